	.target	sm_80

	.elftype	@"ET_EXEC"


//--------------------- .note.nv.tkinfo           --------------------------
	.section	.note.nv.tkinfo,"",@"SHT_NOTE"
	.sectionflags	@"SHF_NOTE_NV_TKINFO"
	.tkinfo
        /*0018*/ 	.word	0x00000002
        /*0030*/ 	.string	""
        /*0030*/ 	.string	"ptxas"
        /*0030*/ 	.string	"Cuda compilation tools, release 13.0, V13.0.88"
        /*0030*/ 	.string	"Build cuda_13.0.r13.0/compiler.36424714_0"
        /*0030*/ 	.string	"-arch sm_80 -m 64 "



//--------------------- .note.nv.cuinfo           --------------------------
	.section	.note.nv.cuinfo,"",@"SHT_NOTE"
	.sectionflags	@"SHF_NOTE_NV_CUINFO"
        /*0018*/ 	.short	0x0002
        /*001a*/ 	.short	0x0050
        /*001c*/ 	.short	0x0082
	.zero		2


//--------------------- .nv.info                  --------------------------
	.section	.nv.info,"",@"SHT_CUDA_INFO"
	.align	4


	//----- nvinfo : EIATTR_REGCOUNT
	.align		4
        /*0000*/ 	.byte	0x04, 0x2f
        /*0002*/ 	.short	(.L_12 - .L_11)
	.align		4
.L_11:
        /*0004*/ 	.word	index@(_ZN5flash25flash_bwd_dot_do_o_kernelILb1E23Flash_bwd_kernel_traitsILi256ELi64ELi64ELi8ELi4ELi2ELi2ELb0ELb0EN7cutlass6half_tE19Flash_kernel_traitsILi256ELi64ELi64ELi8ES3_EEEEvNS_16Flash_bwd_paramsE)
        /*0008*/ 	.word	0x00000053


	//----- nvinfo : EIATTR_FRAME_SIZE
	.align		4
.L_12:
        /*000c*/ 	.byte	0x04, 0x11
        /*000e*/ 	.short	(.L_14 - .L_13)
	.align		4
.L_13:
        /*0010*/ 	.word	index@(_ZN5flash25flash_bwd_dot_do_o_kernelILb1E23Flash_bwd_kernel_traitsILi256ELi64ELi64ELi8ELi4ELi2ELi2ELb0ELb0EN7cutlass6half_tE19Flash_kernel_traitsILi256ELi64ELi64ELi8ES3_EEEEvNS_16Flash_bwd_paramsE)
        /*0014*/ 	.word	0x00000000


	//----- nvinfo : EIATTR_REGCOUNT
	.align		4
.L_14:
        /*0018*/ 	.byte	0x04, 0x2f
        /*001a*/ 	.short	(.L_16 - .L_15)
	.align		4
.L_15:
        /*001c*/ 	.word	index@(_ZN5flash25flash_bwd_dot_do_o_kernelILb0E23Flash_bwd_kernel_traitsILi256ELi64ELi64ELi8ELi4ELi2ELi2ELb0ELb0EN7cutlass6half_tE19Flash_kernel_traitsILi256ELi64ELi64ELi8ES3_EEEEvNS_16Flash_bwd_paramsE)
        /*0020*/ 	.word	0x0000004e


	//----- nvinfo : EIATTR_FRAME_SIZE
	.align		4
.L_16:
        /*0024*/ 	.byte	0x04, 0x11
        /*0026*/ 	.short	(.L_18 - .L_17)
	.align		4
.L_17:
        /*0028*/ 	.word	index@(_ZN5flash25flash_bwd_dot_do_o_kernelILb0E23Flash_bwd_kernel_traitsILi256ELi64ELi64ELi8ELi4ELi2ELi2ELb0ELb0EN7cutlass6half_tE19Flash_kernel_traitsILi256ELi64ELi64ELi8ES3_EEEEvNS_16Flash_bwd_paramsE)
        /*002c*/ 	.word	0x00000000


	//----- nvinfo : EIATTR_REGCOUNT
	.align		4
.L_18:
        /*0030*/ 	.byte	0x04, 0x2f
        /*0032*/ 	.short	(.L_20 - .L_19)
	.align		4
.L_19:
        /*0034*/ 	.word	index@(_ZN5flash44flash_bwd_dq_dk_dv_loop_seqk_parallel_kernelI23Flash_bwd_kernel_traitsILi256ELi64ELi64ELi8ELi4ELi2ELi2ELb0ELb0EN7cutlass6half_tE19Flash_kernel_traitsILi256ELi64ELi64ELi8ES3_EELb0ELb0ELb1ELb1ELb0ELb0ELb1EEEvNS_16Flash_bwd_paramsE)
        /*0038*/ 	.word	0x000000ff


	//----- nvinfo : EIATTR_FRAME_SIZE
	.align		4
.L_20:
        /*003c*/ 	.byte	0x04, 0x11
        /*003e*/ 	.short	(.L_22 - .L_21)
	.align		4
.L_21:
        /*0040*/ 	.word	index@(_ZN5flash44flash_bwd_dq_dk_dv_loop_seqk_parallel_kernelI23Flash_bwd_kernel_traitsILi256ELi64ELi64ELi8ELi4ELi2ELi2ELb0ELb0EN7cutlass6half_tE19Flash_kernel_traitsILi256ELi64ELi64ELi8ES3_EELb0ELb0ELb1ELb1ELb0ELb0ELb1EEEvNS_16Flash_bwd_paramsE)
        /*0044*/ 	.word	0x00000010


	//----- nvinfo : EIATTR_REGCOUNT
	.align		4
.L_22:
        /*0048*/ 	.byte	0x04, 0x2f
        /*004a*/ 	.short	(.L_24 - .L_23)
	.align		4
.L_23:
        /*004c*/ 	.word	index@(_ZN5flash44flash_bwd_dq_dk_dv_loop_seqk_parallel_kernelI23Flash_bwd_kernel_traitsILi256ELi64ELi64ELi8ELi4ELi2ELi2ELb0ELb0EN7cutlass6half_tE19Flash_kernel_traitsILi256ELi64ELi64ELi8ES3_EELb1ELb0ELb1ELb1ELb0ELb0ELb0EEEvNS_16Flash_bwd_paramsE)
        /*0050*/ 	.word	0x000000ff


	//----- nvinfo : EIATTR_FRAME_SIZE
	.align		4
.L_24:
        /*0054*/ 	.byte	0x04, 0x11
        /*0056*/ 	.short	(.L_26 - .L_25)
	.align		4
.L_25:
        /*0058*/ 	.word	index@(_ZN5flash44flash_bwd_dq_dk_dv_loop_seqk_parallel_kernelI23Flash_bwd_kernel_traitsILi256ELi64ELi64ELi8ELi4ELi2ELi2ELb0ELb0EN7cutlass6half_tE19Flash_kernel_traitsILi256ELi64ELi64ELi8ES3_EELb1ELb0ELb1ELb1ELb0ELb0ELb0EEEvNS_16Flash_bwd_paramsE)
        /*005c*/ 	.word	0x00000030


	//----- nvinfo : EIATTR_REGCOUNT
	.align		4
.L_26:
        /*0060*/ 	.byte	0x04, 0x2f
        /*0062*/ 	.short	(.L_28 - .L_27)
	.align		4
.L_27:
        /*0064*/ 	.word	index@(_ZN5flash44flash_bwd_dq_dk_dv_loop_seqk_parallel_kernelI23Flash_bwd_kernel_traitsILi256ELi64ELi64ELi8ELi4ELi2ELi2ELb0ELb0EN7cutlass6half_tE19Flash_kernel_traitsILi256ELi64ELi64ELi8ES3_EELb0ELb0ELb1ELb0ELb0ELb1ELb1EEEvNS_16Flash_bwd_paramsE)
        /*0068*/ 	.word	0x000000ff


	//----- nvinfo : EIATTR_FRAME_SIZE
	.align		4
.L_28:
        /*006c*/ 	.byte	0x04, 0x11
        /*006e*/ 	.short	(.L_30 - .L_29)
	.align		4
.L_29:
        /*0070*/ 	.word	index@(_ZN5flash44flash_bwd_dq_dk_dv_loop_seqk_parallel_kernelI23Flash_bwd_kernel_traitsILi256ELi64ELi64ELi8ELi4ELi2ELi2ELb0ELb0EN7cutlass6half_tE19Flash_kernel_traitsILi256ELi64ELi64ELi8ES3_EELb0ELb0ELb1ELb0ELb0ELb1ELb1EEEvNS_16Flash_bwd_paramsE)
        /*0074*/ 	.word	0x00000010


	//----- nvinfo : EIATTR_REGCOUNT
	.align		4
.L_30:
        /*0078*/ 	.byte	0x04, 0x2f
        /*007a*/ 	.short	(.L_32 - .L_31)
	.align		4
.L_31:
        /*007c*/ 	.word	index@(_ZN5flash44flash_bwd_dq_dk_dv_loop_seqk_parallel_kernelI23Flash_bwd_kernel_traitsILi256ELi64ELi64ELi8ELi4ELi2ELi2ELb0ELb0EN7cutlass6half_tE19Flash_kernel_traitsILi256ELi64ELi64ELi8ES3_EELb1ELb0ELb1ELb0ELb0ELb1ELb0EEEvNS_16Flash_bwd_paramsE)
        /*0080*/ 	.word	0x000000ff


	//----- nvinfo : EIATTR_FRAME_SIZE
	.align		4
.L_32:
        /*0084*/ 	.byte	0x04, 0x11
        /*0086*/ 	.short	(.L_34 - .L_33)
	.align		4
.L_33:
        /*0088*/ 	.word	index@(_ZN5flash44flash_bwd_dq_dk_dv_loop_seqk_parallel_kernelI23Flash_bwd_kernel_traitsILi256ELi64ELi64ELi8ELi4ELi2ELi2ELb0ELb0EN7cutlass6half_tE19Flash_kernel_traitsILi256ELi64ELi64ELi8ES3_EELb1ELb0ELb1ELb0ELb0ELb1ELb0EEEvNS_16Flash_bwd_paramsE)
        /*008c*/ 	.word	0x00000008


	//----- nvinfo : EIATTR_REGCOUNT
	.align		4
.L_34:
        /*0090*/ 	.byte	0x04, 0x2f
        /*0092*/ 	.short	(.L_36 - .L_35)
	.align		4
.L_35:
        /*0094*/ 	.word	index@(_ZN5flash44flash_bwd_dq_dk_dv_loop_seqk_parallel_kernelI23Flash_bwd_kernel_traitsILi256ELi64ELi64ELi8ELi4ELi2ELi2ELb0ELb0EN7cutlass6half_tE19Flash_kernel_traitsILi256ELi64ELi64ELi8ES3_EELb0ELb0ELb0ELb1ELb0ELb0ELb1EEEvNS_16Flash_bwd_paramsE)
        /*0098*/ 	.word	0x000000ff


	//----- nvinfo : EIATTR_FRAME_SIZE
	.align		4
.L_36:
        /*009c*/ 	.byte	0x04, 0x11
        /*009e*/ 	.short	(.L_38 - .L_37)
	.align		4
.L_37:
        /*00a0*/ 	.word	index@(_ZN5flash44flash_bwd_dq_dk_dv_loop_seqk_parallel_kernelI23Flash_bwd_kernel_traitsILi256ELi64ELi64ELi8ELi4ELi2ELi2ELb0ELb0EN7cutlass6half_tE19Flash_kernel_traitsILi256ELi64ELi64ELi8ES3_EELb0ELb0ELb0ELb1ELb0ELb0ELb1EEEvNS_16Flash_bwd_paramsE)
        /*00a4*/ 	.word	0x00000060


	//----- nvinfo : EIATTR_REGCOUNT
	.align		4
.L_38:
        /*00a8*/ 	.byte	0x04, 0x2f
        /*00aa*/ 	.short	(.L_40 - .L_39)
	.align		4
.L_39:
        /*00ac*/ 	.word	index@(_ZN5flash44flash_bwd_dq_dk_dv_loop_seqk_parallel_kernelI23Flash_bwd_kernel_traitsILi256ELi64ELi64ELi8ELi4ELi2ELi2ELb0ELb0EN7cutlass6half_tE19Flash_kernel_traitsILi256ELi64ELi64ELi8ES3_EELb1ELb0ELb0ELb1ELb0ELb0ELb0EEEvNS_16Flash_bwd_paramsE)
        /*00b0*/ 	.word	0x000000ff


	//----- nvinfo : EIATTR_FRAME_SIZE
	.align		4
.L_40:
        /*00b4*/ 	.byte	0x04, 0x11
        /*00b6*/ 	.short	(.L_42 - .L_41)
	.align		4
.L_41:
        /*00b8*/ 	.word	index@(_ZN5flash44flash_bwd_dq_dk_dv_loop_seqk_parallel_kernelI23Flash_bwd_kernel_traitsILi256ELi64ELi64ELi8ELi4ELi2ELi2ELb0ELb0EN7cutlass6half_tE19Flash_kernel_traitsILi256ELi64ELi64ELi8ES3_EELb1ELb0ELb0ELb1ELb0ELb0ELb0EEEvNS_16Flash_bwd_paramsE)
        /*00bc*/ 	.word	0x00000078


	//----- nvinfo : EIATTR_REGCOUNT
	.align		4
.L_42:
        /*00c0*/ 	.byte	0x04, 0x2f
        /*00c2*/ 	.short	(.L_44 - .L_43)
	.align		4
.L_43:
        /*00c4*/ 	.word	index@(_ZN5flash44flash_bwd_dq_dk_dv_loop_seqk_parallel_kernelI23Flash_bwd_kernel_traitsILi256ELi64ELi64ELi8ELi4ELi2ELi2ELb0ELb0EN7cutlass6half_tE19Flash_kernel_traitsILi256ELi64ELi64ELi8ES3_EELb0ELb0ELb0ELb0ELb0ELb1ELb1EEEvNS_16Flash_bwd_paramsE)
        /*00c8*/ 	.word	0x000000ff


	//----- nvinfo : EIATTR_FRAME_SIZE
	.align		4
.L_44:
        /*00cc*/ 	.byte	0x04, 0x11
        /*00ce*/ 	.short	(.L_46 - .L_45)
	.align		4
.L_45:
        /*00d0*/ 	.word	index@(_ZN5flash44flash_bwd_dq_dk_dv_loop_seqk_parallel_kernelI23Flash_bwd_kernel_traitsILi256ELi64ELi64ELi8ELi4ELi2ELi2ELb0ELb0EN7cutlass6half_tE19Flash_kernel_traitsILi256ELi64ELi64ELi8ES3_EELb0ELb0ELb0ELb0ELb0ELb1ELb1EEEvNS_16Flash_bwd_paramsE)
        /*00d4*/ 	.word	0x00000058


	//----- nvinfo : EIATTR_REGCOUNT
	.align		4
.L_46:
        /*00d8*/ 	.byte	0x04, 0x2f
        /*00da*/ 	.short	(.L_48 - .L_47)
	.align		4
.L_47:
        /*00dc*/ 	.word	index@(_ZN5flash44flash_bwd_dq_dk_dv_loop_seqk_parallel_kernelI23Flash_bwd_kernel_traitsILi256ELi64ELi64ELi8ELi4ELi2ELi2ELb0ELb0EN7cutlass6half_tE19Flash_kernel_traitsILi256ELi64ELi64ELi8ES3_EELb1ELb0ELb0ELb0ELb0ELb1ELb0EEEvNS_16Flash_bwd_paramsE)
        /*00e0*/ 	.word	0x000000ff


	//----- nvinfo : EIATTR_FRAME_SIZE
	.align		4
.L_48:
        /*00e4*/ 	.byte	0x04, 0x11
        /*00e6*/ 	.short	(.L_50 - .L_49)
	.align		4
.L_49:
        /*00e8*/ 	.word	index@(_ZN5flash44flash_bwd_dq_dk_dv_loop_seqk_parallel_kernelI23Flash_bwd_kernel_traitsILi256ELi64ELi64ELi8ELi4ELi2ELi2ELb0ELb0EN7cutlass6half_tE19Flash_kernel_traitsILi256ELi64ELi64ELi8ES3_EELb1ELb0ELb0ELb0ELb0ELb1ELb0EEEvNS_16Flash_bwd_paramsE)
        /*00ec*/ 	.word	0x00000058


	//----- nvinfo : EIATTR_REGCOUNT
	.align		4
.L_50:
        /*00f0*/ 	.byte	0x04, 0x2f
        /*00f2*/ 	.short	(.L_52 - .L_51)
	.align		4
.L_51:
        /*00f4*/ 	.word	index@(_ZN5flash44flash_bwd_dq_dk_dv_loop_seqk_parallel_kernelI23Flash_bwd_kernel_traitsILi256ELi64ELi64ELi8ELi4ELi2ELi2ELb0ELb0EN7cutlass6half_tE19Flash_kernel_traitsILi256ELi64ELi64ELi8ES3_EELb0ELb0ELb1ELb0ELb0ELb0ELb1EEEvNS_16Flash_bwd_paramsE)
        /*00f8*/ 	.word	0x000000ff


	//----- nvinfo : EIATTR_FRAME_SIZE
	.align		4
.L_52:
        /*00fc*/ 	.byte	0x04, 0x11
        /*00fe*/ 	.short	(.L_54 - .L_53)
	.align		4
.L_53:
        /*0100*/ 	.word	index@(_ZN5flash44flash_bwd_dq_dk_dv_loop_seqk_parallel_kernelI23Flash_bwd_kernel_traitsILi256ELi64ELi64ELi8ELi4ELi2ELi2ELb0ELb0EN7cutlass6half_tE19Flash_kernel_traitsILi256ELi64ELi64ELi8ES3_EELb0ELb0ELb1ELb0ELb0ELb0ELb1EEEvNS_16Flash_bwd_paramsE)
        /*0104*/ 	.word	0x00000010


	//----- nvinfo : EIATTR_REGCOUNT
	.align		4
.L_54:
        /*0108*/ 	.byte	0x04, 0x2f
        /*010a*/ 	.short	(.L_56 - .L_55)
	.align		4
.L_55:
        /*010c*/ 	.word	index@(_ZN5flash44flash_bwd_dq_dk_dv_loop_seqk_parallel_kernelI23Flash_bwd_kernel_traitsILi256ELi64ELi64ELi8ELi4ELi2ELi2ELb0ELb0EN7cutlass6half_tE19Flash_kernel_traitsILi256ELi64ELi64ELi8ES3_EELb1ELb0ELb1ELb0ELb0ELb0ELb0EEEvNS_16Flash_bwd_paramsE)
        /*0110*/ 	.word	0x000000ff


	//----- nvinfo : EIATTR_FRAME_SIZE
	.align		4
.L_56:
        /*0114*/ 	.byte	0x04, 0x11
        /*0116*/ 	.short	(.L_58 - .L_57)
	.align		4
.L_57:
        /*0118*/ 	.word	index@(_ZN5flash44flash_bwd_dq_dk_dv_loop_seqk_parallel_kernelI23Flash_bwd_kernel_traitsILi256ELi64ELi64ELi8ELi4ELi2ELi2ELb0ELb0EN7cutlass6half_tE19Flash_kernel_traitsILi256ELi64ELi64ELi8ES3_EELb1ELb0ELb1ELb0ELb0ELb0ELb0EEEvNS_16Flash_bwd_paramsE)
        /*011c*/ 	.word	0x00000008


	//----- nvinfo : EIATTR_REGCOUNT
	.align		4
.L_58:
        /*0120*/ 	.byte	0x04, 0x2f
        /*0122*/ 	.short	(.L_60 - .L_59)
	.align		4
.L_59:
        /*0124*/ 	.word	index@(_ZN5flash44flash_bwd_dq_dk_dv_loop_seqk_parallel_kernelI23Flash_bwd_kernel_traitsILi256ELi64ELi64ELi8ELi4ELi2ELi2ELb0ELb0EN7cutlass6half_tE19Flash_kernel_traitsILi256ELi64ELi64ELi8ES3_EELb0ELb0ELb0ELb0ELb0ELb0ELb1EEEvNS_16Flash_bwd_paramsE)
        /*0128*/ 	.word	0x000000ff


	//----- nvinfo : EIATTR_FRAME_SIZE
	.align		4
.L_60:
        /*012c*/ 	.byte	0x04, 0x11
        /*012e*/ 	.short	(.L_62 - .L_61)
	.align		4
.L_61:
        /*0130*/ 	.word	index@(_ZN5flash44flash_bwd_dq_dk_dv_loop_seqk_parallel_kernelI23Flash_bwd_kernel_traitsILi256ELi64ELi64ELi8ELi4ELi2ELi2ELb0ELb0EN7cutlass6half_tE19Flash_kernel_traitsILi256ELi64ELi64ELi8ES3_EELb0ELb0ELb0ELb0ELb0ELb0ELb1EEEvNS_16Flash_bwd_paramsE)
        /*0134*/ 	.word	0x00000060


	//----- nvinfo : EIATTR_REGCOUNT
	.align		4
.L_62:
        /*0138*/ 	.byte	0x04, 0x2f
        /*013a*/ 	.short	(.L_64 - .L_63)
	.align		4
.L_63:
        /*013c*/ 	.word	index@(_ZN5flash44flash_bwd_dq_dk_dv_loop_seqk_parallel_kernelI23Flash_bwd_kernel_traitsILi256ELi64ELi64ELi8ELi4ELi2ELi2ELb0ELb0EN7cutlass6half_tE19Flash_kernel_traitsILi256ELi64ELi64ELi8ES3_EELb1ELb0ELb0ELb0ELb0ELb0ELb0EEEvNS_16Flash_bwd_paramsE)
        /*0140*/ 	.word	0x000000ff


	//----- nvinfo : EIATTR_FRAME_SIZE
	.align		4
.L_64:
        /*0144*/ 	.byte	0x04, 0x11
        /*0146*/ 	.short	(.L_66 - .L_65)
	.align		4
.L_65:
        /*0148*/ 	.word	index@(_ZN5flash44flash_bwd_dq_dk_dv_loop_seqk_parallel_kernelI23Flash_bwd_kernel_traitsILi256ELi64ELi64ELi8ELi4ELi2ELi2ELb0ELb0EN7cutlass6half_tE19Flash_kernel_traitsILi256ELi64ELi64ELi8ES3_EELb1ELb0ELb0ELb0ELb0ELb0ELb0EEEvNS_16Flash_bwd_paramsE)
        /*014c*/ 	.word	0x00000068


	//----- nvinfo : EIATTR_REGCOUNT
	.align		4
.L_66:
        /*0150*/ 	.byte	0x04, 0x2f
        /*0152*/ 	.short	(.L_68 - .L_67)
	.align		4
.L_67:
        /*0154*/ 	.word	index@(_ZN5flash27flash_bwd_convert_dq_kernelI23Flash_bwd_kernel_traitsILi256ELi64ELi64ELi8ELi4ELi2ELi2ELb0ELb0EN7cutlass6half_tE19Flash_kernel_traitsILi256ELi64ELi64ELi8ES3_EEEEvNS_16Flash_bwd_paramsEi)
        /*0158*/ 	.word	0x00000060


	//----- nvinfo : EIATTR_FRAME_SIZE
	.align		4
.L_68:
        /*015c*/ 	.byte	0x04, 0x11
        /*015e*/ 	.short	(.L_70 - .L_69)
	.align		4
.L_69:
        /*0160*/ 	.word	index@(_ZN5flash27flash_bwd_convert_dq_kernelI23Flash_bwd_kernel_traitsILi256ELi64ELi64ELi8ELi4ELi2ELi2ELb0ELb0EN7cutlass6half_tE19Flash_kernel_traitsILi256ELi64ELi64ELi8ES3_EEEEvNS_16Flash_bwd_paramsEi)
        /*0164*/ 	.word	0x00000000


	//----- nvinfo : EIATTR_REGCOUNT
	.align		4
.L_70:
        /*0168*/ 	.byte	0x04, 0x2f
        /*016a*/ 	.short	(.L_72 - .L_71)
	.align		4
.L_71:
        /*016c*/ 	.word	index@(_ZN5flash25flash_bwd_dot_do_o_kernelILb1E23Flash_bwd_kernel_traitsILi256ELi64ELi64ELi8ELi4ELi2ELi2ELb0ELb1EN7cutlass6half_tE19Flash_kernel_traitsILi256ELi64ELi64ELi8ES3_EEEEvNS_16Flash_bwd_paramsE)
        /*0170*/ 	.word	0x00000053


	//----- nvinfo : EIATTR_FRAME_SIZE
	.align		4
.L_72:
        /*0174*/ 	.byte	0x04, 0x11
        /*0176*/ 	.short	(.L_74 - .L_73)
	.align		4
.L_73:
        /*0178*/ 	.word	index@(_ZN5flash25flash_bwd_dot_do_o_kernelILb1E23Flash_bwd_kernel_traitsILi256ELi64ELi64ELi8ELi4ELi2ELi2ELb0ELb1EN7cutlass6half_tE19Flash_kernel_traitsILi256ELi64ELi64ELi8ES3_EEEEvNS_16Flash_bwd_paramsE)
        /*017c*/ 	.word	0x00000000


	//----- nvinfo : EIATTR_REGCOUNT
	.align		4
.L_74:
        /*0180*/ 	.byte	0x04, 0x2f
        /*0182*/ 	.short	(.L_76 - .L_75)
	.align		4
.L_75:
        /*0184*/ 	.word	index@(_ZN5flash25flash_bwd_dot_do_o_kernelILb0E23Flash_bwd_kernel_traitsILi256ELi64ELi64ELi8ELi4ELi2ELi2ELb0ELb1EN7cutlass6half_tE19Flash_kernel_traitsILi256ELi64ELi64ELi8ES3_EEEEvNS_16Flash_bwd_paramsE)
        /*0188*/ 	.word	0x0000004e


	//----- nvinfo : EIATTR_FRAME_SIZE
	.align		4
.L_76:
        /*018c*/ 	.byte	0x04, 0x11
        /*018e*/ 	.short	(.L_78 - .L_77)
	.align		4
.L_77:
        /*0190*/ 	.word	index@(_ZN5flash25flash_bwd_dot_do_o_kernelILb0E23Flash_bwd_kernel_traitsILi256ELi64ELi64ELi8ELi4ELi2ELi2ELb0ELb1EN7cutlass6half_tE19Flash_kernel_traitsILi256ELi64ELi64ELi8ES3_EEEEvNS_16Flash_bwd_paramsE)
        /*0194*/ 	.word	0x00000000


	//----- nvinfo : EIATTR_REGCOUNT
	.align		4
.L_78:
        /*0198*/ 	.byte	0x04, 0x2f
        /*019a*/ 	.short	(.L_80 - .L_79)
	.align		4
.L_79:
        /*019c*/ 	.word	index@(_ZN5flash44flash_bwd_dq_dk_dv_loop_seqk_parallel_kernelI23Flash_bwd_kernel_traitsILi256ELi64ELi64ELi8ELi4ELi2ELi2ELb0ELb1EN7cutlass6half_tE19Flash_kernel_traitsILi256ELi64ELi64ELi8ES3_EELb0ELb0ELb1ELb1ELb0ELb0ELb1EEEvNS_16Flash_bwd_paramsE)
        /*01a0*/ 	.word	0x000000ff


	//----- nvinfo : EIATTR_FRAME_SIZE
	.align		4
.L_80:
        /*01a4*/ 	.byte	0x04, 0x11
        /*01a6*/ 	.short	(.L_82 - .L_81)
	.align		4
.L_81:
        /*01a8*/ 	.word	index@(_ZN5flash44flash_bwd_dq_dk_dv_loop_seqk_parallel_kernelI23Flash_bwd_kernel_traitsILi256ELi64ELi64ELi8ELi4ELi2ELi2ELb0ELb1EN7cutlass6half_tE19Flash_kernel_traitsILi256ELi64ELi64ELi8ES3_EELb0ELb0ELb1ELb1ELb0ELb0ELb1EEEvNS_16Flash_bwd_paramsE)
        /*01ac*/ 	.word	0x00000000


	//----- nvinfo : EIATTR_REGCOUNT
	.align		4
.L_82:
        /*01b0*/ 	.byte	0x04, 0x2f
        /*01b2*/ 	.short	(.L_84 - .L_83)
	.align		4
.L_83:
        /*01b4*/ 	.word	index@(_ZN5flash44flash_bwd_dq_dk_dv_loop_seqk_parallel_kernelI23Flash_bwd_kernel_traitsILi256ELi64ELi64ELi8ELi4ELi2ELi2ELb0ELb1EN7cutlass6half_tE19Flash_kernel_traitsILi256ELi64ELi64ELi8ES3_EELb1ELb0ELb1ELb1ELb0ELb0ELb0EEEvNS_16Flash_bwd_paramsE)
        /*01b8*/ 	.word	0x000000ff


	//----- nvinfo : EIATTR_FRAME_SIZE
	.align		4
.L_84:
        /*01bc*/ 	.byte	0x04, 0x11
        /*01be*/ 	.short	(.L_86 - .L_85)
	.align		4
.L_85:
        /*01c0*/ 	.word	index@(_ZN5flash44flash_bwd_dq_dk_dv_loop_seqk_parallel_kernelI23Flash_bwd_kernel_traitsILi256ELi64ELi64ELi8ELi4ELi2ELi2ELb0ELb1EN7cutlass6half_tE19Flash_kernel_traitsILi256ELi64ELi64ELi8ES3_EELb1ELb0ELb1ELb1ELb0ELb0ELb0EEEvNS_16Flash_bwd_paramsE)
        /*01c4*/ 	.word	0x00000000


	//----- nvinfo : EIATTR_REGCOUNT
	.align		4
.L_86:
        /*01c8*/ 	.byte	0x04, 0x2f
        /*01ca*/ 	.short	(.L_88 - .L_87)
	.align		4
.L_87:
        /*01cc*/ 	.word	index@(_ZN5flash44flash_bwd_dq_dk_dv_loop_seqk_parallel_kernelI23Flash_bwd_kernel_traitsILi256ELi64ELi64ELi8ELi4ELi2ELi2ELb0ELb1EN7cutlass6half_tE19Flash_kernel_traitsILi256ELi64ELi64ELi8ES3_EELb0ELb0ELb1ELb0ELb0ELb1ELb1EEEvNS_16Flash_bwd_paramsE)
        /*01d0*/ 	.word	0x000000fe


	//----- nvinfo : EIATTR_FRAME_SIZE
	.align		4
.L_88:
        /*01d4*/ 	.byte	0x04, 0x11
        /*01d6*/ 	.short	(.L_90 - .L_89)
	.align		4
.L_89:
        /*01d8*/ 	.word	index@(_ZN5flash44flash_bwd_dq_dk_dv_loop_seqk_parallel_kernelI23Flash_bwd_kernel_traitsILi256ELi64ELi64ELi8ELi4ELi2ELi2ELb0ELb1EN7cutlass6half_tE19Flash_kernel_traitsILi256ELi64ELi64ELi8ES3_EELb0ELb0ELb1ELb0ELb0ELb1ELb1EEEvNS_16Flash_bwd_paramsE)
        /*01dc*/ 	.word	0x00000000


	//----- nvinfo : EIATTR_REGCOUNT
	.align		4
.L_90:
        /*01e0*/ 	.byte	0x04, 0x2f
        /*01e2*/ 	.short	(.L_92 - .L_91)
	.align		4
.L_91:
        /*01e4*/ 	.word	index@(_ZN5flash44flash_bwd_dq_dk_dv_loop_seqk_parallel_kernelI23Flash_bwd_kernel_traitsILi256ELi64ELi64ELi8ELi4ELi2ELi2ELb0ELb1EN7cutlass6half_tE19Flash_kernel_traitsILi256ELi64ELi64ELi8ES3_EELb1ELb0ELb1ELb0ELb0ELb1ELb0EEEvNS_16Flash_bwd_paramsE)
        /*01e8*/ 	.word	0x000000ff


	//----- nvinfo : EIATTR_FRAME_SIZE
	.align		4
.L_92:
        /*01ec*/ 	.byte	0x04, 0x11
        /*01ee*/ 	.short	(.L_94 - .L_93)
	.align		4
.L_93:
        /*01f0*/ 	.word	index@(_ZN5flash44flash_bwd_dq_dk_dv_loop_seqk_parallel_kernelI23Flash_bwd_kernel_traitsILi256ELi64ELi64ELi8ELi4ELi2ELi2ELb0ELb1EN7cutlass6half_tE19Flash_kernel_traitsILi256ELi64ELi64ELi8ES3_EELb1ELb0ELb1ELb0ELb0ELb1ELb0EEEvNS_16Flash_bwd_paramsE)
        /*01f4*/ 	.word	0x00000008


	//----- nvinfo : EIATTR_REGCOUNT
	.align		4
.L_94:
        /*01f8*/ 	.byte	0x04, 0x2f
        /*01fa*/ 	.short	(.L_96 - .L_95)
	.align		4
.L_95:
        /*01fc*/ 	.word	index@(_ZN5flash44flash_bwd_dq_dk_dv_loop_seqk_parallel_kernelI23Flash_bwd_kernel_traitsILi256ELi64ELi64ELi8ELi4ELi2ELi2ELb0ELb1EN7cutlass6half_tE19Flash_kernel_traitsILi256ELi64ELi64ELi8ES3_EELb0ELb0ELb0ELb1ELb0ELb0ELb1EEEvNS_16Flash_bwd_paramsE)
        /*0200*/ 	.word	0x000000ff


	//----- nvinfo : EIATTR_FRAME_SIZE
	.align		4
.L_96:
        /*0204*/ 	.byte	0x04, 0x11
        /*0206*/ 	.short	(.L_98 - .L_97)
	.align		4
.L_97:
        /*0208*/ 	.word	index@(_ZN5flash44flash_bwd_dq_dk_dv_loop_seqk_parallel_kernelI23Flash_bwd_kernel_traitsILi256ELi64ELi64ELi8ELi4ELi2ELi2ELb0ELb1EN7cutlass6half_tE19Flash_kernel_traitsILi256ELi64ELi64ELi8ES3_EELb0ELb0ELb0ELb1ELb0ELb0ELb1EEEvNS_16Flash_bwd_paramsE)
        /*020c*/ 	.word	0x00000000


	//----- nvinfo : EIATTR_REGCOUNT
	.align		4
.L_98:
        /*0210*/ 	.byte	0x04, 0x2f
        /*0212*/ 	.short	(.L_100 - .L_99)
	.align		4
.L_99:
        /*0214*/ 	.word	index@(_ZN5flash44flash_bwd_dq_dk_dv_loop_seqk_parallel_kernelI23Flash_bwd_kernel_traitsILi256ELi64ELi64ELi8ELi4ELi2ELi2ELb0ELb1EN7cutlass6half_tE19Flash_kernel_traitsILi256ELi64ELi64ELi8ES3_EELb1ELb0ELb0ELb1ELb0ELb0ELb0EEEvNS_16Flash_bwd_paramsE)
        /*0218*/ 	.word	0x000000ff


	//----- nvinfo : EIATTR_FRAME_SIZE
	.align		4
.L_100:
        /*021c*/ 	.byte	0x04, 0x11
        /*021e*/ 	.short	(.L_102 - .L_101)
	.align		4
.L_101:
        /*0220*/ 	.word	index@(_ZN5flash44flash_bwd_dq_dk_dv_loop_seqk_parallel_kernelI23Flash_bwd_kernel_traitsILi256ELi64ELi64ELi8ELi4ELi2ELi2ELb0ELb1EN7cutlass6half_tE19Flash_kernel_traitsILi256ELi64ELi64ELi8ES3_EELb1ELb0ELb0ELb1ELb0ELb0ELb0EEEvNS_16Flash_bwd_paramsE)
        /*0224*/ 	.word	0x00000000


	//----- nvinfo : EIATTR_REGCOUNT
	.align		4
.L_102:
        /*0228*/ 	.byte	0x04, 0x2f
        /*022a*/ 	.short	(.L_104 - .L_103)
	.align		4
.L_103:
        /*022c*/ 	.word	index@(_ZN5flash44flash_bwd_dq_dk_dv_loop_seqk_parallel_kernelI23Flash_bwd_kernel_traitsILi256ELi64ELi64ELi8ELi4ELi2ELi2ELb0ELb1EN7cutlass6half_tE19Flash_kernel_traitsILi256ELi64ELi64ELi8ES3_EELb0ELb0ELb0ELb0ELb0ELb1ELb1EEEvNS_16Flash_bwd_paramsE)
        /*0230*/ 	.word	0x000000ff


	//----- nvinfo : EIATTR_FRAME_SIZE
	.align		4
.L_104:
        /*0234*/ 	.byte	0x04, 0x11
        /*0236*/ 	.short	(.L_106 - .L_105)
	.align		4
.L_105:
        /*0238*/ 	.word	index@(_ZN5flash44flash_bwd_dq_dk_dv_loop_seqk_parallel_kernelI23Flash_bwd_kernel_traitsILi256ELi64ELi64ELi8ELi4ELi2ELi2ELb0ELb1EN7cutlass6half_tE19Flash_kernel_traitsILi256ELi64ELi64ELi8ES3_EELb0ELb0ELb0ELb0ELb0ELb1ELb1EEEvNS_16Flash_bwd_paramsE)
        /*023c*/ 	.word	0x00000000


	//----- nvinfo : EIATTR_REGCOUNT
	.align		4
.L_106:
        /*0240*/ 	.byte	0x04, 0x2f
        /*0242*/ 	.short	(.L_108 - .L_107)
	.align		4
.L_107:
        /*0244*/ 	.word	index@(_ZN5flash44flash_bwd_dq_dk_dv_loop_seqk_parallel_kernelI23Flash_bwd_kernel_traitsILi256ELi64ELi64ELi8ELi4ELi2ELi2ELb0ELb1EN7cutlass6half_tE19Flash_kernel_traitsILi256ELi64ELi64ELi8ES3_EELb1ELb0ELb0ELb0ELb0ELb1ELb0EEEvNS_16Flash_bwd_paramsE)
        /*0248*/ 	.word	0x000000ff


	//----- nvinfo : EIATTR_FRAME_SIZE
	.align		4
.L_108:
        /*024c*/ 	.byte	0x04, 0x11
        /*024e*/ 	.short	(.L_110 - .L_109)
	.align		4
.L_109:
        /*0250*/ 	.word	index@(_ZN5flash44flash_bwd_dq_dk_dv_loop_seqk_parallel_kernelI23Flash_bwd_kernel_traitsILi256ELi64ELi64ELi8ELi4ELi2ELi2ELb0ELb1EN7cutlass6half_tE19Flash_kernel_traitsILi256ELi64ELi64ELi8ES3_EELb1ELb0ELb0ELb0ELb0ELb1ELb0EEEvNS_16Flash_bwd_paramsE)
        /*0254*/ 	.word	0x00000000


	//----- nvinfo : EIATTR_REGCOUNT
	.align		4
.L_110:
        /*0258*/ 	.byte	0x04, 0x2f
        /*025a*/ 	.short	(.L_112 - .L_111)
	.align		4
.L_111:
        /*025c*/ 	.word	index@(_ZN5flash44flash_bwd_dq_dk_dv_loop_seqk_parallel_kernelI23Flash_bwd_kernel_traitsILi256ELi64ELi64ELi8ELi4ELi2ELi2ELb0ELb1EN7cutlass6half_tE19Flash_kernel_traitsILi256ELi64ELi64ELi8ES3_EELb0ELb0ELb1ELb0ELb0ELb0ELb1EEEvNS_16Flash_bwd_paramsE)
        /*0260*/ 	.word	0x000000fe


	//----- nvinfo : EIATTR_FRAME_SIZE
	.align		4
.L_112:
        /*0264*/ 	.byte	0x04, 0x11
        /*0266*/ 	.short	(.L_114 - .L_113)
	.align		4
.L_113:
        /*0268*/ 	.word	index@(_ZN5flash44flash_bwd_dq_dk_dv_loop_seqk_parallel_kernelI23Flash_bwd_kernel_traitsILi256ELi64ELi64ELi8ELi4ELi2ELi2ELb0ELb1EN7cutlass6half_tE19Flash_kernel_traitsILi256ELi64ELi64ELi8ES3_EELb0ELb0ELb1ELb0ELb0ELb0ELb1EEEvNS_16Flash_bwd_paramsE)
        /*026c*/ 	.word	0x00000000


	//----- nvinfo : EIATTR_REGCOUNT
	.align		4
.L_114:
        /*0270*/ 	.byte	0x04, 0x2f
        /*0272*/ 	.short	(.L_116 - .L_115)
	.align		4
.L_115:
        /*0274*/ 	.word	index@(_ZN5flash44flash_bwd_dq_dk_dv_loop_seqk_parallel_kernelI23Flash_bwd_kernel_traitsILi256ELi64ELi64ELi8ELi4ELi2ELi2ELb0ELb1EN7cutlass6half_tE19Flash_kernel_traitsILi256ELi64ELi64ELi8ES3_EELb1ELb0ELb1ELb0ELb0ELb0ELb0EEEvNS_16Flash_bwd_paramsE)
        /*0278*/ 	.word	0x000000ff


	//----- nvinfo : EIATTR_FRAME_SIZE
	.align		4
.L_116:
        /*027c*/ 	.byte	0x04, 0x11
        /*027e*/ 	.short	(.L_118 - .L_117)
	.align		4
.L_117:
        /*0280*/ 	.word	index@(_ZN5flash44flash_bwd_dq_dk_dv_loop_seqk_parallel_kernelI23Flash_bwd_kernel_traitsILi256ELi64ELi64ELi8ELi4ELi2ELi2ELb0ELb1EN7cutlass6half_tE19Flash_kernel_traitsILi256ELi64ELi64ELi8ES3_EELb1ELb0ELb1ELb0ELb0ELb0ELb0EEEvNS_16Flash_bwd_paramsE)
        /*0284*/ 	.word	0x00000000


	//----- nvinfo : EIATTR_REGCOUNT
	.align		4
.L_118:
        /*0288*/ 	.byte	0x04, 0x2f
        /*028a*/ 	.short	(.L_120 - .L_119)
	.align		4
.L_119:
        /*028c*/ 	.word	index@(_ZN5flash44flash_bwd_dq_dk_dv_loop_seqk_parallel_kernelI23Flash_bwd_kernel_traitsILi256ELi64ELi64ELi8ELi4ELi2ELi2ELb0ELb1EN7cutlass6half_tE19Flash_kernel_traitsILi256ELi64ELi64ELi8ES3_EELb0ELb0ELb0ELb0ELb0ELb0ELb1EEEvNS_16Flash_bwd_paramsE)
        /*0290*/ 	.word	0x000000ff


	//----- nvinfo : EIATTR_FRAME_SIZE
	.align		4
.L_120:
        /*0294*/ 	.byte	0x04, 0x11
        /*0296*/ 	.short	(.L_122 - .L_121)
	.align		4
.L_121:
        /*0298*/ 	.word	index@(_ZN5flash44flash_bwd_dq_dk_dv_loop_seqk_parallel_kernelI23Flash_bwd_kernel_traitsILi256ELi64ELi64ELi8ELi4ELi2ELi2ELb0ELb1EN7cutlass6half_tE19Flash_kernel_traitsILi256ELi64ELi64ELi8ES3_EELb0ELb0ELb0ELb0ELb0ELb0ELb1EEEvNS_16Flash_bwd_paramsE)
        /*029c*/ 	.word	0x00000000


	//----- nvinfo : EIATTR_REGCOUNT
	.align		4
.L_122:
        /*02a0*/ 	.byte	0x04, 0x2f
        /*02a2*/ 	.short	(.L_124 - .L_123)
	.align		4
.L_123:
        /*02a4*/ 	.word	index@(_ZN5flash44flash_bwd_dq_dk_dv_loop_seqk_parallel_kernelI23Flash_bwd_kernel_traitsILi256ELi64ELi64ELi8ELi4ELi2ELi2ELb0ELb1EN7cutlass6half_tE19Flash_kernel_traitsILi256ELi64ELi64ELi8ES3_EELb1ELb0ELb0ELb0ELb0ELb0ELb0EEEvNS_16Flash_bwd_paramsE)
        /*02a8*/ 	.word	0x000000ff


	//----- nvinfo : EIATTR_FRAME_SIZE
	.align		4
.L_124:
        /*02ac*/ 	.byte	0x04, 0x11
        /*02ae*/ 	.short	(.L_126 - .L_125)
	.align		4
.L_125:
        /*02b0*/ 	.word	index@(_ZN5flash44flash_bwd_dq_dk_dv_loop_seqk_parallel_kernelI23Flash_bwd_kernel_traitsILi256ELi64ELi64ELi8ELi4ELi2ELi2ELb0ELb1EN7cutlass6half_tE19Flash_kernel_traitsILi256ELi64ELi64ELi8ES3_EELb1ELb0ELb0ELb0ELb0ELb0ELb0EEEvNS_16Flash_bwd_paramsE)
        /*02b4*/ 	.word	0x00000000


	//----- nvinfo : EIATTR_REGCOUNT
	.align		4
.L_126:
        /*02b8*/ 	.byte	0x04, 0x2f
        /*02ba*/ 	.short	(.L_128 - .L_127)
	.align		4
.L_127:
        /*02bc*/ 	.word	index@(_ZN5flash27flash_bwd_convert_dq_kernelI23Flash_bwd_kernel_traitsILi256ELi64ELi64ELi8ELi4ELi2ELi2ELb0ELb1EN7cutlass6half_tE19Flash_kernel_traitsILi256ELi64ELi64ELi8ES3_EEEEvNS_16Flash_bwd_paramsEi)
        /*02c0*/ 	.word	0x00000060


	//----- nvinfo : EIATTR_FRAME_SIZE
	.align		4
.L_128:
        /*02c4*/ 	.byte	0x04, 0x11
        /*02c6*/ 	.short	(.L_130 - .L_129)
	.align		4
.L_129:
        /*02c8*/ 	.word	index@(_ZN5flash27flash_bwd_convert_dq_kernelI23Flash_bwd_kernel_traitsILi256ELi64ELi64ELi8ELi4ELi2ELi2ELb0ELb1EN7cutlass6half_tE19Flash_kernel_traitsILi256ELi64ELi64ELi8ES3_EEEEvNS_16Flash_bwd_paramsEi)
        /*02cc*/ 	.word	0x00000000


	//----- nvinfo : EIATTR_REGCOUNT
	.align		4
.L_130:
        /*02d0*/ 	.byte	0x04, 0x2f
        /*02d2*/ 	.short	(.L_132 - .L_131)
	.align		4
.L_131:
        /*02d4*/ 	.word	index@(_ZN5flash44flash_bwd_dq_dk_dv_loop_seqk_parallel_kernelI23Flash_bwd_kernel_traitsILi256ELi64ELi64ELi8ELi4ELi2ELi2ELb0ELb0EN7cutlass6half_tE19Flash_kernel_traitsILi256ELi64ELi64ELi8ES3_EELb0ELb0ELb1ELb1ELb0ELb0ELb0EEEvNS_16Flash_bwd_paramsE)
        /*02d8*/ 	.word	0x000000ff


	//----- nvinfo : EIATTR_FRAME_SIZE
	.align		4
.L_132:
        /*02dc*/ 	.byte	0x04, 0x11
        /*02de*/ 	.short	(.L_134 - .L_133)
	.align		4
.L_133:
        /*02e0*/ 	.word	index@(_ZN5flash44flash_bwd_dq_dk_dv_loop_seqk_parallel_kernelI23Flash_bwd_kernel_traitsILi256ELi64ELi64ELi8ELi4ELi2ELi2ELb0ELb0EN7cutlass6half_tE19Flash_kernel_traitsILi256ELi64ELi64ELi8ES3_EELb0ELb0ELb1ELb1ELb0ELb0ELb0EEEvNS_16Flash_bwd_paramsE)
        /*02e4*/ 	.word	0x00000000


	//----- nvinfo : EIATTR_REGCOUNT
	.align		4
.L_134:
        /*02e8*/ 	.byte	0x04, 0x2f
        /*02ea*/ 	.short	(.L_136 - .L_135)
	.align		4
.L_135:
        /*02ec*/ 	.word	index@(_ZN5flash44flash_bwd_dq_dk_dv_loop_seqk_parallel_kernelI23Flash_bwd_kernel_traitsILi256ELi64ELi64ELi8ELi4ELi2ELi2ELb0ELb0EN7cutlass6half_tE19Flash_kernel_traitsILi256ELi64ELi64ELi8ES3_EELb0ELb0ELb1ELb0ELb0ELb1ELb0EEEvNS_16Flash_bwd_paramsE)
        /*02f0*/ 	.word	0x000000ff


	//----- nvinfo : EIATTR_FRAME_SIZE
	.align		4
.L_136:
        /*02f4*/ 	.byte	0x04, 0x11
        /*02f6*/ 	.short	(.L_138 - .L_137)
	.align		4
.L_137:
        /*02f8*/ 	.word	index@(_ZN5flash44flash_bwd_dq_dk_dv_loop_seqk_parallel_kernelI23Flash_bwd_kernel_traitsILi256ELi64ELi64ELi8ELi4ELi2ELi2ELb0ELb0EN7cutlass6half_tE19Flash_kernel_traitsILi256ELi64ELi64ELi8ES3_EELb0ELb0ELb1ELb0ELb0ELb1ELb0EEEvNS_16Flash_bwd_paramsE)
        /*02fc*/ 	.word	0x00000000


	//----- nvinfo : EIATTR_REGCOUNT
	.align		4
.L_138:
        /*0300*/ 	.byte	0x04, 0x2f
        /*0302*/ 	.short	(.L_140 - .L_139)
	.align		4
.L_139:
        /*0304*/ 	.word	index@(_ZN5flash44flash_bwd_dq_dk_dv_loop_seqk_parallel_kernelI23Flash_bwd_kernel_traitsILi256ELi64ELi64ELi8ELi4ELi2ELi2ELb0ELb0EN7cutlass6half_tE19Flash_kernel_traitsILi256ELi64ELi64ELi8ES3_EELb0ELb0ELb0ELb1ELb0ELb0ELb0EEEvNS_16Flash_bwd_paramsE)
        /*0308*/ 	.word	0x000000ff


	//----- nvinfo : EIATTR_FRAME_SIZE
	.align		4
.L_140:
        /*030c*/ 	.byte	0x04, 0x11
        /*030e*/ 	.short	(.L_142 - .L_141)
	.align		4
.L_141:
        /*0310*/ 	.word	index@(_ZN5flash44flash_bwd_dq_dk_dv_loop_seqk_parallel_kernelI23Flash_bwd_kernel_traitsILi256ELi64ELi64ELi8ELi4ELi2ELi2ELb0ELb0EN7cutlass6half_tE19Flash_kernel_traitsILi256ELi64ELi64ELi8ES3_EELb0ELb0ELb0ELb1ELb0ELb0ELb0EEEvNS_16Flash_bwd_paramsE)
        /*0314*/ 	.word	0x00000060


	//----- nvinfo : EIATTR_REGCOUNT
	.align		4
.L_142:
        /*0318*/ 	.byte	0x04, 0x2f
        /*031a*/ 	.short	(.L_144 - .L_143)
	.align		4
.L_143:
        /*031c*/ 	.word	index@(_ZN5flash44flash_bwd_dq_dk_dv_loop_seqk_parallel_kernelI23Flash_bwd_kernel_traitsILi256ELi64ELi64ELi8ELi4ELi2ELi2ELb0ELb0EN7cutlass6half_tE19Flash_kernel_traitsILi256ELi64ELi64ELi8ES3_EELb0ELb0ELb0ELb0ELb0ELb1ELb0EEEvNS_16Flash_bwd_paramsE)
        /*0320*/ 	.word	0x000000ff


	//----- nvinfo : EIATTR_FRAME_SIZE
	.align		4
.L_144:
        /*0324*/ 	.byte	0x04, 0x11
        /*0326*/ 	.short	(.L_146 - .L_145)
	.align		4
.L_145:
        /*0328*/ 	.word	index@(_ZN5flash44flash_bwd_dq_dk_dv_loop_seqk_parallel_kernelI23Flash_bwd_kernel_traitsILi256ELi64ELi64ELi8ELi4ELi2ELi2ELb0ELb0EN7cutlass6half_tE19Flash_kernel_traitsILi256ELi64ELi64ELi8ES3_EELb0ELb0ELb0ELb0ELb0ELb1ELb0EEEvNS_16Flash_bwd_paramsE)
        /*032c*/ 	.word	0x00000058


	//----- nvinfo : EIATTR_REGCOUNT
	.align		4
.L_146:
        /*0330*/ 	.byte	0x04, 0x2f
        /*0332*/ 	.short	(.L_148 - .L_147)
	.align		4
.L_147:
        /*0334*/ 	.word	index@(_ZN5flash44flash_bwd_dq_dk_dv_loop_seqk_parallel_kernelI23Flash_bwd_kernel_traitsILi256ELi64ELi64ELi8ELi4ELi2ELi2ELb0ELb0EN7cutlass6half_tE19Flash_kernel_traitsILi256ELi64ELi64ELi8ES3_EELb0ELb0ELb1ELb0ELb0ELb0ELb0EEEvNS_16Flash_bwd_paramsE)
        /*0338*/ 	.word	0x000000ff


	//----- nvinfo : EIATTR_FRAME_SIZE
	.align		4
.L_148:
        /*033c*/ 	.byte	0x04, 0x11
        /*033e*/ 	.short	(.L_150 - .L_149)
	.align		4
.L_149:
        /*0340*/ 	.word	index@(_ZN5flash44flash_bwd_dq_dk_dv_loop_seqk_parallel_kernelI23Flash_bwd_kernel_traitsILi256ELi64ELi64ELi8ELi4ELi2ELi2ELb0ELb0EN7cutlass6half_tE19Flash_kernel_traitsILi256ELi64ELi64ELi8ES3_EELb0ELb0ELb1ELb0ELb0ELb0ELb0EEEvNS_16Flash_bwd_paramsE)
        /*0344*/ 	.word	0x00000010


	//----- nvinfo : EIATTR_REGCOUNT
	.align		4
.L_150:
        /*0348*/ 	.byte	0x04, 0x2f
        /*034a*/ 	.short	(.L_152 - .L_151)
	.align		4
.L_151:
        /*034c*/ 	.word	index@(_ZN5flash44flash_bwd_dq_dk_dv_loop_seqk_parallel_kernelI23Flash_bwd_kernel_traitsILi256ELi64ELi64ELi8ELi4ELi2ELi2ELb0ELb0EN7cutlass6half_tE19Flash_kernel_traitsILi256ELi64ELi64ELi8ES3_EELb0ELb0ELb0ELb0ELb0ELb0ELb0EEEvNS_16Flash_bwd_paramsE)
        /*0350*/ 	.word	0x000000ff


	//----- nvinfo : EIATTR_FRAME_SIZE
	.align		4
.L_152:
        /*0354*/ 	.byte	0x04, 0x11
        /*0356*/ 	.short	(.L_154 - .L_153)
	.align		4
.L_153:
        /*0358*/ 	.word	index@(_ZN5flash44flash_bwd_dq_dk_dv_loop_seqk_parallel_kernelI23Flash_bwd_kernel_traitsILi256ELi64ELi64ELi8ELi4ELi2ELi2ELb0ELb0EN7cutlass6half_tE19Flash_kernel_traitsILi256ELi64ELi64ELi8ES3_EELb0ELb0ELb0ELb0ELb0ELb0ELb0EEEvNS_16Flash_bwd_paramsE)
        /*035c*/ 	.word	0x00000058


	//----- nvinfo : EIATTR_REGCOUNT
	.align		4
.L_154:
        /*0360*/ 	.byte	0x04, 0x2f
        /*0362*/ 	.short	(.L_156 - .L_155)
	.align		4
.L_155:
        /*0364*/ 	.word	index@(_ZN5flash44flash_bwd_dq_dk_dv_loop_seqk_parallel_kernelI23Flash_bwd_kernel_traitsILi256ELi64ELi64ELi8ELi4ELi2ELi2ELb0ELb1EN7cutlass6half_tE19Flash_kernel_traitsILi256ELi64ELi64ELi8ES3_EELb0ELb0ELb1ELb1ELb0ELb0ELb0EEEvNS_16Flash_bwd_paramsE)
        /*0368*/ 	.word	0x000000fe


	//----- nvinfo : EIATTR_FRAME_SIZE
	.align		4
.L_156:
        /*036c*/ 	.byte	0x04, 0x11
        /*036e*/ 	.short	(.L_158 - .L_157)
	.align		4
.L_157:
        /*0370*/ 	.word	index@(_ZN5flash44flash_bwd_dq_dk_dv_loop_seqk_parallel_kernelI23Flash_bwd_kernel_traitsILi256ELi64ELi64ELi8ELi4ELi2ELi2ELb0ELb1EN7cutlass6half_tE19Flash_kernel_traitsILi256ELi64ELi64ELi8ES3_EELb0ELb0ELb1ELb1ELb0ELb0ELb0EEEvNS_16Flash_bwd_paramsE)
        /*0374*/ 	.word	0x00000000


	//----- nvinfo : EIATTR_REGCOUNT
	.align		4
.L_158:
        /*0378*/ 	.byte	0x04, 0x2f
        /*037a*/ 	.short	(.L_160 - .L_159)
	.align		4
.L_159:
        /*037c*/ 	.word	index@(_ZN5flash44flash_bwd_dq_dk_dv_loop_seqk_parallel_kernelI23Flash_bwd_kernel_traitsILi256ELi64ELi64ELi8ELi4ELi2ELi2ELb0ELb1EN7cutlass6half_tE19Flash_kernel_traitsILi256ELi64ELi64ELi8ES3_EELb0ELb0ELb1ELb0ELb0ELb1ELb0EEEvNS_16Flash_bwd_paramsE)
        /*0380*/ 	.word	0x000000fe


	//----- nvinfo : EIATTR_FRAME_SIZE
	.align		4
.L_160:
        /*0384*/ 	.byte	0x04, 0x11
        /*0386*/ 	.short	(.L_162 - .L_161)
	.align		4
.L_161:
        /*0388*/ 	.word	index@(_ZN5flash44flash_bwd_dq_dk_dv_loop_seqk_parallel_kernelI23Flash_bwd_kernel_traitsILi256ELi64ELi64ELi8ELi4ELi2ELi2ELb0ELb1EN7cutlass6half_tE19Flash_kernel_traitsILi256ELi64ELi64ELi8ES3_EELb0ELb0ELb1ELb0ELb0ELb1ELb0EEEvNS_16Flash_bwd_paramsE)
        /*038c*/ 	.word	0x00000000


	//----- nvinfo : EIATTR_REGCOUNT
	.align		4
.L_162:
        /*0390*/ 	.byte	0x04, 0x2f
        /*0392*/ 	.short	(.L_164 - .L_163)
	.align		4
.L_163:
        /*0394*/ 	.word	index@(_ZN5flash44flash_bwd_dq_dk_dv_loop_seqk_parallel_kernelI23Flash_bwd_kernel_traitsILi256ELi64ELi64ELi8ELi4ELi2ELi2ELb0ELb1EN7cutlass6half_tE19Flash_kernel_traitsILi256ELi64ELi64ELi8ES3_EELb0ELb0ELb0ELb1ELb0ELb0ELb0EEEvNS_16Flash_bwd_paramsE)
        /*0398*/ 	.word	0x000000fe


	//----- nvinfo : EIATTR_FRAME_SIZE
	.align		4
.L_164:
        /*039c*/ 	.byte	0x04, 0x11
        /*039e*/ 	.short	(.L_166 - .L_165)
	.align		4
.L_165:
        /*03a0*/ 	.word	index@(_ZN5flash44flash_bwd_dq_dk_dv_loop_seqk_parallel_kernelI23Flash_bwd_kernel_traitsILi256ELi64ELi64ELi8ELi4ELi2ELi2ELb0ELb1EN7cutlass6half_tE19Flash_kernel_traitsILi256ELi64ELi64ELi8ES3_EELb0ELb0ELb0ELb1ELb0ELb0ELb0EEEvNS_16Flash_bwd_paramsE)
        /*03a4*/ 	.word	0x00000000


	//----- nvinfo : EIATTR_REGCOUNT
	.align		4
.L_166:
        /*03a8*/ 	.byte	0x04, 0x2f
        /*03aa*/ 	.short	(.L_168 - .L_167)
	.align		4
.L_167:
        /*03ac*/ 	.word	index@(_ZN5flash44flash_bwd_dq_dk_dv_loop_seqk_parallel_kernelI23Flash_bwd_kernel_traitsILi256ELi64ELi64ELi8ELi4ELi2ELi2ELb0ELb1EN7cutlass6half_tE19Flash_kernel_traitsILi256ELi64ELi64ELi8ES3_EELb0ELb0ELb0ELb0ELb0ELb1ELb0EEEvNS_16Flash_bwd_paramsE)
        /*03b0*/ 	.word	0x000000ff


	//----- nvinfo : EIATTR_FRAME_SIZE
	.align		4
.L_168:
        /*03b4*/ 	.byte	0x04, 0x11
        /*03b6*/ 	.short	(.L_170 - .L_169)
	.align		4
.L_169:
        /*03b8*/ 	.word	index@(_ZN5flash44flash_bwd_dq_dk_dv_loop_seqk_parallel_kernelI23Flash_bwd_kernel_traitsILi256ELi64ELi64ELi8ELi4ELi2ELi2ELb0ELb1EN7cutlass6half_tE19Flash_kernel_traitsILi256ELi64ELi64ELi8ES3_EELb0ELb0ELb0ELb0ELb0ELb1ELb0EEEvNS_16Flash_bwd_paramsE)
        /*03bc*/ 	.word	0x00000000


	//----- nvinfo : EIATTR_REGCOUNT
	.align		4
.L_170:
        /*03c0*/ 	.byte	0x04, 0x2f
        /*03c2*/ 	.short	(.L_172 - .L_171)
	.align		4
.L_171:
        /*03c4*/ 	.word	index@(_ZN5flash44flash_bwd_dq_dk_dv_loop_seqk_parallel_kernelI23Flash_bwd_kernel_traitsILi256ELi64ELi64ELi8ELi4ELi2ELi2ELb0ELb1EN7cutlass6half_tE19Flash_kernel_traitsILi256ELi64ELi64ELi8ES3_EELb0ELb0ELb1ELb0ELb0ELb0ELb0EEEvNS_16Flash_bwd_paramsE)
        /*03c8*/ 	.word	0x000000fe


	//----- nvinfo : EIATTR_FRAME_SIZE
	.align		4
.L_172:
        /*03cc*/ 	.byte	0x04, 0x11
        /*03ce*/ 	.short	(.L_174 - .L_173)
	.align		4
.L_173:
        /*03d0*/ 	.word	index@(_ZN5flash44flash_bwd_dq_dk_dv_loop_seqk_parallel_kernelI23Flash_bwd_kernel_traitsILi256ELi64ELi64ELi8ELi4ELi2ELi2ELb0ELb1EN7cutlass6half_tE19Flash_kernel_traitsILi256ELi64ELi64ELi8ES3_EELb0ELb0ELb1ELb0ELb0ELb0ELb0EEEvNS_16Flash_bwd_paramsE)
        /*03d4*/ 	.word	0x00000000


	//----- nvinfo : EIATTR_REGCOUNT
	.align		4
.L_174:
        /*03d8*/ 	.byte	0x04, 0x2f
        /*03da*/ 	.short	(.L_176 - .L_175)
	.align		4
.L_175:
        /*03dc*/ 	.word	index@(_ZN5flash44flash_bwd_dq_dk_dv_loop_seqk_parallel_kernelI23Flash_bwd_kernel_traitsILi256ELi64ELi64ELi8ELi4ELi2ELi2ELb0ELb1EN7cutlass6half_tE19Flash_kernel_traitsILi256ELi64ELi64ELi8ES3_EELb0ELb0ELb0ELb0ELb0ELb0ELb0EEEvNS_16Flash_bwd_paramsE)
        /*03e0*/ 	.word	0x000000ff


	//----- nvinfo : EIATTR_FRAME_SIZE
	.align		4
.L_176:
        /*03e4*/ 	.byte	0x04, 0x11
        /*03e6*/ 	.short	(.L_178 - .L_177)
	.align		4
.L_177:
        /*03e8*/ 	.word	index@(_ZN5flash44flash_bwd_dq_dk_dv_loop_seqk_parallel_kernelI23Flash_bwd_kernel_traitsILi256ELi64ELi64ELi8ELi4ELi2ELi2ELb0ELb1EN7cutlass6half_tE19Flash_kernel_traitsILi256ELi64ELi64ELi8ES3_EELb0ELb0ELb0ELb0ELb0ELb0ELb0EEEvNS_16Flash_bwd_paramsE)
        /*03ec*/ 	.word	0x00000000


	//----- nvinfo : EIATTR_REGCOUNT
	.align		4
.L_178:
        /*03f0*/ 	.byte	0x04, 0x2f
        /*03f2*/ 	.short	(.L_180 - .L_179)
	.align		4
.L_179:
        /*03f4*/ 	.word	index@(_ZN5flash25flash_bwd_dot_do_o_kernelILb1E23Flash_bwd_kernel_traitsILi256ELi64ELi32ELi8ELi4ELi1ELi2ELb1ELb1EN7cutlass6half_tE19Flash_kernel_traitsILi256ELi64ELi32ELi8ES3_EEEEvNS_16Flash_bwd_paramsE)
        /*03f8*/ 	.word	0x00000053


	//----- nvinfo : EIATTR_FRAME_SIZE
	.align		4
.L_180:
        /*03fc*/ 	.byte	0x04, 0x11
        /*03fe*/ 	.short	(.L_182 - .L_181)
	.align		4
.L_181:
        /*0400*/ 	.word	index@(_ZN5flash25flash_bwd_dot_do_o_kernelILb1E23Flash_bwd_kernel_traitsILi256ELi64ELi32ELi8ELi4ELi1ELi2ELb1ELb1EN7cutlass6half_tE19Flash_kernel_traitsILi256ELi64ELi32ELi8ES3_EEEEvNS_16Flash_bwd_paramsE)
        /*0404*/ 	.word	0x00000000


	//----- nvinfo : EIATTR_REGCOUNT
	.align		4
.L_182:
        /*0408*/ 	.byte	0x04, 0x2f
        /*040a*/ 	.short	(.L_184 - .L_183)
	.align		4
.L_183:
        /*040c*/ 	.word	index@(_ZN5flash25flash_bwd_dot_do_o_kernelILb0E23Flash_bwd_kernel_traitsILi256ELi64ELi32ELi8ELi4ELi1ELi2ELb1ELb1EN7cutlass6half_tE19Flash_kernel_traitsILi256ELi64ELi32ELi8ES3_EEEEvNS_16Flash_bwd_paramsE)
        /*0410*/ 	.word	0x0000004e


	//----- nvinfo : EIATTR_FRAME_SIZE
	.align		4
.L_184:
        /*0414*/ 	.byte	0x04, 0x11
        /*0416*/ 	.short	(.L_186 - .L_185)
	.align		4
.L_185:
        /*0418*/ 	.word	index@(_ZN5flash25flash_bwd_dot_do_o_kernelILb0E23Flash_bwd_kernel_traitsILi256ELi64ELi32ELi8ELi4ELi1ELi2ELb1ELb1EN7cutlass6half_tE19Flash_kernel_traitsILi256ELi64ELi32ELi8ES3_EEEEvNS_16Flash_bwd_paramsE)
        /*041c*/ 	.word	0x00000000


	//----- nvinfo : EIATTR_REGCOUNT
	.align		4
.L_186:
        /*0420*/ 	.byte	0x04, 0x2f
        /*0422*/ 	.short	(.L_188 - .L_187)
	.align		4
.L_187:
        /*0424*/ 	.word	index@(_ZN5flash44flash_bwd_dq_dk_dv_loop_seqk_parallel_kernelI23Flash_bwd_kernel_traitsILi256ELi64ELi32ELi8ELi4ELi1ELi2ELb1ELb1EN7cutlass6half_tE19Flash_kernel_traitsILi256ELi64ELi32ELi8ES3_EELb0ELb0ELb1ELb1ELb0ELb0ELb1EEEvNS_16Flash_bwd_paramsE)
        /*0428*/ 	.word	0x000000ff


	//----- nvinfo : EIATTR_FRAME_SIZE
	.align		4
.L_188:
        /*042c*/ 	.byte	0x04, 0x11
        /*042e*/ 	.short	(.L_190 - .L_189)
	.align		4
.L_189:
        /*0430*/ 	.word	index@(_ZN5flash44flash_bwd_dq_dk_dv_loop_seqk_parallel_kernelI23Flash_bwd_kernel_traitsILi256ELi64ELi32ELi8ELi4ELi1ELi2ELb1ELb1EN7cutlass6half_tE19Flash_kernel_traitsILi256ELi64ELi32ELi8ES3_EELb0ELb0ELb1ELb1ELb0ELb0ELb1EEEvNS_16Flash_bwd_paramsE)
        /*0434*/ 	.word	0x00000018


	//----- nvinfo : EIATTR_REGCOUNT
	.align		4
.L_190:
        /*0438*/ 	.byte	0x04, 0x2f
        /*043a*/ 	.short	(.L_192 - .L_191)
	.align		4
.L_191:
        /*043c*/ 	.word	index@(_ZN5flash44flash_bwd_dq_dk_dv_loop_seqk_parallel_kernelI23Flash_bwd_kernel_traitsILi256ELi64ELi32ELi8ELi4ELi1ELi2ELb1ELb1EN7cutlass6half_tE19Flash_kernel_traitsILi256ELi64ELi32ELi8ES3_EELb0ELb0ELb1ELb1ELb0ELb0ELb0EEEvNS_16Flash_bwd_paramsE)
        /*0440*/ 	.word	0x000000ff


	//----- nvinfo : EIATTR_FRAME_SIZE
	.align		4
.L_192:
        /*0444*/ 	.byte	0x04, 0x11
        /*0446*/ 	.short	(.L_194 - .L_193)
	.align		4
.L_193:
        /*0448*/ 	.word	index@(_ZN5flash44flash_bwd_dq_dk_dv_loop_seqk_parallel_kernelI23Flash_bwd_kernel_traitsILi256ELi64ELi32ELi8ELi4ELi1ELi2ELb1ELb1EN7cutlass6half_tE19Flash_kernel_traitsILi256ELi64ELi32ELi8ES3_EELb0ELb0ELb1ELb1ELb0ELb0ELb0EEEvNS_16Flash_bwd_paramsE)
        /*044c*/ 	.word	0x00000018


	//----- nvinfo : EIATTR_REGCOUNT
	.align		4
.L_194:
        /*0450*/ 	.byte	0x04, 0x2f
        /*0452*/ 	.short	(.L_196 - .L_195)
	.align		4
.L_195:
        /*0454*/ 	.word	index@(_ZN5flash44flash_bwd_dq_dk_dv_loop_seqk_parallel_kernelI23Flash_bwd_kernel_traitsILi256ELi64ELi32ELi8ELi4ELi1ELi2ELb1ELb1EN7cutlass6half_tE19Flash_kernel_traitsILi256ELi64ELi32ELi8ES3_EELb0ELb0ELb1ELb0ELb0ELb1ELb1EEEvNS_16Flash_bwd_paramsE)
        /*0458*/ 	.word	0x000000ff


	//----- nvinfo : EIATTR_FRAME_SIZE
	.align		4
.L_196:
        /*045c*/ 	.byte	0x04, 0x11
        /*045e*/ 	.short	(.L_198 - .L_197)
	.align		4
.L_197:
        /*0460*/ 	.word	index@(_ZN5flash44flash_bwd_dq_dk_dv_loop_seqk_parallel_kernelI23Flash_bwd_kernel_traitsILi256ELi64ELi32ELi8ELi4ELi1ELi2ELb1ELb1EN7cutlass6half_tE19Flash_kernel_traitsILi256ELi64ELi32ELi8ES3_EELb0ELb0ELb1ELb0ELb0ELb1ELb1EEEvNS_16Flash_bwd_paramsE)
        /*0464*/ 	.word	0x00000020


	//----- nvinfo : EIATTR_REGCOUNT
	.align		4
.L_198:
        /*0468*/ 	.byte	0x04, 0x2f
        /*046a*/ 	.short	(.L_200 - .L_199)
	.align		4
.L_199:
        /*046c*/ 	.word	index@(_ZN5flash44flash_bwd_dq_dk_dv_loop_seqk_parallel_kernelI23Flash_bwd_kernel_traitsILi256ELi64ELi32ELi8ELi4ELi1ELi2ELb1ELb1EN7cutlass6half_tE19Flash_kernel_traitsILi256ELi64ELi32ELi8ES3_EELb0ELb0ELb1ELb0ELb0ELb1ELb0EEEvNS_16Flash_bwd_paramsE)
        /*0470*/ 	.word	0x000000ff


	//----- nvinfo : EIATTR_FRAME_SIZE
	.align		4
.L_200:
        /*0474*/ 	.byte	0x04, 0x11
        /*0476*/ 	.short	(.L_202 - .L_201)
	.align		4
.L_201:
        /*0478*/ 	.word	index@(_ZN5flash44flash_bwd_dq_dk_dv_loop_seqk_parallel_kernelI23Flash_bwd_kernel_traitsILi256ELi64ELi32ELi8ELi4ELi1ELi2ELb1ELb1EN7cutlass6half_tE19Flash_kernel_traitsILi256ELi64ELi32ELi8ES3_EELb0ELb0ELb1ELb0ELb0ELb1ELb0EEEvNS_16Flash_bwd_paramsE)
        /*047c*/ 	.word	0x00000020


	//----- nvinfo : EIATTR_REGCOUNT
	.align		4
.L_202:
        /*0480*/ 	.byte	0x04, 0x2f
        /*0482*/ 	.short	(.L_204 - .L_203)
	.align		4
.L_203:
        /*0484*/ 	.word	index@(_ZN5flash44flash_bwd_dq_dk_dv_loop_seqk_parallel_kernelI23Flash_bwd_kernel_traitsILi256ELi64ELi32ELi8ELi4ELi1ELi2ELb1ELb1EN7cutlass6half_tE19Flash_kernel_traitsILi256ELi64ELi32ELi8ES3_EELb0ELb0ELb0ELb1ELb0ELb0ELb1EEEvNS_16Flash_bwd_paramsE)
        /*0488*/ 	.word	0x000000ff


	//----- nvinfo : EIATTR_FRAME_SIZE
	.align		4
.L_204:
        /*048c*/ 	.byte	0x04, 0x11
        /*048e*/ 	.short	(.L_206 - .L_205)
	.align		4
.L_205:
        /*0490*/ 	.word	index@(_ZN5flash44flash_bwd_dq_dk_dv_loop_seqk_parallel_kernelI23Flash_bwd_kernel_traitsILi256ELi64ELi32ELi8ELi4ELi1ELi2ELb1ELb1EN7cutlass6half_tE19Flash_kernel_traitsILi256ELi64ELi32ELi8ES3_EELb0ELb0ELb0ELb1ELb0ELb0ELb1EEEvNS_16Flash_bwd_paramsE)
        /*0494*/ 	.word	0x00000020


	//----- nvinfo : EIATTR_REGCOUNT
	.align		4
.L_206:
        /*0498*/ 	.byte	0x04, 0x2f
        /*049a*/ 	.short	(.L_208 - .L_207)
	.align		4
.L_207:
        /*049c*/ 	.word	index@(_ZN5flash44flash_bwd_dq_dk_dv_loop_seqk_parallel_kernelI23Flash_bwd_kernel_traitsILi256ELi64ELi32ELi8ELi4ELi1ELi2ELb1ELb1EN7cutlass6half_tE19Flash_kernel_traitsILi256ELi64ELi32ELi8ES3_EELb0ELb0ELb0ELb1ELb0ELb0ELb0EEEvNS_16Flash_bwd_paramsE)
        /*04a0*/ 	.word	0x000000ff


	//----- nvinfo : EIATTR_FRAME_SIZE
	.align		4
.L_208:
        /*04a4*/ 	.byte	0x04, 0x11
        /*04a6*/ 	.short	(.L_210 - .L_209)
	.align		4
.L_209:
        /*04a8*/ 	.word	index@(_ZN5flash44flash_bwd_dq_dk_dv_loop_seqk_parallel_kernelI23Flash_bwd_kernel_traitsILi256ELi64ELi32ELi8ELi4ELi1ELi2ELb1ELb1EN7cutlass6half_tE19Flash_kernel_traitsILi256ELi64ELi32ELi8ES3_EELb0ELb0ELb0ELb1ELb0ELb0ELb0EEEvNS_16Flash_bwd_paramsE)
        /*04ac*/ 	.word	0x00000020


	//----- nvinfo : EIATTR_REGCOUNT
	.align		4
.L_210:
        /*04b0*/ 	.byte	0x04, 0x2f
        /*04b2*/ 	.short	(.L_212 - .L_211)
	.align		4
.L_211:
        /*04b4*/ 	.word	index@(_ZN5flash44flash_bwd_dq_dk_dv_loop_seqk_parallel_kernelI23Flash_bwd_kernel_traitsILi256ELi64ELi32ELi8ELi4ELi1ELi2ELb1ELb1EN7cutlass6half_tE19Flash_kernel_traitsILi256ELi64ELi32ELi8ES3_EELb0ELb0ELb0ELb0ELb0ELb1ELb1EEEvNS_16Flash_bwd_paramsE)
        /*04b8*/ 	.word	0x000000ff


	//----- nvinfo : EIATTR_FRAME_SIZE
	.align		4
.L_212:
        /*04bc*/ 	.byte	0x04, 0x11
        /*04be*/ 	.short	(.L_214 - .L_213)
	.align		4
.L_213:
        /*04c0*/ 	.word	index@(_ZN5flash44flash_bwd_dq_dk_dv_loop_seqk_parallel_kernelI23Flash_bwd_kernel_traitsILi256ELi64ELi32ELi8ELi4ELi1ELi2ELb1ELb1EN7cutlass6half_tE19Flash_kernel_traitsILi256ELi64ELi32ELi8ES3_EELb0ELb0ELb0ELb0ELb0ELb1ELb1EEEvNS_16Flash_bwd_paramsE)
        /*04c4*/ 	.word	0x00000018


	//----- nvinfo : EIATTR_REGCOUNT
	.align		4
.L_214:
        /*04c8*/ 	.byte	0x04, 0x2f
        /*04ca*/ 	.short	(.L_216 - .L_215)
	.align		4
.L_215:
        /*04cc*/ 	.word	index@(_ZN5flash44flash_bwd_dq_dk_dv_loop_seqk_parallel_kernelI23Flash_bwd_kernel_traitsILi256ELi64ELi32ELi8ELi4ELi1ELi2ELb1ELb1EN7cutlass6half_tE19Flash_kernel_traitsILi256ELi64ELi32ELi8ES3_EELb0ELb0ELb0ELb0ELb0ELb1ELb0EEEvNS_16Flash_bwd_paramsE)
        /*04d0*/ 	.word	0x000000ff


	//----- nvinfo : EIATTR_FRAME_SIZE
	.align		4
.L_216:
        /*04d4*/ 	.byte	0x04, 0x11
        /*04d6*/ 	.short	(.L_218 - .L_217)
	.align		4
.L_217:
        /*04d8*/ 	.word	index@(_ZN5flash44flash_bwd_dq_dk_dv_loop_seqk_parallel_kernelI23Flash_bwd_kernel_traitsILi256ELi64ELi32ELi8ELi4ELi1ELi2ELb1ELb1EN7cutlass6half_tE19Flash_kernel_traitsILi256ELi64ELi32ELi8ES3_EELb0ELb0ELb0ELb0ELb0ELb1ELb0EEEvNS_16Flash_bwd_paramsE)
        /*04dc*/ 	.word	0x00000018


	//----- nvinfo : EIATTR_REGCOUNT
	.align		4
.L_218:
        /*04e0*/ 	.byte	0x04, 0x2f
        /*04e2*/ 	.short	(.L_220 - .L_219)
	.align		4
.L_219:
        /*04e4*/ 	.word	index@(_ZN5flash44flash_bwd_dq_dk_dv_loop_seqk_parallel_kernelI23Flash_bwd_kernel_traitsILi256ELi64ELi32ELi8ELi4ELi1ELi2ELb1ELb1EN7cutlass6half_tE19Flash_kernel_traitsILi256ELi64ELi32ELi8ES3_EELb0ELb0ELb1ELb0ELb0ELb0ELb1EEEvNS_16Flash_bwd_paramsE)
        /*04e8*/ 	.word	0x000000ff


	//----- nvinfo : EIATTR_FRAME_SIZE
	.align		4
.L_220:
        /*04ec*/ 	.byte	0x04, 0x11
        /*04ee*/ 	.short	(.L_222 - .L_221)
	.align		4
.L_221:
        /*04f0*/ 	.word	index@(_ZN5flash44flash_bwd_dq_dk_dv_loop_seqk_parallel_kernelI23Flash_bwd_kernel_traitsILi256ELi64ELi32ELi8ELi4ELi1ELi2ELb1ELb1EN7cutlass6half_tE19Flash_kernel_traitsILi256ELi64ELi32ELi8ES3_EELb0ELb0ELb1ELb0ELb0ELb0ELb1EEEvNS_16Flash_bwd_paramsE)
        /*04f4*/ 	.word	0x00000010


	//----- nvinfo : EIATTR_REGCOUNT
	.align		4
.L_222:
        /*04f8*/ 	.byte	0x04, 0x2f
        /*04fa*/ 	.short	(.L_224 - .L_223)
	.align		4
.L_223:
        /*04fc*/ 	.word	index@(_ZN5flash44flash_bwd_dq_dk_dv_loop_seqk_parallel_kernelI23Flash_bwd_kernel_traitsILi256ELi64ELi32ELi8ELi4ELi1ELi2ELb1ELb1EN7cutlass6half_tE19Flash_kernel_traitsILi256ELi64ELi32ELi8ES3_EELb0ELb0ELb1ELb0ELb0ELb0ELb0EEEvNS_16Flash_bwd_paramsE)
        /*0500*/ 	.word	0x000000ff


	//----- nvinfo : EIATTR_FRAME_SIZE
	.align		4
.L_224:
        /*0504*/ 	.byte	0x04, 0x11
        /*0506*/ 	.short	(.L_226 - .L_225)
	.align		4
.L_225:
        /*0508*/ 	.word	index@(_ZN5flash44flash_bwd_dq_dk_dv_loop_seqk_parallel_kernelI23Flash_bwd_kernel_traitsILi256ELi64ELi32ELi8ELi4ELi1ELi2ELb1ELb1EN7cutlass6half_tE19Flash_kernel_traitsILi256ELi64ELi32ELi8ES3_EELb0ELb0ELb1ELb0ELb0ELb0ELb0EEEvNS_16Flash_bwd_paramsE)
        /*050c*/ 	.word	0x00000010


	//----- nvinfo : EIATTR_REGCOUNT
	.align		4
.L_226:
        /*0510*/ 	.byte	0x04, 0x2f
        /*0512*/ 	.short	(.L_228 - .L_227)
	.align		4
.L_227:
        /*0514*/ 	.word	index@(_ZN5flash44flash_bwd_dq_dk_dv_loop_seqk_parallel_kernelI23Flash_bwd_kernel_traitsILi256ELi64ELi32ELi8ELi4ELi1ELi2ELb1ELb1EN7cutlass6half_tE19Flash_kernel_traitsILi256ELi64ELi32ELi8ES3_EELb0ELb0ELb0ELb0ELb0ELb0ELb1EEEvNS_16Flash_bwd_paramsE)
        /*0518*/ 	.word	0x000000ff


	//----- nvinfo : EIATTR_FRAME_SIZE
	.align		4
.L_228:
        /*051c*/ 	.byte	0x04, 0x11
        /*051e*/ 	.short	(.L_230 - .L_229)
	.align		4
.L_229:
        /*0520*/ 	.word	index@(_ZN5flash44flash_bwd_dq_dk_dv_loop_seqk_parallel_kernelI23Flash_bwd_kernel_traitsILi256ELi64ELi32ELi8ELi4ELi1ELi2ELb1ELb1EN7cutlass6half_tE19Flash_kernel_traitsILi256ELi64ELi32ELi8ES3_EELb0ELb0ELb0ELb0ELb0ELb0ELb1EEEvNS_16Flash_bwd_paramsE)
        /*0524*/ 	.word	0x00000018


	//----- nvinfo : EIATTR_REGCOUNT
	.align		4
.L_230:
        /*0528*/ 	.byte	0x04, 0x2f
        /*052a*/ 	.short	(.L_232 - .L_231)
	.align		4
.L_231:
        /*052c*/ 	.word	index@(_ZN5flash44flash_bwd_dq_dk_dv_loop_seqk_parallel_kernelI23Flash_bwd_kernel_traitsILi256ELi64ELi32ELi8ELi4ELi1ELi2ELb1ELb1EN7cutlass6half_tE19Flash_kernel_traitsILi256ELi64ELi32ELi8ES3_EELb0ELb0ELb0ELb0ELb0ELb0ELb0EEEvNS_16Flash_bwd_paramsE)
        /*0530*/ 	.word	0x000000ff


	//----- nvinfo : EIATTR_FRAME_SIZE
	.align		4
.L_232:
        /*0534*/ 	.byte	0x04, 0x11
        /*0536*/ 	.short	(.L_234 - .L_233)
	.align		4
.L_233:
        /*0538*/ 	.word	index@(_ZN5flash44flash_bwd_dq_dk_dv_loop_seqk_parallel_kernelI23Flash_bwd_kernel_traitsILi256ELi64ELi32ELi8ELi4ELi1ELi2ELb1ELb1EN7cutlass6half_tE19Flash_kernel_traitsILi256ELi64ELi32ELi8ES3_EELb0ELb0ELb0ELb0ELb0ELb0ELb0EEEvNS_16Flash_bwd_paramsE)
        /*053c*/ 	.word	0x00000018


	//----- nvinfo : EIATTR_REGCOUNT
	.align		4
.L_234:
        /*0540*/ 	.byte	0x04, 0x2f
        /*0542*/ 	.short	(.L_236 - .L_235)
	.align		4
.L_235:
        /*0544*/ 	.word	index@(_ZN5flash27flash_bwd_convert_dq_kernelI23Flash_bwd_kernel_traitsILi256ELi64ELi32ELi8ELi4ELi1ELi2ELb1ELb1EN7cutlass6half_tE19Flash_kernel_traitsILi256ELi64ELi32ELi8ES3_EEEEvNS_16Flash_bwd_paramsEi)
        /*0548*/ 	.word	0x00000060


	//----- nvinfo : EIATTR_FRAME_SIZE
	.align		4
.L_236:
        /*054c*/ 	.byte	0x04, 0x11
        /*054e*/ 	.short	(.L_238 - .L_237)
	.align		4
.L_237:
        /*0550*/ 	.word	index@(_ZN5flash27flash_bwd_convert_dq_kernelI23Flash_bwd_kernel_traitsILi256ELi64ELi32ELi8ELi4ELi1ELi2ELb1ELb1EN7cutlass6half_tE19Flash_kernel_traitsILi256ELi64ELi32ELi8ES3_EEEEvNS_16Flash_bwd_paramsEi)
        /*0554*/ 	.word	0x00000000


	//----- nvinfo : EIATTR_MIN_STACK_SIZE
	.align		4
.L_238:
        /*0558*/ 	.byte	0x04, 0x12
        /*055a*/ 	.short	(.L_240 - .L_239)
	.align		4
.L_239:
        /*055c*/ 	.word	index@(_ZN5flash27flash_bwd_convert_dq_kernelI23Flash_bwd_kernel_traitsILi256ELi64ELi32ELi8ELi4ELi1ELi2ELb1ELb1EN7cutlass6half_tE19Flash_kernel_traitsILi256ELi64ELi32ELi8ES3_EEEEvNS_16Flash_bwd_paramsEi)
        /*0560*/ 	.word	0x00000000


	//----- nvinfo : EIATTR_MIN_STACK_SIZE
	.align		4
.L_240:
        /*0564*/ 	.byte	0x04, 0x12
        /*0566*/ 	.short	(.L_242 - .L_241)
	.align		4
.L_241:
        /*0568*/ 	.word	index@(_ZN5flash44flash_bwd_dq_dk_dv_loop_seqk_parallel_kernelI23Flash_bwd_kernel_traitsILi256ELi64ELi32ELi8ELi4ELi1ELi2ELb1ELb1EN7cutlass6half_tE19Flash_kernel_traitsILi256ELi64ELi32ELi8ES3_EELb0ELb0ELb0ELb0ELb0ELb0ELb0EEEvNS_16Flash_bwd_paramsE)
        /*056c*/ 	.word	0x00000018


	//----- nvinfo : EIATTR_MIN_STACK_SIZE
	.align		4
.L_242:
        /*0570*/ 	.byte	0x04, 0x12
        /*0572*/ 	.short	(.L_244 - .L_243)
	.align		4
.L_243:
        /*0574*/ 	.word	index@(_ZN5flash44flash_bwd_dq_dk_dv_loop_seqk_parallel_kernelI23Flash_bwd_kernel_traitsILi256ELi64ELi32ELi8ELi4ELi1ELi2ELb1ELb1EN7cutlass6half_tE19Flash_kernel_traitsILi256ELi64ELi32ELi8ES3_EELb0ELb0ELb0ELb0ELb0ELb0ELb1EEEvNS_16Flash_bwd_paramsE)
        /*0578*/ 	.word	0x00000018


	//----- nvinfo : EIATTR_MIN_STACK_SIZE
	.align		4
.L_244:
        /*057c*/ 	.byte	0x04, 0x12
        /*057e*/ 	.short	(.L_246 - .L_245)
	.align		4
.L_245:
        /*0580*/ 	.word	index@(_ZN5flash44flash_bwd_dq_dk_dv_loop_seqk_parallel_kernelI23Flash_bwd_kernel_traitsILi256ELi64ELi32ELi8ELi4ELi1ELi2ELb1ELb1EN7cutlass6half_tE19Flash_kernel_traitsILi256ELi64ELi32ELi8ES3_EELb0ELb0ELb1ELb0ELb0ELb0ELb0EEEvNS_16Flash_bwd_paramsE)
        /*0584*/ 	.word	0x00000010


	//----- nvinfo : EIATTR_MIN_STACK_SIZE
	.align		4
.L_246:
        /*0588*/ 	.byte	0x04, 0x12
        /*058a*/ 	.short	(.L_248 - .L_247)
	.align		4
.L_247:
        /*058c*/ 	.word	index@(_ZN5flash44flash_bwd_dq_dk_dv_loop_seqk_parallel_kernelI23Flash_bwd_kernel_traitsILi256ELi64ELi32ELi8ELi4ELi1ELi2ELb1ELb1EN7cutlass6half_tE19Flash_kernel_traitsILi256ELi64ELi32ELi8ES3_EELb0ELb0ELb1ELb0ELb0ELb0ELb1EEEvNS_16Flash_bwd_paramsE)
        /*0590*/ 	.word	0x00000010


	//----- nvinfo : EIATTR_MIN_STACK_SIZE
	.align		4
.L_248:
        /*0594*/ 	.byte	0x04, 0x12
        /*0596*/ 	.short	(.L_250 - .L_249)
	.align		4
.L_249:
        /*0598*/ 	.word	index@(_ZN5flash44flash_bwd_dq_dk_dv_loop_seqk_parallel_kernelI23Flash_bwd_kernel_traitsILi256ELi64ELi32ELi8ELi4ELi1ELi2ELb1ELb1EN7cutlass6half_tE19Flash_kernel_traitsILi256ELi64ELi32ELi8ES3_EELb0ELb0ELb0ELb0ELb0ELb1ELb0EEEvNS_16Flash_bwd_paramsE)
        /*059c*/ 	.word	0x00000018


	//----- nvinfo : EIATTR_MIN_STACK_SIZE
	.align		4
.L_250:
        /*05a0*/ 	.byte	0x04, 0x12
        /*05a2*/ 	.short	(.L_252 - .L_251)
	.align		4
.L_251:
        /*05a4*/ 	.word	index@(_ZN5flash44flash_bwd_dq_dk_dv_loop_seqk_parallel_kernelI23Flash_bwd_kernel_traitsILi256ELi64ELi32ELi8ELi4ELi1ELi2ELb1ELb1EN7cutlass6half_tE19Flash_kernel_traitsILi256ELi64ELi32ELi8ES3_EELb0ELb0ELb0ELb0ELb0ELb1ELb1EEEvNS_16Flash_bwd_paramsE)
        /*05a8*/ 	.word	0x00000018


	//----- nvinfo : EIATTR_MIN_STACK_SIZE
	.align		4
.L_252:
        /*05ac*/ 	.byte	0x04, 0x12
        /*05ae*/ 	.short	(.L_254 - .L_253)
	.align		4
.L_253:
        /*05b0*/ 	.word	index@(_ZN5flash44flash_bwd_dq_dk_dv_loop_seqk_parallel_kernelI23Flash_bwd_kernel_traitsILi256ELi64ELi32ELi8ELi4ELi1ELi2ELb1ELb1EN7cutlass6half_tE19Flash_kernel_traitsILi256ELi64ELi32ELi8ES3_EELb0ELb0ELb0ELb1ELb0ELb0ELb0EEEvNS_16Flash_bwd_paramsE)
        /*05b4*/ 	.word	0x00000020


	//----- nvinfo : EIATTR_MIN_STACK_SIZE
	.align		4
.L_254:
        /*05b8*/ 	.byte	0x04, 0x12
        /*05ba*/ 	.short	(.L_256 - .L_255)
	.align		4
.L_255:
        /*05bc*/ 	.word	index@(_ZN5flash44flash_bwd_dq_dk_dv_loop_seqk_parallel_kernelI23Flash_bwd_kernel_traitsILi256ELi64ELi32ELi8ELi4ELi1ELi2ELb1ELb1EN7cutlass6half_tE19Flash_kernel_traitsILi256ELi64ELi32ELi8ES3_EELb0ELb0ELb0ELb1ELb0ELb0ELb1EEEvNS_16Flash_bwd_paramsE)
        /*05c0*/ 	.word	0x00000020


	//----- nvinfo : EIATTR_MIN_STACK_SIZE
	.align		4
.L_256:
        /*05c4*/ 	.byte	0x04, 0x12
        /*05c6*/ 	.short	(.L_258 - .L_257)
	.align		4
.L_257:
        /*05c8*/ 	.word	index@(_ZN5flash44flash_bwd_dq_dk_dv_loop_seqk_parallel_kernelI23Flash_bwd_kernel_traitsILi256ELi64ELi32ELi8ELi4ELi1ELi2ELb1ELb1EN7cutlass6half_tE19Flash_kernel_traitsILi256ELi64ELi32ELi8ES3_EELb0ELb0ELb1ELb0ELb0ELb1ELb0EEEvNS_16Flash_bwd_paramsE)
        /*05cc*/ 	.word	0x00000020


	//----- nvinfo : EIATTR_MIN_STACK_SIZE
	.align		4
.L_258:
        /*05d0*/ 	.byte	0x04, 0x12
        /*05d2*/ 	.short	(.L_260 - .L_259)
	.align		4
.L_259:
        /*05d4*/ 	.word	index@(_ZN5flash44flash_bwd_dq_dk_dv_loop_seqk_parallel_kernelI23Flash_bwd_kernel_traitsILi256ELi64ELi32ELi8ELi4ELi1ELi2ELb1ELb1EN7cutlass6half_tE19Flash_kernel_traitsILi256ELi64ELi32ELi8ES3_EELb0ELb0ELb1ELb0ELb0ELb1ELb1EEEvNS_16Flash_bwd_paramsE)
        /*05d8*/ 	.word	0x00000020


	//----- nvinfo : EIATTR_MIN_STACK_SIZE
	.align		4
.L_260:
        /*05dc*/ 	.byte	0x04, 0x12
        /*05de*/ 	.short	(.L_262 - .L_261)
	.align		4
.L_261:
        /*05e0*/ 	.word	index@(_ZN5flash44flash_bwd_dq_dk_dv_loop_seqk_parallel_kernelI23Flash_bwd_kernel_traitsILi256ELi64ELi32ELi8ELi4ELi1ELi2ELb1ELb1EN7cutlass6half_tE19Flash_kernel_traitsILi256ELi64ELi32ELi8ES3_EELb0ELb0ELb1ELb1ELb0ELb0ELb0EEEvNS_16Flash_bwd_paramsE)
        /*05e4*/ 	.word	0x00000018


	//----- nvinfo : EIATTR_MIN_STACK_SIZE
	.align		4
.L_262:
        /*05e8*/ 	.byte	0x04, 0x12
        /*05ea*/ 	.short	(.L_264 - .L_263)
	.align		4
.L_263:
        /*05ec*/ 	.word	index@(_ZN5flash44flash_bwd_dq_dk_dv_loop_seqk_parallel_kernelI23Flash_bwd_kernel_traitsILi256ELi64ELi32ELi8ELi4ELi1ELi2ELb1ELb1EN7cutlass6half_tE19Flash_kernel_traitsILi256ELi64ELi32ELi8ES3_EELb0ELb0ELb1ELb1ELb0ELb0ELb1EEEvNS_16Flash_bwd_paramsE)
        /*05f0*/ 	.word	0x00000018


	//----- nvinfo : EIATTR_MIN_STACK_SIZE
	.align		4
.L_264:
        /*05f4*/ 	.byte	0x04, 0x12
        /*05f6*/ 	.short	(.L_266 - .L_265)
	.align		4
.L_265:
        /*05f8*/ 	.word	index@(_ZN5flash25flash_bwd_dot_do_o_kernelILb0E23Flash_bwd_kernel_traitsILi256ELi64ELi32ELi8ELi4ELi1ELi2ELb1ELb1EN7cutlass6half_tE19Flash_kernel_traitsILi256ELi64ELi32ELi8ES3_EEEEvNS_16Flash_bwd_paramsE)
        /*05fc*/ 	.word	0x00000000


	//----- nvinfo : EIATTR_MIN_STACK_SIZE
	.align		4
.L_266:
        /*0600*/ 	.byte	0x04, 0x12
        /*0602*/ 	.short	(.L_268 - .L_267)
	.align		4
.L_267:
        /*0604*/ 	.word	index@(_ZN5flash25flash_bwd_dot_do_o_kernelILb1E23Flash_bwd_kernel_traitsILi256ELi64ELi32ELi8ELi4ELi1ELi2ELb1ELb1EN7cutlass6half_tE19Flash_kernel_traitsILi256ELi64ELi32ELi8ES3_EEEEvNS_16Flash_bwd_paramsE)
        /*0608*/ 	.word	0x00000000


	//----- nvinfo : EIATTR_MIN_STACK_SIZE
	.align		4
.L_268:
        /*060c*/ 	.byte	0x04, 0x12
        /*060e*/ 	.short	(.L_270 - .L_269)
	.align		4
.L_269:
        /*0610*/ 	.word	index@(_ZN5flash44flash_bwd_dq_dk_dv_loop_seqk_parallel_kernelI23Flash_bwd_kernel_traitsILi256ELi64ELi64ELi8ELi4ELi2ELi2ELb0ELb1EN7cutlass6half_tE19Flash_kernel_traitsILi256ELi64ELi64ELi8ES3_EELb0ELb0ELb0ELb0ELb0ELb0ELb0EEEvNS_16Flash_bwd_paramsE)
        /*0614*/ 	.word	0x00000000


	//----- nvinfo : EIATTR_MIN_STACK_SIZE
	.align		4
.L_270:
        /*0618*/ 	.byte	0x04, 0x12
        /*061a*/ 	.short	(.L_272 - .L_271)
	.align		4
.L_271:
        /*061c*/ 	.word	index@(_ZN5flash44flash_bwd_dq_dk_dv_loop_seqk_parallel_kernelI23Flash_bwd_kernel_traitsILi256ELi64ELi64ELi8ELi4ELi2ELi2ELb0ELb1EN7cutlass6half_tE19Flash_kernel_traitsILi256ELi64ELi64ELi8ES3_EELb0ELb0ELb1ELb0ELb0ELb0ELb0EEEvNS_16Flash_bwd_paramsE)
        /*0620*/ 	.word	0x00000000


	//----- nvinfo : EIATTR_MIN_STACK_SIZE
	.align		4
.L_272:
        /*0624*/ 	.byte	0x04, 0x12
        /*0626*/ 	.short	(.L_274 - .L_273)
	.align		4
.L_273:
        /*0628*/ 	.word	index@(_ZN5flash44flash_bwd_dq_dk_dv_loop_seqk_parallel_kernelI23Flash_bwd_kernel_traitsILi256ELi64ELi64ELi8ELi4ELi2ELi2ELb0ELb1EN7cutlass6half_tE19Flash_kernel_traitsILi256ELi64ELi64ELi8ES3_EELb0ELb0ELb0ELb0ELb0ELb1ELb0EEEvNS_16Flash_bwd_paramsE)
        /*062c*/ 	.word	0x00000000


	//----- nvinfo : EIATTR_MIN_STACK_SIZE
	.align		4
.L_274:
        /*0630*/ 	.byte	0x04, 0x12
        /*0632*/ 	.short	(.L_276 - .L_275)
	.align		4
.L_275:
        /*0634*/ 	.word	index@(_ZN5flash44flash_bwd_dq_dk_dv_loop_seqk_parallel_kernelI23Flash_bwd_kernel_traitsILi256ELi64ELi64ELi8ELi4ELi2ELi2ELb0ELb1EN7cutlass6half_tE19Flash_kernel_traitsILi256ELi64ELi64ELi8ES3_EELb0ELb0ELb0ELb1ELb0ELb0ELb0EEEvNS_16Flash_bwd_paramsE)
        /*0638*/ 	.word	0x00000000


	//----- nvinfo : EIATTR_MIN_STACK_SIZE
	.align		4
.L_276:
        /*063c*/ 	.byte	0x04, 0x12
        /*063e*/ 	.short	(.L_278 - .L_277)
	.align		4
.L_277:
        /*0640*/ 	.word	index@(_ZN5flash44flash_bwd_dq_dk_dv_loop_seqk_parallel_kernelI23Flash_bwd_kernel_traitsILi256ELi64ELi64ELi8ELi4ELi2ELi2ELb0ELb1EN7cutlass6half_tE19Flash_kernel_traitsILi256ELi64ELi64ELi8ES3_EELb0ELb0ELb1ELb0ELb0ELb1ELb0EEEvNS_16Flash_bwd_paramsE)
        /*0644*/ 	.word	0x00000000


	//----- nvinfo : EIATTR_MIN_STACK_SIZE
	.align		4
.L_278:
        /*0648*/ 	.byte	0x04, 0x12
        /*064a*/ 	.short	(.L_280 - .L_279)
	.align		4
.L_279:
        /*064c*/ 	.word	index@(_ZN5flash44flash_bwd_dq_dk_dv_loop_seqk_parallel_kernelI23Flash_bwd_kernel_traitsILi256ELi64ELi64ELi8ELi4ELi2ELi2ELb0ELb1EN7cutlass6half_tE19Flash_kernel_traitsILi256ELi64ELi64ELi8ES3_EELb0ELb0ELb1ELb1ELb0ELb0ELb0EEEvNS_16Flash_bwd_paramsE)
        /*0650*/ 	.word	0x00000000


	//----- nvinfo : EIATTR_MIN_STACK_SIZE
	.align		4
.L_280:
        /*0654*/ 	.byte	0x04, 0x12
        /*0656*/ 	.short	(.L_282 - .L_281)
	.align		4
.L_281:
        /*0658*/ 	.word	index@(_ZN5flash44flash_bwd_dq_dk_dv_loop_seqk_parallel_kernelI23Flash_bwd_kernel_traitsILi256ELi64ELi64ELi8ELi4ELi2ELi2ELb0ELb0EN7cutlass6half_tE19Flash_kernel_traitsILi256ELi64ELi64ELi8ES3_EELb0ELb0ELb0ELb0ELb0ELb0ELb0EEEvNS_16Flash_bwd_paramsE)
        /*065c*/ 	.word	0x00000058


	//----- nvinfo : EIATTR_MIN_STACK_SIZE
	.align		4
.L_282:
        /*0660*/ 	.byte	0x04, 0x12
        /*0662*/ 	.short	(.L_284 - .L_283)
	.align		4
.L_283:
        /*0664*/ 	.word	index@(_ZN5flash44flash_bwd_dq_dk_dv_loop_seqk_parallel_kernelI23Flash_bwd_kernel_traitsILi256ELi64ELi64ELi8ELi4ELi2ELi2ELb0ELb0EN7cutlass6half_tE19Flash_kernel_traitsILi256ELi64ELi64ELi8ES3_EELb0ELb0ELb1ELb0ELb0ELb0ELb0EEEvNS_16Flash_bwd_paramsE)
        /*0668*/ 	.word	0x00000010


	//----- nvinfo : EIATTR_MIN_STACK_SIZE
	.align		4
.L_284:
        /*066c*/ 	.byte	0x04, 0x12
        /*066e*/ 	.short	(.L_286 - .L_285)
	.align		4
.L_285:
        /*0670*/ 	.word	index@(_ZN5flash44flash_bwd_dq_dk_dv_loop_seqk_parallel_kernelI23Flash_bwd_kernel_traitsILi256ELi64ELi64ELi8ELi4ELi2ELi2ELb0ELb0EN7cutlass6half_tE19Flash_kernel_traitsILi256ELi64ELi64ELi8ES3_EELb0ELb0ELb0ELb0ELb0ELb1ELb0EEEvNS_16Flash_bwd_paramsE)
        /*0674*/ 	.word	0x00000058


	//----- nvinfo : EIATTR_MIN_STACK_SIZE
	.align		4
.L_286:
        /*0678*/ 	.byte	0x04, 0x12
        /*067a*/ 	.short	(.L_288 - .L_287)
	.align		4
.L_287:
        /*067c*/ 	.word	index@(_ZN5flash44flash_bwd_dq_dk_dv_loop_seqk_parallel_kernelI23Flash_bwd_kernel_traitsILi256ELi64ELi64ELi8ELi4ELi2ELi2ELb0ELb0EN7cutlass6half_tE19Flash_kernel_traitsILi256ELi64ELi64ELi8ES3_EELb0ELb0ELb0ELb1ELb0ELb0ELb0EEEvNS_16Flash_bwd_paramsE)
        /*0680*/ 	.word	0x00000060


	//----- nvinfo : EIATTR_MIN_STACK_SIZE
	.align		4
.L_288:
        /*0684*/ 	.byte	0x04, 0x12
        /*0686*/ 	.short	(.L_290 - .L_289)
	.align		4
.L_289:
        /*0688*/ 	.word	index@(_ZN5flash44flash_bwd_dq_dk_dv_loop_seqk_parallel_kernelI23Flash_bwd_kernel_traitsILi256ELi64ELi64ELi8ELi4ELi2ELi2ELb0ELb0EN7cutlass6half_tE19Flash_kernel_traitsILi256ELi64ELi64ELi8ES3_EELb0ELb0ELb1ELb0ELb0ELb1ELb0EEEvNS_16Flash_bwd_paramsE)
        /*068c*/ 	.word	0x00000000


	//----- nvinfo : EIATTR_MIN_STACK_SIZE
	.align		4
.L_290:
        /*0690*/ 	.byte	0x04, 0x12
        /*0692*/ 	.short	(.L_292 - .L_291)
	.align		4
.L_291:
        /*0694*/ 	.word	index@(_ZN5flash44flash_bwd_dq_dk_dv_loop_seqk_parallel_kernelI23Flash_bwd_kernel_traitsILi256ELi64ELi64ELi8ELi4ELi2ELi2ELb0ELb0EN7cutlass6half_tE19Flash_kernel_traitsILi256ELi64ELi64ELi8ES3_EELb0ELb0ELb1ELb1ELb0ELb0ELb0EEEvNS_16Flash_bwd_paramsE)
        /*0698*/ 	.word	0x00000000


	//----- nvinfo : EIATTR_MIN_STACK_SIZE
	.align		4
.L_292:
        /*069c*/ 	.byte	0x04, 0x12
        /*069e*/ 	.short	(.L_294 - .L_293)
	.align		4
.L_293:
        /*06a0*/ 	.word	index@(_ZN5flash27flash_bwd_convert_dq_kernelI23Flash_bwd_kernel_traitsILi256ELi64ELi64ELi8ELi4ELi2ELi2ELb0ELb1EN7cutlass6half_tE19Flash_kernel_traitsILi256ELi64ELi64ELi8ES3_EEEEvNS_16Flash_bwd_paramsEi)
        /*06a4*/ 	.word	0x00000000


	//----- nvinfo : EIATTR_MIN_STACK_SIZE
	.align		4
.L_294:
        /*06a8*/ 	.byte	0x04, 0x12
        /*06aa*/ 	.short	(.L_296 - .L_295)
	.align		4
.L_295:
        /*06ac*/ 	.word	index@(_ZN5flash44flash_bwd_dq_dk_dv_loop_seqk_parallel_kernelI23Flash_bwd_kernel_traitsILi256ELi64ELi64ELi8ELi4ELi2ELi2ELb0ELb1EN7cutlass6half_tE19Flash_kernel_traitsILi256ELi64ELi64ELi8ES3_EELb1ELb0ELb0ELb0ELb0ELb0ELb0EEEvNS_16Flash_bwd_paramsE)
        /*06b0*/ 	.word	0x00000000


	//----- nvinfo : EIATTR_MIN_STACK_SIZE
	.align		4
.L_296:
        /*06b4*/ 	.byte	0x04, 0x12
        /*06b6*/ 	.short	(.L_298 - .L_297)
	.align		4
.L_297:
        /*06b8*/ 	.word	index@(_ZN5flash44flash_bwd_dq_dk_dv_loop_seqk_parallel_kernelI23Flash_bwd_kernel_traitsILi256ELi64ELi64ELi8ELi4ELi2ELi2ELb0ELb1EN7cutlass6half_tE19Flash_kernel_traitsILi256ELi64ELi64ELi8ES3_EELb0ELb0ELb0ELb0ELb0ELb0ELb1EEEvNS_16Flash_bwd_paramsE)
        /*06bc*/ 	.word	0x00000000


	//----- nvinfo : EIATTR_MIN_STACK_SIZE
	.align		4
.L_298:
        /*06c0*/ 	.byte	0x04, 0x12
        /*06c2*/ 	.short	(.L_300 - .L_299)
	.align		4
.L_299:
        /*06c4*/ 	.word	index@(_ZN5flash44flash_bwd_dq_dk_dv_loop_seqk_parallel_kernelI23Flash_bwd_kernel_traitsILi256ELi64ELi64ELi8ELi4ELi2ELi2ELb0ELb1EN7cutlass6half_tE19Flash_kernel_traitsILi256ELi64ELi64ELi8ES3_EELb1ELb0ELb1ELb0ELb0ELb0ELb0EEEvNS_16Flash_bwd_paramsE)
        /*06c8*/ 	.word	0x00000000


	//----- nvinfo : EIATTR_MIN_STACK_SIZE
	.align		4
.L_300:
        /*06cc*/ 	.byte	0x04, 0x12
        /*06ce*/ 	.short	(.L_302 - .L_301)
	.align		4
.L_301:
        /*06d0*/ 	.word	index@(_ZN5flash44flash_bwd_dq_dk_dv_loop_seqk_parallel_kernelI23Flash_bwd_kernel_traitsILi256ELi64ELi64ELi8ELi4ELi2ELi2ELb0ELb1EN7cutlass6half_tE19Flash_kernel_traitsILi256ELi64ELi64ELi8ES3_EELb0ELb0ELb1ELb0ELb0ELb0ELb1EEEvNS_16Flash_bwd_paramsE)
        /*06d4*/ 	.word	0x00000000


	//----- nvinfo : EIATTR_MIN_STACK_SIZE
	.align		4
.L_302:
        /*06d8*/ 	.byte	0x04, 0x12
        /*06da*/ 	.short	(.L_304 - .L_303)
	.align		4
.L_303:
        /*06dc*/ 	.word	index@(_ZN5flash44flash_bwd_dq_dk_dv_loop_seqk_parallel_kernelI23Flash_bwd_kernel_traitsILi256ELi64ELi64ELi8ELi4ELi2ELi2ELb0ELb1EN7cutlass6half_tE19Flash_kernel_traitsILi256ELi64ELi64ELi8ES3_EELb1ELb0ELb0ELb0ELb0ELb1ELb0EEEvNS_16Flash_bwd_paramsE)
        /*06e0*/ 	.word	0x00000000


	//----- nvinfo : EIATTR_MIN_STACK_SIZE
	.align		4
.L_304:
        /*06e4*/ 	.byte	0x04, 0x12
        /*06e6*/ 	.short	(.L_306 - .L_305)
	.align		4
.L_305:
        /*06e8*/ 	.word	index@(_ZN5flash44flash_bwd_dq_dk_dv_loop_seqk_parallel_kernelI23Flash_bwd_kernel_traitsILi256ELi64ELi64ELi8ELi4ELi2ELi2ELb0ELb1EN7cutlass6half_tE19Flash_kernel_traitsILi256ELi64ELi64ELi8ES3_EELb0ELb0ELb0ELb0ELb0ELb1ELb1EEEvNS_16Flash_bwd_paramsE)
        /*06ec*/ 	.word	0x00000000


	//----- nvinfo : EIATTR_MIN_STACK_SIZE
	.align		4
.L_306:
        /*06f0*/ 	.byte	0x04, 0x12
        /*06f2*/ 	.short	(.L_308 - .L_307)
	.align		4
.L_307:
        /*06f4*/ 	.word	index@(_ZN5flash44flash_bwd_dq_dk_dv_loop_seqk_parallel_kernelI23Flash_bwd_kernel_traitsILi256ELi64ELi64ELi8ELi4ELi2ELi2ELb0ELb1EN7cutlass6half_tE19Flash_kernel_traitsILi256ELi64ELi64ELi8ES3_EELb1ELb0ELb0ELb1ELb0ELb0ELb0EEEvNS_16Flash_bwd_paramsE)
        /*06f8*/ 	.word	0x00000000


	//----- nvinfo : EIATTR_MIN_STACK_SIZE
	.align		4
.L_308:
        /*06fc*/ 	.byte	0x04, 0x12
        /*06fe*/ 	.short	(.L_310 - .L_309)
	.align		4
.L_309:
        /*0700*/ 	.word	index@(_ZN5flash44flash_bwd_dq_dk_dv_loop_seqk_parallel_kernelI23Flash_bwd_kernel_traitsILi256ELi64ELi64ELi8ELi4ELi2ELi2ELb0ELb1EN7cutlass6half_tE19Flash_kernel_traitsILi256ELi64ELi64ELi8ES3_EELb0ELb0ELb0ELb1ELb0ELb0ELb1EEEvNS_16Flash_bwd_paramsE)
        /*0704*/ 	.word	0x00000000


	//----- nvinfo : EIATTR_MIN_STACK_SIZE
	.align		4
.L_310:
        /*0708*/ 	.byte	0x04, 0x12
        /*070a*/ 	.short	(.L_312 - .L_311)
	.align		4
.L_311:
        /*070c*/ 	.word	index@(_ZN5flash44flash_bwd_dq_dk_dv_loop_seqk_parallel_kernelI23Flash_bwd_kernel_traitsILi256ELi64ELi64ELi8ELi4ELi2ELi2ELb0ELb1EN7cutlass6half_tE19Flash_kernel_traitsILi256ELi64ELi64ELi8ES3_EELb1ELb0ELb1ELb0ELb0ELb1ELb0EEEvNS_16Flash_bwd_paramsE)
        /*0710*/ 	.word	0x00000008


	//----- nvinfo : EIATTR_MIN_STACK_SIZE
	.align		4
.L_312:
        /*0714*/ 	.byte	0x04, 0x12
        /*0716*/ 	.short	(.L_314 - .L_313)
	.align		4
.L_313:
        /*0718*/ 	.word	index@(_ZN5flash44flash_bwd_dq_dk_dv_loop_seqk_parallel_kernelI23Flash_bwd_kernel_traitsILi256ELi64ELi64ELi8ELi4ELi2ELi2ELb0ELb1EN7cutlass6half_tE19Flash_kernel_traitsILi256ELi64ELi64ELi8ES3_EELb0ELb0ELb1ELb0ELb0ELb1ELb1EEEvNS_16Flash_bwd_paramsE)
        /*071c*/ 	.word	0x00000000


	//----- nvinfo : EIATTR_MIN_STACK_SIZE
	.align		4
.L_314:
        /*0720*/ 	.byte	0x04, 0x12
        /*0722*/ 	.short	(.L_316 - .L_315)
	.align		4
.L_315:
        /*0724*/ 	.word	index@(_ZN5flash44flash_bwd_dq_dk_dv_loop_seqk_parallel_kernelI23Flash_bwd_kernel_traitsILi256ELi64ELi64ELi8ELi4ELi2ELi2ELb0ELb1EN7cutlass6half_tE19Flash_kernel_traitsILi256ELi64ELi64ELi8ES3_EELb1ELb0ELb1ELb1ELb0ELb0ELb0EEEvNS_16Flash_bwd_paramsE)
        /*0728*/ 	.word	0x00000000


	//----- nvinfo : EIATTR_MIN_STACK_SIZE
	.align		4
.L_316:
        /*072c*/ 	.byte	0x04, 0x12
        /*072e*/ 	.short	(.L_318 - .L_317)
	.align		4
.L_317:
        /*0730*/ 	.word	index@(_ZN5flash44flash_bwd_dq_dk_dv_loop_seqk_parallel_kernelI23Flash_bwd_kernel_traitsILi256ELi64ELi64ELi8ELi4ELi2ELi2ELb0ELb1EN7cutlass6half_tE19Flash_kernel_traitsILi256ELi64ELi64ELi8ES3_EELb0ELb0ELb1ELb1ELb0ELb0ELb1EEEvNS_16Flash_bwd_paramsE)
        /*0734*/ 	.word	0x00000000


	//----- nvinfo : EIATTR_MIN_STACK_SIZE
	.align		4
.L_318:
        /*0738*/ 	.byte	0x04, 0x12
        /*073a*/ 	.short	(.L_320 - .L_319)
	.align		4
.L_319:
        /*073c*/ 	.word	index@(_ZN5flash25flash_bwd_dot_do_o_kernelILb0E23Flash_bwd_kernel_traitsILi256ELi64ELi64ELi8ELi4ELi2ELi2ELb0ELb1EN7cutlass6half_tE19Flash_kernel_traitsILi256ELi64ELi64ELi8ES3_EEEEvNS_16Flash_bwd_paramsE)
        /*0740*/ 	.word	0x00000000


	//----- nvinfo : EIATTR_MIN_STACK_SIZE
	.align		4
.L_320:
        /*0744*/ 	.byte	0x04, 0x12
        /*0746*/ 	.short	(.L_322 - .L_321)
	.align		4
.L_321:
        /*0748*/ 	.word	index@(_ZN5flash25flash_bwd_dot_do_o_kernelILb1E23Flash_bwd_kernel_traitsILi256ELi64ELi64ELi8ELi4ELi2ELi2ELb0ELb1EN7cutlass6half_tE19Flash_kernel_traitsILi256ELi64ELi64ELi8ES3_EEEEvNS_16Flash_bwd_paramsE)
        /*074c*/ 	.word	0x00000000


	//----- nvinfo : EIATTR_MIN_STACK_SIZE
	.align		4
.L_322:
        /*0750*/ 	.byte	0x04, 0x12
        /*0752*/ 	.short	(.L_324 - .L_323)
	.align		4
.L_323:
        /*0754*/ 	.word	index@(_ZN5flash27flash_bwd_convert_dq_kernelI23Flash_bwd_kernel_traitsILi256ELi64ELi64ELi8ELi4ELi2ELi2ELb0ELb0EN7cutlass6half_tE19Flash_kernel_traitsILi256ELi64ELi64ELi8ES3_EEEEvNS_16Flash_bwd_paramsEi)
        /*0758*/ 	.word	0x00000000


	//----- nvinfo : EIATTR_MIN_STACK_SIZE
	.align		4
.L_324:
        /*075c*/ 	.byte	0x04, 0x12
        /*075e*/ 	.short	(.L_326 - .L_325)
	.align		4
.L_325:
        /*0760*/ 	.word	index@(_ZN5flash44flash_bwd_dq_dk_dv_loop_seqk_parallel_kernelI23Flash_bwd_kernel_traitsILi256ELi64ELi64ELi8ELi4ELi2ELi2ELb0ELb0EN7cutlass6half_tE19Flash_kernel_traitsILi256ELi64ELi64ELi8ES3_EELb1ELb0ELb0ELb0ELb0ELb0ELb0EEEvNS_16Flash_bwd_paramsE)
        /*0764*/ 	.word	0x00000068


	//----- nvinfo : EIATTR_MIN_STACK_SIZE
	.align		4
.L_326:
        /*0768*/ 	.byte	0x04, 0x12
        /*076a*/ 	.short	(.L_328 - .L_327)
	.align		4
.L_327:
        /*076c*/ 	.word	index@(_ZN5flash44flash_bwd_dq_dk_dv_loop_seqk_parallel_kernelI23Flash_bwd_kernel_traitsILi256ELi64ELi64ELi8ELi4ELi2ELi2ELb0ELb0EN7cutlass6half_tE19Flash_kernel_traitsILi256ELi64ELi64ELi8ES3_EELb0ELb0ELb0ELb0ELb0ELb0ELb1EEEvNS_16Flash_bwd_paramsE)
        /*0770*/ 	.word	0x00000060


	//----- nvinfo : EIATTR_MIN_STACK_SIZE
	.align		4
.L_328:
        /*0774*/ 	.byte	0x04, 0x12
        /*0776*/ 	.short	(.L_330 - .L_329)
	.align		4
.L_329:
        /*0778*/ 	.word	index@(_ZN5flash44flash_bwd_dq_dk_dv_loop_seqk_parallel_kernelI23Flash_bwd_kernel_traitsILi256ELi64ELi64ELi8ELi4ELi2ELi2ELb0ELb0EN7cutlass6half_tE19Flash_kernel_traitsILi256ELi64ELi64ELi8ES3_EELb1ELb0ELb1ELb0ELb0ELb0ELb0EEEvNS_16Flash_bwd_paramsE)
        /*077c*/ 	.word	0x00000008


	//----- nvinfo : EIATTR_MIN_STACK_SIZE
	.align		4
.L_330:
        /*0780*/ 	.byte	0x04, 0x12
        /*0782*/ 	.short	(.L_332 - .L_331)
	.align		4
.L_331:
        /*0784*/ 	.word	index@(_ZN5flash44flash_bwd_dq_dk_dv_loop_seqk_parallel_kernelI23Flash_bwd_kernel_traitsILi256ELi64ELi64ELi8ELi4ELi2ELi2ELb0ELb0EN7cutlass6half_tE19Flash_kernel_traitsILi256ELi64ELi64ELi8ES3_EELb0ELb0ELb1ELb0ELb0ELb0ELb1EEEvNS_16Flash_bwd_paramsE)
        /*0788*/ 	.word	0x00000010


	//----- nvinfo : EIATTR_MIN_STACK_SIZE
	.align		4
.L_332:
        /*078c*/ 	.byte	0x04, 0x12
        /*078e*/ 	.short	(.L_334 - .L_333)
	.align		4
.L_333:
        /*0790*/ 	.word	index@(_ZN5flash44flash_bwd_dq_dk_dv_loop_seqk_parallel_kernelI23Flash_bwd_kernel_traitsILi256ELi64ELi64ELi8ELi4ELi2ELi2ELb0ELb0EN7cutlass6half_tE19Flash_kernel_traitsILi256ELi64ELi64ELi8ES3_EELb1ELb0ELb0ELb0ELb0ELb1ELb0EEEvNS_16Flash_bwd_paramsE)
        /*0794*/ 	.word	0x00000058


	//----- nvinfo : EIATTR_MIN_STACK_SIZE
	.align		4
.L_334:
        /*0798*/ 	.byte	0x04, 0x12
        /*079a*/ 	.short	(.L_336 - .L_335)
	.align		4
.L_335:
        /*079c*/ 	.word	index@(_ZN5flash44flash_bwd_dq_dk_dv_loop_seqk_parallel_kernelI23Flash_bwd_kernel_traitsILi256ELi64ELi64ELi8ELi4ELi2ELi2ELb0ELb0EN7cutlass6half_tE19Flash_kernel_traitsILi256ELi64ELi64ELi8ES3_EELb0ELb0ELb0ELb0ELb0ELb1ELb1EEEvNS_16Flash_bwd_paramsE)
        /*07a0*/ 	.word	0x00000058


	//----- nvinfo : EIATTR_MIN_STACK_SIZE
	.align		4
.L_336:
        /*07a4*/ 	.byte	0x04, 0x12
        /*07a6*/ 	.short	(.L_338 - .L_337)
	.align		4
.L_337:
        /*07a8*/ 	.word	index@(_ZN5flash44flash_bwd_dq_dk_dv_loop_seqk_parallel_kernelI23Flash_bwd_kernel_traitsILi256ELi64ELi64ELi8ELi4ELi2ELi2ELb0ELb0EN7cutlass6half_tE19Flash_kernel_traitsILi256ELi64ELi64ELi8ES3_EELb1ELb0ELb0ELb1ELb0ELb0ELb0EEEvNS_16Flash_bwd_paramsE)
        /*07ac*/ 	.word	0x00000078


	//----- nvinfo : EIATTR_MIN_STACK_SIZE
	.align		4
.L_338:
        /*07b0*/ 	.byte	0x04, 0x12
        /*07b2*/ 	.short	(.L_340 - .L_339)
	.align		4
.L_339:
        /*07b4*/ 	.word	index@(_ZN5flash44flash_bwd_dq_dk_dv_loop_seqk_parallel_kernelI23Flash_bwd_kernel_traitsILi256ELi64ELi64ELi8ELi4ELi2ELi2ELb0ELb0EN7cutlass6half_tE19Flash_kernel_traitsILi256ELi64ELi64ELi8ES3_EELb0ELb0ELb0ELb1ELb0ELb0ELb1EEEvNS_16Flash_bwd_paramsE)
        /*07b8*/ 	.word	0x00000060


	//----- nvinfo : EIATTR_MIN_STACK_SIZE
	.align		4
.L_340:
        /*07bc*/ 	.byte	0x04, 0x12
        /*07be*/ 	.short	(.L_342 - .L_341)
	.align		4
.L_341:
        /*07c0*/ 	.word	index@(_ZN5flash44flash_bwd_dq_dk_dv_loop_seqk_parallel_kernelI23Flash_bwd_kernel_traitsILi256ELi64ELi64ELi8ELi4ELi2ELi2ELb0ELb0EN7cutlass6half_tE19Flash_kernel_traitsILi256ELi64ELi64ELi8ES3_EELb1ELb0ELb1ELb0ELb0ELb1ELb0EEEvNS_16Flash_bwd_paramsE)
        /*07c4*/ 	.word	0x00000008


	//----- nvinfo : EIATTR_MIN_STACK_SIZE
	.align		4
.L_342:
        /*07c8*/ 	.byte	0x04, 0x12
        /*07ca*/ 	.short	(.L_344 - .L_343)
	.align		4
.L_343:
        /*07cc*/ 	.word	index@(_ZN5flash44flash_bwd_dq_dk_dv_loop_seqk_parallel_kernelI23Flash_bwd_kernel_traitsILi256ELi64ELi64ELi8ELi4ELi2ELi2ELb0ELb0EN7cutlass6half_tE19Flash_kernel_traitsILi256ELi64ELi64ELi8ES3_EELb0ELb0ELb1ELb0ELb0ELb1ELb1EEEvNS_16Flash_bwd_paramsE)
        /*07d0*/ 	.word	0x00000010


	//----- nvinfo : EIATTR_MIN_STACK_SIZE
	.align		4
.L_344:
        /*07d4*/ 	.byte	0x04, 0x12
        /*07d6*/ 	.short	(.L_346 - .L_345)
	.align		4
.L_345:
        /*07d8*/ 	.word	index@(_ZN5flash44flash_bwd_dq_dk_dv_loop_seqk_parallel_kernelI23Flash_bwd_kernel_traitsILi256ELi64ELi64ELi8ELi4ELi2ELi2ELb0ELb0EN7cutlass6half_tE19Flash_kernel_traitsILi256ELi64ELi64ELi8ES3_EELb1ELb0ELb1ELb1ELb0ELb0ELb0EEEvNS_16Flash_bwd_paramsE)
        /*07dc*/ 	.word	0x00000030


	//----- nvinfo : EIATTR_MIN_STACK_SIZE
	.align		4
.L_346:
        /*07e0*/ 	.byte	0x04, 0x12
        /*07e2*/ 	.short	(.L_348 - .L_347)
	.align		4
.L_347:
        /*07e4*/ 	.word	index@(_ZN5flash44flash_bwd_dq_dk_dv_loop_seqk_parallel_kernelI23Flash_bwd_kernel_traitsILi256ELi64ELi64ELi8ELi4ELi2ELi2ELb0ELb0EN7cutlass6half_tE19Flash_kernel_traitsILi256ELi64ELi64ELi8ES3_EELb0ELb0ELb1ELb1ELb0ELb0ELb1EEEvNS_16Flash_bwd_paramsE)
        /*07e8*/ 	.word	0x00000010


	//----- nvinfo : EIATTR_MIN_STACK_SIZE
	.align		4
.L_348:
        /*07ec*/ 	.byte	0x04, 0x12
        /*07ee*/ 	.short	(.L_350 - .L_349)
	.align		4
.L_349:
        /*07f0*/ 	.word	index@(_ZN5flash25flash_bwd_dot_do_o_kernelILb0E23Flash_bwd_kernel_traitsILi256ELi64ELi64ELi8ELi4ELi2ELi2ELb0ELb0EN7cutlass6half_tE19Flash_kernel_traitsILi256ELi64ELi64ELi8ES3_EEEEvNS_16Flash_bwd_paramsE)
        /*07f4*/ 	.word	0x00000000


	//----- nvinfo : EIATTR_MIN_STACK_SIZE
	.align		4
.L_350:
        /*07f8*/ 	.byte	0x04, 0x12
        /*07fa*/ 	.short	(.L_352 - .L_351)
	.align		4
.L_351:
        /*07fc*/ 	.word	index@(_ZN5flash25flash_bwd_dot_do_o_kernelILb1E23Flash_bwd_kernel_traitsILi256ELi64ELi64ELi8ELi4ELi2ELi2ELb0ELb0EN7cutlass6half_tE19Flash_kernel_traitsILi256ELi64ELi64ELi8ES3_EEEEvNS_16Flash_bwd_paramsE)
        /*0800*/ 	.word	0x00000000
.L_352:


//--------------------- .nv.info._ZN5flash27flash_bwd_convert_dq_kernelI23Flash_bwd_kernel_traitsILi256ELi64ELi32ELi8ELi4ELi1ELi2ELb1ELb1EN7cutlass6half_tE19Flash_kernel_traitsILi256ELi64ELi32ELi8ES3_EEEEvNS_16Flash_bwd_paramsEi --------------------------
	.section	.nv.info._ZN5flash27flash_bwd_convert_dq_kernelI23Flash_bwd_kernel_traitsILi256ELi64ELi32ELi8ELi4ELi1ELi2ELb1ELb1EN7cutlass6half_tE19Flash_kernel_traitsILi256ELi64ELi32ELi8ES3_EEEEvNS_16Flash_bwd_paramsEi,"",@"SHT_CUDA_INFO"
	.sectionflags	@""
	.align	4


	//----- nvinfo : EIATTR_CUDA_API_VERSION
	.align		4
        /*0000*/ 	.byte	0x04, 0x37
        /*0002*/ 	.short	(.L_354 - .L_353)
.L_353:
        /*0004*/ 	.word	0x00000082


	//----- nvinfo : EIATTR_SW2861232_WAR
	.align		4
.L_354:
        /*0008*/ 	.byte	0x01, 0x35
	.zero		2


	//----- nvinfo : EIATTR_PARAM_CBANK
	.align		4
        /*000c*/ 	.byte	0x04, 0x0a
        /*000e*/ 	.short	(.L_356 - .L_355)
	.align		4
.L_355:
        /*0010*/ 	.word	index@(.nv.constant0._ZN5flash27flash_bwd_convert_dq_kernelI23Flash_bwd_kernel_traitsILi256ELi64ELi32ELi8ELi4ELi1ELi2ELb1ELb1EN7cutlass6half_tE19Flash_kernel_traitsILi256ELi64ELi32ELi8ES3_EEEEvNS_16Flash_bwd_paramsEi)
        /*0014*/ 	.short	0x0160
        /*0016*/ 	.short	0x0284


	//----- nvinfo : EIATTR_CBANK_PARAM_SIZE
	.align		4
.L_356:
        /*0018*/ 	.byte	0x03, 0x19
        /*001a*/ 	.short	0x0284


	//----- nvinfo : EIATTR_KPARAM_INFO
	.align		4
        /*001c*/ 	.byte	0x04, 0x17
        /*001e*/ 	.short	(.L_358 - .L_357)
.L_357:
        /*0020*/ 	.word	0x00000000
        /*0024*/ 	.short	0x0001
        /*0026*/ 	.short	0x0280
        /*0028*/ 	.byte	0x00, 0xf0, 0x11, 0x00


	//----- nvinfo : EIATTR_KPARAM_INFO
	.align		4
.L_358:
        /*002c*/ 	.byte	0x04, 0x17
        /*002e*/ 	.short	(.L_360 - .L_359)
.L_359:
        /*0030*/ 	.word	0x00000000
        /*0034*/ 	.short	0x0000
        /*0036*/ 	.short	0x0000
        /*0038*/ 	.byte	0x00, 0xf0, 0x01, 0x0a


	//----- nvinfo : EIATTR_MAXREG_COUNT
	.align		4
.L_360:
        /*003c*/ 	.byte	0x03, 0x1b
        /*003e*/ 	.short	0x00ff


	//----- nvinfo : EIATTR_NUM_BARRIERS
	.align		4
        /*0040*/ 	.byte	0x02, 0x4c
        /*0042*/ 	.byte	0x01
	.zero		1


	//----- nvinfo : EIATTR_MERCURY_ISA_VERSION
	.align		4
        /*0044*/ 	.byte	0x03, 0x5f
        /*0046*/ 	.short	0x0000


	//----- nvinfo : EIATTR_EXIT_INSTR_OFFSETS
	.align		4
        /*0048*/ 	.byte	0x04, 0x1c
        /*004a*/ 	.short	(.L_362 - .L_361)


	//   ....[0]....
.L_361:
        /*004c*/ 	.word	0x00000170


	//   ....[1]....
        /*0050*/ 	.word	0x000021b0


	//   ....[2]....
        /*0054*/ 	.word	0x000022d0


	//   ....[3]....
        /*0058*/ 	.word	0x000022f0


	//----- nvinfo : EIATTR_CTAIDZ_USED
	.align		4
.L_362:
        /*005c*/ 	.byte	0x01, 0x04
	.zero		2


	//----- nvinfo : EIATTR_CRS_STACK_SIZE
	.align		4
        /*0060*/ 	.byte	0x04, 0x1e
        /*0062*/ 	.short	(.L_364 - .L_363)
.L_363:
        /*0064*/ 	.word	0x00000000
.L_364:


//--------------------- .nv.info._ZN5flash44flash_bwd_dq_dk_dv_loop_seqk_parallel_kernelI23Flash_bwd_kernel_traitsILi256ELi64ELi32ELi8ELi4ELi1ELi2ELb1ELb1EN7cutlass6half_tE19Flash_kernel_traitsILi256ELi64ELi32ELi8ES3_EELb0ELb0ELb0ELb0ELb0ELb0ELb0EEEvNS_16Flash_bwd_paramsE --------------------------
	.section	.nv.info._ZN5flash44flash_bwd_dq_dk_dv_loop_seqk_parallel_kernelI23Flash_bwd_kernel_traitsILi256ELi64ELi32ELi8ELi4ELi1ELi2ELb1ELb1EN7cutlass6half_tE19Flash_kernel_traitsILi256ELi64ELi32ELi8ES3_EELb0ELb0ELb0ELb0ELb0ELb0ELb0EEEvNS_16Flash_bwd_paramsE,"",@"SHT_CUDA_INFO"
	.sectionflags	@""
	.align	4


	//----- nvinfo : EIATTR_CUDA_API_VERSION
	.align		4
        /*0000*/ 	.byte	0x04, 0x37
        /*0002*/ 	.short	(.L_366 - .L_365)
.L_365:
        /*0004*/ 	.word	0x00000082


	//----- nvinfo : EIATTR_SW2861232_WAR
	.align		4
.L_366:
        /*0008*/ 	.byte	0x01, 0x35
	.zero		2


	//----- nvinfo : EIATTR_PARAM_CBANK
	.align		4
        /*000c*/ 	.byte	0x04, 0x0a
        /*000e*/ 	.short	(.L_368 - .L_367)
	.align		4
.L_367:
        /*0010*/ 	.word	index@(.nv.constant0._ZN5flash44flash_bwd_dq_dk_dv_loop_seqk_parallel_kernelI23Flash_bwd_kernel_traitsILi256ELi64ELi32ELi8ELi4ELi1ELi2ELb1ELb1EN7cutlass6half_tE19Flash_kernel_traitsILi256ELi64ELi32ELi8ES3_EELb0ELb0ELb0ELb0ELb0ELb0ELb0EEEvNS_16Flash_bwd_paramsE)
        /*0014*/ 	.short	0x0160
        /*0016*/ 	.short	0x0280


	//----- nvinfo : EIATTR_CBANK_PARAM_SIZE
	.align		4
.L_368:
        /*0018*/ 	.byte	0x03, 0x19
        /*001a*/ 	.short	0x0280


	//----- nvinfo : EIATTR_KPARAM_INFO
	.align		4
        /*001c*/ 	.byte	0x04, 0x17
        /*001e*/ 	.short	(.L_370 - .L_369)
.L_369:
        /*0020*/ 	.word	0x00000000
        /*0024*/ 	.short	0x0000
        /*0026*/ 	.short	0x0000
        /*0028*/ 	.byte	0x00, 0xf0, 0x01, 0x0a


	//----- nvinfo : EIATTR_MAXREG_COUNT
	.align		4
.L_370:
        /*002c*/ 	.byte	0x03, 0x1b
        /*002e*/ 	.short	0x00ff


	//----- nvinfo : EIATTR_NUM_BARRIERS
	.align		4
        /*0030*/ 	.byte	0x02, 0x4c
        /*0032*/ 	.byte	0x01
	.zero		1


	//----- nvinfo : EIATTR_ANNOTATIONS
	.align		4
        /*0034*/ 	.byte	0x04, 0x55
        /*0036*/ 	.short	(.L_372 - .L_371)


	//   ....[0]....
.L_371:
        /*0038*/ 	.word	0x00000001
        /*003c*/ 	.byte	0xf0, 0x07, 0x00, 0x00, 0x01, 0x00, 0x00, 0x00, 0xf0, 0x0b, 0x00, 0x00, 0x01, 0x00, 0x00, 0x00
        /*004c*/ 	.byte	0xc0, 0x0c, 0x00, 0x00, 0x01, 0x00, 0x00, 0x00, 0x60, 0x1a, 0x00, 0x00, 0x01, 0x00, 0x00, 0x00
        /*005c*/ 	.byte	0x60, 0x2e, 0x00, 0x00, 0x01, 0x00, 0x00, 0x00, 0x10, 0x36, 0x00, 0x00, 0x01, 0x00, 0x00, 0x00
        /*006c*/ 	.byte	0x60, 0x63, 0x00, 0x00, 0x01, 0x00, 0x00, 0x00, 0x50, 0x73, 0x00, 0x00


	//----- nvinfo : EIATTR_MERCURY_ISA_VERSION
	.align		4
.L_372:
        /*0078*/ 	.byte	0x03, 0x5f
        /*007a*/ 	.short	0x0000


	//----- nvinfo : EIATTR_EXIT_INSTR_OFFSETS
	.align		4
        /*007c*/ 	.byte	0x04, 0x1c
        /*007e*/ 	.short	(.L_374 - .L_373)


	//   ....[0]....
.L_373:
        /*0080*/ 	.word	0x000000b0


	//   ....[1]....
        /*0084*/ 	.word	0x00007820


	//----- nvinfo : EIATTR_CTAIDZ_USED
	.align		4
.L_374:
        /*0088*/ 	.byte	0x01, 0x04
	.zero		2


	//----- nvinfo : EIATTR_CRS_STACK_SIZE
	.align		4
        /*008c*/ 	.byte	0x04, 0x1e
        /*008e*/ 	.short	(.L_376 - .L_375)
.L_375:
        /*0090*/ 	.word	0x00000000
.L_376:


//--------------------- .nv.info._ZN5flash44flash_bwd_dq_dk_dv_loop_seqk_parallel_kernelI23Flash_bwd_kernel_traitsILi256ELi64ELi32ELi8ELi4ELi1ELi2ELb1ELb1EN7cutlass6half_tE19Flash_kernel_traitsILi256ELi64ELi32ELi8ES3_EELb0ELb0ELb0ELb0ELb0ELb0ELb1EEEvNS_16Flash_bwd_paramsE --------------------------
	.section	.nv.info._ZN5flash44flash_bwd_dq_dk_dv_loop_seqk_parallel_kernelI23Flash_bwd_kernel_traitsILi256ELi64ELi32ELi8ELi4ELi1ELi2ELb1ELb1EN7cutlass6half_tE19Flash_kernel_traitsILi256ELi64ELi32ELi8ES3_EELb0ELb0ELb0ELb0ELb0ELb0ELb1EEEvNS_16Flash_bwd_paramsE,"",@"SHT_CUDA_INFO"
	.sectionflags	@""
	.align	4


	//----- nvinfo : EIATTR_CUDA_API_VERSION
	.align		4
        /*0000*/ 	.byte	0x04, 0x37
        /*0002*/ 	.short	(.L_378 - .L_377)
.L_377:
        /*0004*/ 	.word	0x00000082


	//----- nvinfo : EIATTR_SW2861232_WAR
	.align		4
.L_378:
        /*0008*/ 	.byte	0x01, 0x35
	.zero		2


	//----- nvinfo : EIATTR_PARAM_CBANK
	.align		4
        /*000c*/ 	.byte	0x04, 0x0a
        /*000e*/ 	.short	(.L_380 - .L_379)
	.align		4
.L_379:
        /*0010*/ 	.word	index@(.nv.constant0._ZN5flash44flash_bwd_dq_dk_dv_loop_seqk_parallel_kernelI23Flash_bwd_kernel_traitsILi256ELi64ELi32ELi8ELi4ELi1ELi2ELb1ELb1EN7cutlass6half_tE19Flash_kernel_traitsILi256ELi64ELi32ELi8ES3_EELb0ELb0ELb0ELb0ELb0ELb0ELb1EEEvNS_16Flash_bwd_paramsE)
        /*0014*/ 	.short	0x0160
        /*0016*/ 	.short	0x0280


	//----- nvinfo : EIATTR_CBANK_PARAM_SIZE
	.align		4
.L_380:
        /*0018*/ 	.byte	0x03, 0x19
        /*001a*/ 	.short	0x0280


	//----- nvinfo : EIATTR_KPARAM_INFO
	.align		4
        /*001c*/ 	.byte	0x04, 0x17
        /*001e*/ 	.short	(.L_382 - .L_381)
.L_381:
        /*0020*/ 	.word	0x00000000
        /*0024*/ 	.short	0x0000
        /*0026*/ 	.short	0x0000
        /*0028*/ 	.byte	0x00, 0xf0, 0x01, 0x0a


	//----- nvinfo : EIATTR_MAXREG_COUNT
	.align		4
.L_382:
        /*002c*/ 	.byte	0x03, 0x1b
        /*002e*/ 	.short	0x00ff


	//----- nvinfo : EIATTR_NUM_BARRIERS
	.align		4
        /*0030*/ 	.byte	0x02, 0x4c
        /*0032*/ 	.byte	0x01
	.zero		1


	//----- nvinfo : EIATTR_ANNOTATIONS
	.align		4
        /*0034*/ 	.byte	0x04, 0x55
        /*0036*/ 	.short	(.L_384 - .L_383)


	//   ....[0]....
.L_383:
        /*0038*/ 	.word	0x00000001
        /*003c*/ 	.byte	0xf0, 0x07, 0x00, 0x00, 0x01, 0x00, 0x00, 0x00, 0xf0, 0x0b, 0x00, 0x00, 0x01, 0x00, 0x00, 0x00
        /*004c*/ 	.byte	0xc0, 0x0c, 0x00, 0x00, 0x01, 0x00, 0x00, 0x00, 0x60, 0x1a, 0x00, 0x00, 0x01, 0x00, 0x00, 0x00
        /*005c*/ 	.byte	0x60, 0x2e, 0x00, 0x00, 0x01, 0x00, 0x00, 0x00, 0x20, 0x36, 0x00, 0x00, 0x01, 0x00, 0x00, 0x00
        /*006c*/ 	.byte	0x80, 0x66, 0x00, 0x00, 0x01, 0x00, 0x00, 0x00, 0x70, 0x76, 0x00, 0x00


	//----- nvinfo : EIATTR_MERCURY_ISA_VERSION
	.align		4
.L_384:
        /*0078*/ 	.byte	0x03, 0x5f
        /*007a*/ 	.short	0x0000


	//----- nvinfo : EIATTR_EXIT_INSTR_OFFSETS
	.align		4
        /*007c*/ 	.byte	0x04, 0x1c
        /*007e*/ 	.short	(.L_386 - .L_385)


	//   ....[0]....
.L_385:
        /*0080*/ 	.word	0x000000b0


	//   ....[1]....
        /*0084*/ 	.word	0x00007b40


	//----- nvinfo : EIATTR_CTAIDZ_USED
	.align		4
.L_386:
        /*0088*/ 	.byte	0x01, 0x04
	.zero		2


	//----- nvinfo : EIATTR_CRS_STACK_SIZE
	.align		4
        /*008c*/ 	.byte	0x04, 0x1e
        /*008e*/ 	.short	(.L_388 - .L_387)
.L_387:
        /*0090*/ 	.word	0x00000000
.L_388:


//--------------------- .nv.info._ZN5flash44flash_bwd_dq_dk_dv_loop_seqk_parallel_kernelI23Flash_bwd_kernel_traitsILi256ELi64ELi32ELi8ELi4ELi1ELi2ELb1ELb1EN7cutlass6half_tE19Flash_kernel_traitsILi256ELi64ELi32ELi8ES3_EELb0ELb0ELb1ELb0ELb0ELb0ELb0EEEvNS_16Flash_bwd_paramsE --------------------------
	.section	.nv.info._ZN5flash44flash_bwd_dq_dk_dv_loop_seqk_parallel_kernelI23Flash_bwd_kernel_traitsILi256ELi64ELi32ELi8ELi4ELi1ELi2ELb1ELb1EN7cutlass6half_tE19Flash_kernel_traitsILi256ELi64ELi32ELi8ES3_EELb0ELb0ELb1ELb0ELb0ELb0ELb0EEEvNS_16Flash_bwd_paramsE,"",@"SHT_CUDA_INFO"
	.sectionflags	@""
	.align	4


	//----- nvinfo : EIATTR_CUDA_API_VERSION
	.align		4
        /*0000*/ 	.byte	0x04, 0x37
        /*0002*/ 	.short	(.L_390 - .L_389)
.L_389:
        /*0004*/ 	.word	0x00000082


	//----- nvinfo : EIATTR_SW2861232_WAR
	.align		4
.L_390:
        /*0008*/ 	.byte	0x01, 0x35
	.zero		2


	//----- nvinfo : EIATTR_PARAM_CBANK
	.align		4
        /*000c*/ 	.byte	0x04, 0x0a
        /*000e*/ 	.short	(.L_392 - .L_391)
	.align		4
.L_391:
        /*0010*/ 	.word	index@(.nv.constant0._ZN5flash44flash_bwd_dq_dk_dv_loop_seqk_parallel_kernelI23Flash_bwd_kernel_traitsILi256ELi64ELi32ELi8ELi4ELi1ELi2ELb1ELb1EN7cutlass6half_tE19Flash_kernel_traitsILi256ELi64ELi32ELi8ES3_EELb0ELb0ELb1ELb0ELb0ELb0ELb0EEEvNS_16Flash_bwd_paramsE)
        /*0014*/ 	.short	0x0160
        /*0016*/ 	.short	0x0280


	//----- nvinfo : EIATTR_CBANK_PARAM_SIZE
	.align		4
.L_392:
        /*0018*/ 	.byte	0x03, 0x19
        /*001a*/ 	.short	0x0280


	//----- nvinfo : EIATTR_KPARAM_INFO
	.align		4
        /*001c*/ 	.byte	0x04, 0x17
        /*001e*/ 	.short	(.L_394 - .L_393)
.L_393:
        /*0020*/ 	.word	0x00000000
        /*0024*/ 	.short	0x0000
        /*0026*/ 	.short	0x0000
        /*0028*/ 	.byte	0x00, 0xf0, 0x01, 0x0a


	//----- nvinfo : EIATTR_MAXREG_COUNT
	.align		4
.L_394:
        /*002c*/ 	.byte	0x03, 0x1b
        /*002e*/ 	.short	0x00ff


	//----- nvinfo : EIATTR_NUM_BARRIERS
	.align		4
        /*0030*/ 	.byte	0x02, 0x4c
        /*0032*/ 	.byte	0x01
	.zero		1


	//----- nvinfo : EIATTR_ANNOTATIONS
	.align		4
        /*0034*/ 	.byte	0x04, 0x55
        /*0036*/ 	.short	(.L_396 - .L_395)


	//   ....[0]....
.L_395:
        /*0038*/ 	.word	0x00000001
        /*003c*/ 	.byte	0x10, 0x08, 0x00, 0x00, 0x01, 0x00, 0x00, 0x00, 0xb0, 0x0b, 0x00, 0x00, 0x01, 0x00, 0x00, 0x00
        /*004c*/ 	.byte	0x70, 0x0c, 0x00, 0x00, 0x01, 0x00, 0x00, 0x00, 0xe0, 0x0c, 0x00, 0x00, 0x01, 0x00, 0x00, 0x00
        /*005c*/ 	.byte	0x60, 0x35, 0x00, 0x00, 0x01, 0x00, 0x00, 0x00, 0xb0, 0x42, 0x00, 0x00, 0x01, 0x00, 0x00, 0x00
        /*006c*/ 	.byte	0xe0, 0x42, 0x00, 0x00, 0x01, 0x00, 0x00, 0x00, 0x80, 0x45, 0x00, 0x00, 0x01, 0x00, 0x00, 0x00
        /*007c*/ 	.byte	0x30, 0x6c, 0x00, 0x00


	//----- nvinfo : EIATTR_MERCURY_ISA_VERSION
	.align		4
.L_396:
        /*0080*/ 	.byte	0x03, 0x5f
        /*0082*/ 	.short	0x0000


	//----- nvinfo : EIATTR_EXIT_INSTR_OFFSETS
	.align		4
        /*0084*/ 	.byte	0x04, 0x1c
        /*0086*/ 	.short	(.L_398 - .L_397)


	//   ....[0]....
.L_397:
        /*0088*/ 	.word	0x000000b0


	//   ....[1]....
        /*008c*/ 	.word	0x00007a30


	//----- nvinfo : EIATTR_CTAIDZ_USED
	.align		4
.L_398:
        /*0090*/ 	.byte	0x01, 0x04
	.zero		2


	//----- nvinfo : EIATTR_CRS_STACK_SIZE
	.align		4
        /*0094*/ 	.byte	0x04, 0x1e
        /*0096*/ 	.short	(.L_400 - .L_399)
.L_399:
        /*0098*/ 	.word	0x00000000
.L_400:


//--------------------- .nv.info._ZN5flash44flash_bwd_dq_dk_dv_loop_seqk_parallel_kernelI23Flash_bwd_kernel_traitsILi256ELi64ELi32ELi8ELi4ELi1ELi2ELb1ELb1EN7cutlass6half_tE19Flash_kernel_traitsILi256ELi64ELi32ELi8ES3_EELb0ELb0ELb1ELb0ELb0ELb0ELb1EEEvNS_16Flash_bwd_paramsE --------------------------
	.section	.nv.info._ZN5flash44flash_bwd_dq_dk_dv_loop_seqk_parallel_kernelI23Flash_bwd_kernel_traitsILi256ELi64ELi32ELi8ELi4ELi1ELi2ELb1ELb1EN7cutlass6half_tE19Flash_kernel_traitsILi256ELi64ELi32ELi8ES3_EELb0ELb0ELb1ELb0ELb0ELb0ELb1EEEvNS_16Flash_bwd_paramsE,"",@"SHT_CUDA_INFO"
	.sectionflags	@""
	.align	4


	//----- nvinfo : EIATTR_CUDA_API_VERSION
	.align		4
        /*0000*/ 	.byte	0x04, 0x37
        /*0002*/ 	.short	(.L_402 - .L_401)
.L_401:
        /*0004*/ 	.word	0x00000082


	//----- nvinfo : EIATTR_SW2861232_WAR
	.align		4
.L_402:
        /*0008*/ 	.byte	0x01, 0x35
	.zero		2


	//----- nvinfo : EIATTR_PARAM_CBANK
	.align		4
        /*000c*/ 	.byte	0x04, 0x0a
        /*000e*/ 	.short	(.L_404 - .L_403)
	.align		4
.L_403:
        /*0010*/ 	.word	index@(.nv.constant0._ZN5flash44flash_bwd_dq_dk_dv_loop_seqk_parallel_kernelI23Flash_bwd_kernel_traitsILi256ELi64ELi32ELi8ELi4ELi1ELi2ELb1ELb1EN7cutlass6half_tE19Flash_kernel_traitsILi256ELi64ELi32ELi8ES3_EELb0ELb0ELb1ELb0ELb0ELb0ELb1EEEvNS_16Flash_bwd_paramsE)
        /*0014*/ 	.short	0x0160
        /*0016*/ 	.short	0x0280


	//----- nvinfo : EIATTR_CBANK_PARAM_SIZE
	.align		4
.L_404:
        /*0018*/ 	.byte	0x03, 0x19
        /*001a*/ 	.short	0x0280


	//----- nvinfo : EIATTR_KPARAM_INFO
	.align		4
        /*001c*/ 	.byte	0x04, 0x17
        /*001e*/ 	.short	(.L_406 - .L_405)
.L_405:
        /*0020*/ 	.word	0x00000000
        /*0024*/ 	.short	0x0000
        /*0026*/ 	.short	0x0000
        /*0028*/ 	.byte	0x00, 0xf0, 0x01, 0x0a


	//----- nvinfo : EIATTR_MAXREG_COUNT
	.align		4
.L_406:
        /*002c*/ 	.byte	0x03, 0x1b
        /*002e*/ 	.short	0x00ff


	//----- nvinfo : EIATTR_NUM_BARRIERS
	.align		4
        /*0030*/ 	.byte	0x02, 0x4c
        /*0032*/ 	.byte	0x01
	.zero		1


	//----- nvinfo : EIATTR_ANNOTATIONS
	.align		4
        /*0034*/ 	.byte	0x04, 0x55
        /*0036*/ 	.short	(.L_408 - .L_407)


	//   ....[0]....
.L_407:
        /*0038*/ 	.word	0x00000001
        /*003c*/ 	.byte	0x10, 0x08, 0x00, 0x00, 0x01, 0x00, 0x00, 0x00, 0xb0, 0x0b, 0x00, 0x00, 0x01, 0x00, 0x00, 0x00
        /*004c*/ 	.byte	0x70, 0x0c, 0x00, 0x00, 0x01, 0x00, 0x00, 0x00, 0xe0, 0x0c, 0x00, 0x00, 0x01, 0x00, 0x00, 0x00
        /*005c*/ 	.byte	0x60, 0x35, 0x00, 0x00, 0x01, 0x00, 0x00, 0x00, 0x50, 0x44, 0x00, 0x00, 0x01, 0x00, 0x00, 0x00
        /*006c*/ 	.byte	0x80, 0x44, 0x00, 0x00, 0x01, 0x00, 0x00, 0x00, 0x20, 0x47, 0x00, 0x00, 0x01, 0x00, 0x00, 0x00
        /*007c*/ 	.byte	0x50, 0x6f, 0x00, 0x00


	//----- nvinfo : EIATTR_MERCURY_ISA_VERSION
	.align		4
.L_408:
        /*0080*/ 	.byte	0x03, 0x5f
        /*0082*/ 	.short	0x0000


	//----- nvinfo : EIATTR_EXIT_INSTR_OFFSETS
	.align		4
        /*0084*/ 	.byte	0x04, 0x1c
        /*0086*/ 	.short	(.L_410 - .L_409)


	//   ....[0]....
.L_409:
        /*0088*/ 	.word	0x000000b0


	//   ....[1]....
        /*008c*/ 	.word	0x00007d50


	//----- nvinfo : EIATTR_CTAIDZ_USED
	.align		4
.L_410:
        /*0090*/ 	.byte	0x01, 0x04
	.zero		2


	//----- nvinfo : EIATTR_CRS_STACK_SIZE
	.align		4
        /*0094*/ 	.byte	0x04, 0x1e
        /*0096*/ 	.short	(.L_412 - .L_411)
.L_411:
        /*0098*/ 	.word	0x00000000
.L_412:


//--------------------- .nv.info._ZN5flash44flash_bwd_dq_dk_dv_loop_seqk_parallel_kernelI23Flash_bwd_kernel_traitsILi256ELi64ELi32ELi8ELi4ELi1ELi2ELb1ELb1EN7cutlass6half_tE19Flash_kernel_traitsILi256ELi64ELi32ELi8ES3_EELb0ELb0ELb0ELb0ELb0ELb1ELb0EEEvNS_16Flash_bwd_paramsE --------------------------
	.section	.nv.info._ZN5flash44flash_bwd_dq_dk_dv_loop_seqk_parallel_kernelI23Flash_bwd_kernel_traitsILi256ELi64ELi32ELi8ELi4ELi1ELi2ELb1ELb1EN7cutlass6half_tE19Flash_kernel_traitsILi256ELi64ELi32ELi8ES3_EELb0ELb0ELb0ELb0ELb0ELb1ELb0EEEvNS_16Flash_bwd_paramsE,"",@"SHT_CUDA_INFO"
	.sectionflags	@""
	.align	4


	//----- nvinfo : EIATTR_CUDA_API_VERSION
	.align		4
        /*0000*/ 	.byte	0x04, 0x37
        /*0002*/ 	.short	(.L_414 - .L_413)
.L_413:
        /*0004*/ 	.word	0x00000082


	//----- nvinfo : EIATTR_SW2861232_WAR
	.align		4
.L_414:
        /*0008*/ 	.byte	0x01, 0x35
	.zero		2


	//----- nvinfo : EIATTR_PARAM_CBANK
	.align		4
        /*000c*/ 	.byte	0x04, 0x0a
        /*000e*/ 	.short	(.L_416 - .L_415)
	.align		4
.L_415:
        /*0010*/ 	.word	index@(.nv.constant0._ZN5flash44flash_bwd_dq_dk_dv_loop_seqk_parallel_kernelI23Flash_bwd_kernel_traitsILi256ELi64ELi32ELi8ELi4ELi1ELi2ELb1ELb1EN7cutlass6half_tE19Flash_kernel_traitsILi256ELi64ELi32ELi8ES3_EELb0ELb0ELb0ELb0ELb0ELb1ELb0EEEvNS_16Flash_bwd_paramsE)
        /*0014*/ 	.short	0x0160
        /*0016*/ 	.short	0x0280


	//----- nvinfo : EIATTR_CBANK_PARAM_SIZE
	.align		4
.L_416:
        /*0018*/ 	.byte	0x03, 0x19
        /*001a*/ 	.short	0x0280


	//----- nvinfo : EIATTR_KPARAM_INFO
	.align		4
        /*001c*/ 	.byte	0x04, 0x17
        /*001e*/ 	.short	(.L_418 - .L_417)
.L_417:
        /*0020*/ 	.word	0x00000000
        /*0024*/ 	.short	0x0000
        /*0026*/ 	.short	0x0000
        /*0028*/ 	.byte	0x00, 0xf0, 0x01, 0x0a


	//----- nvinfo : EIATTR_MAXREG_COUNT
	.align		4
.L_418:
        /*002c*/ 	.byte	0x03, 0x1b
        /*002e*/ 	.short	0x00ff


	//----- nvinfo : EIATTR_NUM_BARRIERS
	.align		4
        /*0030*/ 	.byte	0x02, 0x4c
        /*0032*/ 	.byte	0x01
	.zero		1


	//----- nvinfo : EIATTR_ANNOTATIONS
	.align		4
        /*0034*/ 	.byte	0x04, 0x55
        /*0036*/ 	.short	(.L_420 - .L_419)


	//   ....[0]....
.L_419:
        /*0038*/ 	.word	0x00000001
        /*003c*/ 	.byte	0x70, 0x03, 0x00, 0x00, 0x01, 0x00, 0x00, 0x00, 0x40, 0x07, 0x00, 0x00, 0x01, 0x00, 0x00, 0x00
        /*004c*/ 	.byte	0xd0, 0x07, 0x00, 0x00, 0x01, 0x00, 0x00, 0x00, 0x60, 0x0b, 0x00, 0x00, 0x01, 0x00, 0x00, 0x00
        /*005c*/ 	.byte	0xa0, 0x19, 0x00, 0x00, 0x01, 0x00, 0x00, 0x00, 0xb0, 0x19, 0x00, 0x00, 0x01, 0x00, 0x00, 0x00
        /*006c*/ 	.byte	0xd0, 0x19, 0x00, 0x00, 0x01, 0x00, 0x00, 0x00, 0xc0, 0x1c, 0x00, 0x00, 0x01, 0x00, 0x00, 0x00
        /*007c*/ 	.byte	0x10, 0x1e, 0x00, 0x00, 0x01, 0x00, 0x00, 0x00, 0xb0, 0x29, 0x00, 0x00, 0x01, 0x00, 0x00, 0x00
        /*008c*/ 	.byte	0xe0, 0x59, 0x00, 0x00, 0x01, 0x00, 0x00, 0x00, 0xf0, 0x5f, 0x00, 0x00


	//----- nvinfo : EIATTR_MERCURY_ISA_VERSION
	.align		4
.L_420:
        /*0098*/ 	.byte	0x03, 0x5f
        /*009a*/ 	.short	0x0000


	//----- nvinfo : EIATTR_EXIT_INSTR_OFFSETS
	.align		4
        /*009c*/ 	.byte	0x04, 0x1c
        /*009e*/ 	.short	(.L_422 - .L_421)


	//   ....[0]....
.L_421:
        /*00a0*/ 	.word	0x000000b0


	//   ....[1]....
        /*00a4*/ 	.word	0x00006330


	//----- nvinfo : EIATTR_CTAIDZ_USED
	.align		4
.L_422:
        /*00a8*/ 	.byte	0x01, 0x04
	.zero		2


	//----- nvinfo : EIATTR_CRS_STACK_SIZE
	.align		4
        /*00ac*/ 	.byte	0x04, 0x1e
        /*00ae*/ 	.short	(.L_424 - .L_423)
.L_423:
        /*00b0*/ 	.word	0x00000000
.L_424:


//--------------------- .nv.info._ZN5flash44flash_bwd_dq_dk_dv_loop_seqk_parallel_kernelI23Flash_bwd_kernel_traitsILi256ELi64ELi32ELi8ELi4ELi1ELi2ELb1ELb1EN7cutlass6half_tE19Flash_kernel_traitsILi256ELi64ELi32ELi8ES3_EELb0ELb0ELb0ELb0ELb0ELb1ELb1EEEvNS_16Flash_bwd_paramsE --------------------------
	.section	.nv.info._ZN5flash44flash_bwd_dq_dk_dv_loop_seqk_parallel_kernelI23Flash_bwd_kernel_traitsILi256ELi64ELi32ELi8ELi4ELi1ELi2ELb1ELb1EN7cutlass6half_tE19Flash_kernel_traitsILi256ELi64ELi32ELi8ES3_EELb0ELb0ELb0ELb0ELb0ELb1ELb1EEEvNS_16Flash_bwd_paramsE,"",@"SHT_CUDA_INFO"
	.sectionflags	@""
	.align	4


	//----- nvinfo : EIATTR_CUDA_API_VERSION
	.align		4
        /*0000*/ 	.byte	0x04, 0x37
        /*0002*/ 	.short	(.L_426 - .L_425)
.L_425:
        /*0004*/ 	.word	0x00000082


	//----- nvinfo : EIATTR_SW2861232_WAR
	.align		4
.L_426:
        /*0008*/ 	.byte	0x01, 0x35
	.zero		2


	//----- nvinfo : EIATTR_PARAM_CBANK
	.align		4
        /*000c*/ 	.byte	0x04, 0x0a
        /*000e*/ 	.short	(.L_428 - .L_427)
	.align		4
.L_427:
        /*0010*/ 	.word	index@(.nv.constant0._ZN5flash44flash_bwd_dq_dk_dv_loop_seqk_parallel_kernelI23Flash_bwd_kernel_traitsILi256ELi64ELi32ELi8ELi4ELi1ELi2ELb1ELb1EN7cutlass6half_tE19Flash_kernel_traitsILi256ELi64ELi32ELi8ES3_EELb0ELb0ELb0ELb0ELb0ELb1ELb1EEEvNS_16Flash_bwd_paramsE)
        /*0014*/ 	.short	0x0160
        /*0016*/ 	.short	0x0280


	//----- nvinfo : EIATTR_CBANK_PARAM_SIZE
	.align		4
.L_428:
        /*0018*/ 	.byte	0x03, 0x19
        /*001a*/ 	.short	0x0280


	//----- nvinfo : EIATTR_KPARAM_INFO
	.align		4
        /*001c*/ 	.byte	0x04, 0x17
        /*001e*/ 	.short	(.L_430 - .L_429)
.L_429:
        /*0020*/ 	.word	0x00000000
        /*0024*/ 	.short	0x0000
        /*0026*/ 	.short	0x0000
        /*0028*/ 	.byte	0x00, 0xf0, 0x01, 0x0a


	//----- nvinfo : EIATTR_MAXREG_COUNT
	.align		4
.L_430:
        /*002c*/ 	.byte	0x03, 0x1b
        /*002e*/ 	.short	0x00ff


	//----- nvinfo : EIATTR_NUM_BARRIERS
	.align		4
        /*0030*/ 	.byte	0x02, 0x4c
        /*0032*/ 	.byte	0x01
	.zero		1


	//----- nvinfo : EIATTR_ANNOTATIONS
	.align		4
        /*0034*/ 	.byte	0x04, 0x55
        /*0036*/ 	.short	(.L_432 - .L_431)


	//   ....[0]....
.L_431:
        /*0038*/ 	.word	0x00000001
        /*003c*/ 	.byte	0x70, 0x03, 0x00, 0x00, 0x01, 0x00, 0x00, 0x00, 0x40, 0x07, 0x00, 0x00, 0x01, 0x00, 0x00, 0x00
        /*004c*/ 	.byte	0xd0, 0x07, 0x00, 0x00, 0x01, 0x00, 0x00, 0x00, 0x60, 0x0b, 0x00, 0x00, 0x01, 0x00, 0x00, 0x00
        /*005c*/ 	.byte	0xa0, 0x19, 0x00, 0x00, 0x01, 0x00, 0x00, 0x00, 0xb0, 0x19, 0x00, 0x00, 0x01, 0x00, 0x00, 0x00
        /*006c*/ 	.byte	0xd0, 0x19, 0x00, 0x00, 0x01, 0x00, 0x00, 0x00, 0xc0, 0x1c, 0x00, 0x00, 0x01, 0x00, 0x00, 0x00
        /*007c*/ 	.byte	0x10, 0x1e, 0x00, 0x00, 0x01, 0x00, 0x00, 0x00, 0xc0, 0x29, 0x00, 0x00, 0x01, 0x00, 0x00, 0x00
        /*008c*/ 	.byte	0xf0, 0x5c, 0x00, 0x00, 0x01, 0x00, 0x00, 0x00, 0x00, 0x63, 0x00, 0x00


	//----- nvinfo : EIATTR_MERCURY_ISA_VERSION
	.align		4
.L_432:
        /*0098*/ 	.byte	0x03, 0x5f
        /*009a*/ 	.short	0x0000


	//----- nvinfo : EIATTR_EXIT_INSTR_OFFSETS
	.align		4
        /*009c*/ 	.byte	0x04, 0x1c
        /*009e*/ 	.short	(.L_434 - .L_433)


	//   ....[0]....
.L_433:
        /*00a0*/ 	.word	0x000000b0


	//   ....[1]....
        /*00a4*/ 	.word	0x00006640


	//----- nvinfo : EIATTR_CTAIDZ_USED
	.align		4
.L_434:
        /*00a8*/ 	.byte	0x01, 0x04
	.zero		2


	//----- nvinfo : EIATTR_CRS_STACK_SIZE
	.align		4
        /*00ac*/ 	.byte	0x04, 0x1e
        /*00ae*/ 	.short	(.L_436 - .L_435)
.L_435:
        /*00b0*/ 	.word	0x00000000
.L_436:


//--------------------- .nv.info._ZN5flash44flash_bwd_dq_dk_dv_loop_seqk_parallel_kernelI23Flash_bwd_kernel_traitsILi256ELi64ELi32ELi8ELi4ELi1ELi2ELb1ELb1EN7cutlass6half_tE19Flash_kernel_traitsILi256ELi64ELi32ELi8ES3_EELb0ELb0ELb0ELb1ELb0ELb0ELb0EEEvNS_16Flash_bwd_paramsE --------------------------
	.section	.nv.info._ZN5flash44flash_bwd_dq_dk_dv_loop_seqk_parallel_kernelI23Flash_bwd_kernel_traitsILi256ELi64ELi32ELi8ELi4ELi1ELi2ELb1ELb1EN7cutlass6half_tE19Flash_kernel_traitsILi256ELi64ELi32ELi8ES3_EELb0ELb0ELb0ELb1ELb0ELb0ELb0EEEvNS_16Flash_bwd_paramsE,"",@"SHT_CUDA_INFO"
	.sectionflags	@""
	.align	4


	//----- nvinfo : EIATTR_CUDA_API_VERSION
	.align		4
        /*0000*/ 	.byte	0x04, 0x37
        /*0002*/ 	.short	(.L_438 - .L_437)
.L_437:
        /*0004*/ 	.word	0x00000082


	//----- nvinfo : EIATTR_SW2861232_WAR
	.align		4
.L_438:
        /*0008*/ 	.byte	0x01, 0x35
	.zero		2


	//----- nvinfo : EIATTR_PARAM_CBANK
	.align		4
        /*000c*/ 	.byte	0x04, 0x0a
        /*000e*/ 	.short	(.L_440 - .L_439)
	.align		4
.L_439:
        /*0010*/ 	.word	index@(.nv.constant0._ZN5flash44flash_bwd_dq_dk_dv_loop_seqk_parallel_kernelI23Flash_bwd_kernel_traitsILi256ELi64ELi32ELi8ELi4ELi1ELi2ELb1ELb1EN7cutlass6half_tE19Flash_kernel_traitsILi256ELi64ELi32ELi8ES3_EELb0ELb0ELb0ELb1ELb0ELb0ELb0EEEvNS_16Flash_bwd_paramsE)
        /*0014*/ 	.short	0x0160
        /*0016*/ 	.short	0x0280


	//----- nvinfo : EIATTR_CBANK_PARAM_SIZE
	.align		4
.L_440:
        /*0018*/ 	.byte	0x03, 0x19
        /*001a*/ 	.short	0x0280


	//----- nvinfo : EIATTR_KPARAM_INFO
	.align		4
        /*001c*/ 	.byte	0x04, 0x17
        /*001e*/ 	.short	(.L_442 - .L_441)
.L_441:
        /*0020*/ 	.word	0x00000000
        /*0024*/ 	.short	0x0000
        /*0026*/ 	.short	0x0000
        /*0028*/ 	.byte	0x00, 0xf0, 0x01, 0x0a


	//----- nvinfo : EIATTR_MAXREG_COUNT
	.align		4
.L_442:
        /*002c*/ 	.byte	0x03, 0x1b
        /*002e*/ 	.short	0x00ff


	//----- nvinfo : EIATTR_NUM_BARRIERS
	.align		4
        /*0030*/ 	.byte	0x02, 0x4c
        /*0032*/ 	.byte	0x01
	.zero		1


	//----- nvinfo : EIATTR_ANNOTATIONS
	.align		4
        /*0034*/ 	.byte	0x04, 0x55
        /*0036*/ 	.short	(.L_444 - .L_443)


	//   ....[0]....
.L_443:
        /*0038*/ 	.word	0x00000001
        /*003c*/ 	.byte	0xa0, 0x0b, 0x00, 0x00, 0x01, 0x00, 0x00, 0x00, 0x70, 0x0c, 0x00, 0x00, 0x01, 0x00, 0x00, 0x00
        /*004c*/ 	.byte	0xe0, 0x0c, 0x00, 0x00, 0x01, 0x00, 0x00, 0x00, 0x80, 0x1a, 0x00, 0x00, 0x01, 0x00, 0x00, 0x00
        /*005c*/ 	.byte	0x40, 0x2e, 0x00, 0x00, 0x01, 0x00, 0x00, 0x00, 0x60, 0x37, 0x00, 0x00, 0x01, 0x00, 0x00, 0x00
        /*006c*/ 	.byte	0xf0, 0x37, 0x00, 0x00, 0x01, 0x00, 0x00, 0x00, 0x10, 0x3c, 0x00, 0x00, 0x01, 0x00, 0x00, 0x00
        /*007c*/ 	.byte	0x10, 0x67, 0x00, 0x00, 0x01, 0x00, 0x00, 0x00, 0x00, 0x77, 0x00, 0x00


	//----- nvinfo : EIATTR_MERCURY_ISA_VERSION
	.align		4
.L_444:
        /*0088*/ 	.byte	0x03, 0x5f
        /*008a*/ 	.short	0x0000


	//----- nvinfo : EIATTR_EXIT_INSTR_OFFSETS
	.align		4
        /*008c*/ 	.byte	0x04, 0x1c
        /*008e*/ 	.short	(.L_446 - .L_445)


	//   ....[0]....
.L_445:
        /*0090*/ 	.word	0x000000b0


	//   ....[1]....
        /*0094*/ 	.word	0x00007bd0


	//----- nvinfo : EIATTR_CTAIDZ_USED
	.align		4
.L_446:
        /*0098*/ 	.byte	0x01, 0x04
	.zero		2


	//----- nvinfo : EIATTR_CRS_STACK_SIZE
	.align		4
        /*009c*/ 	.byte	0x04, 0x1e
        /*009e*/ 	.short	(.L_448 - .L_447)
.L_447:
        /*00a0*/ 	.word	0x00000000
.L_448:


//--------------------- .nv.info._ZN5flash44flash_bwd_dq_dk_dv_loop_seqk_parallel_kernelI23Flash_bwd_kernel_traitsILi256ELi64ELi32ELi8ELi4ELi1ELi2ELb1ELb1EN7cutlass6half_tE19Flash_kernel_traitsILi256ELi64ELi32ELi8ES3_EELb0ELb0ELb0ELb1ELb0ELb0ELb1EEEvNS_16Flash_bwd_paramsE --------------------------
	.section	.nv.info._ZN5flash44flash_bwd_dq_dk_dv_loop_seqk_parallel_kernelI23Flash_bwd_kernel_traitsILi256ELi64ELi32ELi8ELi4ELi1ELi2ELb1ELb1EN7cutlass6half_tE19Flash_kernel_traitsILi256ELi64ELi32ELi8ES3_EELb0ELb0ELb0ELb1ELb0ELb0ELb1EEEvNS_16Flash_bwd_paramsE,"",@"SHT_CUDA_INFO"
	.sectionflags	@""
	.align	4


	//----- nvinfo : EIATTR_CUDA_API_VERSION
	.align		4
        /*0000*/ 	.byte	0x04, 0x37
        /*0002*/ 	.short	(.L_450 - .L_449)
.L_449:
        /*0004*/ 	.word	0x00000082


	//----- nvinfo : EIATTR_SW2861232_WAR
	.align		4
.L_450:
        /*0008*/ 	.byte	0x01, 0x35
	.zero		2


	//----- nvinfo : EIATTR_PARAM_CBANK
	.align		4
        /*000c*/ 	.byte	0x04, 0x0a
        /*000e*/ 	.short	(.L_452 - .L_451)
	.align		4
.L_451:
        /*0010*/ 	.word	index@(.nv.constant0._ZN5flash44flash_bwd_dq_dk_dv_loop_seqk_parallel_kernelI23Flash_bwd_kernel_traitsILi256ELi64ELi32ELi8ELi4ELi1ELi2ELb1ELb1EN7cutlass6half_tE19Flash_kernel_traitsILi256ELi64ELi32ELi8ES3_EELb0ELb0ELb0ELb1ELb0ELb0ELb1EEEvNS_16Flash_bwd_paramsE)
        /*0014*/ 	.short	0x0160
        /*0016*/ 	.short	0x0280


	//----- nvinfo : EIATTR_CBANK_PARAM_SIZE
	.align		4
.L_452:
        /*0018*/ 	.byte	0x03, 0x19
        /*001a*/ 	.short	0x0280


	//----- nvinfo : EIATTR_KPARAM_INFO
	.align		4
        /*001c*/ 	.byte	0x04, 0x17
        /*001e*/ 	.short	(.L_454 - .L_453)
.L_453:
        /*0020*/ 	.word	0x00000000
        /*0024*/ 	.short	0x0000
        /*0026*/ 	.short	0x0000
        /*0028*/ 	.byte	0x00, 0xf0, 0x01, 0x0a


	//----- nvinfo : EIATTR_MAXREG_COUNT
	.align		4
.L_454:
        /*002c*/ 	.byte	0x03, 0x1b
        /*002e*/ 	.short	0x00ff


	//----- nvinfo : EIATTR_NUM_BARRIERS
	.align		4
        /*0030*/ 	.byte	0x02, 0x4c
        /*0032*/ 	.byte	0x01
	.zero		1


	//----- nvinfo : EIATTR_ANNOTATIONS
	.align		4
        /*0034*/ 	.byte	0x04, 0x55
        /*0036*/ 	.short	(.L_456 - .L_455)


	//   ....[0]....
.L_455:
        /*0038*/ 	.word	0x00000001
        /*003c*/ 	.byte	0xa0, 0x0b, 0x00, 0x00, 0x01, 0x00, 0x00, 0x00, 0x70, 0x0c, 0x00, 0x00, 0x01, 0x00, 0x00, 0x00
        /*004c*/ 	.byte	0xe0, 0x0c, 0x00, 0x00, 0x01, 0x00, 0x00, 0x00, 0x80, 0x1a, 0x00, 0x00, 0x01, 0x00, 0x00, 0x00
        /*005c*/ 	.byte	0x40, 0x2e, 0x00, 0x00, 0x01, 0x00, 0x00, 0x00, 0x60, 0x37, 0x00, 0x00, 0x01, 0x00, 0x00, 0x00
        /*006c*/ 	.byte	0xe0, 0x37, 0x00, 0x00, 0x01, 0x00, 0x00, 0x00, 0xf0, 0x37, 0x00, 0x00, 0x01, 0x00, 0x00, 0x00
        /*007c*/ 	.byte	0x90, 0x69, 0x00, 0x00, 0x01, 0x00, 0x00, 0x00, 0x80, 0x79, 0x00, 0x00


	//----- nvinfo : EIATTR_MERCURY_ISA_VERSION
	.align		4
.L_456:
        /*0088*/ 	.byte	0x03, 0x5f
        /*008a*/ 	.short	0x0000


	//----- nvinfo : EIATTR_EXIT_INSTR_OFFSETS
	.align		4
        /*008c*/ 	.byte	0x04, 0x1c
        /*008e*/ 	.short	(.L_458 - .L_457)


	//   ....[0]....
.L_457:
        /*0090*/ 	.word	0x000000b0


	//   ....[1]....
        /*0094*/ 	.word	0x00007e50


	//----- nvinfo : EIATTR_CTAIDZ_USED
	.align		4
.L_458:
        /*0098*/ 	.byte	0x01, 0x04
	.zero		2


	//----- nvinfo : EIATTR_CRS_STACK_SIZE
	.align		4
        /*009c*/ 	.byte	0x04, 0x1e
        /*009e*/ 	.short	(.L_460 - .L_459)
.L_459:
        /*00a0*/ 	.word	0x00000000
.L_460:


//--------------------- .nv.info._ZN5flash44flash_bwd_dq_dk_dv_loop_seqk_parallel_kernelI23Flash_bwd_kernel_traitsILi256ELi64ELi32ELi8ELi4ELi1ELi2ELb1ELb1EN7cutlass6half_tE19Flash_kernel_traitsILi256ELi64ELi32ELi8ES3_EELb0ELb0ELb1ELb0ELb0ELb1ELb0EEEvNS_16Flash_bwd_paramsE --------------------------
	.section	.nv.info._ZN5flash44flash_bwd_dq_dk_dv_loop_seqk_parallel_kernelI23Flash_bwd_kernel_traitsILi256ELi64ELi32ELi8ELi4ELi1ELi2ELb1ELb1EN7cutlass6half_tE19Flash_kernel_traitsILi256ELi64ELi32ELi8ES3_EELb0ELb0ELb1ELb0ELb0ELb1ELb0EEEvNS_16Flash_bwd_paramsE,"",@"SHT_CUDA_INFO"
	.sectionflags	@""
	.align	4


	//----- nvinfo : EIATTR_CUDA_API_VERSION
	.align		4
        /*0000*/ 	.byte	0x04, 0x37
        /*0002*/ 	.short	(.L_462 - .L_461)
.L_461:
        /*0004*/ 	.word	0x00000082


	//----- nvinfo : EIATTR_SW2861232_WAR
	.align		4
.L_462:
        /*0008*/ 	.byte	0x01, 0x35
	.zero		2


	//----- nvinfo : EIATTR_PARAM_CBANK
	.align		4
        /*000c*/ 	.byte	0x04, 0x0a
        /*000e*/ 	.short	(.L_464 - .L_463)
	.align		4
.L_463:
        /*0010*/ 	.word	index@(.nv.constant0._ZN5flash44flash_bwd_dq_dk_dv_loop_seqk_parallel_kernelI23Flash_bwd_kernel_traitsILi256ELi64ELi32ELi8ELi4ELi1ELi2ELb1ELb1EN7cutlass6half_tE19Flash_kernel_traitsILi256ELi64ELi32ELi8ES3_EELb0ELb0ELb1ELb0ELb0ELb1ELb0EEEvNS_16Flash_bwd_paramsE)
        /*0014*/ 	.short	0x0160
        /*0016*/ 	.short	0x0280


	//----- nvinfo : EIATTR_CBANK_PARAM_SIZE
	.align		4
.L_464:
        /*0018*/ 	.byte	0x03, 0x19
        /*001a*/ 	.short	0x0280


	//----- nvinfo : EIATTR_KPARAM_INFO
	.align		4
        /*001c*/ 	.byte	0x04, 0x17
        /*001e*/ 	.short	(.L_466 - .L_465)
.L_465:
        /*0020*/ 	.word	0x00000000
        /*0024*/ 	.short	0x0000
        /*0026*/ 	.short	0x0000
        /*0028*/ 	.byte	0x00, 0xf0, 0x01, 0x0a


	//----- nvinfo : EIATTR_MAXREG_COUNT
	.align		4
.L_466:
        /*002c*/ 	.byte	0x03, 0x1b
        /*002e*/ 	.short	0x00ff


	//----- nvinfo : EIATTR_NUM_BARRIERS
	.align		4
        /*0030*/ 	.byte	0x02, 0x4c
        /*0032*/ 	.byte	0x01
	.zero		1


	//----- nvinfo : EIATTR_ANNOTATIONS
	.align		4
        /*0034*/ 	.byte	0x04, 0x55
        /*0036*/ 	.short	(.L_468 - .L_467)


	//   ....[0]....
.L_467:
        /*0038*/ 	.word	0x00000001
        /*003c*/ 	.byte	0x20, 0x04, 0x00, 0x00, 0x01, 0x00, 0x00, 0x00, 0x20, 0x08, 0x00, 0x00, 0x01, 0x00, 0x00, 0x00
        /*004c*/ 	.byte	0xd0, 0x08, 0x00, 0x00, 0x01, 0x00, 0x00, 0x00, 0xf0, 0x0b, 0x00, 0x00, 0x01, 0x00, 0x00, 0x00
        /*005c*/ 	.byte	0xc0, 0x0c, 0x00, 0x00, 0x01, 0x00, 0x00, 0x00, 0x10, 0x1a, 0x00, 0x00, 0x01, 0x00, 0x00, 0x00
        /*006c*/ 	.byte	0x20, 0x1a, 0x00, 0x00, 0x01, 0x00, 0x00, 0x00, 0x30, 0x1a, 0x00, 0x00, 0x01, 0x00, 0x00, 0x00
        /*007c*/ 	.byte	0x90, 0x1d, 0x00, 0x00, 0x01, 0x00, 0x00, 0x00, 0xf0, 0x23, 0x00, 0x00, 0x01, 0x00, 0x00, 0x00
        /*008c*/ 	.byte	0xc0, 0x34, 0x00, 0x00, 0x01, 0x00, 0x00, 0x00, 0xf0, 0x34, 0x00, 0x00, 0x01, 0x00, 0x00, 0x00
        /*009c*/ 	.byte	0x30, 0x59, 0x00, 0x00, 0x01, 0x00, 0x00, 0x00, 0x20, 0x62, 0x00, 0x00


	//----- nvinfo : EIATTR_MERCURY_ISA_VERSION
	.align		4
.L_468:
        /*00a8*/ 	.byte	0x03, 0x5f
        /*00aa*/ 	.short	0x0000


	//----- nvinfo : EIATTR_EXIT_INSTR_OFFSETS
	.align		4
        /*00ac*/ 	.byte	0x04, 0x1c
        /*00ae*/ 	.short	(.L_470 - .L_469)


	//   ....[0]....
.L_469:
        /*00b0*/ 	.word	0x000000b0


	//   ....[1]....
        /*00b4*/ 	.word	0x00006610


	//----- nvinfo : EIATTR_CTAIDZ_USED
	.align		4
.L_470:
        /*00b8*/ 	.byte	0x01, 0x04
	.zero		2


	//----- nvinfo : EIATTR_CRS_STACK_SIZE
	.align		4
        /*00bc*/ 	.byte	0x04, 0x1e
        /*00be*/ 	.short	(.L_472 - .L_471)
.L_471:
        /*00c0*/ 	.word	0x00000000
.L_472:


//--------------------- .nv.info._ZN5flash44flash_bwd_dq_dk_dv_loop_seqk_parallel_kernelI23Flash_bwd_kernel_traitsILi256ELi64ELi32ELi8ELi4ELi1ELi2ELb1ELb1EN7cutlass6half_tE19Flash_kernel_traitsILi256ELi64ELi32ELi8ES3_EELb0ELb0ELb1ELb0ELb0ELb1ELb1EEEvNS_16Flash_bwd_paramsE --------------------------
	.section	.nv.info._ZN5flash44flash_bwd_dq_dk_dv_loop_seqk_parallel_kernelI23Flash_bwd_kernel_traitsILi256ELi64ELi32ELi8ELi4ELi1ELi2ELb1ELb1EN7cutlass6half_tE19Flash_kernel_traitsILi256ELi64ELi32ELi8ES3_EELb0ELb0ELb1ELb0ELb0ELb1ELb1EEEvNS_16Flash_bwd_paramsE,"",@"SHT_CUDA_INFO"
	.sectionflags	@""
	.align	4


	//----- nvinfo : EIATTR_CUDA_API_VERSION
	.align		4
        /*0000*/ 	.byte	0x04, 0x37
        /*0002*/ 	.short	(.L_474 - .L_473)
.L_473:
        /*0004*/ 	.word	0x00000082


	//----- nvinfo : EIATTR_SW2861232_WAR
	.align		4
.L_474:
        /*0008*/ 	.byte	0x01, 0x35
	.zero		2


	//----- nvinfo : EIATTR_PARAM_CBANK
	.align		4
        /*000c*/ 	.byte	0x04, 0x0a
        /*000e*/ 	.short	(.L_476 - .L_475)
	.align		4
.L_475:
        /*0010*/ 	.word	index@(.nv.constant0._ZN5flash44flash_bwd_dq_dk_dv_loop_seqk_parallel_kernelI23Flash_bwd_kernel_traitsILi256ELi64ELi32ELi8ELi4ELi1ELi2ELb1ELb1EN7cutlass6half_tE19Flash_kernel_traitsILi256ELi64ELi32ELi8ES3_EELb0ELb0ELb1ELb0ELb0ELb1ELb1EEEvNS_16Flash_bwd_paramsE)
        /*0014*/ 	.short	0x0160
        /*0016*/ 	.short	0x0280


	//----- nvinfo : EIATTR_CBANK_PARAM_SIZE
	.align		4
.L_476:
        /*0018*/ 	.byte	0x03, 0x19
        /*001a*/ 	.short	0x0280


	//----- nvinfo : EIATTR_KPARAM_INFO
	.align		4
        /*001c*/ 	.byte	0x04, 0x17
        /*001e*/ 	.short	(.L_478 - .L_477)
.L_477:
        /*0020*/ 	.word	0x00000000
        /*0024*/ 	.short	0x0000
        /*0026*/ 	.short	0x0000
        /*0028*/ 	.byte	0x00, 0xf0, 0x01, 0x0a


	//----- nvinfo : EIATTR_MAXREG_COUNT
	.align		4
.L_478:
        /*002c*/ 	.byte	0x03, 0x1b
        /*002e*/ 	.short	0x00ff


	//----- nvinfo : EIATTR_NUM_BARRIERS
	.align		4
        /*0030*/ 	.byte	0x02, 0x4c
        /*0032*/ 	.byte	0x01
	.zero		1


	//----- nvinfo : EIATTR_ANNOTATIONS
	.align		4
        /*0034*/ 	.byte	0x04, 0x55
        /*0036*/ 	.short	(.L_480 - .L_479)


	//   ....[0]....
.L_479:
        /* <DEDUP_REMOVED lines=8> */


	//----- nvinfo : EIATTR_MERCURY_ISA_VERSION
	.align		4
.L_480:
        /*00a8*/ 	.byte	0x03, 0x5f
        /*00aa*/ 	.short	0x0000


	//----- nvinfo : EIATTR_EXIT_INSTR_OFFSETS
	.align		4
        /*00ac*/ 	.byte	0x04, 0x1c
        /*00ae*/ 	.short	(.L_482 - .L_481)


	//   ....[0]....
.L_481:
        /*00b0*/ 	.word	0x000000b0


	//   ....[1]....
        /*00b4*/ 	.word	0x00006930


	//----- nvinfo : EIATTR_CTAIDZ_USED
	.align		4
.L_482:
        /*00b8*/ 	.byte	0x01, 0x04
	.zero		2


	//----- nvinfo : EIATTR_CRS_STACK_SIZE
	.align		4
        /*00bc*/ 	.byte	0x04, 0x1e
        /*00be*/ 	.short	(.L_484 - .L_483)
.L_483:
        /*00c0*/ 	.word	0x00000000
.L_484:


//--------------------- .nv.info._ZN5flash44flash_bwd_dq_dk_dv_loop_seqk_parallel_kernelI23Flash_bwd_kernel_traitsILi256ELi64ELi32ELi8ELi4ELi1ELi2ELb1ELb1EN7cutlass6half_tE19Flash_kernel_traitsILi256ELi64ELi32ELi8ES3_EELb0ELb0ELb1ELb1ELb0ELb0ELb0EEEvNS_16Flash_bwd_paramsE --------------------------
	.section	.nv.info._ZN5flash44flash_bwd_dq_dk_dv_loop_seqk_parallel_kernelI23Flash_bwd_kernel_traitsILi256ELi64ELi32ELi8ELi4ELi1ELi2ELb1ELb1EN7cutlass6half_tE19Flash_kernel_traitsILi256ELi64ELi32ELi8ES3_EELb0ELb0ELb1ELb1ELb0ELb0ELb0EEEvNS_16Flash_bwd_paramsE,"",@"SHT_CUDA_INFO"
	.sectionflags	@""
	.align	4


	//----- nvinfo : EIATTR_CUDA_API_VERSION
	.align		4
        /*0000*/ 	.byte	0x04, 0x37
        /*0002*/ 	.short	(.L_486 - .L_485)
.L_485:
        /*0004*/ 	.word	0x00000082


	//----- nvinfo : EIATTR_SW2861232_WAR
	.align		4
.L_486:
        /*0008*/ 	.byte	0x01, 0x35
	.zero		2


	//----- nvinfo : EIATTR_PARAM_CBANK
	.align		4
        /*000c*/ 	.byte	0x04, 0x0a
        /*000e*/ 	.short	(.L_488 - .L_487)
	.align		4
.L_487:
        /*0010*/ 	.word	index@(.nv.constant0._ZN5flash44flash_bwd_dq_dk_dv_loop_seqk_parallel_kernelI23Flash_bwd_kernel_traitsILi256ELi64ELi32ELi8ELi4ELi1ELi2ELb1ELb1EN7cutlass6half_tE19Flash_kernel_traitsILi256ELi64ELi32ELi8ES3_EELb0ELb0ELb1ELb1ELb0ELb0ELb0EEEvNS_16Flash_bwd_paramsE)
        /*0014*/ 	.short	0x0160
        /*0016*/ 	.short	0x0280


	//----- nvinfo : EIATTR_CBANK_PARAM_SIZE
	.align		4
.L_488:
        /*0018*/ 	.byte	0x03, 0x19
        /*001a*/ 	.short	0x0280


	//----- nvinfo : EIATTR_KPARAM_INFO
	.align		4
        /*001c*/ 	.byte	0x04, 0x17
        /*001e*/ 	.short	(.L_490 - .L_489)
.L_489:
        /*0020*/ 	.word	0x00000000
        /*0024*/ 	.short	0x0000
        /*0026*/ 	.short	0x0000
        /*0028*/ 	.byte	0x00, 0xf0, 0x01, 0x0a


	//----- nvinfo : EIATTR_MAXREG_COUNT
	.align		4
.L_490:
        /*002c*/ 	.byte	0x03, 0x1b
        /*002e*/ 	.short	0x00ff


	//----- nvinfo : EIATTR_NUM_BARRIERS
	.align		4
        /*0030*/ 	.byte	0x02, 0x4c
        /*0032*/ 	.byte	0x01
	.zero		1


	//----- nvinfo : EIATTR_ANNOTATIONS
	.align		4
        /*0034*/ 	.byte	0x04, 0x55
        /*0036*/ 	.short	(.L_492 - .L_491)


	//   ....[0]....
.L_491:
        /*0038*/ 	.word	0x00000001
        /*003c*/ 	.byte	0x50, 0x0b, 0x00, 0x00, 0x01, 0x00, 0x00, 0x00, 0x20, 0x0c, 0x00, 0x00, 0x01, 0x00, 0x00, 0x00
        /*004c*/ 	.byte	0xa0, 0x0c, 0x00, 0x00, 0x01, 0x00, 0x00, 0x00, 0xc0, 0x0c, 0x00, 0x00, 0x01, 0x00, 0x00, 0x00
        /*005c*/ 	.byte	0x30, 0x35, 0x00, 0x00, 0x01, 0x00, 0x00, 0x00, 0xd0, 0x3e, 0x00, 0x00, 0x01, 0x00, 0x00, 0x00
        /*006c*/ 	.byte	0x10, 0x3f, 0x00, 0x00, 0x01, 0x00, 0x00, 0x00, 0x70, 0x46, 0x00, 0x00, 0x01, 0x00, 0x00, 0x00
        /*007c*/ 	.byte	0x00, 0x49, 0x00, 0x00, 0x01, 0x00, 0x00, 0x00, 0x50, 0x49, 0x00, 0x00, 0x01, 0x00, 0x00, 0x00
        /*008c*/ 	.byte	0xc0, 0x6f, 0x00, 0x00


	//----- nvinfo : EIATTR_MERCURY_ISA_VERSION
	.align		4
.L_492:
        /*0090*/ 	.byte	0x03, 0x5f
        /*0092*/ 	.short	0x0000


	//----- nvinfo : EIATTR_EXIT_INSTR_OFFSETS
	.align		4
        /*0094*/ 	.byte	0x04, 0x1c
        /*0096*/ 	.short	(.L_494 - .L_493)


	//   ....[0]....
.L_493:
        /*0098*/ 	.word	0x000000b0


	//   ....[1]....
        /*009c*/ 	.word	0x00007dc0


	//----- nvinfo : EIATTR_CTAIDZ_USED
	.align		4
.L_494:
        /*00a0*/ 	.byte	0x01, 0x04
	.zero		2


	//----- nvinfo : EIATTR_CRS_STACK_SIZE
	.align		4
        /*00a4*/ 	.byte	0x04, 0x1e
        /*00a6*/ 	.short	(.L_496 - .L_495)
.L_495:
        /*00a8*/ 	.word	0x00000000
.L_496:


//--------------------- .nv.info._ZN5flash44flash_bwd_dq_dk_dv_loop_seqk_parallel_kernelI23Flash_bwd_kernel_traitsILi256ELi64ELi32ELi8ELi4ELi1ELi2ELb1ELb1EN7cutlass6half_tE19Flash_kernel_traitsILi256ELi64ELi32ELi8ES3_EELb0ELb0ELb1ELb1ELb0ELb0ELb1EEEvNS_16Flash_bwd_paramsE --------------------------
	.section	.nv.info._ZN5flash44flash_bwd_dq_dk_dv_loop_seqk_parallel_kernelI23Flash_bwd_kernel_traitsILi256ELi64ELi32ELi8ELi4ELi1ELi2ELb1ELb1EN7cutlass6half_tE19Flash_kernel_traitsILi256ELi64ELi32ELi8ES3_EELb0ELb0ELb1ELb1ELb0ELb0ELb1EEEvNS_16Flash_bwd_paramsE,"",@"SHT_CUDA_INFO"
	.sectionflags	@""
	.align	4


	//----- nvinfo : EIATTR_CUDA_API_VERSION
	.align		4
        /*0000*/ 	.byte	0x04, 0x37
        /*0002*/ 	.short	(.L_498 - .L_497)
.L_497:
        /*0004*/ 	.word	0x00000082


	//----- nvinfo : EIATTR_SW2861232_WAR
	.align		4
.L_498:
        /*0008*/ 	.byte	0x01, 0x35
	.zero		2


	//----- nvinfo : EIATTR_PARAM_CBANK
	.align		4
        /*000c*/ 	.byte	0x04, 0x0a
        /*000e*/ 	.short	(.L_500 - .L_499)
	.align		4
.L_499:
        /*0010*/ 	.word	index@(.nv.constant0._ZN5flash44flash_bwd_dq_dk_dv_loop_seqk_parallel_kernelI23Flash_bwd_kernel_traitsILi256ELi64ELi32ELi8ELi4ELi1ELi2ELb1ELb1EN7cutlass6half_tE19Flash_kernel_traitsILi256ELi64ELi32ELi8ES3_EELb0ELb0ELb1ELb1ELb0ELb0ELb1EEEvNS_16Flash_bwd_paramsE)
        /*0014*/ 	.short	0x0160
        /*0016*/ 	.short	0x0280


	//----- nvinfo : EIATTR_CBANK_PARAM_SIZE
	.align		4
.L_500:
        /*0018*/ 	.byte	0x03, 0x19
        /*001a*/ 	.short	0x0280


	//----- nvinfo : EIATTR_KPARAM_INFO
	.align		4
        /*001c*/ 	.byte	0x04, 0x17
        /*001e*/ 	.short	(.L_502 - .L_501)
.L_501:
        /*0020*/ 	.word	0x00000000
        /*0024*/ 	.short	0x0000
        /*0026*/ 	.short	0x0000
        /*0028*/ 	.byte	0x00, 0xf0, 0x01, 0x0a


	//----- nvinfo : EIATTR_MAXREG_COUNT
	.align		4
.L_502:
        /*002c*/ 	.byte	0x03, 0x1b
        /*002e*/ 	.short	0x00ff


	//----- nvinfo : EIATTR_NUM_BARRIERS
	.align		4
        /*0030*/ 	.byte	0x02, 0x4c
        /*0032*/ 	.byte	0x01
	.zero		1


	//----- nvinfo : EIATTR_ANNOTATIONS
	.align		4
        /*0034*/ 	.byte	0x04, 0x55
        /*0036*/ 	.short	(.L_504 - .L_503)


	//   ....[0]....
.L_503:
        /*0038*/ 	.word	0x00000001
        /*003c*/ 	.byte	0x50, 0x0b, 0x00, 0x00, 0x01, 0x00, 0x00, 0x00, 0x20, 0x0c, 0x00, 0x00, 0x01, 0x00, 0x00, 0x00
        /*004c*/ 	.byte	0xa0, 0x0c, 0x00, 0x00, 0x01, 0x00, 0x00, 0x00, 0xc0, 0x0c, 0x00, 0x00, 0x01, 0x00, 0x00, 0x00
        /*005c*/ 	.byte	0x30, 0x35, 0x00, 0x00, 0x01, 0x00, 0x00, 0x00, 0xd0, 0x3e, 0x00, 0x00, 0x01, 0x00, 0x00, 0x00
        /*006c*/ 	.byte	0x10, 0x3f, 0x00, 0x00, 0x01, 0x00, 0x00, 0x00, 0x70, 0x48, 0x00, 0x00, 0x01, 0x00, 0x00, 0x00
        /*007c*/ 	.byte	0x00, 0x4b, 0x00, 0x00, 0x01, 0x00, 0x00, 0x00, 0x60, 0x4b, 0x00, 0x00, 0x01, 0x00, 0x00, 0x00
        /*008c*/ 	.byte	0x40, 0x72, 0x00, 0x00


	//----- nvinfo : EIATTR_MERCURY_ISA_VERSION
	.align		4
.L_504:
        /*0090*/ 	.byte	0x03, 0x5f
        /*0092*/ 	.short	0x0000


	//----- nvinfo : EIATTR_EXIT_INSTR_OFFSETS
	.align		4
        /*0094*/ 	.byte	0x04, 0x1c
        /*0096*/ 	.short	(.L_506 - .L_505)


	//   ....[0]....
.L_505:
        /*0098*/ 	.word	0x000000b0


	//   ....[1]....
        /*009c*/ 	.word	0x00008040


	//----- nvinfo : EIATTR_CTAIDZ_USED
	.align		4
.L_506:
        /*00a0*/ 	.byte	0x01, 0x04
	.zero		2


	//----- nvinfo : EIATTR_CRS_STACK_SIZE
	.align		4
        /*00a4*/ 	.byte	0x04, 0x1e
        /*00a6*/ 	.short	(.L_508 - .L_507)
.L_507:
        /*00a8*/ 	.word	0x00000000
.L_508:


//--------------------- .nv.info._ZN5flash25flash_bwd_dot_do_o_kernelILb0E23Flash_bwd_kernel_traitsILi256ELi64ELi32ELi8ELi4ELi1ELi2ELb1ELb1EN7cutlass6half_tE19Flash_kernel_traitsILi256ELi64ELi32ELi8ES3_EEEEvNS_16Flash_bwd_paramsE --------------------------
	.section	.nv.info._ZN5flash25flash_bwd_dot_do_o_kernelILb0E23Flash_bwd_kernel_traitsILi256ELi64ELi32ELi8ELi4ELi1ELi2ELb1ELb1EN7cutlass6half_tE19Flash_kernel_traitsILi256ELi64ELi32ELi8ES3_EEEEvNS_16Flash_bwd_paramsE,"",@"SHT_CUDA_INFO"
	.sectionflags	@""
	.align	4


	//----- nvinfo : EIATTR_CUDA_API_VERSION
	.align		4
        /*0000*/ 	.byte	0x04, 0x37
        /*0002*/ 	.short	(.L_510 - .L_509)
.L_509:
        /*0004*/ 	.word	0x00000082


	//----- nvinfo : EIATTR_SW2861232_WAR
	.align		4
.L_510:
        /*0008*/ 	.byte	0x01, 0x35
	.zero		2


	//----- nvinfo : EIATTR_PARAM_CBANK
	.align		4
        /*000c*/ 	.byte	0x04, 0x0a
        /*000e*/ 	.short	(.L_512 - .L_511)
	.align		4
.L_511:
        /*0010*/ 	.word	index@(.nv.constant0._ZN5flash25flash_bwd_dot_do_o_kernelILb0E23Flash_bwd_kernel_traitsILi256ELi64ELi32ELi8ELi4ELi1ELi2ELb1ELb1EN7cutlass6half_tE19Flash_kernel_traitsILi256ELi64ELi32ELi8ES3_EEEEvNS_16Flash_bwd_paramsE)
        /*0014*/ 	.short	0x0160
        /*0016*/ 	.short	0x0280


	//----- nvinfo : EIATTR_CBANK_PARAM_SIZE
	.align		4
.L_512:
        /*0018*/ 	.byte	0x03, 0x19
        /*001a*/ 	.short	0x0280


	//----- nvinfo : EIATTR_KPARAM_INFO
	.align		4
        /*001c*/ 	.byte	0x04, 0x17
        /*001e*/ 	.short	(.L_514 - .L_513)
.L_513:
        /*0020*/ 	.word	0x00000000
        /*0024*/ 	.short	0x0000
        /*0026*/ 	.short	0x0000
        /*0028*/ 	.byte	0x00, 0xf0, 0x01, 0x0a


	//----- nvinfo : EIATTR_MAXREG_COUNT
	.align		4
.L_514:
        /*002c*/ 	.byte	0x03, 0x1b
        /*002e*/ 	.short	0x00ff


	//----- nvinfo : EIATTR_MERCURY_ISA_VERSION
	.align		4
        /*0030*/ 	.byte	0x03, 0x5f
        /*0032*/ 	.short	0x0000


	//----- nvinfo : EIATTR_COOP_GROUP_MASK_REGIDS
	.align		4
        /*0034*/ 	.byte	0x04, 0x29
        /*0036*/ 	.short	(.L_516 - .L_515)


	//   ....[0]....
.L_515:
        /*0038*/ 	.word	0xffffffff


	//   ....[1]....
        /*003c*/ 	.word	0xffffffff


	//   ....[2]....
        /*0040*/ 	.word	0xffffffff


	//   ....[3]....
        /*0044*/ 	.word	0xffffffff


	//   ....[4]....
        /*0048*/ 	.word	0xffffffff


	//   ....[5]....
        /*004c*/ 	.word	0xffffffff


	//----- nvinfo : EIATTR_COOP_GROUP_INSTR_OFFSETS
	.align		4
.L_516:
        /*0050*/ 	.byte	0x04, 0x28
        /*0052*/ 	.short	(.L_518 - .L_517)


	//   ....[0]....
.L_517:
        /*0054*/ 	.word	0x00001a80


	//   ....[1]....
        /*0058*/ 	.word	0x00001af0


	//   ....[2]....
        /*005c*/ 	.word	0x00001b10


	//   ....[3]....
        /*0060*/ 	.word	0x00001b30


	//   ....[4]....
        /*0064*/ 	.word	0x00001b60


	//   ....[5]....
        /*0068*/ 	.word	0x00001b90


	//----- nvinfo : EIATTR_EXIT_INSTR_OFFSETS
	.align		4
.L_518:
        /*006c*/ 	.byte	0x04, 0x1c
        /*006e*/ 	.short	(.L_520 - .L_519)


	//   ....[0]....
.L_519:
        /*0070*/ 	.word	0x000000f0


	//   ....[1]....
        /*0074*/ 	.word	0x00001be0


	//   ....[2]....
        /*0078*/ 	.word	0x00001c10


	//----- nvinfo : EIATTR_CTAIDZ_USED
	.align		4
.L_520:
        /*007c*/ 	.byte	0x01, 0x04
	.zero		2


	//----- nvinfo : EIATTR_CRS_STACK_SIZE
	.align		4
        /*0080*/ 	.byte	0x04, 0x1e
        /*0082*/ 	.short	(.L_522 - .L_521)
.L_521:
        /*0084*/ 	.word	0x00000000
.L_522:


//--------------------- .nv.info._ZN5flash25flash_bwd_dot_do_o_kernelILb1E23Flash_bwd_kernel_traitsILi256ELi64ELi32ELi8ELi4ELi1ELi2ELb1ELb1EN7cutlass6half_tE19Flash_kernel_traitsILi256ELi64ELi32ELi8ES3_EEEEvNS_16Flash_bwd_paramsE --------------------------
	.section	.nv.info._ZN5flash25flash_bwd_dot_do_o_kernelILb1E23Flash_bwd_kernel_traitsILi256ELi64ELi32ELi8ELi4ELi1ELi2ELb1ELb1EN7cutlass6half_tE19Flash_kernel_traitsILi256ELi64ELi32ELi8ES3_EEEEvNS_16Flash_bwd_paramsE,"",@"SHT_CUDA_INFO"
	.sectionflags	@""
	.align	4


	//----- nvinfo : EIATTR_CUDA_API_VERSION
	.align		4
        /*0000*/ 	.byte	0x04, 0x37
        /*0002*/ 	.short	(.L_524 - .L_523)
.L_523:
        /*0004*/ 	.word	0x00000082


	//----- nvinfo : EIATTR_SW2861232_WAR
	.align		4
.L_524:
        /*0008*/ 	.byte	0x01, 0x35
	.zero		2


	//----- nvinfo : EIATTR_PARAM_CBANK
	.align		4
        /*000c*/ 	.byte	0x04, 0x0a
        /*000e*/ 	.short	(.L_526 - .L_525)
	.align		4
.L_525:
        /*0010*/ 	.word	index@(.nv.constant0._ZN5flash25flash_bwd_dot_do_o_kernelILb1E23Flash_bwd_kernel_traitsILi256ELi64ELi32ELi8ELi4ELi1ELi2ELb1ELb1EN7cutlass6half_tE19Flash_kernel_traitsILi256ELi64ELi32ELi8ES3_EEEEvNS_16Flash_bwd_paramsE)
        /*0014*/ 	.short	0x0160
        /*0016*/ 	.short	0x0280


	//----- nvinfo : EIATTR_CBANK_PARAM_SIZE
	.align		4
.L_526:
        /*0018*/ 	.byte	0x03, 0x19
        /*001a*/ 	.short	0x0280


	//----- nvinfo : EIATTR_KPARAM_INFO
	.align		4
        /*001c*/ 	.byte	0x04, 0x17
        /*001e*/ 	.short	(.L_528 - .L_527)
.L_527:
        /*0020*/ 	.word	0x00000000
        /*0024*/ 	.short	0x0000
        /*0026*/ 	.short	0x0000
        /*0028*/ 	.byte	0x00, 0xf0, 0x01, 0x0a


	//----- nvinfo : EIATTR_MAXREG_COUNT
	.align		4
.L_528:
        /*002c*/ 	.byte	0x03, 0x1b
        /*002e*/ 	.short	0x00ff


	//----- nvinfo : EIATTR_MERCURY_ISA_VERSION
	.align		4
        /*0030*/ 	.byte	0x03, 0x5f
        /*0032*/ 	.short	0x0000


	//----- nvinfo : EIATTR_COOP_GROUP_MASK_REGIDS
	.align		4
        /*0034*/ 	.byte	0x04, 0x29
        /*0036*/ 	.short	(.L_530 - .L_529)


	//   ....[0]....
.L_529:
        /*0038*/ 	.word	0xffffffff


	//   ....[1]....
        /*003c*/ 	.word	0xffffffff


	//   ....[2]....
        /*0040*/ 	.word	0xffffffff


	//   ....[3]....
        /*0044*/ 	.word	0xffffffff


	//   ....[4]....
        /*0048*/ 	.word	0xffffffff


	//   ....[5]....
        /*004c*/ 	.word	0xffffffff


	//----- nvinfo : EIATTR_COOP_GROUP_INSTR_OFFSETS
	.align		4
.L_530:
        /*0050*/ 	.byte	0x04, 0x28
        /*0052*/ 	.short	(.L_532 - .L_531)


	//   ....[0]....
.L_531:
        /*0054*/ 	.word	0x00001d30


	//   ....[1]....
        /*0058*/ 	.word	0x00001d50


	//   ....[2]....
        /*005c*/ 	.word	0x00001db0


	//   ....[3]....
        /*0060*/ 	.word	0x00001dc0


	//   ....[4]....
        /*0064*/ 	.word	0x00001e10


	//   ....[5]....
        /*0068*/ 	.word	0x00001e30


	//----- nvinfo : EIATTR_EXIT_INSTR_OFFSETS
	.align		4
.L_532:
        /*006c*/ 	.byte	0x04, 0x1c
        /*006e*/ 	.short	(.L_534 - .L_533)


	//   ....[0]....
.L_533:
        /*0070*/ 	.word	0x000000f0


	//   ....[1]....
        /*0074*/ 	.word	0x00001fe0


	//----- nvinfo : EIATTR_CTAIDZ_USED
	.align		4
.L_534:
        /*0078*/ 	.byte	0x01, 0x04
	.zero		2


	//----- nvinfo : EIATTR_CRS_STACK_SIZE
	.align		4
        /*007c*/ 	.byte	0x04, 0x1e
        /*007e*/ 	.short	(.L_536 - .L_535)
.L_535:
        /*0080*/ 	.word	0x00000000
.L_536:


//--------------------- .nv.info._ZN5flash44flash_bwd_dq_dk_dv_loop_seqk_parallel_kernelI23Flash_bwd_kernel_traitsILi256ELi64ELi64ELi8ELi4ELi2ELi2ELb0ELb1EN7cutlass6half_tE19Flash_kernel_traitsILi256ELi64ELi64ELi8ES3_EELb0ELb0ELb0ELb0ELb0ELb0ELb0EEEvNS_16Flash_bwd_paramsE --------------------------
	.section	.nv.info._ZN5flash44flash_bwd_dq_dk_dv_loop_seqk_parallel_kernelI23Flash_bwd_kernel_traitsILi256ELi64ELi64ELi8ELi4ELi2ELi2ELb0ELb1EN7cutlass6half_tE19Flash_kernel_traitsILi256ELi64ELi64ELi8ES3_EELb0ELb0ELb0ELb0ELb0ELb0ELb0EEEvNS_16Flash_bwd_paramsE,"",@"SHT_CUDA_INFO"
	.sectionflags	@""
	.align	4


	//----- nvinfo : EIATTR_CUDA_API_VERSION
	.align		4
        /*0000*/ 	.byte	0x04, 0x37
        /*0002*/ 	.short	(.L_538 - .L_537)
.L_537:
        /*0004*/ 	.word	0x00000082


	//----- nvinfo : EIATTR_SW2861232_WAR
	.align		4
.L_538:
        /*0008*/ 	.byte	0x01, 0x35
	.zero		2


	//----- nvinfo : EIATTR_PARAM_CBANK
	.align		4
        /*000c*/ 	.byte	0x04, 0x0a
        /*000e*/ 	.short	(.L_540 - .L_539)
	.align		4
.L_539:
        /*0010*/ 	.word	index@(.nv.constant0._ZN5flash44flash_bwd_dq_dk_dv_loop_seqk_parallel_kernelI23Flash_bwd_kernel_traitsILi256ELi64ELi64ELi8ELi4ELi2ELi2ELb0ELb1EN7cutlass6half_tE19Flash_kernel_traitsILi256ELi64ELi64ELi8ES3_EELb0ELb0ELb0ELb0ELb0ELb0ELb0EEEvNS_16Flash_bwd_paramsE)
        /*0014*/ 	.short	0x0160
        /*0016*/ 	.short	0x0280


	//----- nvinfo : EIATTR_CBANK_PARAM_SIZE
	.align		4
.L_540:
        /*0018*/ 	.byte	0x03, 0x19
        /*001a*/ 	.short	0x0280


	//----- nvinfo : EIATTR_KPARAM_INFO
	.align		4
        /*001c*/ 	.byte	0x04, 0x17
        /*001e*/ 	.short	(.L_542 - .L_541)
.L_541:
        /*0020*/ 	.word	0x00000000
        /*0024*/ 	.short	0x0000
        /*0026*/ 	.short	0x0000
        /*0028*/ 	.byte	0x00, 0xf0, 0x01, 0x0a


	//----- nvinfo : EIATTR_MAXREG_COUNT
	.align		4
.L_542:
        /*002c*/ 	.byte	0x03, 0x1b
        /*002e*/ 	.short	0x00ff


	//----- nvinfo : EIATTR_NUM_BARRIERS
	.align		4
        /*0030*/ 	.byte	0x02, 0x4c
        /*0032*/ 	.byte	0x01
	.zero		1


	//----- nvinfo : EIATTR_MERCURY_ISA_VERSION
	.align		4
        /*0034*/ 	.byte	0x03, 0x5f
        /*0036*/ 	.short	0x0000


	//----- nvinfo : EIATTR_EXIT_INSTR_OFFSETS
	.align		4
        /*0038*/ 	.byte	0x04, 0x1c
        /*003a*/ 	.short	(.L_544 - .L_543)


	//   ....[0]....
.L_543:
        /*003c*/ 	.word	0x00000090


	//   ....[1]....
        /*0040*/ 	.word	0x00009ef0


	//----- nvinfo : EIATTR_CTAIDZ_USED
	.align		4
.L_544:
        /*0044*/ 	.byte	0x01, 0x04
	.zero		2


	//----- nvinfo : EIATTR_CRS_STACK_SIZE
	.align		4
        /*0048*/ 	.byte	0x04, 0x1e
        /*004a*/ 	.short	(.L_546 - .L_545)
.L_545:
        /*004c*/ 	.word	0x00000000
.L_546:


//--------------------- .nv.info._ZN5flash44flash_bwd_dq_dk_dv_loop_seqk_parallel_kernelI23Flash_bwd_kernel_traitsILi256ELi64ELi64ELi8ELi4ELi2ELi2ELb0ELb1EN7cutlass6half_tE19Flash_kernel_traitsILi256ELi64ELi64ELi8ES3_EELb0ELb0ELb1ELb0ELb0ELb0ELb0EEEvNS_16Flash_bwd_paramsE --------------------------
	.section	.nv.info._ZN5flash44flash_bwd_dq_dk_dv_loop_seqk_parallel_kernelI23Flash_bwd_kernel_traitsILi256ELi64ELi64ELi8ELi4ELi2ELi2ELb0ELb1EN7cutlass6half_tE19Flash_kernel_traitsILi256ELi64ELi64ELi8ES3_EELb0ELb0ELb1ELb0ELb0ELb0ELb0EEEvNS_16Flash_bwd_paramsE,"",@"SHT_CUDA_INFO"
	.sectionflags	@""
	.align	4


	//----- nvinfo : EIATTR_CUDA_API_VERSION
	.align		4
        /*0000*/ 	.byte	0x04, 0x37
        /*0002*/ 	.short	(.L_548 - .L_547)
.L_547:
        /*0004*/ 	.word	0x00000082


	//----- nvinfo : EIATTR_SW2861232_WAR
	.align		4
.L_548:
        /*0008*/ 	.byte	0x01, 0x35
	.zero		2


	//----- nvinfo : EIATTR_PARAM_CBANK
	.align		4
        /*000c*/ 	.byte	0x04, 0x0a
        /*000e*/ 	.short	(.L_550 - .L_549)
	.align		4
.L_549:
        /*0010*/ 	.word	index@(.nv.constant0._ZN5flash44flash_bwd_dq_dk_dv_loop_seqk_parallel_kernelI23Flash_bwd_kernel_traitsILi256ELi64ELi64ELi8ELi4ELi2ELi2ELb0ELb1EN7cutlass6half_tE19Flash_kernel_traitsILi256ELi64ELi64ELi8ES3_EELb0ELb0ELb1ELb0ELb0ELb0ELb0EEEvNS_16Flash_bwd_paramsE)
        /*0014*/ 	.short	0x0160
        /*0016*/ 	.short	0x0280


	//----- nvinfo : EIATTR_CBANK_PARAM_SIZE
	.align		4
.L_550:
        /*0018*/ 	.byte	0x03, 0x19
        /*001a*/ 	.short	0x0280


	//----- nvinfo : EIATTR_KPARAM_INFO
	.align		4
        /*001c*/ 	.byte	0x04, 0x17
        /*001e*/ 	.short	(.L_552 - .L_551)
.L_551:
        /*0020*/ 	.word	0x00000000
        /*0024*/ 	.short	0x0000
        /*0026*/ 	.short	0x0000
        /*0028*/ 	.byte	0x00, 0xf0, 0x01, 0x0a


	//----- nvinfo : EIATTR_MAXREG_COUNT
	.align		4
.L_552:
        /*002c*/ 	.byte	0x03, 0x1b
        /*002e*/ 	.short	0x00ff


	//----- nvinfo : EIATTR_NUM_BARRIERS
	.align		4
        /*0030*/ 	.byte	0x02, 0x4c
        /*0032*/ 	.byte	0x01
	.zero		1


	//----- nvinfo : EIATTR_MERCURY_ISA_VERSION
	.align		4
        /*0034*/ 	.byte	0x03, 0x5f
        /*0036*/ 	.short	0x0000


	//----- nvinfo : EIATTR_EXIT_INSTR_OFFSETS
	.align		4
        /*0038*/ 	.byte	0x04, 0x1c
        /*003a*/ 	.short	(.L_554 - .L_553)


	//   ....[0]....
.L_553:
        /*003c*/ 	.word	0x00000090


	//   ....[1]....
        /*0040*/ 	.word	0x0000a080


	//----- nvinfo : EIATTR_CTAIDZ_USED
	.align		4
.L_554:
        /*0044*/ 	.byte	0x01, 0x04
	.zero		2


	//----- nvinfo : EIATTR_CRS_STACK_SIZE
	.align		4
        /*0048*/ 	.byte	0x04, 0x1e
        /*004a*/ 	.short	(.L_556 - .L_555)
.L_555:
        /*004c*/ 	.word	0x00000000
.L_556:


//--------------------- .nv.info._ZN5flash44flash_bwd_dq_dk_dv_loop_seqk_parallel_kernelI23Flash_bwd_kernel_traitsILi256ELi64ELi64ELi8ELi4ELi2ELi2ELb0ELb1EN7cutlass6half_tE19Flash_kernel_traitsILi256ELi64ELi64ELi8ES3_EELb0ELb0ELb0ELb0ELb0ELb1ELb0EEEvNS_16Flash_bwd_paramsE --------------------------
	.section	.nv.info._ZN5flash44flash_bwd_dq_dk_dv_loop_seqk_parallel_kernelI23Flash_bwd_kernel_traitsILi256ELi64ELi64ELi8ELi4ELi2ELi2ELb0ELb1EN7cutlass6half_tE19Flash_kernel_traitsILi256ELi64ELi64ELi8ES3_EELb0ELb0ELb0ELb0ELb0ELb1ELb0EEEvNS_16Flash_bwd_paramsE,"",@"SHT_CUDA_INFO"
	.sectionflags	@""
	.align	4


	//----- nvinfo : EIATTR_CUDA_API_VERSION
	.align		4
        /*0000*/ 	.byte	0x04, 0x37
        /*0002*/ 	.short	(.L_558 - .L_557)
.L_557:
        /*0004*/ 	.word	0x00000082


	//----- nvinfo : EIATTR_SW2861232_WAR
	.align		4
.L_558:
        /*0008*/ 	.byte	0x01, 0x35
	.zero		2


	//----- nvinfo : EIATTR_PARAM_CBANK
	.align		4
        /*000c*/ 	.byte	0x04, 0x0a
        /*000e*/ 	.short	(.L_560 - .L_559)
	.align		4
.L_559:
        /*0010*/ 	.word	index@(.nv.constant0._ZN5flash44flash_bwd_dq_dk_dv_loop_seqk_parallel_kernelI23Flash_bwd_kernel_traitsILi256ELi64ELi64ELi8ELi4ELi2ELi2ELb0ELb1EN7cutlass6half_tE19Flash_kernel_traitsILi256ELi64ELi64ELi8ES3_EELb0ELb0ELb0ELb0ELb0ELb1ELb0EEEvNS_16Flash_bwd_paramsE)
        /*0014*/ 	.short	0x0160
        /*0016*/ 	.short	0x0280


	//----- nvinfo : EIATTR_CBANK_PARAM_SIZE
	.align		4
.L_560:
        /*0018*/ 	.byte	0x03, 0x19
        /*001a*/ 	.short	0x0280


	//----- nvinfo : EIATTR_KPARAM_INFO
	.align		4
        /*001c*/ 	.byte	0x04, 0x17
        /*001e*/ 	.short	(.L_562 - .L_561)
.L_561:
        /*0020*/ 	.word	0x00000000
        /*0024*/ 	.short	0x0000
        /*0026*/ 	.short	0x0000
        /*0028*/ 	.byte	0x00, 0xf0, 0x01, 0x0a


	//----- nvinfo : EIATTR_MAXREG_COUNT
	.align		4
.L_562:
        /*002c*/ 	.byte	0x03, 0x1b
        /*002e*/ 	.short	0x00ff


	//----- nvinfo : EIATTR_NUM_BARRIERS
	.align		4
        /*0030*/ 	.byte	0x02, 0x4c
        /*0032*/ 	.byte	0x01
	.zero		1


	//----- nvinfo : EIATTR_MERCURY_ISA_VERSION
	.align		4
        /*0034*/ 	.byte	0x03, 0x5f
        /*0036*/ 	.short	0x0000


	//----- nvinfo : EIATTR_EXIT_INSTR_OFFSETS
	.align		4
        /*0038*/ 	.byte	0x04, 0x1c
        /*003a*/ 	.short	(.L_564 - .L_563)


	//   ....[0]....
.L_563:
        /*003c*/ 	.word	0x00000090


	//   ....[1]....
        /*0040*/ 	.word	0x00008550


	//----- nvinfo : EIATTR_CTAIDZ_USED
	.align		4
.L_564:
        /*0044*/ 	.byte	0x01, 0x04
	.zero		2


	//----- nvinfo : EIATTR_CRS_STACK_SIZE
	.align		4
        /*0048*/ 	.byte	0x04, 0x1e
        /*004a*/ 	.short	(.L_566 - .L_565)
.L_565:
        /*004c*/ 	.word	0x00000000
.L_566:


//--------------------- .nv.info._ZN5flash44flash_bwd_dq_dk_dv_loop_seqk_parallel_kernelI23Flash_bwd_kernel_traitsILi256ELi64ELi64ELi8ELi4ELi2ELi2ELb0ELb1EN7cutlass6half_tE19Flash_kernel_traitsILi256ELi64ELi64ELi8ES3_EELb0ELb0ELb0ELb1ELb0ELb0ELb0EEEvNS_16Flash_bwd_paramsE --------------------------
	.section	.nv.info._ZN5flash44flash_bwd_dq_dk_dv_loop_seqk_parallel_kernelI23Flash_bwd_kernel_traitsILi256ELi64ELi64ELi8ELi4ELi2ELi2ELb0ELb1EN7cutlass6half_tE19Flash_kernel_traitsILi256ELi64ELi64ELi8ES3_EELb0ELb0ELb0ELb1ELb0ELb0ELb0EEEvNS_16Flash_bwd_paramsE,"",@"SHT_CUDA_INFO"
	.sectionflags	@""
	.align	4


	//----- nvinfo : EIATTR_CUDA_API_VERSION
	.align		4
        /*0000*/ 	.byte	0x04, 0x37
        /*0002*/ 	.short	(.L_568 - .L_567)
.L_567:
        /*0004*/ 	.word	0x00000082


	//----- nvinfo : EIATTR_SW2861232_WAR
	.align		4
.L_568:
        /*0008*/ 	.byte	0x01, 0x35
	.zero		2


	//----- nvinfo : EIATTR_PARAM_CBANK
	.align		4
        /*000c*/ 	.byte	0x04, 0x0a
        /*000e*/ 	.short	(.L_570 - .L_569)
	.align		4
.L_569:
        /*0010*/ 	.word	index@(.nv.constant0._ZN5flash44flash_bwd_dq_dk_dv_loop_seqk_parallel_kernelI23Flash_bwd_kernel_traitsILi256ELi64ELi64ELi8ELi4ELi2ELi2ELb0ELb1EN7cutlass6half_tE19Flash_kernel_traitsILi256ELi64ELi64ELi8ES3_EELb0ELb0ELb0ELb1ELb0ELb0ELb0EEEvNS_16Flash_bwd_paramsE)
        /*0014*/ 	.short	0x0160
        /*0016*/ 	.short	0x0280


	//----- nvinfo : EIATTR_CBANK_PARAM_SIZE
	.align		4
.L_570:
        /*0018*/ 	.byte	0x03, 0x19
        /*001a*/ 	.short	0x0280


	//----- nvinfo : EIATTR_KPARAM_INFO
	.align		4
        /*001c*/ 	.byte	0x04, 0x17
        /*001e*/ 	.short	(.L_572 - .L_571)
.L_571:
        /*0020*/ 	.word	0x00000000
        /*0024*/ 	.short	0x0000
        /*0026*/ 	.short	0x0000
        /*0028*/ 	.byte	0x00, 0xf0, 0x01, 0x0a


	//----- nvinfo : EIATTR_MAXREG_COUNT
	.align		4
.L_572:
        /*002c*/ 	.byte	0x03, 0x1b
        /*002e*/ 	.short	0x00ff


	//----- nvinfo : EIATTR_NUM_BARRIERS
	.align		4
        /*0030*/ 	.byte	0x02, 0x4c
        /*0032*/ 	.byte	0x01
	.zero		1


	//----- nvinfo : EIATTR_MERCURY_ISA_VERSION
	.align		4
        /*0034*/ 	.byte	0x03, 0x5f
        /*0036*/ 	.short	0x0000


	//----- nvinfo : EIATTR_EXIT_INSTR_OFFSETS
	.align		4
        /*0038*/ 	.byte	0x04, 0x1c
        /*003a*/ 	.short	(.L_574 - .L_573)


	//   ....[0]....
.L_573:
        /*003c*/ 	.word	0x00000090


	//   ....[1]....
        /*0040*/ 	.word	0x0000a330


	//----- nvinfo : EIATTR_CTAIDZ_USED
	.align		4
.L_574:
        /*0044*/ 	.byte	0x01, 0x04
	.zero		2


	//----- nvinfo : EIATTR_CRS_STACK_SIZE
	.align		4
        /*0048*/ 	.byte	0x04, 0x1e
        /*004a*/ 	.short	(.L_576 - .L_575)
.L_575:
        /*004c*/ 	.word	0x00000000
.L_576:


//--------------------- .nv.info._ZN5flash44flash_bwd_dq_dk_dv_loop_seqk_parallel_kernelI23Flash_bwd_kernel_traitsILi256ELi64ELi64ELi8ELi4ELi2ELi2ELb0ELb1EN7cutlass6half_tE19Flash_kernel_traitsILi256ELi64ELi64ELi8ES3_EELb0ELb0ELb1ELb0ELb0ELb1ELb0EEEvNS_16Flash_bwd_paramsE --------------------------
	.section	.nv.info._ZN5flash44flash_bwd_dq_dk_dv_loop_seqk_parallel_kernelI23Flash_bwd_kernel_traitsILi256ELi64ELi64ELi8ELi4ELi2ELi2ELb0ELb1EN7cutlass6half_tE19Flash_kernel_traitsILi256ELi64ELi64ELi8ES3_EELb0ELb0ELb1ELb0ELb0ELb1ELb0EEEvNS_16Flash_bwd_paramsE,"",@"SHT_CUDA_INFO"
	.sectionflags	@""
	.align	4


	//----- nvinfo : EIATTR_CUDA_API_VERSION
	.align		4
        /*0000*/ 	.byte	0x04, 0x37
        /*0002*/ 	.short	(.L_578 - .L_577)
.L_577:
        /*0004*/ 	.word	0x00000082


	//----- nvinfo : EIATTR_SW2861232_WAR
	.align		4
.L_578:
        /*0008*/ 	.byte	0x01, 0x35
	.zero		2


	//----- nvinfo : EIATTR_PARAM_CBANK
	.align		4
        /*000c*/ 	.byte	0x04, 0x0a
        /*000e*/ 	.short	(.L_580 - .L_579)
	.align		4
.L_579:
        /*0010*/ 	.word	index@(.nv.constant0._ZN5flash44flash_bwd_dq_dk_dv_loop_seqk_parallel_kernelI23Flash_bwd_kernel_traitsILi256ELi64ELi64ELi8ELi4ELi2ELi2ELb0ELb1EN7cutlass6half_tE19Flash_kernel_traitsILi256ELi64ELi64ELi8ES3_EELb0ELb0ELb1ELb0ELb0ELb1ELb0EEEvNS_16Flash_bwd_paramsE)
        /*0014*/ 	.short	0x0160
        /*0016*/ 	.short	0x0280


	//----- nvinfo : EIATTR_CBANK_PARAM_SIZE
	.align		4
.L_580:
        /*0018*/ 	.byte	0x03, 0x19
        /*001a*/ 	.short	0x0280


	//----- nvinfo : EIATTR_KPARAM_INFO
	.align		4
        /*001c*/ 	.byte	0x04, 0x17
        /*001e*/ 	.short	(.L_582 - .L_581)
.L_581:
        /*0020*/ 	.word	0x00000000
        /*0024*/ 	.short	0x0000
        /*0026*/ 	.short	0x0000
        /*0028*/ 	.byte	0x00, 0xf0, 0x01, 0x0a


	//----- nvinfo : EIATTR_MAXREG_COUNT
	.align		4
.L_582:
        /*002c*/ 	.byte	0x03, 0x1b
        /*002e*/ 	.short	0x00ff


	//----- nvinfo : EIATTR_NUM_BARRIERS
	.align		4
        /*0030*/ 	.byte	0x02, 0x4c
        /*0032*/ 	.byte	0x01
	.zero		1


	//----- nvinfo : EIATTR_MERCURY_ISA_VERSION
	.align		4
        /*0034*/ 	.byte	0x03, 0x5f
        /*0036*/ 	.short	0x0000


	//----- nvinfo : EIATTR_EXIT_INSTR_OFFSETS
	.align		4
        /*0038*/ 	.byte	0x04, 0x1c
        /*003a*/ 	.short	(.L_584 - .L_583)


	//   ....[0]....
.L_583:
        /*003c*/ 	.word	0x00000090


	//   ....[1]....
        /*0040*/ 	.word	0x00008730


	//----- nvinfo : EIATTR_CTAIDZ_USED
	.align		4
.L_584:
        /*0044*/ 	.byte	0x01, 0x04
	.zero		2


	//----- nvinfo : EIATTR_CRS_STACK_SIZE
	.align		4
        /*0048*/ 	.byte	0x04, 0x1e
        /*004a*/ 	.short	(.L_586 - .L_585)
.L_585:
        /*004c*/ 	.word	0x00000000
.L_586:


//--------------------- .nv.info._ZN5flash44flash_bwd_dq_dk_dv_loop_seqk_parallel_kernelI23Flash_bwd_kernel_traitsILi256ELi64ELi64ELi8ELi4ELi2ELi2ELb0ELb1EN7cutlass6half_tE19Flash_kernel_traitsILi256ELi64ELi64ELi8ES3_EELb0ELb0ELb1ELb1ELb0ELb0ELb0EEEvNS_16Flash_bwd_paramsE --------------------------
	.section	.nv.info._ZN5flash44flash_bwd_dq_dk_dv_loop_seqk_parallel_kernelI23Flash_bwd_kernel_traitsILi256ELi64ELi64ELi8ELi4ELi2ELi2ELb0ELb1EN7cutlass6half_tE19Flash_kernel_traitsILi256ELi64ELi64ELi8ES3_EELb0ELb0ELb1ELb1ELb0ELb0ELb0EEEvNS_16Flash_bwd_paramsE,"",@"SHT_CUDA_INFO"
	.sectionflags	@""
	.align	4


	//----- nvinfo : EIATTR_CUDA_API_VERSION
	.align		4
        /*0000*/ 	.byte	0x04, 0x37
        /*0002*/ 	.short	(.L_588 - .L_587)
.L_587:
        /*0004*/ 	.word	0x00000082


	//----- nvinfo : EIATTR_SW2861232_WAR
	.align		4
.L_588:
        /*0008*/ 	.byte	0x01, 0x35
	.zero		2


	//----- nvinfo : EIATTR_PARAM_CBANK
	.align		4
        /*000c*/ 	.byte	0x04, 0x0a
        /*000e*/ 	.short	(.L_590 - .L_589)
	.align		4
.L_589:
        /*0010*/ 	.word	index@(.nv.constant0._ZN5flash44flash_bwd_dq_dk_dv_loop_seqk_parallel_kernelI23Flash_bwd_kernel_traitsILi256ELi64ELi64ELi8ELi4ELi2ELi2ELb0ELb1EN7cutlass6half_tE19Flash_kernel_traitsILi256ELi64ELi64ELi8ES3_EELb0ELb0ELb1ELb1ELb0ELb0ELb0EEEvNS_16Flash_bwd_paramsE)
        /*0014*/ 	.short	0x0160
        /*0016*/ 	.short	0x0280


	//----- nvinfo : EIATTR_CBANK_PARAM_SIZE
	.align		4
.L_590:
        /*0018*/ 	.byte	0x03, 0x19
        /*001a*/ 	.short	0x0280


	//----- nvinfo : EIATTR_KPARAM_INFO
	.align		4
        /*001c*/ 	.byte	0x04, 0x17
        /*001e*/ 	.short	(.L_592 - .L_591)
.L_591:
        /*0020*/ 	.word	0x00000000
        /*0024*/ 	.short	0x0000
        /*0026*/ 	.short	0x0000
        /*0028*/ 	.byte	0x00, 0xf0, 0x01, 0x0a


	//----- nvinfo : EIATTR_MAXREG_COUNT
	.align		4
.L_592:
        /*002c*/ 	.byte	0x03, 0x1b
        /*002e*/ 	.short	0x00ff


	//----- nvinfo : EIATTR_NUM_BARRIERS
	.align		4
        /*0030*/ 	.byte	0x02, 0x4c
        /*0032*/ 	.byte	0x01
	.zero		1


	//----- nvinfo : EIATTR_MERCURY_ISA_VERSION
	.align		4
        /*0034*/ 	.byte	0x03, 0x5f
        /*0036*/ 	.short	0x0000


	//----- nvinfo : EIATTR_EXIT_INSTR_OFFSETS
	.align		4
        /*0038*/ 	.byte	0x04, 0x1c
        /*003a*/ 	.short	(.L_594 - .L_593)


	//   ....[0]....
.L_593:
        /*003c*/ 	.word	0x00000090


	//   ....[1]....
        /*0040*/ 	.word	0x0000a550


	//----- nvinfo : EIATTR_CTAIDZ_USED
	.align		4
.L_594:
        /*0044*/ 	.byte	0x01, 0x04
	.zero		2


	//----- nvinfo : EIATTR_CRS_STACK_SIZE
	.align		4
        /*0048*/ 	.byte	0x04, 0x1e
        /*004a*/ 	.short	(.L_596 - .L_595)
.L_595:
        /*004c*/ 	.word	0x00000000
.L_596:


//--------------------- .nv.info._ZN5flash44flash_bwd_dq_dk_dv_loop_seqk_parallel_kernelI23Flash_bwd_kernel_traitsILi256ELi64ELi64ELi8ELi4ELi2ELi2ELb0ELb0EN7cutlass6half_tE19Flash_kernel_traitsILi256ELi64ELi64ELi8ES3_EELb0ELb0ELb0ELb0ELb0ELb0ELb0EEEvNS_16Flash_bwd_paramsE --------------------------
	.section	.nv.info._ZN5flash44flash_bwd_dq_dk_dv_loop_seqk_parallel_kernelI23Flash_bwd_kernel_traitsILi256ELi64ELi64ELi8ELi4ELi2ELi2ELb0ELb0EN7cutlass6half_tE19Flash_kernel_traitsILi256ELi64ELi64ELi8ES3_EELb0ELb0ELb0ELb0ELb0ELb0ELb0EEEvNS_16Flash_bwd_paramsE,"",@"SHT_CUDA_INFO"
	.sectionflags	@""
	.align	4


	//----- nvinfo : EIATTR_CUDA_API_VERSION
	.align		4
        /*0000*/ 	.byte	0x04, 0x37
        /*0002*/ 	.short	(.L_598 - .L_597)
.L_597:
        /*0004*/ 	.word	0x00000082


	//----- nvinfo : EIATTR_SW2861232_WAR
	.align		4
.L_598:
        /*0008*/ 	.byte	0x01, 0x35
	.zero		2


	//----- nvinfo : EIATTR_PARAM_CBANK
	.align		4
        /*000c*/ 	.byte	0x04, 0x0a
        /*000e*/ 	.short	(.L_600 - .L_599)
	.align		4
.L_599:
        /*0010*/ 	.word	index@(.nv.constant0._ZN5flash44flash_bwd_dq_dk_dv_loop_seqk_parallel_kernelI23Flash_bwd_kernel_traitsILi256ELi64ELi64ELi8ELi4ELi2ELi2ELb0ELb0EN7cutlass6half_tE19Flash_kernel_traitsILi256ELi64ELi64ELi8ES3_EELb0ELb0ELb0ELb0ELb0ELb0ELb0EEEvNS_16Flash_bwd_paramsE)
        /*0014*/ 	.short	0x0160
        /*0016*/ 	.short	0x0280


	//----- nvinfo : EIATTR_CBANK_PARAM_SIZE
	.align		4
.L_600:
        /*0018*/ 	.byte	0x03, 0x19
        /*001a*/ 	.short	0x0280


	//----- nvinfo : EIATTR_KPARAM_INFO
	.align		4
        /*001c*/ 	.byte	0x04, 0x17
        /*001e*/ 	.short	(.L_602 - .L_601)
.L_601:
        /*0020*/ 	.word	0x00000000
        /*0024*/ 	.short	0x0000
        /*0026*/ 	.short	0x0000
        /*0028*/ 	.byte	0x00, 0xf0, 0x01, 0x0a


	//----- nvinfo : EIATTR_MAXREG_COUNT
	.align		4
.L_602:
        /*002c*/ 	.byte	0x03, 0x1b
        /*002e*/ 	.short	0x00ff


	//----- nvinfo : EIATTR_NUM_BARRIERS
	.align		4
        /*0030*/ 	.byte	0x02, 0x4c
        /*0032*/ 	.byte	0x01
	.zero		1


	//----- nvinfo : EIATTR_ANNOTATIONS
	.align		4
        /*0034*/ 	.byte	0x04, 0x55
        /*0036*/ 	.short	(.L_604 - .L_603)


	//   ....[0]....
.L_603:
        /*0038*/ 	.word	0x00000001
        /*003c*/ 	.byte	0xb0, 0x07, 0x00, 0x00, 0x01, 0x00, 0x00, 0x00, 0xf0, 0x08, 0x00, 0x00, 0x01, 0x00, 0x00, 0x00
        /* <DEDUP_REMOVED lines=22> */
        /*01ac*/ 	.byte	0xd0, 0x9d, 0x00, 0x00


	//----- nvinfo : EIATTR_MERCURY_ISA_VERSION
	.align		4
.L_604:
        /*01b0*/ 	.byte	0x03, 0x5f
        /*01b2*/ 	.short	0x0000


	//----- nvinfo : EIATTR_EXIT_INSTR_OFFSETS
	.align		4
        /*01b4*/ 	.byte	0x04, 0x1c
        /*01b6*/ 	.short	(.L_606 - .L_605)


	//   ....[0]....
.L_605:
        /*01b8*/ 	.word	0x000000a0


	//   ....[1]....
        /*01bc*/ 	.word	0x0000b120


	//----- nvinfo : EIATTR_CTAIDZ_USED
	.align		4
.L_606:
        /*01c0*/ 	.byte	0x01, 0x04
	.zero		2


	//----- nvinfo : EIATTR_CRS_STACK_SIZE
	.align		4
        /*01c4*/ 	.byte	0x04, 0x1e
        /*01c6*/ 	.short	(.L_608 - .L_607)
.L_607:
        /*01c8*/ 	.word	0x00000000
.L_608:


//--------------------- .nv.info._ZN5flash44flash_bwd_dq_dk_dv_loop_seqk_parallel_kernelI23Flash_bwd_kernel_traitsILi256ELi64ELi64ELi8ELi4ELi2ELi2ELb0ELb0EN7cutlass6half_tE19Flash_kernel_traitsILi256ELi64ELi64ELi8ES3_EELb0ELb0ELb1ELb0ELb0ELb0ELb0EEEvNS_16Flash_bwd_paramsE --------------------------
	.section	.nv.info._ZN5flash44flash_bwd_dq_dk_dv_loop_seqk_parallel_kernelI23Flash_bwd_kernel_traitsILi256ELi64ELi64ELi8ELi4ELi2ELi2ELb0ELb0EN7cutlass6half_tE19Flash_kernel_traitsILi256ELi64ELi64ELi8ES3_EELb0ELb0ELb1ELb0ELb0ELb0ELb0EEEvNS_16Flash_bwd_paramsE,"",@"SHT_CUDA_INFO"
	.sectionflags	@""
	.align	4


	//----- nvinfo : EIATTR_CUDA_API_VERSION
	.align		4
        /*0000*/ 	.byte	0x04, 0x37
        /*0002*/ 	.short	(.L_610 - .L_609)
.L_609:
        /*0004*/ 	.word	0x00000082


	//----- nvinfo : EIATTR_SW2861232_WAR
	.align		4
.L_610:
        /*0008*/ 	.byte	0x01, 0x35
	.zero		2


	//----- nvinfo : EIATTR_PARAM_CBANK
	.align		4
        /*000c*/ 	.byte	0x04, 0x0a
        /*000e*/ 	.short	(.L_612 - .L_611)
	.align		4
.L_611:
        /*0010*/ 	.word	index@(.nv.constant0._ZN5flash44flash_bwd_dq_dk_dv_loop_seqk_parallel_kernelI23Flash_bwd_kernel_traitsILi256ELi64ELi64ELi8ELi4ELi2ELi2ELb0ELb0EN7cutlass6half_tE19Flash_kernel_traitsILi256ELi64ELi64ELi8ES3_EELb0ELb0ELb1ELb0ELb0ELb0ELb0EEEvNS_16Flash_bwd_paramsE)
        /*0014*/ 	.short	0x0160
        /*0016*/ 	.short	0x0280


	//----- nvinfo : EIATTR_CBANK_PARAM_SIZE
	.align		4
.L_612:
        /*0018*/ 	.byte	0x03, 0x19
        /*001a*/ 	.short	0x0280


	//----- nvinfo : EIATTR_KPARAM_INFO
	.align		4
        /*001c*/ 	.byte	0x04, 0x17
        /*001e*/ 	.short	(.L_614 - .L_613)
.L_613:
        /*0020*/ 	.word	0x00000000
        /*0024*/ 	.short	0x0000
        /*0026*/ 	.short	0x0000
        /*0028*/ 	.byte	0x00, 0xf0, 0x01, 0x0a


	//----- nvinfo : EIATTR_MAXREG_COUNT
	.align		4
.L_614:
        /*002c*/ 	.byte	0x03, 0x1b
        /*002e*/ 	.short	0x00ff


	//----- nvinfo : EIATTR_NUM_BARRIERS
	.align		4
        /*0030*/ 	.byte	0x02, 0x4c
        /*0032*/ 	.byte	0x01
	.zero		1


	//----- nvinfo : EIATTR_ANNOTATIONS
	.align		4
        /*0034*/ 	.byte	0x04, 0x55
        /*0036*/ 	.short	(.L_616 - .L_615)


	//   ....[0]....
.L_615:
        /*0038*/ 	.word	0x00000001
        /*003c*/ 	.byte	0x00, 0x08, 0x00, 0x00, 0x01, 0x00, 0x00, 0x00, 0x20, 0x09, 0x00, 0x00, 0x01, 0x00, 0x00, 0x00
        /*004c*/ 	.byte	0xa0, 0x0a, 0x00, 0x00, 0x01, 0x00, 0x00, 0x00, 0x60, 0x27, 0x00, 0x00, 0x01, 0x00, 0x00, 0x00
        /*005c*/ 	.byte	0x10, 0x37, 0x00, 0x00, 0x01, 0x00, 0x00, 0x00, 0x50, 0x55, 0x00, 0x00, 0x01, 0x00, 0x00, 0x00
        /*006c*/ 	.byte	0x80, 0x55, 0x00, 0x00, 0x01, 0x00, 0x00, 0x00, 0xc0, 0x9f, 0x00, 0x00


	//----- nvinfo : EIATTR_MERCURY_ISA_VERSION
	.align		4
.L_616:
        /*0078*/ 	.byte	0x03, 0x5f
        /*007a*/ 	.short	0x0000


	//----- nvinfo : EIATTR_EXIT_INSTR_OFFSETS
	.align		4
        /*007c*/ 	.byte	0x04, 0x1c
        /*007e*/ 	.short	(.L_618 - .L_617)


	//   ....[0]....
.L_617:
        /*0080*/ 	.word	0x000000a0


	//   ....[1]....
        /*0084*/ 	.word	0x0000a940


	//----- nvinfo : EIATTR_CTAIDZ_USED
	.align		4
.L_618:
        /*0088*/ 	.byte	0x01, 0x04
	.zero		2


	//----- nvinfo : EIATTR_CRS_STACK_SIZE
	.align		4
        /*008c*/ 	.byte	0x04, 0x1e
        /*008e*/ 	.short	(.L_620 - .L_619)
.L_619:
        /*0090*/ 	.word	0x00000000
.L_620:


//--------------------- .nv.info._ZN5flash44flash_bwd_dq_dk_dv_loop_seqk_parallel_kernelI23Flash_bwd_kernel_traitsILi256ELi64ELi64ELi8ELi4ELi2ELi2ELb0ELb0EN7cutlass6half_tE19Flash_kernel_traitsILi256ELi64ELi64ELi8ES3_EELb0ELb0ELb0ELb0ELb0ELb1ELb0EEEvNS_16Flash_bwd_paramsE --------------------------
	.section	.nv.info._ZN5flash44flash_bwd_dq_dk_dv_loop_seqk_parallel_kernelI23Flash_bwd_kernel_traitsILi256ELi64ELi64ELi8ELi4ELi2ELi2ELb0ELb0EN7cutlass6half_tE19Flash_kernel_traitsILi256ELi64ELi64ELi8ES3_EELb0ELb0ELb0ELb0ELb0ELb1ELb0EEEvNS_16Flash_bwd_paramsE,"",@"SHT_CUDA_INFO"
	.sectionflags	@""
	.align	4


	//----- nvinfo : EIATTR_CUDA_API_VERSION
	.align		4
        /*0000*/ 	.byte	0x04, 0x37
        /*0002*/ 	.short	(.L_622 - .L_621)
.L_621:
        /*0004*/ 	.word	0x00000082


	//----- nvinfo : EIATTR_SW2861232_WAR
	.align		4
.L_622:
        /*0008*/ 	.byte	0x01, 0x35
	.zero		2


	//----- nvinfo : EIATTR_PARAM_CBANK
	.align		4
        /*000c*/ 	.byte	0x04, 0x0a
        /*000e*/ 	.short	(.L_624 - .L_623)
	.align		4
.L_623:
        /*0010*/ 	.word	index@(.nv.constant0._ZN5flash44flash_bwd_dq_dk_dv_loop_seqk_parallel_kernelI23Flash_bwd_kernel_traitsILi256ELi64ELi64ELi8ELi4ELi2ELi2ELb0ELb0EN7cutlass6half_tE19Flash_kernel_traitsILi256ELi64ELi64ELi8ES3_EELb0ELb0ELb0ELb0ELb0ELb1ELb0EEEvNS_16Flash_bwd_paramsE)
        /*0014*/ 	.short	0x0160
        /*0016*/ 	.short	0x0280


	//----- nvinfo : EIATTR_CBANK_PARAM_SIZE
	.align		4
.L_624:
        /*0018*/ 	.byte	0x03, 0x19
        /*001a*/ 	.short	0x0280


	//----- nvinfo : EIATTR_KPARAM_INFO
	.align		4
        /*001c*/ 	.byte	0x04, 0x17
        /*001e*/ 	.short	(.L_626 - .L_625)
.L_625:
        /*0020*/ 	.word	0x00000000
        /*0024*/ 	.short	0x0000
        /*0026*/ 	.short	0x0000
        /*0028*/ 	.byte	0x00, 0xf0, 0x01, 0x0a


	//----- nvinfo : EIATTR_MAXREG_COUNT
	.align		4
.L_626:
        /*002c*/ 	.byte	0x03, 0x1b
        /*002e*/ 	.short	0x00ff


	//----- nvinfo : EIATTR_NUM_BARRIERS
	.align		4
        /*0030*/ 	.byte	0x02, 0x4c
        /*0032*/ 	.byte	0x01
	.zero		1


	//----- nvinfo : EIATTR_ANNOTATIONS
	.align		4
        /*0034*/ 	.byte	0x04, 0x55
        /*0036*/ 	.short	(.L_628 - .L_627)


	//   ....[0]....
.L_627:
        /* <DEDUP_REMOVED lines=22> */
        /*018c*/ 	.byte	0xf0, 0x82, 0x00, 0x00, 0x01, 0x00, 0x00, 0x00, 0xe0, 0x8c, 0x00, 0x00


	//----- nvinfo : EIATTR_MERCURY_ISA_VERSION
	.align		4
.L_628:
        /*0198*/ 	.byte	0x03, 0x5f
        /*019a*/ 	.short	0x0000


	//----- nvinfo : EIATTR_EXIT_INSTR_OFFSETS
	.align		4
        /*019c*/ 	.byte	0x04, 0x1c
        /*019e*/ 	.short	(.L_630 - .L_629)


	//   ....[0]....
.L_629:
        /*01a0*/ 	.word	0x000000a0


	//   ....[1]....
        /*01a4*/ 	.word	0x000093e0


	//----- nvinfo : EIATTR_CTAIDZ_USED
	.align		4
.L_630:
        /*01a8*/ 	.byte	0x01, 0x04
	.zero		2


	//----- nvinfo : EIATTR_CRS_STACK_SIZE
	.align		4
        /*01ac*/ 	.byte	0x04, 0x1e
        /*01ae*/ 	.short	(.L_632 - .L_631)
.L_631:
        /*01b0*/ 	.word	0x00000000
.L_632:


//--------------------- .nv.info._ZN5flash44flash_bwd_dq_dk_dv_loop_seqk_parallel_kernelI23Flash_bwd_kernel_traitsILi256ELi64ELi64ELi8ELi4ELi2ELi2ELb0ELb0EN7cutlass6half_tE19Flash_kernel_traitsILi256ELi64ELi64ELi8ES3_EELb0ELb0ELb0ELb1ELb0ELb0ELb0EEEvNS_16Flash_bwd_paramsE --------------------------
	.section	.nv.info._ZN5flash44flash_bwd_dq_dk_dv_loop_seqk_parallel_kernelI23Flash_bwd_kernel_traitsILi256ELi64ELi64ELi8ELi4ELi2ELi2ELb0ELb0EN7cutlass6half_tE19Flash_kernel_traitsILi256ELi64ELi64ELi8ES3_EELb0ELb0ELb0ELb1ELb0ELb0ELb0EEEvNS_16Flash_bwd_paramsE,"",@"SHT_CUDA_INFO"
	.sectionflags	@""
	.align	4


	//----- nvinfo : EIATTR_CUDA_API_VERSION
	.align		4
        /*0000*/ 	.byte	0x04, 0x37
        /*0002*/ 	.short	(.L_634 - .L_633)
.L_633:
        /*0004*/ 	.word	0x00000082


	//----- nvinfo : EIATTR_SW2861232_WAR
	.align		4
.L_634:
        /*0008*/ 	.byte	0x01, 0x35
	.zero		2


	//----- nvinfo : EIATTR_PARAM_CBANK
	.align		4
        /*000c*/ 	.byte	0x04, 0x0a
        /*000e*/ 	.short	(.L_636 - .L_635)
	.align		4
.L_635:
        /*0010*/ 	.word	index@(.nv.constant0._ZN5flash44flash_bwd_dq_dk_dv_loop_seqk_parallel_kernelI23Flash_bwd_kernel_traitsILi256ELi64ELi64ELi8ELi4ELi2ELi2ELb0ELb0EN7cutlass6half_tE19Flash_kernel_traitsILi256ELi64ELi64ELi8ES3_EELb0ELb0ELb0ELb1ELb0ELb0ELb0EEEvNS_16Flash_bwd_paramsE)
        /*0014*/ 	.short	0x0160
        /*0016*/ 	.short	0x0280


	//----- nvinfo : EIATTR_CBANK_PARAM_SIZE
	.align		4
.L_636:
        /*0018*/ 	.byte	0x03, 0x19
        /*001a*/ 	.short	0x0280


	//----- nvinfo : EIATTR_KPARAM_INFO
	.align		4
        /*001c*/ 	.byte	0x04, 0x17
        /*001e*/ 	.short	(.L_638 - .L_637)
.L_637:
        /*0020*/ 	.word	0x00000000
        /*0024*/ 	.short	0x0000
        /*0026*/ 	.short	0x0000
        /*0028*/ 	.byte	0x00, 0xf0, 0x01, 0x0a


	//----- nvinfo : EIATTR_MAXREG_COUNT
	.align		4
.L_638:
        /*002c*/ 	.byte	0x03, 0x1b
        /*002e*/ 	.short	0x00ff


	//----- nvinfo : EIATTR_NUM_BARRIERS
	.align		4
        /*0030*/ 	.byte	0x02, 0x4c
        /*0032*/ 	.byte	0x01
	.zero		1


	//----- nvinfo : EIATTR_ANNOTATIONS
	.align		4
        /*0034*/ 	.byte	0x04, 0x55
        /*0036*/ 	.short	(.L_640 - .L_639)


	//   ....[0]....
.L_639:
        /* <DEDUP_REMOVED lines=26> */


	//----- nvinfo : EIATTR_MERCURY_ISA_VERSION
	.align		4
.L_640:
        /*01c8*/ 	.byte	0x03, 0x5f
        /*01ca*/ 	.short	0x0000


	//----- nvinfo : EIATTR_EXIT_INSTR_OFFSETS
	.align		4
        /*01cc*/ 	.byte	0x04, 0x1c
        /*01ce*/ 	.short	(.L_642 - .L_641)


	//   ....[0]....
.L_641:
        /*01d0*/ 	.word	0x000000a0


	//   ....[1]....
        /*01d4*/ 	.word	0x0000b640


	//----- nvinfo : EIATTR_CTAIDZ_USED
	.align		4
.L_642:
        /*01d8*/ 	.byte	0x01, 0x04
	.zero		2


	//----- nvinfo : EIATTR_CRS_STACK_SIZE
	.align		4
        /*01dc*/ 	.byte	0x04, 0x1e
        /*01de*/ 	.short	(.L_644 - .L_643)
.L_643:
        /*01e0*/ 	.word	0x00000000
.L_644:


//--------------------- .nv.info._ZN5flash44flash_bwd_dq_dk_dv_loop_seqk_parallel_kernelI23Flash_bwd_kernel_traitsILi256ELi64ELi64ELi8ELi4ELi2ELi2ELb0ELb0EN7cutlass6half_tE19Flash_kernel_traitsILi256ELi64ELi64ELi8ES3_EELb0ELb0ELb1ELb0ELb0ELb1ELb0EEEvNS_16Flash_bwd_paramsE --------------------------
	.section	.nv.info._ZN5flash44flash_bwd_dq_dk_dv_loop_seqk_parallel_kernelI23Flash_bwd_kernel_traitsILi256ELi64ELi64ELi8ELi4ELi2ELi2ELb0ELb0EN7cutlass6half_tE19Flash_kernel_traitsILi256ELi64ELi64ELi8ES3_EELb0ELb0ELb1ELb0ELb0ELb1ELb0EEEvNS_16Flash_bwd_paramsE,"",@"SHT_CUDA_INFO"
	.sectionflags	@""
	.align	4


	//----- nvinfo : EIATTR_CUDA_API_VERSION
	.align		4
        /*0000*/ 	.byte	0x04, 0x37
        /*0002*/ 	.short	(.L_646 - .L_645)
.L_645:
        /*0004*/ 	.word	0x00000082


	//----- nvinfo : EIATTR_SW2861232_WAR
	.align		4
.L_646:
        /*0008*/ 	.byte	0x01, 0x35
	.zero		2


	//----- nvinfo : EIATTR_PARAM_CBANK
	.align		4
        /*000c*/ 	.byte	0x04, 0x0a
        /*000e*/ 	.short	(.L_648 - .L_647)
	.align		4
.L_647:
        /*0010*/ 	.word	index@(.nv.constant0._ZN5flash44flash_bwd_dq_dk_dv_loop_seqk_parallel_kernelI23Flash_bwd_kernel_traitsILi256ELi64ELi64ELi8ELi4ELi2ELi2ELb0ELb0EN7cutlass6half_tE19Flash_kernel_traitsILi256ELi64ELi64ELi8ES3_EELb0ELb0ELb1ELb0ELb0ELb1ELb0EEEvNS_16Flash_bwd_paramsE)
        /*0014*/ 	.short	0x0160
        /*0016*/ 	.short	0x0280


	//----- nvinfo : EIATTR_CBANK_PARAM_SIZE
	.align		4
.L_648:
        /*0018*/ 	.byte	0x03, 0x19
        /*001a*/ 	.short	0x0280


	//----- nvinfo : EIATTR_KPARAM_INFO
	.align		4
        /*001c*/ 	.byte	0x04, 0x17
        /*001e*/ 	.short	(.L_650 - .L_649)
.L_649:
        /*0020*/ 	.word	0x00000000
        /*0024*/ 	.short	0x0000
        /*0026*/ 	.short	0x0000
        /*0028*/ 	.byte	0x00, 0xf0, 0x01, 0x0a


	//----- nvinfo : EIATTR_MAXREG_COUNT
	.align		4
.L_650:
        /*002c*/ 	.byte	0x03, 0x1b
        /*002e*/ 	.short	0x00ff


	//----- nvinfo : EIATTR_NUM_BARRIERS
	.align		4
        /*0030*/ 	.byte	0x02, 0x4c
        /*0032*/ 	.byte	0x01
	.zero		1


	//----- nvinfo : EIATTR_MERCURY_ISA_VERSION
	.align		4
        /*0034*/ 	.byte	0x03, 0x5f
        /*0036*/ 	.short	0x0000


	//----- nvinfo : EIATTR_EXIT_INSTR_OFFSETS
	.align		4
        /*0038*/ 	.byte	0x04, 0x1c
        /*003a*/ 	.short	(.L_652 - .L_651)


	//   ....[0]....
.L_651:
        /*003c*/ 	.word	0x00000090


	//   ....[1]....
        /*0040*/ 	.word	0x00008ad0


	//----- nvinfo : EIATTR_CTAIDZ_USED
	.align		4
.L_652:
        /*0044*/ 	.byte	0x01, 0x04
	.zero		2


	//----- nvinfo : EIATTR_CRS_STACK_SIZE
	.align		4
        /*0048*/ 	.byte	0x04, 0x1e
        /*004a*/ 	.short	(.L_654 - .L_653)
.L_653:
        /*004c*/ 	.word	0x00000000
.L_654:


//--------------------- .nv.info._ZN5flash44flash_bwd_dq_dk_dv_loop_seqk_parallel_kernelI23Flash_bwd_kernel_traitsILi256ELi64ELi64ELi8ELi4ELi2ELi2ELb0ELb0EN7cutlass6half_tE19Flash_kernel_traitsILi256ELi64ELi64ELi8ES3_EELb0ELb0ELb1ELb1ELb0ELb0ELb0EEEvNS_16Flash_bwd_paramsE --------------------------
	.section	.nv.info._ZN5flash44flash_bwd_dq_dk_dv_loop_seqk_parallel_kernelI23Flash_bwd_kernel_traitsILi256ELi64ELi64ELi8ELi4ELi2ELi2ELb0ELb0EN7cutlass6half_tE19Flash_kernel_traitsILi256ELi64ELi64ELi8ES3_EELb0ELb0ELb1ELb1ELb0ELb0ELb0EEEvNS_16Flash_bwd_paramsE,"",@"SHT_CUDA_INFO"
	.sectionflags	@""
	.align	4


	//----- nvinfo : EIATTR_CUDA_API_VERSION
	.align		4
        /*0000*/ 	.byte	0x04, 0x37
        /*0002*/ 	.short	(.L_656 - .L_655)
.L_655:
        /*0004*/ 	.word	0x00000082


	//----- nvinfo : EIATTR_SW2861232_WAR
	.align		4
.L_656:
        /*0008*/ 	.byte	0x01, 0x35
	.zero		2


	//----- nvinfo : EIATTR_PARAM_CBANK
	.align		4
        /*000c*/ 	.byte	0x04, 0x0a
        /*000e*/ 	.short	(.L_658 - .L_657)
	.align		4
.L_657:
        /*0010*/ 	.word	index@(.nv.constant0._ZN5flash44flash_bwd_dq_dk_dv_loop_seqk_parallel_kernelI23Flash_bwd_kernel_traitsILi256ELi64ELi64ELi8ELi4ELi2ELi2ELb0ELb0EN7cutlass6half_tE19Flash_kernel_traitsILi256ELi64ELi64ELi8ES3_EELb0ELb0ELb1ELb1ELb0ELb0ELb0EEEvNS_16Flash_bwd_paramsE)
        /*0014*/ 	.short	0x0160
        /*0016*/ 	.short	0x0280


	//----- nvinfo : EIATTR_CBANK_PARAM_SIZE
	.align		4
.L_658:
        /*0018*/ 	.byte	0x03, 0x19
        /*001a*/ 	.short	0x0280


	//----- nvinfo : EIATTR_KPARAM_INFO
	.align		4
        /*001c*/ 	.byte	0x04, 0x17
        /*001e*/ 	.short	(.L_660 - .L_659)
.L_659:
        /*0020*/ 	.word	0x00000000
        /*0024*/ 	.short	0x0000
        /*0026*/ 	.short	0x0000
        /*0028*/ 	.byte	0x00, 0xf0, 0x01, 0x0a


	//----- nvinfo : EIATTR_MAXREG_COUNT
	.align		4
.L_660:
        /*002c*/ 	.byte	0x03, 0x1b
        /*002e*/ 	.short	0x00ff


	//----- nvinfo : EIATTR_NUM_BARRIERS
	.align		4
        /*0030*/ 	.byte	0x02, 0x4c
        /*0032*/ 	.byte	0x01
	.zero		1


	//----- nvinfo : EIATTR_MERCURY_ISA_VERSION
	.align		4
        /*0034*/ 	.byte	0x03, 0x5f
        /*0036*/ 	.short	0x0000


	//----- nvinfo : EIATTR_EXIT_INSTR_OFFSETS
	.align		4
        /*0038*/ 	.byte	0x04, 0x1c
        /*003a*/ 	.short	(.L_662 - .L_661)


	//   ....[0]....
.L_661:
        /*003c*/ 	.word	0x00000090


	//   ....[1]....
        /*0040*/ 	.word	0x0000ad60


	//----- nvinfo : EIATTR_CTAIDZ_USED
	.align		4
.L_662:
        /*0044*/ 	.byte	0x01, 0x04
	.zero		2


	//----- nvinfo : EIATTR_CRS_STACK_SIZE
	.align		4
        /*0048*/ 	.byte	0x04, 0x1e
        /*004a*/ 	.short	(.L_664 - .L_663)
.L_663:
        /*004c*/ 	.word	0x00000000
.L_664:


//--------------------- .nv.info._ZN5flash27flash_bwd_convert_dq_kernelI23Flash_bwd_kernel_traitsILi256ELi64ELi64ELi8ELi4ELi2ELi2ELb0ELb1EN7cutlass6half_tE19Flash_kernel_traitsILi256ELi64ELi64ELi8ES3_EEEEvNS_16Flash_bwd_paramsEi --------------------------
	.section	.nv.info._ZN5flash27flash_bwd_convert_dq_kernelI23Flash_bwd_kernel_traitsILi256ELi64ELi64ELi8ELi4ELi2ELi2ELb0ELb1EN7cutlass6half_tE19Flash_kernel_traitsILi256ELi64ELi64ELi8ES3_EEEEvNS_16Flash_bwd_paramsEi,"",@"SHT_CUDA_INFO"
	.sectionflags	@""
	.align	4


	//----- nvinfo : EIATTR_CUDA_API_VERSION
	.align		4
        /*0000*/ 	.byte	0x04, 0x37
        /*0002*/ 	.short	(.L_666 - .L_665)
.L_665:
        /*0004*/ 	.word	0x00000082


	//----- nvinfo : EIATTR_SW2861232_WAR
	.align		4
.L_666:
        /*0008*/ 	.byte	0x01, 0x35
	.zero		2


	//----- nvinfo : EIATTR_PARAM_CBANK
	.align		4
        /*000c*/ 	.byte	0x04, 0x0a
        /*000e*/ 	.short	(.L_668 - .L_667)
	.align		4
.L_667:
        /*0010*/ 	.word	index@(.nv.constant0._ZN5flash27flash_bwd_convert_dq_kernelI23Flash_bwd_kernel_traitsILi256ELi64ELi64ELi8ELi4ELi2ELi2ELb0ELb1EN7cutlass6half_tE19Flash_kernel_traitsILi256ELi64ELi64ELi8ES3_EEEEvNS_16Flash_bwd_paramsEi)
        /*0014*/ 	.short	0x0160
        /*0016*/ 	.short	0x0284


	//----- nvinfo : EIATTR_CBANK_PARAM_SIZE
	.align		4
.L_668:
        /*0018*/ 	.byte	0x03, 0x19
        /*001a*/ 	.short	0x0284


	//----- nvinfo : EIATTR_KPARAM_INFO
	.align		4
        /*001c*/ 	.byte	0x04, 0x17
        /*001e*/ 	.short	(.L_670 - .L_669)
.L_669:
        /*0020*/ 	.word	0x00000000
        /*0024*/ 	.short	0x0001
        /*0026*/ 	.short	0x0280
        /*0028*/ 	.byte	0x00, 0xf0, 0x11, 0x00


	//----- nvinfo : EIATTR_KPARAM_INFO
	.align		4
.L_670:
        /*002c*/ 	.byte	0x04, 0x17
        /*002e*/ 	.short	(.L_672 - .L_671)
.L_671:
        /*0030*/ 	.word	0x00000000
        /*0034*/ 	.short	0x0000
        /*0036*/ 	.short	0x0000
        /*0038*/ 	.byte	0x00, 0xf0, 0x01, 0x0a


	//----- nvinfo : EIATTR_MAXREG_COUNT
	.align		4
.L_672:
        /*003c*/ 	.byte	0x03, 0x1b
        /*003e*/ 	.short	0x00ff


	//----- nvinfo : EIATTR_NUM_BARRIERS
	.align		4
        /*0040*/ 	.byte	0x02, 0x4c
        /*0042*/ 	.byte	0x01
	.zero		1


	//----- nvinfo : EIATTR_MERCURY_ISA_VERSION
	.align		4
        /*0044*/ 	.byte	0x03, 0x5f
        /*0046*/ 	.short	0x0000


	//----- nvinfo : EIATTR_EXIT_INSTR_OFFSETS
	.align		4
        /*0048*/ 	.byte	0x04, 0x1c
        /*004a*/ 	.short	(.L_674 - .L_673)


	//   ....[0]....
.L_673:
        /*004c*/ 	.word	0x00000170


	//   ....[1]....
        /*0050*/ 	.word	0x000021b0


	//   ....[2]....
        /*0054*/ 	.word	0x000022d0


	//   ....[3]....
        /*0058*/ 	.word	0x000022f0


	//----- nvinfo : EIATTR_CTAIDZ_USED
	.align		4
.L_674:
        /*005c*/ 	.byte	0x01, 0x04
	.zero		2


	//----- nvinfo : EIATTR_CRS_STACK_SIZE
	.align		4
        /*0060*/ 	.byte	0x04, 0x1e
        /*0062*/ 	.short	(.L_676 - .L_675)
.L_675:
        /*0064*/ 	.word	0x00000000
.L_676:


//--------------------- .nv.info._ZN5flash44flash_bwd_dq_dk_dv_loop_seqk_parallel_kernelI23Flash_bwd_kernel_traitsILi256ELi64ELi64ELi8ELi4ELi2ELi2ELb0ELb1EN7cutlass6half_tE19Flash_kernel_traitsILi256ELi64ELi64ELi8ES3_EELb1ELb0ELb0ELb0ELb0ELb0ELb0EEEvNS_16Flash_bwd_paramsE --------------------------
	.section	.nv.info._ZN5flash44flash_bwd_dq_dk_dv_loop_seqk_parallel_kernelI23Flash_bwd_kernel_traitsILi256ELi64ELi64ELi8ELi4ELi2ELi2ELb0ELb1EN7cutlass6half_tE19Flash_kernel_traitsILi256ELi64ELi64ELi8ES3_EELb1ELb0ELb0ELb0ELb0ELb0ELb0EEEvNS_16Flash_bwd_paramsE,"",@"SHT_CUDA_INFO"
	.sectionflags	@""
	.align	4


	//----- nvinfo : EIATTR_CUDA_API_VERSION
	.align		4
        /*0000*/ 	.byte	0x04, 0x37
        /*0002*/ 	.short	(.L_678 - .L_677)
.L_677:
        /*0004*/ 	.word	0x00000082


	//----- nvinfo : EIATTR_SW2861232_WAR
	.align		4
.L_678:
        /*0008*/ 	.byte	0x01, 0x35
	.zero		2


	//----- nvinfo : EIATTR_PARAM_CBANK
	.align		4
        /*000c*/ 	.byte	0x04, 0x0a
        /*000e*/ 	.short	(.L_680 - .L_679)
	.align		4
.L_679:
        /*0010*/ 	.word	index@(.nv.constant0._ZN5flash44flash_bwd_dq_dk_dv_loop_seqk_parallel_kernelI23Flash_bwd_kernel_traitsILi256ELi64ELi64ELi8ELi4ELi2ELi2ELb0ELb1EN7cutlass6half_tE19Flash_kernel_traitsILi256ELi64ELi64ELi8ES3_EELb1ELb0ELb0ELb0ELb0ELb0ELb0EEEvNS_16Flash_bwd_paramsE)
        /*0014*/ 	.short	0x0160
        /*0016*/ 	.short	0x0280


	//----- nvinfo : EIATTR_CBANK_PARAM_SIZE
	.align		4
.L_680:
        /*0018*/ 	.byte	0x03, 0x19
        /*001a*/ 	.short	0x0280


	//----- nvinfo : EIATTR_KPARAM_INFO
	.align		4
        /*001c*/ 	.byte	0x04, 0x17
        /*001e*/ 	.short	(.L_682 - .L_681)
.L_681:
        /*0020*/ 	.word	0x00000000
        /*0024*/ 	.short	0x0000
        /*0026*/ 	.short	0x0000
        /*0028*/ 	.byte	0x00, 0xf0, 0x01, 0x0a


	//----- nvinfo : EIATTR_MAXREG_COUNT
	.align		4
.L_682:
        /*002c*/ 	.byte	0x03, 0x1b
        /*002e*/ 	.short	0x00ff


	//----- nvinfo : EIATTR_NUM_BARRIERS
	.align		4
        /*0030*/ 	.byte	0x02, 0x4c
        /*0032*/ 	.byte	0x01
	.zero		1


	//----- nvinfo : EIATTR_MERCURY_ISA_VERSION
	.align		4
        /*0034*/ 	.byte	0x03, 0x5f
        /*0036*/ 	.short	0x0000


	//----- nvinfo : EIATTR_EXIT_INSTR_OFFSETS
	.align		4
        /*0038*/ 	.byte	0x04, 0x1c
        /*003a*/ 	.short	(.L_684 - .L_683)


	//   ....[0]....
.L_683:
        /*003c*/ 	.word	0x00000090


	//   ....[1]....
        /*0040*/ 	.word	0x0000ac20


	//----- nvinfo : EIATTR_CTAIDZ_USED
	.align		4
.L_684:
        /*0044*/ 	.byte	0x01, 0x04
	.zero		2


	//----- nvinfo : EIATTR_CRS_STACK_SIZE
	.align		4
        /*0048*/ 	.byte	0x04, 0x1e
        /*004a*/ 	.short	(.L_686 - .L_685)
.L_685:
        /*004c*/ 	.word	0x00000000
.L_686:


//--------------------- .nv.info._ZN5flash44flash_bwd_dq_dk_dv_loop_seqk_parallel_kernelI23Flash_bwd_kernel_traitsILi256ELi64ELi64ELi8ELi4ELi2ELi2ELb0ELb1EN7cutlass6half_tE19Flash_kernel_traitsILi256ELi64ELi64ELi8ES3_EELb0ELb0ELb0ELb0ELb0ELb0ELb1EEEvNS_16Flash_bwd_paramsE --------------------------
	.section	.nv.info._ZN5flash44flash_bwd_dq_dk_dv_loop_seqk_parallel_kernelI23Flash_bwd_kernel_traitsILi256ELi64ELi64ELi8ELi4ELi2ELi2ELb0ELb1EN7cutlass6half_tE19Flash_kernel_traitsILi256ELi64ELi64ELi8ES3_EELb0ELb0ELb0ELb0ELb0ELb0ELb1EEEvNS_16Flash_bwd_paramsE,"",@"SHT_CUDA_INFO"
	.sectionflags	@""
	.align	4


	//----- nvinfo : EIATTR_CUDA_API_VERSION
	.align		4
        /*0000*/ 	.byte	0x04, 0x37
        /*0002*/ 	.short	(.L_688 - .L_687)
.L_687:
        /*0004*/ 	.word	0x00000082


	//----- nvinfo : EIATTR_SW2861232_WAR
	.align		4
.L_688:
        /*0008*/ 	.byte	0x01, 0x35
	.zero		2


	//----- nvinfo : EIATTR_PARAM_CBANK
	.align		4
        /*000c*/ 	.byte	0x04, 0x0a
        /*000e*/ 	.short	(.L_690 - .L_689)
	.align		4
.L_689:
        /*0010*/ 	.word	index@(.nv.constant0._ZN5flash44flash_bwd_dq_dk_dv_loop_seqk_parallel_kernelI23Flash_bwd_kernel_traitsILi256ELi64ELi64ELi8ELi4ELi2ELi2ELb0ELb1EN7cutlass6half_tE19Flash_kernel_traitsILi256ELi64ELi64ELi8ES3_EELb0ELb0ELb0ELb0ELb0ELb0ELb1EEEvNS_16Flash_bwd_paramsE)
        /*0014*/ 	.short	0x0160
        /*0016*/ 	.short	0x0280


	//----- nvinfo : EIATTR_CBANK_PARAM_SIZE
	.align		4
.L_690:
        /*0018*/ 	.byte	0x03, 0x19
        /*001a*/ 	.short	0x0280


	//----- nvinfo : EIATTR_KPARAM_INFO
	.align		4
        /*001c*/ 	.byte	0x04, 0x17
        /*001e*/ 	.short	(.L_692 - .L_691)
.L_691:
        /*0020*/ 	.word	0x00000000
        /*0024*/ 	.short	0x0000
        /*0026*/ 	.short	0x0000
        /*0028*/ 	.byte	0x00, 0xf0, 0x01, 0x0a


	//----- nvinfo : EIATTR_MAXREG_COUNT
	.align		4
.L_692:
        /*002c*/ 	.byte	0x03, 0x1b
        /*002e*/ 	.short	0x00ff


	//----- nvinfo : EIATTR_NUM_BARRIERS
	.align		4
        /*0030*/ 	.byte	0x02, 0x4c
        /*0032*/ 	.byte	0x01
	.zero		1


	//----- nvinfo : EIATTR_MERCURY_ISA_VERSION
	.align		4
        /*0034*/ 	.byte	0x03, 0x5f
        /*0036*/ 	.short	0x0000


	//----- nvinfo : EIATTR_EXIT_INSTR_OFFSETS
	.align		4
        /*0038*/ 	.byte	0x04, 0x1c
        /*003a*/ 	.short	(.L_694 - .L_693)


	//   ....[0]....
.L_693:
        /*003c*/ 	.word	0x00000090


	//   ....[1]....
        /*0040*/ 	.word	0x0000a440


	//----- nvinfo : EIATTR_CTAIDZ_USED
	.align		4
.L_694:
        /*0044*/ 	.byte	0x01, 0x04
	.zero		2


	//----- nvinfo : EIATTR_CRS_STACK_SIZE
	.align		4
        /*0048*/ 	.byte	0x04, 0x1e
        /*004a*/ 	.short	(.L_696 - .L_695)
.L_695:
        /*004c*/ 	.word	0x00000000
.L_696:


//--------------------- .nv.info._ZN5flash44flash_bwd_dq_dk_dv_loop_seqk_parallel_kernelI23Flash_bwd_kernel_traitsILi256ELi64ELi64ELi8ELi4ELi2ELi2ELb0ELb1EN7cutlass6half_tE19Flash_kernel_traitsILi256ELi64ELi64ELi8ES3_EELb1ELb0ELb1ELb0ELb0ELb0ELb0EEEvNS_16Flash_bwd_paramsE --------------------------
	.section	.nv.info._ZN5flash44flash_bwd_dq_dk_dv_loop_seqk_parallel_kernelI23Flash_bwd_kernel_traitsILi256ELi64ELi64ELi8ELi4ELi2ELi2ELb0ELb1EN7cutlass6half_tE19Flash_kernel_traitsILi256ELi64ELi64ELi8ES3_EELb1ELb0ELb1ELb0ELb0ELb0ELb0EEEvNS_16Flash_bwd_paramsE,"",@"SHT_CUDA_INFO"
	.sectionflags	@""
	.align	4


	//----- nvinfo : EIATTR_CUDA_API_VERSION
	.align		4
        /*0000*/ 	.byte	0x04, 0x37
        /*0002*/ 	.short	(.L_698 - .L_697)
.L_697:
        /*0004*/ 	.word	0x00000082


	//----- nvinfo : EIATTR_SW2861232_WAR
	.align		4
.L_698:
        /*0008*/ 	.byte	0x01, 0x35
	.zero		2


	//----- nvinfo : EIATTR_PARAM_CBANK
	.align		4
        /*000c*/ 	.byte	0x04, 0x0a
        /*000e*/ 	.short	(.L_700 - .L_699)
	.align		4
.L_699:
        /*0010*/ 	.word	index@(.nv.constant0._ZN5flash44flash_bwd_dq_dk_dv_loop_seqk_parallel_kernelI23Flash_bwd_kernel_traitsILi256ELi64ELi64ELi8ELi4ELi2ELi2ELb0ELb1EN7cutlass6half_tE19Flash_kernel_traitsILi256ELi64ELi64ELi8ES3_EELb1ELb0ELb1ELb0ELb0ELb0ELb0EEEvNS_16Flash_bwd_paramsE)
        /*0014*/ 	.short	0x0160
        /*0016*/ 	.short	0x0280


	//----- nvinfo : EIATTR_CBANK_PARAM_SIZE
	.align		4
.L_700:
        /*0018*/ 	.byte	0x03, 0x19
        /*001a*/ 	.short	0x0280


	//----- nvinfo : EIATTR_KPARAM_INFO
	.align		4
        /*001c*/ 	.byte	0x04, 0x17
        /*001e*/ 	.short	(.L_702 - .L_701)
.L_701:
        /*0020*/ 	.word	0x00000000
        /*0024*/ 	.short	0x0000
        /*0026*/ 	.short	0x0000
        /*0028*/ 	.byte	0x00, 0xf0, 0x01, 0x0a


	//----- nvinfo : EIATTR_MAXREG_COUNT
	.align		4
.L_702:
        /*002c*/ 	.byte	0x03, 0x1b
        /*002e*/ 	.short	0x00ff


	//----- nvinfo : EIATTR_NUM_BARRIERS
	.align		4
        /*0030*/ 	.byte	0x02, 0x4c
        /*0032*/ 	.byte	0x01
	.zero		1


	//----- nvinfo : EIATTR_MERCURY_ISA_VERSION
	.align		4
        /*0034*/ 	.byte	0x03, 0x5f
        /*0036*/ 	.short	0x0000


	//----- nvinfo : EIATTR_EXIT_INSTR_OFFSETS
	.align		4
        /*0038*/ 	.byte	0x04, 0x1c
        /*003a*/ 	.short	(.L_704 - .L_703)


	//   ....[0]....
.L_703:
        /*003c*/ 	.word	0x00000090


	//   ....[1]....
        /*0040*/ 	.word	0x0000ae70


	//----- nvinfo : EIATTR_CTAIDZ_USED
	.align		4
.L_704:
        /*0044*/ 	.byte	0x01, 0x04
	.zero		2


	//----- nvinfo : EIATTR_CRS_STACK_SIZE
	.align		4
        /*0048*/ 	.byte	0x04, 0x1e
        /*004a*/ 	.short	(.L_706 - .L_705)
.L_705:
        /*004c*/ 	.word	0x00000000
.L_706:


//--------------------- .nv.info._ZN5flash44flash_bwd_dq_dk_dv_loop_seqk_parallel_kernelI23Flash_bwd_kernel_traitsILi256ELi64ELi64ELi8ELi4ELi2ELi2ELb0ELb1EN7cutlass6half_tE19Flash_kernel_traitsILi256ELi64ELi64ELi8ES3_EELb0ELb0ELb1ELb0ELb0ELb0ELb1EEEvNS_16Flash_bwd_paramsE --------------------------
	.section	.nv.info._ZN5flash44flash_bwd_dq_dk_dv_loop_seqk_parallel_kernelI23Flash_bwd_kernel_traitsILi256ELi64ELi64ELi8ELi4ELi2ELi2ELb0ELb1EN7cutlass6half_tE19Flash_kernel_traitsILi256ELi64ELi64ELi8ES3_EELb0ELb0ELb1ELb0ELb0ELb0ELb1EEEvNS_16Flash_bwd_paramsE,"",@"SHT_CUDA_INFO"
	.sectionflags	@""
	.align	4


	//----- nvinfo : EIATTR_CUDA_API_VERSION
	.align		4
        /*0000*/ 	.byte	0x04, 0x37
        /*0002*/ 	.short	(.L_708 - .L_707)
.L_707:
        /*0004*/ 	.word	0x00000082


	//----- nvinfo : EIATTR_SW2861232_WAR
	.align		4
.L_708:
        /*0008*/ 	.byte	0x01, 0x35
	.zero		2


	//----- nvinfo : EIATTR_PARAM_CBANK
	.align		4
        /*000c*/ 	.byte	0x04, 0x0a
        /*000e*/ 	.short	(.L_710 - .L_709)
	.align		4
.L_709:
        /*0010*/ 	.word	index@(.nv.constant0._ZN5flash44flash_bwd_dq_dk_dv_loop_seqk_parallel_kernelI23Flash_bwd_kernel_traitsILi256ELi64ELi64ELi8ELi4ELi2ELi2ELb0ELb1EN7cutlass6half_tE19Flash_kernel_traitsILi256ELi64ELi64ELi8ES3_EELb0ELb0ELb1ELb0ELb0ELb0ELb1EEEvNS_16Flash_bwd_paramsE)
        /*0014*/ 	.short	0x0160
        /*0016*/ 	.short	0x0280


	//----- nvinfo : EIATTR_CBANK_PARAM_SIZE
	.align		4
.L_710:
        /*0018*/ 	.byte	0x03, 0x19
        /*001a*/ 	.short	0x0280


	//----- nvinfo : EIATTR_KPARAM_INFO
	.align		4
        /*001c*/ 	.byte	0x04, 0x17
        /*001e*/ 	.short	(.L_712 - .L_711)
.L_711:
        /*0020*/ 	.word	0x00000000
        /*0024*/ 	.short	0x0000
        /*0026*/ 	.short	0x0000
        /*0028*/ 	.byte	0x00, 0xf0, 0x01, 0x0a


	//----- nvinfo : EIATTR_MAXREG_COUNT
	.align		4
.L_712:
        /*002c*/ 	.byte	0x03, 0x1b
        /*002e*/ 	.short	0x00ff


	//----- nvinfo : EIATTR_NUM_BARRIERS
	.align		4
        /*0030*/ 	.byte	0x02, 0x4c
        /*0032*/ 	.byte	0x01
	.zero		1


	//----- nvinfo : EIATTR_MERCURY_ISA_VERSION
	.align		4
        /*0034*/ 	.byte	0x03, 0x5f
        /*0036*/ 	.short	0x0000


	//----- nvinfo : EIATTR_EXIT_INSTR_OFFSETS
	.align		4
        /*0038*/ 	.byte	0x04, 0x1c
        /*003a*/ 	.short	(.L_714 - .L_713)


	//   ....[0]....
.L_713:
        /*003c*/ 	.word	0x00000090


	//   ....[1]....
        /*0040*/ 	.word	0x0000a640


	//----- nvinfo : EIATTR_CTAIDZ_USED
	.align		4
.L_714:
        /*0044*/ 	.byte	0x01, 0x04
	.zero		2


	//----- nvinfo : EIATTR_CRS_STACK_SIZE
	.align		4
        /*0048*/ 	.byte	0x04, 0x1e
        /*004a*/ 	.short	(.L_716 - .L_715)
.L_715:
        /*004c*/ 	.word	0x00000000
.L_716:


//--------------------- .nv.info._ZN5flash44flash_bwd_dq_dk_dv_loop_seqk_parallel_kernelI23Flash_bwd_kernel_traitsILi256ELi64ELi64ELi8ELi4ELi2ELi2ELb0ELb1EN7cutlass6half_tE19Flash_kernel_traitsILi256ELi64ELi64ELi8ES3_EELb1ELb0ELb0ELb0ELb0ELb1ELb0EEEvNS_16Flash_bwd_paramsE --------------------------
	.section	.nv.info._ZN5flash44flash_bwd_dq_dk_dv_loop_seqk_parallel_kernelI23Flash_bwd_kernel_traitsILi256ELi64ELi64ELi8ELi4ELi2ELi2ELb0ELb1EN7cutlass6half_tE19Flash_kernel_traitsILi256ELi64ELi64ELi8ES3_EELb1ELb0ELb0ELb0ELb0ELb1ELb0EEEvNS_16Flash_bwd_paramsE,"",@"SHT_CUDA_INFO"
	.sectionflags	@""
	.align	4


	//----- nvinfo : EIATTR_CUDA_API_VERSION
	.align		4
        /*0000*/ 	.byte	0x04, 0x37
        /*0002*/ 	.short	(.L_718 - .L_717)
.L_717:
        /*0004*/ 	.word	0x00000082


	//----- nvinfo : EIATTR_SW2861232_WAR
	.align		4
.L_718:
        /*0008*/ 	.byte	0x01, 0x35
	.zero		2


	//----- nvinfo : EIATTR_PARAM_CBANK
	.align		4
        /*000c*/ 	.byte	0x04, 0x0a
        /*000e*/ 	.short	(.L_720 - .L_719)
	.align		4
.L_719:
        /*0010*/ 	.word	index@(.nv.constant0._ZN5flash44flash_bwd_dq_dk_dv_loop_seqk_parallel_kernelI23Flash_bwd_kernel_traitsILi256ELi64ELi64ELi8ELi4ELi2ELi2ELb0ELb1EN7cutlass6half_tE19Flash_kernel_traitsILi256ELi64ELi64ELi8ES3_EELb1ELb0ELb0ELb0ELb0ELb1ELb0EEEvNS_16Flash_bwd_paramsE)
        /*0014*/ 	.short	0x0160
        /*0016*/ 	.short	0x0280


	//----- nvinfo : EIATTR_CBANK_PARAM_SIZE
	.align		4
.L_720:
        /*0018*/ 	.byte	0x03, 0x19
        /*001a*/ 	.short	0x0280


	//----- nvinfo : EIATTR_KPARAM_INFO
	.align		4
        /*001c*/ 	.byte	0x04, 0x17
        /*001e*/ 	.short	(.L_722 - .L_721)
.L_721:
        /*0020*/ 	.word	0x00000000
        /*0024*/ 	.short	0x0000
        /*0026*/ 	.short	0x0000
        /*0028*/ 	.byte	0x00, 0xf0, 0x01, 0x0a


	//----- nvinfo : EIATTR_MAXREG_COUNT
	.align		4
.L_722:
        /*002c*/ 	.byte	0x03, 0x1b
        /*002e*/ 	.short	0x00ff


	//----- nvinfo : EIATTR_NUM_BARRIERS
	.align		4
        /*0030*/ 	.byte	0x02, 0x4c
        /*0032*/ 	.byte	0x01
	.zero		1


	//----- nvinfo : EIATTR_MERCURY_ISA_VERSION
	.align		4
        /*0034*/ 	.byte	0x03, 0x5f
        /*0036*/ 	.short	0x0000


	//----- nvinfo : EIATTR_EXIT_INSTR_OFFSETS
	.align		4
        /*0038*/ 	.byte	0x04, 0x1c
        /*003a*/ 	.short	(.L_724 - .L_723)


	//   ....[0]....
.L_723:
        /*003c*/ 	.word	0x00000090


	//   ....[1]....
        /*0040*/ 	.word	0x00009300


	//----- nvinfo : EIATTR_CTAIDZ_USED
	.align		4
.L_724:
        /*0044*/ 	.byte	0x01, 0x04
	.zero		2


	//----- nvinfo : EIATTR_CRS_STACK_SIZE
	.align		4
        /*0048*/ 	.byte	0x04, 0x1e
        /*004a*/ 	.short	(.L_726 - .L_725)
.L_725:
        /*004c*/ 	.word	0x00000000
.L_726:


//--------------------- .nv.info._ZN5flash44flash_bwd_dq_dk_dv_loop_seqk_parallel_kernelI23Flash_bwd_kernel_traitsILi256ELi64ELi64ELi8ELi4ELi2ELi2ELb0ELb1EN7cutlass6half_tE19Flash_kernel_traitsILi256ELi64ELi64ELi8ES3_EELb0ELb0ELb0ELb0ELb0ELb1ELb1EEEvNS_16Flash_bwd_paramsE --------------------------
	.section	.nv.info._ZN5flash44flash_bwd_dq_dk_dv_loop_seqk_parallel_kernelI23Flash_bwd_kernel_traitsILi256ELi64ELi64ELi8ELi4ELi2ELi2ELb0ELb1EN7cutlass6half_tE19Flash_kernel_traitsILi256ELi64ELi64ELi8ES3_EELb0ELb0ELb0ELb0ELb0ELb1ELb1EEEvNS_16Flash_bwd_paramsE,"",@"SHT_CUDA_INFO"
	.sectionflags	@""
	.align	4


	//----- nvinfo : EIATTR_CUDA_API_VERSION
	.align		4
        /*0000*/ 	.byte	0x04, 0x37
        /*0002*/ 	.short	(.L_728 - .L_727)
.L_727:
        /*0004*/ 	.word	0x00000082


	//----- nvinfo : EIATTR_SW2861232_WAR
	.align		4
.L_728:
        /*0008*/ 	.byte	0x01, 0x35
	.zero		2


	//----- nvinfo : EIATTR_PARAM_CBANK
	.align		4
        /*000c*/ 	.byte	0x04, 0x0a
        /*000e*/ 	.short	(.L_730 - .L_729)
	.align		4
.L_729:
        /*0010*/ 	.word	index@(.nv.constant0._ZN5flash44flash_bwd_dq_dk_dv_loop_seqk_parallel_kernelI23Flash_bwd_kernel_traitsILi256ELi64ELi64ELi8ELi4ELi2ELi2ELb0ELb1EN7cutlass6half_tE19Flash_kernel_traitsILi256ELi64ELi64ELi8ES3_EELb0ELb0ELb0ELb0ELb0ELb1ELb1EEEvNS_16Flash_bwd_paramsE)
        /*0014*/ 	.short	0x0160
        /*0016*/ 	.short	0x0280


	//----- nvinfo : EIATTR_CBANK_PARAM_SIZE
	.align		4
.L_730:
        /*0018*/ 	.byte	0x03, 0x19
        /*001a*/ 	.short	0x0280


	//----- nvinfo : EIATTR_KPARAM_INFO
	.align		4
        /*001c*/ 	.byte	0x04, 0x17
        /*001e*/ 	.short	(.L_732 - .L_731)
.L_731:
        /*0020*/ 	.word	0x00000000
        /*0024*/ 	.short	0x0000
        /*0026*/ 	.short	0x0000
        /*0028*/ 	.byte	0x00, 0xf0, 0x01, 0x0a


	//----- nvinfo : EIATTR_MAXREG_COUNT
	.align		4
.L_732:
        /*002c*/ 	.byte	0x03, 0x1b
        /*002e*/ 	.short	0x00ff


	//----- nvinfo : EIATTR_NUM_BARRIERS
	.align		4
        /*0030*/ 	.byte	0x02, 0x4c
        /*0032*/ 	.byte	0x01
	.zero		1


	//----- nvinfo : EIATTR_MERCURY_ISA_VERSION
	.align		4
        /*0034*/ 	.byte	0x03, 0x5f
        /*0036*/ 	.short	0x0000


	//----- nvinfo : EIATTR_EXIT_INSTR_OFFSETS
	.align		4
        /*0038*/ 	.byte	0x04, 0x1c
        /*003a*/ 	.short	(.L_734 - .L_733)


	//   ....[0]....
.L_733:
        /*003c*/ 	.word	0x00000090


	//   ....[1]....
        /*0040*/ 	.word	0x00008ba0


	//----- nvinfo : EIATTR_CTAIDZ_USED
	.align		4
.L_734:
        /*0044*/ 	.byte	0x01, 0x04
	.zero		2


	//----- nvinfo : EIATTR_CRS_STACK_SIZE
	.align		4
        /*0048*/ 	.byte	0x04, 0x1e
        /*004a*/ 	.short	(.L_736 - .L_735)
.L_735:
        /*004c*/ 	.word	0x00000000
.L_736:


//--------------------- .nv.info._ZN5flash44flash_bwd_dq_dk_dv_loop_seqk_parallel_kernelI23Flash_bwd_kernel_traitsILi256ELi64ELi64ELi8ELi4ELi2ELi2ELb0ELb1EN7cutlass6half_tE19Flash_kernel_traitsILi256ELi64ELi64ELi8ES3_EELb1ELb0ELb0ELb1ELb0ELb0ELb0EEEvNS_16Flash_bwd_paramsE --------------------------
	.section	.nv.info._ZN5flash44flash_bwd_dq_dk_dv_loop_seqk_parallel_kernelI23Flash_bwd_kernel_traitsILi256ELi64ELi64ELi8ELi4ELi2ELi2ELb0ELb1EN7cutlass6half_tE19Flash_kernel_traitsILi256ELi64ELi64ELi8ES3_EELb1ELb0ELb0ELb1ELb0ELb0ELb0EEEvNS_16Flash_bwd_paramsE,"",@"SHT_CUDA_INFO"
	.sectionflags	@""
	.align	4


	//----- nvinfo : EIATTR_CUDA_API_VERSION
	.align		4
        /*0000*/ 	.byte	0x04, 0x37
        /*0002*/ 	.short	(.L_738 - .L_737)
.L_737:
        /*0004*/ 	.word	0x00000082


	//----- nvinfo : EIATTR_SW2861232_WAR
	.align		4
.L_738:
        /*0008*/ 	.byte	0x01, 0x35
	.zero		2


	//----- nvinfo : EIATTR_PARAM_CBANK
	.align		4
        /*000c*/ 	.byte	0x04, 0x0a
        /*000e*/ 	.short	(.L_740 - .L_739)
	.align		4
.L_739:
        /*0010*/ 	.word	index@(.nv.constant0._ZN5flash44flash_bwd_dq_dk_dv_loop_seqk_parallel_kernelI23Flash_bwd_kernel_traitsILi256ELi64ELi64ELi8ELi4ELi2ELi2ELb0ELb1EN7cutlass6half_tE19Flash_kernel_traitsILi256ELi64ELi64ELi8ES3_EELb1ELb0ELb0ELb1ELb0ELb0ELb0EEEvNS_16Flash_bwd_paramsE)
        /*0014*/ 	.short	0x0160
        /*0016*/ 	.short	0x0280


	//----- nvinfo : EIATTR_CBANK_PARAM_SIZE
	.align		4
.L_740:
        /*0018*/ 	.byte	0x03, 0x19
        /*001a*/ 	.short	0x0280


	//----- nvinfo : EIATTR_KPARAM_INFO
	.align		4
        /*001c*/ 	.byte	0x04, 0x17
        /*001e*/ 	.short	(.L_742 - .L_741)
.L_741:
        /*0020*/ 	.word	0x00000000
        /*0024*/ 	.short	0x0000
        /*0026*/ 	.short	0x0000
        /*0028*/ 	.byte	0x00, 0xf0, 0x01, 0x0a


	//----- nvinfo : EIATTR_MAXREG_COUNT
	.align		4
.L_742:
        /*002c*/ 	.byte	0x03, 0x1b
        /*002e*/ 	.short	0x00ff


	//----- nvinfo : EIATTR_NUM_BARRIERS
	.align		4
        /*0030*/ 	.byte	0x02, 0x4c
        /*0032*/ 	.byte	0x01
	.zero		1


	//----- nvinfo : EIATTR_MERCURY_ISA_VERSION
	.align		4
        /*0034*/ 	.byte	0x03, 0x5f
        /*0036*/ 	.short	0x0000


	//----- nvinfo : EIATTR_EXIT_INSTR_OFFSETS
	.align		4
        /*0038*/ 	.byte	0x04, 0x1c
        /*003a*/ 	.short	(.L_744 - .L_743)


	//   ....[0]....
.L_743:
        /*003c*/ 	.word	0x00000090


	//   ....[1]....
        /*0040*/ 	.word	0x0000b0c0


	//----- nvinfo : EIATTR_CTAIDZ_USED
	.align		4
.L_744:
        /*0044*/ 	.byte	0x01, 0x04
	.zero		2


	//----- nvinfo : EIATTR_CRS_STACK_SIZE
	.align		4
        /*0048*/ 	.byte	0x04, 0x1e
        /*004a*/ 	.short	(.L_746 - .L_745)
.L_745:
        /*004c*/ 	.word	0x00000000
.L_746:


//--------------------- .nv.info._ZN5flash44flash_bwd_dq_dk_dv_loop_seqk_parallel_kernelI23Flash_bwd_kernel_traitsILi256ELi64ELi64ELi8ELi4ELi2ELi2ELb0ELb1EN7cutlass6half_tE19Flash_kernel_traitsILi256ELi64ELi64ELi8ES3_EELb0ELb0ELb0ELb1ELb0ELb0ELb1EEEvNS_16Flash_bwd_paramsE --------------------------
	.section	.nv.info._ZN5flash44flash_bwd_dq_dk_dv_loop_seqk_parallel_kernelI23Flash_bwd_kernel_traitsILi256ELi64ELi64ELi8ELi4ELi2ELi2ELb0ELb1EN7cutlass6half_tE19Flash_kernel_traitsILi256ELi64ELi64ELi8ES3_EELb0ELb0ELb0ELb1ELb0ELb0ELb1EEEvNS_16Flash_bwd_paramsE,"",@"SHT_CUDA_INFO"
	.sectionflags	@""
	.align	4


	//----- nvinfo : EIATTR_CUDA_API_VERSION
	.align		4
        /*0000*/ 	.byte	0x04, 0x37
        /*0002*/ 	.short	(.L_748 - .L_747)
.L_747:
        /*0004*/ 	.word	0x00000082


	//----- nvinfo : EIATTR_SW2861232_WAR
	.align		4
.L_748:
        /*0008*/ 	.byte	0x01, 0x35
	.zero		2


	//----- nvinfo : EIATTR_PARAM_CBANK
	.align		4
        /*000c*/ 	.byte	0x04, 0x0a
        /*000e*/ 	.short	(.L_750 - .L_749)
	.align		4
.L_749:
        /*0010*/ 	.word	index@(.nv.constant0._ZN5flash44flash_bwd_dq_dk_dv_loop_seqk_parallel_kernelI23Flash_bwd_kernel_traitsILi256ELi64ELi64ELi8ELi4ELi2ELi2ELb0ELb1EN7cutlass6half_tE19Flash_kernel_traitsILi256ELi64ELi64ELi8ES3_EELb0ELb0ELb0ELb1ELb0ELb0ELb1EEEvNS_16Flash_bwd_paramsE)
        /*0014*/ 	.short	0x0160
        /*0016*/ 	.short	0x0280


	//----- nvinfo : EIATTR_CBANK_PARAM_SIZE
	.align		4
.L_750:
        /*0018*/ 	.byte	0x03, 0x19
        /*001a*/ 	.short	0x0280


	//----- nvinfo : EIATTR_KPARAM_INFO
	.align		4
        /*001c*/ 	.byte	0x04, 0x17
        /*001e*/ 	.short	(.L_752 - .L_751)
.L_751:
        /*0020*/ 	.word	0x00000000
        /*0024*/ 	.short	0x0000
        /*0026*/ 	.short	0x0000
        /*0028*/ 	.byte	0x00, 0xf0, 0x01, 0x0a


	//----- nvinfo : EIATTR_MAXREG_COUNT
	.align		4
.L_752:
        /*002c*/ 	.byte	0x03, 0x1b
        /*002e*/ 	.short	0x00ff


	//----- nvinfo : EIATTR_NUM_BARRIERS
	.align		4
        /*0030*/ 	.byte	0x02, 0x4c
        /*0032*/ 	.byte	0x01
	.zero		1


	//----- nvinfo : EIATTR_MERCURY_ISA_VERSION
	.align		4
        /*0034*/ 	.byte	0x03, 0x5f
        /*0036*/ 	.short	0x0000


	//----- nvinfo : EIATTR_EXIT_INSTR_OFFSETS
	.align		4
        /*0038*/ 	.byte	0x04, 0x1c
        /*003a*/ 	.short	(.L_754 - .L_753)


	//   ....[0]....
.L_753:
        /*003c*/ 	.word	0x00000090


	//   ....[1]....
        /*0040*/ 	.word	0x0000a830


	//----- nvinfo : EIATTR_CTAIDZ_USED
	.align		4
.L_754:
        /*0044*/ 	.byte	0x01, 0x04
	.zero		2


	//----- nvinfo : EIATTR_CRS_STACK_SIZE
	.align		4
        /*0048*/ 	.byte	0x04, 0x1e
        /*004a*/ 	.short	(.L_756 - .L_755)
.L_755:
        /*004c*/ 	.word	0x00000000
.L_756:


//--------------------- .nv.info._ZN5flash44flash_bwd_dq_dk_dv_loop_seqk_parallel_kernelI23Flash_bwd_kernel_traitsILi256ELi64ELi64ELi8ELi4ELi2ELi2ELb0ELb1EN7cutlass6half_tE19Flash_kernel_traitsILi256ELi64ELi64ELi8ES3_EELb1ELb0ELb1ELb0ELb0ELb1ELb0EEEvNS_16Flash_bwd_paramsE --------------------------
	.section	.nv.info._ZN5flash44flash_bwd_dq_dk_dv_loop_seqk_parallel_kernelI23Flash_bwd_kernel_traitsILi256ELi64ELi64ELi8ELi4ELi2ELi2ELb0ELb1EN7cutlass6half_tE19Flash_kernel_traitsILi256ELi64ELi64ELi8ES3_EELb1ELb0ELb1ELb0ELb0ELb1ELb0EEEvNS_16Flash_bwd_paramsE,"",@"SHT_CUDA_INFO"
	.sectionflags	@""
	.align	4


	//----- nvinfo : EIATTR_CUDA_API_VERSION
	.align		4
        /*0000*/ 	.byte	0x04, 0x37
        /*0002*/ 	.short	(.L_758 - .L_757)
.L_757:
        /*0004*/ 	.word	0x00000082


	//----- nvinfo : EIATTR_SW2861232_WAR
	.align		4
.L_758:
        /*0008*/ 	.byte	0x01, 0x35
	.zero		2


	//----- nvinfo : EIATTR_PARAM_CBANK
	.align		4
        /*000c*/ 	.byte	0x04, 0x0a
        /*000e*/ 	.short	(.L_760 - .L_759)
	.align		4
.L_759:
        /*0010*/ 	.word	index@(.nv.constant0._ZN5flash44flash_bwd_dq_dk_dv_loop_seqk_parallel_kernelI23Flash_bwd_kernel_traitsILi256ELi64ELi64ELi8ELi4ELi2ELi2ELb0ELb1EN7cutlass6half_tE19Flash_kernel_traitsILi256ELi64ELi64ELi8ES3_EELb1ELb0ELb1ELb0ELb0ELb1ELb0EEEvNS_16Flash_bwd_paramsE)
        /*0014*/ 	.short	0x0160
        /*0016*/ 	.short	0x0280


	//----- nvinfo : EIATTR_CBANK_PARAM_SIZE
	.align		4
.L_760:
        /*0018*/ 	.byte	0x03, 0x19
        /*001a*/ 	.short	0x0280


	//----- nvinfo : EIATTR_KPARAM_INFO
	.align		4
        /*001c*/ 	.byte	0x04, 0x17
        /*001e*/ 	.short	(.L_762 - .L_761)
.L_761:
        /*0020*/ 	.word	0x00000000
        /*0024*/ 	.short	0x0000
        /*0026*/ 	.short	0x0000
        /*0028*/ 	.byte	0x00, 0xf0, 0x01, 0x0a


	//----- nvinfo : EIATTR_MAXREG_COUNT
	.align		4
.L_762:
        /*002c*/ 	.byte	0x03, 0x1b
        /*002e*/ 	.short	0x00ff


	//----- nvinfo : EIATTR_NUM_BARRIERS
	.align		4
        /*0030*/ 	.byte	0x02, 0x4c
        /*0032*/ 	.byte	0x01
	.zero		1


	//----- nvinfo : EIATTR_ANNOTATIONS
	.align		4
        /*0034*/ 	.byte	0x04, 0x55
        /*0036*/ 	.short	(.L_764 - .L_763)


	//   ....[0]....
.L_763:
        /*0038*/ 	.word	0x00000001
        /*003c*/ 	.byte	0x30, 0x06, 0x00, 0x00, 0x01, 0x00, 0x00, 0x00, 0xe0, 0x14, 0x00, 0x00


	//----- nvinfo : EIATTR_MERCURY_ISA_VERSION
	.align		4
.L_764:
        /*0048*/ 	.byte	0x03, 0x5f
        /*004a*/ 	.short	0x0000


	//----- nvinfo : EIATTR_EXIT_INSTR_OFFSETS
	.align		4
        /*004c*/ 	.byte	0x04, 0x1c
        /*004e*/ 	.short	(.L_766 - .L_765)


	//   ....[0]....
.L_765:
        /*0050*/ 	.word	0x000000a0


	//   ....[1]....
        /*0054*/ 	.word	0x00009550


	//----- nvinfo : EIATTR_CTAIDZ_USED
	.align		4
.L_766:
        /*0058*/ 	.byte	0x01, 0x04
	.zero		2


	//----- nvinfo : EIATTR_CRS_STACK_SIZE
	.align		4
        /*005c*/ 	.byte	0x04, 0x1e
        /*005e*/ 	.short	(.L_768 - .L_767)
.L_767:
        /*0060*/ 	.word	0x00000000
.L_768:


//--------------------- .nv.info._ZN5flash44flash_bwd_dq_dk_dv_loop_seqk_parallel_kernelI23Flash_bwd_kernel_traitsILi256ELi64ELi64ELi8ELi4ELi2ELi2ELb0ELb1EN7cutlass6half_tE19Flash_kernel_traitsILi256ELi64ELi64ELi8ES3_EELb0ELb0ELb1ELb0ELb0ELb1ELb1EEEvNS_16Flash_bwd_paramsE --------------------------
	.section	.nv.info._ZN5flash44flash_bwd_dq_dk_dv_loop_seqk_parallel_kernelI23Flash_bwd_kernel_traitsILi256ELi64ELi64ELi8ELi4ELi2ELi2ELb0ELb1EN7cutlass6half_tE19Flash_kernel_traitsILi256ELi64ELi64ELi8ES3_EELb0ELb0ELb1ELb0ELb0ELb1ELb1EEEvNS_16Flash_bwd_paramsE,"",@"SHT_CUDA_INFO"
	.sectionflags	@""
	.align	4


	//----- nvinfo : EIATTR_CUDA_API_VERSION
	.align		4
        /*0000*/ 	.byte	0x04, 0x37
        /*0002*/ 	.short	(.L_770 - .L_769)
.L_769:
        /*0004*/ 	.word	0x00000082


	//----- nvinfo : EIATTR_SW2861232_WAR
	.align		4
.L_770:
        /*0008*/ 	.byte	0x01, 0x35
	.zero		2


	//----- nvinfo : EIATTR_PARAM_CBANK
	.align		4
        /*000c*/ 	.byte	0x04, 0x0a
        /*000e*/ 	.short	(.L_772 - .L_771)
	.align		4
.L_771:
        /*0010*/ 	.word	index@(.nv.constant0._ZN5flash44flash_bwd_dq_dk_dv_loop_seqk_parallel_kernelI23Flash_bwd_kernel_traitsILi256ELi64ELi64ELi8ELi4ELi2ELi2ELb0ELb1EN7cutlass6half_tE19Flash_kernel_traitsILi256ELi64ELi64ELi8ES3_EELb0ELb0ELb1ELb0ELb0ELb1ELb1EEEvNS_16Flash_bwd_paramsE)
        /*0014*/ 	.short	0x0160
        /*0016*/ 	.short	0x0280


	//----- nvinfo : EIATTR_CBANK_PARAM_SIZE
	.align		4
.L_772:
        /*0018*/ 	.byte	0x03, 0x19
        /*001a*/ 	.short	0x0280


	//----- nvinfo : EIATTR_KPARAM_INFO
	.align		4
        /*001c*/ 	.byte	0x04, 0x17
        /*001e*/ 	.short	(.L_774 - .L_773)
.L_773:
        /*0020*/ 	.word	0x00000000
        /*0024*/ 	.short	0x0000
        /*0026*/ 	.short	0x0000
        /*0028*/ 	.byte	0x00, 0xf0, 0x01, 0x0a


	//----- nvinfo : EIATTR_MAXREG_COUNT
	.align		4
.L_774:
        /*002c*/ 	.byte	0x03, 0x1b
        /*002e*/ 	.short	0x00ff


	//----- nvinfo : EIATTR_NUM_BARRIERS
	.align		4
        /*0030*/ 	.byte	0x02, 0x4c
        /*0032*/ 	.byte	0x01
	.zero		1


	//----- nvinfo : EIATTR_MERCURY_ISA_VERSION
	.align		4
        /*0034*/ 	.byte	0x03, 0x5f
        /*0036*/ 	.short	0x0000


	//----- nvinfo : EIATTR_EXIT_INSTR_OFFSETS
	.align		4
        /*0038*/ 	.byte	0x04, 0x1c
        /*003a*/ 	.short	(.L_776 - .L_775)


	//   ....[0]....
.L_775:
        /*003c*/ 	.word	0x00000090


	//   ....[1]....
        /*0040*/ 	.word	0x00008d40


	//----- nvinfo : EIATTR_CTAIDZ_USED
	.align		4
.L_776:
        /*0044*/ 	.byte	0x01, 0x04
	.zero		2


	//----- nvinfo : EIATTR_CRS_STACK_SIZE
	.align		4
        /*0048*/ 	.byte	0x04, 0x1e
        /*004a*/ 	.short	(.L_778 - .L_777)
.L_777:
        /*004c*/ 	.word	0x00000000
.L_778:


//--------------------- .nv.info._ZN5flash44flash_bwd_dq_dk_dv_loop_seqk_parallel_kernelI23Flash_bwd_kernel_traitsILi256ELi64ELi64ELi8ELi4ELi2ELi2ELb0ELb1EN7cutlass6half_tE19Flash_kernel_traitsILi256ELi64ELi64ELi8ES3_EELb1ELb0ELb1ELb1ELb0ELb0ELb0EEEvNS_16Flash_bwd_paramsE --------------------------
	.section	.nv.info._ZN5flash44flash_bwd_dq_dk_dv_loop_seqk_parallel_kernelI23Flash_bwd_kernel_traitsILi256ELi64ELi64ELi8ELi4ELi2ELi2ELb0ELb1EN7cutlass6half_tE19Flash_kernel_traitsILi256ELi64ELi64ELi8ES3_EELb1ELb0ELb1ELb1ELb0ELb0ELb0EEEvNS_16Flash_bwd_paramsE,"",@"SHT_CUDA_INFO"
	.sectionflags	@""
	.align	4


	//----- nvinfo : EIATTR_CUDA_API_VERSION
	.align		4
        /*0000*/ 	.byte	0x04, 0x37
        /*0002*/ 	.short	(.L_780 - .L_779)
.L_779:
        /*0004*/ 	.word	0x00000082


	//----- nvinfo : EIATTR_SW2861232_WAR
	.align		4
.L_780:
        /*0008*/ 	.byte	0x01, 0x35
	.zero		2


	//----- nvinfo : EIATTR_PARAM_CBANK
	.align		4
        /*000c*/ 	.byte	0x04, 0x0a
        /*000e*/ 	.short	(.L_782 - .L_781)
	.align		4
.L_781:
        /*0010*/ 	.word	index@(.nv.constant0._ZN5flash44flash_bwd_dq_dk_dv_loop_seqk_parallel_kernelI23Flash_bwd_kernel_traitsILi256ELi64ELi64ELi8ELi4ELi2ELi2ELb0ELb1EN7cutlass6half_tE19Flash_kernel_traitsILi256ELi64ELi64ELi8ES3_EELb1ELb0ELb1ELb1ELb0ELb0ELb0EEEvNS_16Flash_bwd_paramsE)
        /*0014*/ 	.short	0x0160
        /*0016*/ 	.short	0x0280


	//----- nvinfo : EIATTR_CBANK_PARAM_SIZE
	.align		4
.L_782:
        /*0018*/ 	.byte	0x03, 0x19
        /*001a*/ 	.short	0x0280


	//----- nvinfo : EIATTR_KPARAM_INFO
	.align		4
        /*001c*/ 	.byte	0x04, 0x17
        /*001e*/ 	.short	(.L_784 - .L_783)
.L_783:
        /*0020*/ 	.word	0x00000000
        /*0024*/ 	.short	0x0000
        /*0026*/ 	.short	0x0000
        /*0028*/ 	.byte	0x00, 0xf0, 0x01, 0x0a


	//----- nvinfo : EIATTR_MAXREG_COUNT
	.align		4
.L_784:
        /*002c*/ 	.byte	0x03, 0x1b
        /*002e*/ 	.short	0x00ff


	//----- nvinfo : EIATTR_NUM_BARRIERS
	.align		4
        /*0030*/ 	.byte	0x02, 0x4c
        /*0032*/ 	.byte	0x01
	.zero		1


	//----- nvinfo : EIATTR_MERCURY_ISA_VERSION
	.align		4
        /*0034*/ 	.byte	0x03, 0x5f
        /*0036*/ 	.short	0x0000


	//----- nvinfo : EIATTR_EXIT_INSTR_OFFSETS
	.align		4
        /*0038*/ 	.byte	0x04, 0x1c
        /*003a*/ 	.short	(.L_786 - .L_785)


	//   ....[0]....
.L_785:
        /*003c*/ 	.word	0x00000090


	//   ....[1]....
        /*0040*/ 	.word	0x0000b360


	//----- nvinfo : EIATTR_CTAIDZ_USED
	.align		4
.L_786:
        /*0044*/ 	.byte	0x01, 0x04
	.zero		2


	//----- nvinfo : EIATTR_CRS_STACK_SIZE
	.align		4
        /*0048*/ 	.byte	0x04, 0x1e
        /*004a*/ 	.short	(.L_788 - .L_787)
.L_787:
        /*004c*/ 	.word	0x00000000
.L_788:


//--------------------- .nv.info._ZN5flash44flash_bwd_dq_dk_dv_loop_seqk_parallel_kernelI23Flash_bwd_kernel_traitsILi256ELi64ELi64ELi8ELi4ELi2ELi2ELb0ELb1EN7cutlass6half_tE19Flash_kernel_traitsILi256ELi64ELi64ELi8ES3_EELb0ELb0ELb1ELb1ELb0ELb0ELb1EEEvNS_16Flash_bwd_paramsE --------------------------
	.section	.nv.info._ZN5flash44flash_bwd_dq_dk_dv_loop_seqk_parallel_kernelI23Flash_bwd_kernel_traitsILi256ELi64ELi64ELi8ELi4ELi2ELi2ELb0ELb1EN7cutlass6half_tE19Flash_kernel_traitsILi256ELi64ELi64ELi8ES3_EELb0ELb0ELb1ELb1ELb0ELb0ELb1EEEvNS_16Flash_bwd_paramsE,"",@"SHT_CUDA_INFO"
	.sectionflags	@""
	.align	4


	//----- nvinfo : EIATTR_CUDA_API_VERSION
	.align		4
        /*0000*/ 	.byte	0x04, 0x37
        /*0002*/ 	.short	(.L_790 - .L_789)
.L_789:
        /*0004*/ 	.word	0x00000082


	//----- nvinfo : EIATTR_SW2861232_WAR
	.align		4
.L_790:
        /*0008*/ 	.byte	0x01, 0x35
	.zero		2


	//----- nvinfo : EIATTR_PARAM_CBANK
	.align		4
        /*000c*/ 	.byte	0x04, 0x0a
        /*000e*/ 	.short	(.L_792 - .L_791)
	.align		4
.L_791:
        /*0010*/ 	.word	index@(.nv.constant0._ZN5flash44flash_bwd_dq_dk_dv_loop_seqk_parallel_kernelI23Flash_bwd_kernel_traitsILi256ELi64ELi64ELi8ELi4ELi2ELi2ELb0ELb1EN7cutlass6half_tE19Flash_kernel_traitsILi256ELi64ELi64ELi8ES3_EELb0ELb0ELb1ELb1ELb0ELb0ELb1EEEvNS_16Flash_bwd_paramsE)
        /*0014*/ 	.short	0x0160
        /*0016*/ 	.short	0x0280


	//----- nvinfo : EIATTR_CBANK_PARAM_SIZE
	.align		4
.L_792:
        /*0018*/ 	.byte	0x03, 0x19
        /*001a*/ 	.short	0x0280


	//----- nvinfo : EIATTR_KPARAM_INFO
	.align		4
        /*001c*/ 	.byte	0x04, 0x17
        /*001e*/ 	.short	(.L_794 - .L_793)
.L_793:
        /*0020*/ 	.word	0x00000000
        /*0024*/ 	.short	0x0000
        /*0026*/ 	.short	0x0000
        /*0028*/ 	.byte	0x00, 0xf0, 0x01, 0x0a


	//----- nvinfo : EIATTR_MAXREG_COUNT
	.align		4
.L_794:
        /*002c*/ 	.byte	0x03, 0x1b
        /*002e*/ 	.short	0x00ff


	//----- nvinfo : EIATTR_NUM_BARRIERS
	.align		4
        /*0030*/ 	.byte	0x02, 0x4c
        /*0032*/ 	.byte	0x01
	.zero		1


	//----- nvinfo : EIATTR_MERCURY_ISA_VERSION
	.align		4
        /*0034*/ 	.byte	0x03, 0x5f
        /*0036*/ 	.short	0x0000


	//----- nvinfo : EIATTR_EXIT_INSTR_OFFSETS
	.align		4
        /*0038*/ 	.byte	0x04, 0x1c
        /*003a*/ 	.short	(.L_796 - .L_795)


	//   ....[0]....
.L_795:
        /*003c*/ 	.word	0x00000090


	//   ....[1]....
        /*0040*/ 	.word	0x0000aa60


	//----- nvinfo : EIATTR_CTAIDZ_USED
	.align		4
.L_796:
        /*0044*/ 	.byte	0x01, 0x04
	.zero		2


	//----- nvinfo : EIATTR_CRS_STACK_SIZE
	.align		4
        /*0048*/ 	.byte	0x04, 0x1e
        /*004a*/ 	.short	(.L_798 - .L_797)
.L_797:
        /*004c*/ 	.word	0x00000000
.L_798:


//--------------------- .nv.info._ZN5flash25flash_bwd_dot_do_o_kernelILb0E23Flash_bwd_kernel_traitsILi256ELi64ELi64ELi8ELi4ELi2ELi2ELb0ELb1EN7cutlass6half_tE19Flash_kernel_traitsILi256ELi64ELi64ELi8ES3_EEEEvNS_16Flash_bwd_paramsE --------------------------
	.section	.nv.info._ZN5flash25flash_bwd_dot_do_o_kernelILb0E23Flash_bwd_kernel_traitsILi256ELi64ELi64ELi8ELi4ELi2ELi2ELb0ELb1EN7cutlass6half_tE19Flash_kernel_traitsILi256ELi64ELi64ELi8ES3_EEEEvNS_16Flash_bwd_paramsE,"",@"SHT_CUDA_INFO"
	.sectionflags	@""
	.align	4


	//----- nvinfo : EIATTR_CUDA_API_VERSION
	.align		4
        /*0000*/ 	.byte	0x04, 0x37
        /*0002*/ 	.short	(.L_800 - .L_799)
.L_799:
        /*0004*/ 	.word	0x00000082


	//----- nvinfo : EIATTR_SW2861232_WAR
	.align		4
.L_800:
        /*0008*/ 	.byte	0x01, 0x35
	.zero		2


	//----- nvinfo : EIATTR_PARAM_CBANK
	.align		4
        /*000c*/ 	.byte	0x04, 0x0a
        /*000e*/ 	.short	(.L_802 - .L_801)
	.align		4
.L_801:
        /*0010*/ 	.word	index@(.nv.constant0._ZN5flash25flash_bwd_dot_do_o_kernelILb0E23Flash_bwd_kernel_traitsILi256ELi64ELi64ELi8ELi4ELi2ELi2ELb0ELb1EN7cutlass6half_tE19Flash_kernel_traitsILi256ELi64ELi64ELi8ES3_EEEEvNS_16Flash_bwd_paramsE)
        /*0014*/ 	.short	0x0160
        /*0016*/ 	.short	0x0280


	//----- nvinfo : EIATTR_CBANK_PARAM_SIZE
	.align		4
.L_802:
        /*0018*/ 	.byte	0x03, 0x19
        /*001a*/ 	.short	0x0280


	//----- nvinfo : EIATTR_KPARAM_INFO
	.align		4
        /*001c*/ 	.byte	0x04, 0x17
        /*001e*/ 	.short	(.L_804 - .L_803)
.L_803:
        /*0020*/ 	.word	0x00000000
        /*0024*/ 	.short	0x0000
        /*0026*/ 	.short	0x0000
        /*0028*/ 	.byte	0x00, 0xf0, 0x01, 0x0a


	//----- nvinfo : EIATTR_MAXREG_COUNT
	.align		4
.L_804:
        /*002c*/ 	.byte	0x03, 0x1b
        /*002e*/ 	.short	0x00ff


	//----- nvinfo : EIATTR_MERCURY_ISA_VERSION
	.align		4
        /*0030*/ 	.byte	0x03, 0x5f
        /*0032*/ 	.short	0x0000


	//----- nvinfo : EIATTR_COOP_GROUP_MASK_REGIDS
	.align		4
        /*0034*/ 	.byte	0x04, 0x29
        /*0036*/ 	.short	(.L_806 - .L_805)


	//   ....[0]....
.L_805:
        /*0038*/ 	.word	0xffffffff


	//   ....[1]....
        /*003c*/ 	.word	0xffffffff


	//   ....[2]....
        /*0040*/ 	.word	0xffffffff


	//   ....[3]....
        /*0044*/ 	.word	0xffffffff


	//   ....[4]....
        /*0048*/ 	.word	0xffffffff


	//   ....[5]....
        /*004c*/ 	.word	0xffffffff


	//----- nvinfo : EIATTR_COOP_GROUP_INSTR_OFFSETS
	.align		4
.L_806:
        /*0050*/ 	.byte	0x04, 0x28
        /*0052*/ 	.short	(.L_808 - .L_807)


	//   ....[0]....
.L_807:
        /*0054*/ 	.word	0x00001a80


	//   ....[1]....
        /*0058*/ 	.word	0x00001af0


	//   ....[2]....
        /*005c*/ 	.word	0x00001b10


	//   ....[3]....
        /*0060*/ 	.word	0x00001b30


	//   ....[4]....
        /*0064*/ 	.word	0x00001b60


	//   ....[5]....
        /*0068*/ 	.word	0x00001b90


	//----- nvinfo : EIATTR_EXIT_INSTR_OFFSETS
	.align		4
.L_808:
        /*006c*/ 	.byte	0x04, 0x1c
        /*006e*/ 	.short	(.L_810 - .L_809)


	//   ....[0]....
.L_809:
        /*0070*/ 	.word	0x000000f0


	//   ....[1]....
        /*0074*/ 	.word	0x00001be0


	//   ....[2]....
        /*0078*/ 	.word	0x00001c10


	//----- nvinfo : EIATTR_CTAIDZ_USED
	.align		4
.L_810:
        /*007c*/ 	.byte	0x01, 0x04
	.zero		2


	//----- nvinfo : EIATTR_CRS_STACK_SIZE
	.align		4
        /*0080*/ 	.byte	0x04, 0x1e
        /*0082*/ 	.short	(.L_812 - .L_811)
.L_811:
        /*0084*/ 	.word	0x00000000
.L_812:


//--------------------- .nv.info._ZN5flash25flash_bwd_dot_do_o_kernelILb1E23Flash_bwd_kernel_traitsILi256ELi64ELi64ELi8ELi4ELi2ELi2ELb0ELb1EN7cutlass6half_tE19Flash_kernel_traitsILi256ELi64ELi64ELi8ES3_EEEEvNS_16Flash_bwd_paramsE --------------------------
	.section	.nv.info._ZN5flash25flash_bwd_dot_do_o_kernelILb1E23Flash_bwd_kernel_traitsILi256ELi64ELi64ELi8ELi4ELi2ELi2ELb0ELb1EN7cutlass6half_tE19Flash_kernel_traitsILi256ELi64ELi64ELi8ES3_EEEEvNS_16Flash_bwd_paramsE,"",@"SHT_CUDA_INFO"
	.sectionflags	@""
	.align	4


	//----- nvinfo : EIATTR_CUDA_API_VERSION
	.align		4
        /*0000*/ 	.byte	0x04, 0x37
        /*0002*/ 	.short	(.L_814 - .L_813)
.L_813:
        /*0004*/ 	.word	0x00000082


	//----- nvinfo : EIATTR_SW2861232_WAR
	.align		4
.L_814:
        /*0008*/ 	.byte	0x01, 0x35
	.zero		2


	//----- nvinfo : EIATTR_PARAM_CBANK
	.align		4
        /*000c*/ 	.byte	0x04, 0x0a
        /*000e*/ 	.short	(.L_816 - .L_815)
	.align		4
.L_815:
        /*0010*/ 	.word	index@(.nv.constant0._ZN5flash25flash_bwd_dot_do_o_kernelILb1E23Flash_bwd_kernel_traitsILi256ELi64ELi64ELi8ELi4ELi2ELi2ELb0ELb1EN7cutlass6half_tE19Flash_kernel_traitsILi256ELi64ELi64ELi8ES3_EEEEvNS_16Flash_bwd_paramsE)
        /*0014*/ 	.short	0x0160
        /*0016*/ 	.short	0x0280


	//----- nvinfo : EIATTR_CBANK_PARAM_SIZE
	.align		4
.L_816:
        /*0018*/ 	.byte	0x03, 0x19
        /*001a*/ 	.short	0x0280


	//----- nvinfo : EIATTR_KPARAM_INFO
	.align		4
        /*001c*/ 	.byte	0x04, 0x17
        /*001e*/ 	.short	(.L_818 - .L_817)
.L_817:
        /*0020*/ 	.word	0x00000000
        /*0024*/ 	.short	0x0000
        /*0026*/ 	.short	0x0000
        /*0028*/ 	.byte	0x00, 0xf0, 0x01, 0x0a


	//----- nvinfo : EIATTR_MAXREG_COUNT
	.align		4
.L_818:
        /*002c*/ 	.byte	0x03, 0x1b
        /*002e*/ 	.short	0x00ff


	//----- nvinfo : EIATTR_MERCURY_ISA_VERSION
	.align		4
        /*0030*/ 	.byte	0x03, 0x5f
        /*0032*/ 	.short	0x0000


	//----- nvinfo : EIATTR_COOP_GROUP_MASK_REGIDS
	.align		4
        /*0034*/ 	.byte	0x04, 0x29
        /*0036*/ 	.short	(.L_820 - .L_819)


	//   ....[0]....
.L_819:
        /*0038*/ 	.word	0xffffffff


	//   ....[1]....
        /*003c*/ 	.word	0xffffffff


	//   ....[2]....
        /*0040*/ 	.word	0xffffffff


	//   ....[3]....
        /*0044*/ 	.word	0xffffffff


	//   ....[4]....
        /*0048*/ 	.word	0xffffffff


	//   ....[5]....
        /*004c*/ 	.word	0xffffffff


	//----- nvinfo : EIATTR_COOP_GROUP_INSTR_OFFSETS
	.align		4
.L_820:
        /*0050*/ 	.byte	0x04, 0x28
        /*0052*/ 	.short	(.L_822 - .L_821)


	//   ....[0]....
.L_821:
        /*0054*/ 	.word	0x00001d30


	//   ....[1]....
        /*0058*/ 	.word	0x00001d50


	//   ....[2]....
        /*005c*/ 	.word	0x00001db0


	//   ....[3]....
        /*0060*/ 	.word	0x00001dc0


	//   ....[4]....
        /*0064*/ 	.word	0x00001e10


	//   ....[5]....
        /*0068*/ 	.word	0x00001e30


	//----- nvinfo : EIATTR_EXIT_INSTR_OFFSETS
	.align		4
.L_822:
        /*006c*/ 	.byte	0x04, 0x1c
        /*006e*/ 	.short	(.L_824 - .L_823)


	//   ....[0]....
.L_823:
        /*0070*/ 	.word	0x000000f0


	//   ....[1]....
        /*0074*/ 	.word	0x00001fe0


	//----- nvinfo : EIATTR_CTAIDZ_USED
	.align		4
.L_824:
        /*0078*/ 	.byte	0x01, 0x04
	.zero		2


	//----- nvinfo : EIATTR_CRS_STACK_SIZE
	.align		4
        /*007c*/ 	.byte	0x04, 0x1e
        /*007e*/ 	.short	(.L_826 - .L_825)
.L_825:
        /*0080*/ 	.word	0x00000000
.L_826:


//--------------------- .nv.info._ZN5flash27flash_bwd_convert_dq_kernelI23Flash_bwd_kernel_traitsILi256ELi64ELi64ELi8ELi4ELi2ELi2ELb0ELb0EN7cutlass6half_tE19Flash_kernel_traitsILi256ELi64ELi64ELi8ES3_EEEEvNS_16Flash_bwd_paramsEi --------------------------
	.section	.nv.info._ZN5flash27flash_bwd_convert_dq_kernelI23Flash_bwd_kernel_traitsILi256ELi64ELi64ELi8ELi4ELi2ELi2ELb0ELb0EN7cutlass6half_tE19Flash_kernel_traitsILi256ELi64ELi64ELi8ES3_EEEEvNS_16Flash_bwd_paramsEi,"",@"SHT_CUDA_INFO"
	.sectionflags	@""
	.align	4


	//----- nvinfo : EIATTR_CUDA_API_VERSION
	.align		4
        /*0000*/ 	.byte	0x04, 0x37
        /*0002*/ 	.short	(.L_828 - .L_827)
.L_827:
        /*0004*/ 	.word	0x00000082


	//----- nvinfo : EIATTR_SW2861232_WAR
	.align		4
.L_828:
        /*0008*/ 	.byte	0x01, 0x35
	.zero		2


	//----- nvinfo : EIATTR_PARAM_CBANK
	.align		4
        /*000c*/ 	.byte	0x04, 0x0a
        /*000e*/ 	.short	(.L_830 - .L_829)
	.align		4
.L_829:
        /*0010*/ 	.word	index@(.nv.constant0._ZN5flash27flash_bwd_convert_dq_kernelI23Flash_bwd_kernel_traitsILi256ELi64ELi64ELi8ELi4ELi2ELi2ELb0ELb0EN7cutlass6half_tE19Flash_kernel_traitsILi256ELi64ELi64ELi8ES3_EEEEvNS_16Flash_bwd_paramsEi)
        /*0014*/ 	.short	0x0160
        /*0016*/ 	.short	0x0284


	//----- nvinfo : EIATTR_CBANK_PARAM_SIZE
	.align		4
.L_830:
        /*0018*/ 	.byte	0x03, 0x19
        /*001a*/ 	.short	0x0284


	//----- nvinfo : EIATTR_KPARAM_INFO
	.align		4
        /*001c*/ 	.byte	0x04, 0x17
        /*001e*/ 	.short	(.L_832 - .L_831)
.L_831:
        /*0020*/ 	.word	0x00000000
        /*0024*/ 	.short	0x0001
        /*0026*/ 	.short	0x0280
        /*0028*/ 	.byte	0x00, 0xf0, 0x11, 0x00


	//----- nvinfo : EIATTR_KPARAM_INFO
	.align		4
.L_832:
        /*002c*/ 	.byte	0x04, 0x17
        /*002e*/ 	.short	(.L_834 - .L_833)
.L_833:
        /*0030*/ 	.word	0x00000000
        /*0034*/ 	.short	0x0000
        /*0036*/ 	.short	0x0000
        /*0038*/ 	.byte	0x00, 0xf0, 0x01, 0x0a


	//----- nvinfo : EIATTR_MAXREG_COUNT
	.align		4
.L_834:
        /*003c*/ 	.byte	0x03, 0x1b
        /*003e*/ 	.short	0x00ff


	//----- nvinfo : EIATTR_NUM_BARRIERS
	.align		4
        /*0040*/ 	.byte	0x02, 0x4c
        /*0042*/ 	.byte	0x01
	.zero		1


	//----- nvinfo : EIATTR_MERCURY_ISA_VERSION
	.align		4
        /*0044*/ 	.byte	0x03, 0x5f
        /*0046*/ 	.short	0x0000


	//----- nvinfo : EIATTR_EXIT_INSTR_OFFSETS
	.align		4
        /*0048*/ 	.byte	0x04, 0x1c
        /*004a*/ 	.short	(.L_836 - .L_835)


	//   ....[0]....
.L_835:
        /*004c*/ 	.word	0x00000170


	//   ....[1]....
        /*0050*/ 	.word	0x000021b0


	//   ....[2]....
        /*0054*/ 	.word	0x000022d0


	//   ....[3]....
        /*0058*/ 	.word	0x000022f0


	//----- nvinfo : EIATTR_CTAIDZ_USED
	.align		4
.L_836:
        /*005c*/ 	.byte	0x01, 0x04
	.zero		2


	//----- nvinfo : EIATTR_CRS_STACK_SIZE
	.align		4
        /*0060*/ 	.byte	0x04, 0x1e
        /*0062*/ 	.short	(.L_838 - .L_837)
.L_837:
        /*0064*/ 	.word	0x00000000
.L_838:


//--------------------- .nv.info._ZN5flash44flash_bwd_dq_dk_dv_loop_seqk_parallel_kernelI23Flash_bwd_kernel_traitsILi256ELi64ELi64ELi8ELi4ELi2ELi2ELb0ELb0EN7cutlass6half_tE19Flash_kernel_traitsILi256ELi64ELi64ELi8ES3_EELb1ELb0ELb0ELb0ELb0ELb0ELb0EEEvNS_16Flash_bwd_paramsE --------------------------
	.section	.nv.info._ZN5flash44flash_bwd_dq_dk_dv_loop_seqk_parallel_kernelI23Flash_bwd_kernel_traitsILi256ELi64ELi64ELi8ELi4ELi2ELi2ELb0ELb0EN7cutlass6half_tE19Flash_kernel_traitsILi256ELi64ELi64ELi8ES3_EELb1ELb0ELb0ELb0ELb0ELb0ELb0EEEvNS_16Flash_bwd_paramsE,"",@"SHT_CUDA_INFO"
	.sectionflags	@""
	.align	4


	//----- nvinfo : EIATTR_CUDA_API_VERSION
	.align		4
        /*0000*/ 	.byte	0x04, 0x37
        /*0002*/ 	.short	(.L_840 - .L_839)
.L_839:
        /*0004*/ 	.word	0x00000082


	//----- nvinfo : EIATTR_SW2861232_WAR
	.align		4
.L_840:
        /*0008*/ 	.byte	0x01, 0x35
	.zero		2


	//----- nvinfo : EIATTR_PARAM_CBANK
	.align		4
        /*000c*/ 	.byte	0x04, 0x0a
        /*000e*/ 	.short	(.L_842 - .L_841)
	.align		4
.L_841:
        /*0010*/ 	.word	index@(.nv.constant0._ZN5flash44flash_bwd_dq_dk_dv_loop_seqk_parallel_kernelI23Flash_bwd_kernel_traitsILi256ELi64ELi64ELi8ELi4ELi2ELi2ELb0ELb0EN7cutlass6half_tE19Flash_kernel_traitsILi256ELi64ELi64ELi8ES3_EELb1ELb0ELb0ELb0ELb0ELb0ELb0EEEvNS_16Flash_bwd_paramsE)
        /*0014*/ 	.short	0x0160
        /*0016*/ 	.short	0x0280


	//----- nvinfo : EIATTR_CBANK_PARAM_SIZE
	.align		4
.L_842:
        /*0018*/ 	.byte	0x03, 0x19
        /*001a*/ 	.short	0x0280


	//----- nvinfo : EIATTR_KPARAM_INFO
	.align		4
        /*001c*/ 	.byte	0x04, 0x17
        /*001e*/ 	.short	(.L_844 - .L_843)
.L_843:
        /*0020*/ 	.word	0x00000000
        /*0024*/ 	.short	0x0000
        /*0026*/ 	.short	0x0000
        /*0028*/ 	.byte	0x00, 0xf0, 0x01, 0x0a


	//----- nvinfo : EIATTR_MAXREG_COUNT
	.align		4
.L_844:
        /*002c*/ 	.byte	0x03, 0x1b
        /*002e*/ 	.short	0x00ff


	//----- nvinfo : EIATTR_NUM_BARRIERS
	.align		4
        /*0030*/ 	.byte	0x02, 0x4c
        /*0032*/ 	.byte	0x01
	.zero		1


	//----- nvinfo : EIATTR_ANNOTATIONS
	.align		4
        /*0034*/ 	.byte	0x04, 0x55
        /*0036*/ 	.short	(.L_846 - .L_845)


	//   ....[0]....
.L_845:
        /* <DEDUP_REMOVED lines=27> */


	//----- nvinfo : EIATTR_MERCURY_ISA_VERSION
	.align		4
.L_846:
        /*01d0*/ 	.byte	0x03, 0x5f
        /*01d2*/ 	.short	0x0000


	//----- nvinfo : EIATTR_EXIT_INSTR_OFFSETS
	.align		4
        /*01d4*/ 	.byte	0x04, 0x1c
        /*01d6*/ 	.short	(.L_848 - .L_847)


	//   ....[0]....
.L_847:
        /*01d8*/ 	.word	0x000000a0


	//   ....[1]....
        /*01dc*/ 	.word	0x0000bfd0


	//----- nvinfo : EIATTR_CTAIDZ_USED
	.align		4
.L_848:
        /*01e0*/ 	.byte	0x01, 0x04
	.zero		2


	//----- nvinfo : EIATTR_CRS_STACK_SIZE
	.align		4
        /*01e4*/ 	.byte	0x04, 0x1e
        /*01e6*/ 	.short	(.L_850 - .L_849)
.L_849:
        /*01e8*/ 	.word	0x00000000
.L_850:


//--------------------- .nv.info._ZN5flash44flash_bwd_dq_dk_dv_loop_seqk_parallel_kernelI23Flash_bwd_kernel_traitsILi256ELi64ELi64ELi8ELi4ELi2ELi2ELb0ELb0EN7cutlass6half_tE19Flash_kernel_traitsILi256ELi64ELi64ELi8ES3_EELb0ELb0ELb0ELb0ELb0ELb0ELb1EEEvNS_16Flash_bwd_paramsE --------------------------
	.section	.nv.info._ZN5flash44flash_bwd_dq_dk_dv_loop_seqk_parallel_kernelI23Flash_bwd_kernel_traitsILi256ELi64ELi64ELi8ELi4ELi2ELi2ELb0ELb0EN7cutlass6half_tE19Flash_kernel_traitsILi256ELi64ELi64ELi8ES3_EELb0ELb0ELb0ELb0ELb0ELb0ELb1EEEvNS_16Flash_bwd_paramsE,"",@"SHT_CUDA_INFO"
	.sectionflags	@""
	.align	4


	//----- nvinfo : EIATTR_CUDA_API_VERSION
	.align		4
        /*0000*/ 	.byte	0x04, 0x37
        /*0002*/ 	.short	(.L_852 - .L_851)
.L_851:
        /*0004*/ 	.word	0x00000082


	//----- nvinfo : EIATTR_SW2861232_WAR
	.align		4
.L_852:
        /*0008*/ 	.byte	0x01, 0x35
	.zero		2


	//----- nvinfo : EIATTR_PARAM_CBANK
	.align		4
        /*000c*/ 	.byte	0x04, 0x0a
        /*000e*/ 	.short	(.L_854 - .L_853)
	.align		4
.L_853:
        /*0010*/ 	.word	index@(.nv.constant0._ZN5flash44flash_bwd_dq_dk_dv_loop_seqk_parallel_kernelI23Flash_bwd_kernel_traitsILi256ELi64ELi64ELi8ELi4ELi2ELi2ELb0ELb0EN7cutlass6half_tE19Flash_kernel_traitsILi256ELi64ELi64ELi8ES3_EELb0ELb0ELb0ELb0ELb0ELb0ELb1EEEvNS_16Flash_bwd_paramsE)
        /*0014*/ 	.short	0x0160
        /*0016*/ 	.short	0x0280


	//----- nvinfo : EIATTR_CBANK_PARAM_SIZE
	.align		4
.L_854:
        /*0018*/ 	.byte	0x03, 0x19
        /*001a*/ 	.short	0x0280


	//----- nvinfo : EIATTR_KPARAM_INFO
	.align		4
        /*001c*/ 	.byte	0x04, 0x17
        /*001e*/ 	.short	(.L_856 - .L_855)
.L_855:
        /*0020*/ 	.word	0x00000000
        /*0024*/ 	.short	0x0000
        /*0026*/ 	.short	0x0000
        /*0028*/ 	.byte	0x00, 0xf0, 0x01, 0x0a


	//----- nvinfo : EIATTR_MAXREG_COUNT
	.align		4
.L_856:
        /*002c*/ 	.byte	0x03, 0x1b
        /*002e*/ 	.short	0x00ff


	//----- nvinfo : EIATTR_NUM_BARRIERS
	.align		4
        /*0030*/ 	.byte	0x02, 0x4c
        /*0032*/ 	.byte	0x01
	.zero		1


	//----- nvinfo : EIATTR_ANNOTATIONS
	.align		4
        /*0034*/ 	.byte	0x04, 0x55
        /*0036*/ 	.short	(.L_858 - .L_857)


	//   ....[0]....
.L_857:
        /* <DEDUP_REMOVED lines=25> */


	//----- nvinfo : EIATTR_MERCURY_ISA_VERSION
	.align		4
.L_858:
        /*01b0*/ 	.byte	0x03, 0x5f
        /*01b2*/ 	.short	0x0000


	//----- nvinfo : EIATTR_EXIT_INSTR_OFFSETS
	.align		4
        /*01b4*/ 	.byte	0x04, 0x1c
        /*01b6*/ 	.short	(.L_860 - .L_859)


	//   ....[0]....
.L_859:
        /*01b8*/ 	.word	0x000000a0


	//   ....[1]....
        /*01bc*/ 	.word	0x0000b740


	//----- nvinfo : EIATTR_CTAIDZ_USED
	.align		4
.L_860:
        /*01c0*/ 	.byte	0x01, 0x04
	.zero		2


	//----- nvinfo : EIATTR_CRS_STACK_SIZE
	.align		4
        /*01c4*/ 	.byte	0x04, 0x1e
        /*01c6*/ 	.short	(.L_862 - .L_861)
.L_861:
        /*01c8*/ 	.word	0x00000000
.L_862:


//--------------------- .nv.info._ZN5flash44flash_bwd_dq_dk_dv_loop_seqk_parallel_kernelI23Flash_bwd_kernel_traitsILi256ELi64ELi64ELi8ELi4ELi2ELi2ELb0ELb0EN7cutlass6half_tE19Flash_kernel_traitsILi256ELi64ELi64ELi8ES3_EELb1ELb0ELb1ELb0ELb0ELb0ELb0EEEvNS_16Flash_bwd_paramsE --------------------------
	.section	.nv.info._ZN5flash44flash_bwd_dq_dk_dv_loop_seqk_parallel_kernelI23Flash_bwd_kernel_traitsILi256ELi64ELi64ELi8ELi4ELi2ELi2ELb0ELb0EN7cutlass6half_tE19Flash_kernel_traitsILi256ELi64ELi64ELi8ES3_EELb1ELb0ELb1ELb0ELb0ELb0ELb0EEEvNS_16Flash_bwd_paramsE,"",@"SHT_CUDA_INFO"
	.sectionflags	@""
	.align	4


	//----- nvinfo : EIATTR_CUDA_API_VERSION
	.align		4
        /*0000*/ 	.byte	0x04, 0x37
        /*0002*/ 	.short	(.L_864 - .L_863)
.L_863:
        /*0004*/ 	.word	0x00000082


	//----- nvinfo : EIATTR_SW2861232_WAR
	.align		4
.L_864:
        /*0008*/ 	.byte	0x01, 0x35
	.zero		2


	//----- nvinfo : EIATTR_PARAM_CBANK
	.align		4
        /*000c*/ 	.byte	0x04, 0x0a
        /*000e*/ 	.short	(.L_866 - .L_865)
	.align		4
.L_865:
        /*0010*/ 	.word	index@(.nv.constant0._ZN5flash44flash_bwd_dq_dk_dv_loop_seqk_parallel_kernelI23Flash_bwd_kernel_traitsILi256ELi64ELi64ELi8ELi4ELi2ELi2ELb0ELb0EN7cutlass6half_tE19Flash_kernel_traitsILi256ELi64ELi64ELi8ES3_EELb1ELb0ELb1ELb0ELb0ELb0ELb0EEEvNS_16Flash_bwd_paramsE)
        /*0014*/ 	.short	0x0160
        /*0016*/ 	.short	0x0280


	//----- nvinfo : EIATTR_CBANK_PARAM_SIZE
	.align		4
.L_866:
        /*0018*/ 	.byte	0x03, 0x19
        /*001a*/ 	.short	0x0280


	//----- nvinfo : EIATTR_KPARAM_INFO
	.align		4
        /*001c*/ 	.byte	0x04, 0x17
        /*001e*/ 	.short	(.L_868 - .L_867)
.L_867:
        /*0020*/ 	.word	0x00000000
        /*0024*/ 	.short	0x0000
        /*0026*/ 	.short	0x0000
        /*0028*/ 	.byte	0x00, 0xf0, 0x01, 0x0a


	//----- nvinfo : EIATTR_MAXREG_COUNT
	.align		4
.L_868:
        /*002c*/ 	.byte	0x03, 0x1b
        /*002e*/ 	.short	0x00ff


	//----- nvinfo : EIATTR_NUM_BARRIERS
	.align		4
        /*0030*/ 	.byte	0x02, 0x4c
        /*0032*/ 	.byte	0x01
	.zero		1


	//----- nvinfo : EIATTR_ANNOTATIONS
	.align		4
        /*0034*/ 	.byte	0x04, 0x55
        /*0036*/ 	.short	(.L_870 - .L_869)


	//   ....[0]....
.L_869:
        /*0038*/ 	.word	0x00000001
        /*003c*/ 	.byte	0x80, 0x06, 0x00, 0x00, 0x01, 0x00, 0x00, 0x00, 0x10, 0x14, 0x00, 0x00


	//----- nvinfo : EIATTR_MERCURY_ISA_VERSION
	.align		4
.L_870:
        /*0048*/ 	.byte	0x03, 0x5f
        /*004a*/ 	.short	0x0000


	//----- nvinfo : EIATTR_EXIT_INSTR_OFFSETS
	.align		4
        /*004c*/ 	.byte	0x04, 0x1c
        /*004e*/ 	.short	(.L_872 - .L_871)


	//   ....[0]....
.L_871:
        /*0050*/ 	.word	0x000000a0


	//   ....[1]....
        /*0054*/ 	.word	0x0000b620


	//----- nvinfo : EIATTR_CTAIDZ_USED
	.align		4
.L_872:
        /*0058*/ 	.byte	0x01, 0x04
	.zero		2


	//----- nvinfo : EIATTR_CRS_STACK_SIZE
	.align		4
        /*005c*/ 	.byte	0x04, 0x1e
        /*005e*/ 	.short	(.L_874 - .L_873)
.L_873:
        /*0060*/ 	.word	0x00000000
.L_874:


//--------------------- .nv.info._ZN5flash44flash_bwd_dq_dk_dv_loop_seqk_parallel_kernelI23Flash_bwd_kernel_traitsILi256ELi64ELi64ELi8ELi4ELi2ELi2ELb0ELb0EN7cutlass6half_tE19Flash_kernel_traitsILi256ELi64ELi64ELi8ES3_EELb0ELb0ELb1ELb0ELb0ELb0ELb1EEEvNS_16Flash_bwd_paramsE --------------------------
	.section	.nv.info._ZN5flash44flash_bwd_dq_dk_dv_loop_seqk_parallel_kernelI23Flash_bwd_kernel_traitsILi256ELi64ELi64ELi8ELi4ELi2ELi2ELb0ELb0EN7cutlass6half_tE19Flash_kernel_traitsILi256ELi64ELi64ELi8ES3_EELb0ELb0ELb1ELb0ELb0ELb0ELb1EEEvNS_16Flash_bwd_paramsE,"",@"SHT_CUDA_INFO"
	.sectionflags	@""
	.align	4


	//----- nvinfo : EIATTR_CUDA_API_VERSION
	.align		4
        /*0000*/ 	.byte	0x04, 0x37
        /*0002*/ 	.short	(.L_876 - .L_875)
.L_875:
        /*0004*/ 	.word	0x00000082


	//----- nvinfo : EIATTR_SW2861232_WAR
	.align		4
.L_876:
        /*0008*/ 	.byte	0x01, 0x35
	.zero		2


	//----- nvinfo : EIATTR_PARAM_CBANK
	.align		4
        /*000c*/ 	.byte	0x04, 0x0a
        /*000e*/ 	.short	(.L_878 - .L_877)
	.align		4
.L_877:
        /*0010*/ 	.word	index@(.nv.constant0._ZN5flash44flash_bwd_dq_dk_dv_loop_seqk_parallel_kernelI23Flash_bwd_kernel_traitsILi256ELi64ELi64ELi8ELi4ELi2ELi2ELb0ELb0EN7cutlass6half_tE19Flash_kernel_traitsILi256ELi64ELi64ELi8ES3_EELb0ELb0ELb1ELb0ELb0ELb0ELb1EEEvNS_16Flash_bwd_paramsE)
        /*0014*/ 	.short	0x0160
        /*0016*/ 	.short	0x0280


	//----- nvinfo : EIATTR_CBANK_PARAM_SIZE
	.align		4
.L_878:
        /*0018*/ 	.byte	0x03, 0x19
        /*001a*/ 	.short	0x0280


	//----- nvinfo : EIATTR_KPARAM_INFO
	.align		4
        /*001c*/ 	.byte	0x04, 0x17
        /*001e*/ 	.short	(.L_880 - .L_879)
.L_879:
        /*0020*/ 	.word	0x00000000
        /*0024*/ 	.short	0x0000
        /*0026*/ 	.short	0x0000
        /*0028*/ 	.byte	0x00, 0xf0, 0x01, 0x0a


	//----- nvinfo : EIATTR_MAXREG_COUNT
	.align		4
.L_880:
        /*002c*/ 	.byte	0x03, 0x1b
        /*002e*/ 	.short	0x00ff


	//----- nvinfo : EIATTR_NUM_BARRIERS
	.align		4
        /*0030*/ 	.byte	0x02, 0x4c
        /*0032*/ 	.byte	0x01
	.zero		1


	//----- nvinfo : EIATTR_ANNOTATIONS
	.align		4
        /*0034*/ 	.byte	0x04, 0x55
        /*0036*/ 	.short	(.L_882 - .L_881)


	//   ....[0]....
.L_881:
        /*0038*/ 	.word	0x00000001
        /*003c*/ 	.byte	0x00, 0x08, 0x00, 0x00, 0x01, 0x00, 0x00, 0x00, 0x20, 0x09, 0x00, 0x00, 0x01, 0x00, 0x00, 0x00
        /*004c*/ 	.byte	0xa0, 0x0a, 0x00, 0x00, 0x01, 0x00, 0x00, 0x00, 0x60, 0x27, 0x00, 0x00, 0x01, 0x00, 0x00, 0x00
        /*005c*/ 	.byte	0x10, 0x37, 0x00, 0x00, 0x01, 0x00, 0x00, 0x00, 0x60, 0x58, 0x00, 0x00, 0x01, 0x00, 0x00, 0x00
        /*006c*/ 	.byte	0x90, 0x58, 0x00, 0x00, 0x01, 0x00, 0x00, 0x00, 0xd0, 0xa5, 0x00, 0x00


	//----- nvinfo : EIATTR_MERCURY_ISA_VERSION
	.align		4
.L_882:
        /*0078*/ 	.byte	0x03, 0x5f
        /*007a*/ 	.short	0x0000


	//----- nvinfo : EIATTR_EXIT_INSTR_OFFSETS
	.align		4
        /*007c*/ 	.byte	0x04, 0x1c
        /*007e*/ 	.short	(.L_884 - .L_883)


	//   ....[0]....
.L_883:
        /*0080*/ 	.word	0x000000a0


	//   ....[1]....
        /*0084*/ 	.word	0x0000af50


	//----- nvinfo : EIATTR_CTAIDZ_USED
	.align		4
.L_884:
        /*0088*/ 	.byte	0x01, 0x04
	.zero		2


	//----- nvinfo : EIATTR_CRS_STACK_SIZE
	.align		4
        /*008c*/ 	.byte	0x04, 0x1e
        /*008e*/ 	.short	(.L_886 - .L_885)
.L_885:
        /*0090*/ 	.word	0x00000000
.L_886:


//--------------------- .nv.info._ZN5flash44flash_bwd_dq_dk_dv_loop_seqk_parallel_kernelI23Flash_bwd_kernel_traitsILi256ELi64ELi64ELi8ELi4ELi2ELi2ELb0ELb0EN7cutlass6half_tE19Flash_kernel_traitsILi256ELi64ELi64ELi8ES3_EELb1ELb0ELb0ELb0ELb0ELb1ELb0EEEvNS_16Flash_bwd_paramsE --------------------------
	.section	.nv.info._ZN5flash44flash_bwd_dq_dk_dv_loop_seqk_parallel_kernelI23Flash_bwd_kernel_traitsILi256ELi64ELi64ELi8ELi4ELi2ELi2ELb0ELb0EN7cutlass6half_tE19Flash_kernel_traitsILi256ELi64ELi64ELi8ES3_EELb1ELb0ELb0ELb0ELb0ELb1ELb0EEEvNS_16Flash_bwd_paramsE,"",@"SHT_CUDA_INFO"
	.sectionflags	@""
	.align	4


	//----- nvinfo : EIATTR_CUDA_API_VERSION
	.align		4
        /*0000*/ 	.byte	0x04, 0x37
        /*0002*/ 	.short	(.L_888 - .L_887)
.L_887:
        /*0004*/ 	.word	0x00000082


	//----- nvinfo : EIATTR_SW2861232_WAR
	.align		4
.L_888:
        /*0008*/ 	.byte	0x01, 0x35
	.zero		2


	//----- nvinfo : EIATTR_PARAM_CBANK
	.align		4
        /*000c*/ 	.byte	0x04, 0x0a
        /*000e*/ 	.short	(.L_890 - .L_889)
	.align		4
.L_889:
        /*0010*/ 	.word	index@(.nv.constant0._ZN5flash44flash_bwd_dq_dk_dv_loop_seqk_parallel_kernelI23Flash_bwd_kernel_traitsILi256ELi64ELi64ELi8ELi4ELi2ELi2ELb0ELb0EN7cutlass6half_tE19Flash_kernel_traitsILi256ELi64ELi64ELi8ES3_EELb1ELb0ELb0ELb0ELb0ELb1ELb0EEEvNS_16Flash_bwd_paramsE)
        /*0014*/ 	.short	0x0160
        /*0016*/ 	.short	0x0280


	//----- nvinfo : EIATTR_CBANK_PARAM_SIZE
	.align		4
.L_890:
        /*0018*/ 	.byte	0x03, 0x19
        /*001a*/ 	.short	0x0280


	//----- nvinfo : EIATTR_KPARAM_INFO
	.align		4
        /*001c*/ 	.byte	0x04, 0x17
        /*001e*/ 	.short	(.L_892 - .L_891)
.L_891:
        /*0020*/ 	.word	0x00000000
        /*0024*/ 	.short	0x0000
        /*0026*/ 	.short	0x0000
        /*0028*/ 	.byte	0x00, 0xf0, 0x01, 0x0a


	//----- nvinfo : EIATTR_MAXREG_COUNT
	.align		4
.L_892:
        /*002c*/ 	.byte	0x03, 0x1b
        /*002e*/ 	.short	0x00ff


	//----- nvinfo : EIATTR_NUM_BARRIERS
	.align		4
        /*0030*/ 	.byte	0x02, 0x4c
        /*0032*/ 	.byte	0x01
	.zero		1


	//----- nvinfo : EIATTR_ANNOTATIONS
	.align		4
        /*0034*/ 	.byte	0x04, 0x55
        /*0036*/ 	.short	(.L_894 - .L_893)


	//   ....[0]....
.L_893:
        /* <DEDUP_REMOVED lines=23> */


	//----- nvinfo : EIATTR_MERCURY_ISA_VERSION
	.align		4
.L_894:
        /*0198*/ 	.byte	0x03, 0x5f
        /*019a*/ 	.short	0x0000


	//----- nvinfo : EIATTR_EXIT_INSTR_OFFSETS
	.align		4
        /*019c*/ 	.byte	0x04, 0x1c
        /*019e*/ 	.short	(.L_896 - .L_895)


	//   ....[0]....
.L_895:
        /*01a0*/ 	.word	0x000000a0


	//   ....[1]....
        /*01a4*/ 	.word	0x0000a2a0


	//----- nvinfo : EIATTR_CTAIDZ_USED
	.align		4
.L_896:
        /*01a8*/ 	.byte	0x01, 0x04
	.zero		2


	//----- nvinfo : EIATTR_CRS_STACK_SIZE
	.align		4
        /*01ac*/ 	.byte	0x04, 0x1e
        /*01ae*/ 	.short	(.L_898 - .L_897)
.L_897:
        /*01b0*/ 	.word	0x00000000
.L_898:


//--------------------- .nv.info._ZN5flash44flash_bwd_dq_dk_dv_loop_seqk_parallel_kernelI23Flash_bwd_kernel_traitsILi256ELi64ELi64ELi8ELi4ELi2ELi2ELb0ELb0EN7cutlass6half_tE19Flash_kernel_traitsILi256ELi64ELi64ELi8ES3_EELb0ELb0ELb0ELb0ELb0ELb1ELb1EEEvNS_16Flash_bwd_paramsE --------------------------
	.section	.nv.info._ZN5flash44flash_bwd_dq_dk_dv_loop_seqk_parallel_kernelI23Flash_bwd_kernel_traitsILi256ELi64ELi64ELi8ELi4ELi2ELi2ELb0ELb0EN7cutlass6half_tE19Flash_kernel_traitsILi256ELi64ELi64ELi8ES3_EELb0ELb0ELb0ELb0ELb0ELb1ELb1EEEvNS_16Flash_bwd_paramsE,"",@"SHT_CUDA_INFO"
	.sectionflags	@""
	.align	4


	//----- nvinfo : EIATTR_CUDA_API_VERSION
	.align		4
        /*0000*/ 	.byte	0x04, 0x37
        /*0002*/ 	.short	(.L_900 - .L_899)
.L_899:
        /*0004*/ 	.word	0x00000082


	//----- nvinfo : EIATTR_SW2861232_WAR
	.align		4
.L_900:
        /*0008*/ 	.byte	0x01, 0x35
	.zero		2


	//----- nvinfo : EIATTR_PARAM_CBANK
	.align		4
        /*000c*/ 	.byte	0x04, 0x0a
        /*000e*/ 	.short	(.L_902 - .L_901)
	.align		4
.L_901:
        /*0010*/ 	.word	index@(.nv.constant0._ZN5flash44flash_bwd_dq_dk_dv_loop_seqk_parallel_kernelI23Flash_bwd_kernel_traitsILi256ELi64ELi64ELi8ELi4ELi2ELi2ELb0ELb0EN7cutlass6half_tE19Flash_kernel_traitsILi256ELi64ELi64ELi8ES3_EELb0ELb0ELb0ELb0ELb0ELb1ELb1EEEvNS_16Flash_bwd_paramsE)
        /*0014*/ 	.short	0x0160
        /*0016*/ 	.short	0x0280


	//----- nvinfo : EIATTR_CBANK_PARAM_SIZE
	.align		4
.L_902:
        /*0018*/ 	.byte	0x03, 0x19
        /*001a*/ 	.short	0x0280


	//----- nvinfo : EIATTR_KPARAM_INFO
	.align		4
        /*001c*/ 	.byte	0x04, 0x17
        /*001e*/ 	.short	(.L_904 - .L_903)
.L_903:
        /*0020*/ 	.word	0x00000000
        /*0024*/ 	.short	0x0000
        /*0026*/ 	.short	0x0000
        /*0028*/ 	.byte	0x00, 0xf0, 0x01, 0x0a


	//----- nvinfo : EIATTR_MAXREG_COUNT
	.align		4
.L_904:
        /*002c*/ 	.byte	0x03, 0x1b
        /*002e*/ 	.short	0x00ff


	//----- nvinfo : EIATTR_NUM_BARRIERS
	.align		4
        /*0030*/ 	.byte	0x02, 0x4c
        /*0032*/ 	.byte	0x01
	.zero		1


	//----- nvinfo : EIATTR_ANNOTATIONS
	.align		4
        /*0034*/ 	.byte	0x04, 0x55
        /*0036*/ 	.short	(.L_906 - .L_905)


	//   ....[0]....
.L_905:
        /* <DEDUP_REMOVED lines=22> */


	//----- nvinfo : EIATTR_MERCURY_ISA_VERSION
	.align		4
.L_906:
        /*0188*/ 	.byte	0x03, 0x5f
        /*018a*/ 	.short	0x0000


	//----- nvinfo : EIATTR_EXIT_INSTR_OFFSETS
	.align		4
        /*018c*/ 	.byte	0x04, 0x1c
        /*018e*/ 	.short	(.L_908 - .L_907)


	//   ....[0]....
.L_907:
        /*0190*/ 	.word	0x000000a0


	//   ....[1]....
        /*0194*/ 	.word	0x00009a50


	//----- nvinfo : EIATTR_CTAIDZ_USED
	.align		4
.L_908:
        /*0198*/ 	.byte	0x01, 0x04
	.zero		2


	//----- nvinfo : EIATTR_CRS_STACK_SIZE
	.align		4
        /*019c*/ 	.byte	0x04, 0x1e
        /*019e*/ 	.short	(.L_910 - .L_909)
.L_909:
        /*01a0*/ 	.word	0x00000000
.L_910:


//--------------------- .nv.info._ZN5flash44flash_bwd_dq_dk_dv_loop_seqk_parallel_kernelI23Flash_bwd_kernel_traitsILi256ELi64ELi64ELi8ELi4ELi2ELi2ELb0ELb0EN7cutlass6half_tE19Flash_kernel_traitsILi256ELi64ELi64ELi8ES3_EELb1ELb0ELb0ELb1ELb0ELb0ELb0EEEvNS_16Flash_bwd_paramsE --------------------------
	.section	.nv.info._ZN5flash44flash_bwd_dq_dk_dv_loop_seqk_parallel_kernelI23Flash_bwd_kernel_traitsILi256ELi64ELi64ELi8ELi4ELi2ELi2ELb0ELb0EN7cutlass6half_tE19Flash_kernel_traitsILi256ELi64ELi64ELi8ES3_EELb1ELb0ELb0ELb1ELb0ELb0ELb0EEEvNS_16Flash_bwd_paramsE,"",@"SHT_CUDA_INFO"
	.sectionflags	@""
	.align	4


	//----- nvinfo : EIATTR_CUDA_API_VERSION
	.align		4
        /*0000*/ 	.byte	0x04, 0x37
        /*0002*/ 	.short	(.L_912 - .L_911)
.L_911:
        /*0004*/ 	.word	0x00000082


	//----- nvinfo : EIATTR_SW2861232_WAR
	.align		4
.L_912:
        /*0008*/ 	.byte	0x01, 0x35
	.zero		2


	//----- nvinfo : EIATTR_PARAM_CBANK
	.align		4
        /*000c*/ 	.byte	0x04, 0x0a
        /*000e*/ 	.short	(.L_914 - .L_913)
	.align		4
.L_913:
        /*0010*/ 	.word	index@(.nv.constant0._ZN5flash44flash_bwd_dq_dk_dv_loop_seqk_parallel_kernelI23Flash_bwd_kernel_traitsILi256ELi64ELi64ELi8ELi4ELi2ELi2ELb0ELb0EN7cutlass6half_tE19Flash_kernel_traitsILi256ELi64ELi64ELi8ES3_EELb1ELb0ELb0ELb1ELb0ELb0ELb0EEEvNS_16Flash_bwd_paramsE)
        /*0014*/ 	.short	0x0160
        /*0016*/ 	.short	0x0280


	//----- nvinfo : EIATTR_CBANK_PARAM_SIZE
	.align		4
.L_914:
        /*0018*/ 	.byte	0x03, 0x19
        /*001a*/ 	.short	0x0280


	//----- nvinfo : EIATTR_KPARAM_INFO
	.align		4
        /*001c*/ 	.byte	0x04, 0x17
        /*001e*/ 	.short	(.L_916 - .L_915)
.L_915:
        /*0020*/ 	.word	0x00000000
        /*0024*/ 	.short	0x0000
        /*0026*/ 	.short	0x0000
        /*0028*/ 	.byte	0x00, 0xf0, 0x01, 0x0a


	//----- nvinfo : EIATTR_MAXREG_COUNT
	.align		4
.L_916:
        /*002c*/ 	.byte	0x03, 0x1b
        /*002e*/ 	.short	0x00ff


	//----- nvinfo : EIATTR_NUM_BARRIERS
	.align		4
        /*0030*/ 	.byte	0x02, 0x4c
        /*0032*/ 	.byte	0x01
	.zero		1


	//----- nvinfo : EIATTR_ANNOTATIONS
	.align		4
        /*0034*/ 	.byte	0x04, 0x55
        /*0036*/ 	.short	(.L_918 - .L_917)


	//   ....[0]....
.L_917:
        /* <DEDUP_REMOVED lines=29> */


	//----- nvinfo : EIATTR_MERCURY_ISA_VERSION
	.align		4
.L_918:
        /*01f8*/ 	.byte	0x03, 0x5f
        /*01fa*/ 	.short	0x0000


	//----- nvinfo : EIATTR_EXIT_INSTR_OFFSETS
	.align		4
        /*01fc*/ 	.byte	0x04, 0x1c
        /*01fe*/ 	.short	(.L_920 - .L_919)


	//   ....[0]....
.L_919:
        /*0200*/ 	.word	0x000000a0


	//   ....[1]....
        /*0204*/ 	.word	0x0000c410


	//----- nvinfo : EIATTR_CTAIDZ_USED
	.align		4
.L_920:
        /*0208*/ 	.byte	0x01, 0x04
	.zero		2


	//----- nvinfo : EIATTR_CRS_STACK_SIZE
	.align		4
        /*020c*/ 	.byte	0x04, 0x1e
        /*020e*/ 	.short	(.L_922 - .L_921)
.L_921:
        /*0210*/ 	.word	0x00000000
.L_922:


//--------------------- .nv.info._ZN5flash44flash_bwd_dq_dk_dv_loop_seqk_parallel_kernelI23Flash_bwd_kernel_traitsILi256ELi64ELi64ELi8ELi4ELi2ELi2ELb0ELb0EN7cutlass6half_tE19Flash_kernel_traitsILi256ELi64ELi64ELi8ES3_EELb0ELb0ELb0ELb1ELb0ELb0ELb1EEEvNS_16Flash_bwd_paramsE --------------------------
	.section	.nv.info._ZN5flash44flash_bwd_dq_dk_dv_loop_seqk_parallel_kernelI23Flash_bwd_kernel_traitsILi256ELi64ELi64ELi8ELi4ELi2ELi2ELb0ELb0EN7cutlass6half_tE19Flash_kernel_traitsILi256ELi64ELi64ELi8ES3_EELb0ELb0ELb0ELb1ELb0ELb0ELb1EEEvNS_16Flash_bwd_paramsE,"",@"SHT_CUDA_INFO"
	.sectionflags	@""
	.align	4


	//----- nvinfo : EIATTR_CUDA_API_VERSION
	.align		4
        /*0000*/ 	.byte	0x04, 0x37
        /*0002*/ 	.short	(.L_924 - .L_923)
.L_923:
        /*0004*/ 	.word	0x00000082


	//----- nvinfo : EIATTR_SW2861232_WAR
	.align		4
.L_924:
        /*0008*/ 	.byte	0x01, 0x35
	.zero		2


	//----- nvinfo : EIATTR_PARAM_CBANK
	.align		4
        /*000c*/ 	.byte	0x04, 0x0a
        /*000e*/ 	.short	(.L_926 - .L_925)
	.align		4
.L_925:
        /*0010*/ 	.word	index@(.nv.constant0._ZN5flash44flash_bwd_dq_dk_dv_loop_seqk_parallel_kernelI23Flash_bwd_kernel_traitsILi256ELi64ELi64ELi8ELi4ELi2ELi2ELb0ELb0EN7cutlass6half_tE19Flash_kernel_traitsILi256ELi64ELi64ELi8ES3_EELb0ELb0ELb0ELb1ELb0ELb0ELb1EEEvNS_16Flash_bwd_paramsE)
        /*0014*/ 	.short	0x0160
        /*0016*/ 	.short	0x0280


	//----- nvinfo : EIATTR_CBANK_PARAM_SIZE
	.align		4
.L_926:
        /*0018*/ 	.byte	0x03, 0x19
        /*001a*/ 	.short	0x0280


	//----- nvinfo : EIATTR_KPARAM_INFO
	.align		4
        /*001c*/ 	.byte	0x04, 0x17
        /*001e*/ 	.short	(.L_928 - .L_927)
.L_927:
        /*0020*/ 	.word	0x00000000
        /*0024*/ 	.short	0x0000
        /*0026*/ 	.short	0x0000
        /*0028*/ 	.byte	0x00, 0xf0, 0x01, 0x0a


	//----- nvinfo : EIATTR_MAXREG_COUNT
	.align		4
.L_928:
        /*002c*/ 	.byte	0x03, 0x1b
        /*002e*/ 	.short	0x00ff


	//----- nvinfo : EIATTR_NUM_BARRIERS
	.align		4
        /*0030*/ 	.byte	0x02, 0x4c
        /*0032*/ 	.byte	0x01
	.zero		1


	//----- nvinfo : EIATTR_ANNOTATIONS
	.align		4
        /*0034*/ 	.byte	0x04, 0x55
        /*0036*/ 	.short	(.L_930 - .L_929)


	//   ....[0]....
.L_929:
        /* <DEDUP_REMOVED lines=26> */


	//----- nvinfo : EIATTR_MERCURY_ISA_VERSION
	.align		4
.L_930:
        /*01c8*/ 	.byte	0x03, 0x5f
        /*01ca*/ 	.short	0x0000


	//----- nvinfo : EIATTR_EXIT_INSTR_OFFSETS
	.align		4
        /*01cc*/ 	.byte	0x04, 0x1c
        /*01ce*/ 	.short	(.L_932 - .L_931)


	//   ....[0]....
.L_931:
        /*01d0*/ 	.word	0x000000a0


	//   ....[1]....
        /*01d4*/ 	.word	0x0000bb40


	//----- nvinfo : EIATTR_CTAIDZ_USED
	.align		4
.L_932:
        /*01d8*/ 	.byte	0x01, 0x04
	.zero		2


	//----- nvinfo : EIATTR_CRS_STACK_SIZE
	.align		4
        /*01dc*/ 	.byte	0x04, 0x1e
        /*01de*/ 	.short	(.L_934 - .L_933)
.L_933:
        /*01e0*/ 	.word	0x00000000
.L_934:


//--------------------- .nv.info._ZN5flash44flash_bwd_dq_dk_dv_loop_seqk_parallel_kernelI23Flash_bwd_kernel_traitsILi256ELi64ELi64ELi8ELi4ELi2ELi2ELb0ELb0EN7cutlass6half_tE19Flash_kernel_traitsILi256ELi64ELi64ELi8ES3_EELb1ELb0ELb1ELb0ELb0ELb1ELb0EEEvNS_16Flash_bwd_paramsE --------------------------
	.section	.nv.info._ZN5flash44flash_bwd_dq_dk_dv_loop_seqk_parallel_kernelI23Flash_bwd_kernel_traitsILi256ELi64ELi64ELi8ELi4ELi2ELi2ELb0ELb0EN7cutlass6half_tE19Flash_kernel_traitsILi256ELi64ELi64ELi8ES3_EELb1ELb0ELb1ELb0ELb0ELb1ELb0EEEvNS_16Flash_bwd_paramsE,"",@"SHT_CUDA_INFO"
	.sectionflags	@""
	.align	4


	//----- nvinfo : EIATTR_CUDA_API_VERSION
	.align		4
        /*0000*/ 	.byte	0x04, 0x37
        /*0002*/ 	.short	(.L_936 - .L_935)
.L_935:
        /*0004*/ 	.word	0x00000082


	//----- nvinfo : EIATTR_SW2861232_WAR
	.align		4
.L_936:
        /*0008*/ 	.byte	0x01, 0x35
	.zero		2


	//----- nvinfo : EIATTR_PARAM_CBANK
	.align		4
        /*000c*/ 	.byte	0x04, 0x0a
        /*000e*/ 	.short	(.L_938 - .L_937)
	.align		4
.L_937:
        /*0010*/ 	.word	index@(.nv.constant0._ZN5flash44flash_bwd_dq_dk_dv_loop_seqk_parallel_kernelI23Flash_bwd_kernel_traitsILi256ELi64ELi64ELi8ELi4ELi2ELi2ELb0ELb0EN7cutlass6half_tE19Flash_kernel_traitsILi256ELi64ELi64ELi8ES3_EELb1ELb0ELb1ELb0ELb0ELb1ELb0EEEvNS_16Flash_bwd_paramsE)
        /*0014*/ 	.short	0x0160
        /*0016*/ 	.short	0x0280


	//----- nvinfo : EIATTR_CBANK_PARAM_SIZE
	.align		4
.L_938:
        /*0018*/ 	.byte	0x03, 0x19
        /*001a*/ 	.short	0x0280


	//----- nvinfo : EIATTR_KPARAM_INFO
	.align		4
        /*001c*/ 	.byte	0x04, 0x17
        /*001e*/ 	.short	(.L_940 - .L_939)
.L_939:
        /*0020*/ 	.word	0x00000000
        /*0024*/ 	.short	0x0000
        /*0026*/ 	.short	0x0000
        /*0028*/ 	.byte	0x00, 0xf0, 0x01, 0x0a


	//----- nvinfo : EIATTR_MAXREG_COUNT
	.align		4
.L_940:
        /*002c*/ 	.byte	0x03, 0x1b
        /*002e*/ 	.short	0x00ff


	//----- nvinfo : EIATTR_NUM_BARRIERS
	.align		4
        /*0030*/ 	.byte	0x02, 0x4c
        /*0032*/ 	.byte	0x01
	.zero		1


	//----- nvinfo : EIATTR_ANNOTATIONS
	.align		4
        /*0034*/ 	.byte	0x04, 0x55
        /*0036*/ 	.short	(.L_942 - .L_941)


	//   ....[0]....
.L_941:
        /*0038*/ 	.word	0x00000001
        /*003c*/ 	.byte	0xc0, 0x06, 0x00, 0x00, 0x01, 0x00, 0x00, 0x00, 0xf0, 0x2b, 0x00, 0x00


	//----- nvinfo : EIATTR_MERCURY_ISA_VERSION
	.align		4
.L_942:
        /*0048*/ 	.byte	0x03, 0x5f
        /*004a*/ 	.short	0x0000


	//----- nvinfo : EIATTR_EXIT_INSTR_OFFSETS
	.align		4
        /*004c*/ 	.byte	0x04, 0x1c
        /*004e*/ 	.short	(.L_944 - .L_943)


	//   ....[0]....
.L_943:
        /*0050*/ 	.word	0x000000a0


	//   ....[1]....
        /*0054*/ 	.word	0x00009940


	//----- nvinfo : EIATTR_CTAIDZ_USED
	.align		4
.L_944:
        /*0058*/ 	.byte	0x01, 0x04
	.zero		2


	//----- nvinfo : EIATTR_CRS_STACK_SIZE
	.align		4
        /*005c*/ 	.byte	0x04, 0x1e
        /*005e*/ 	.short	(.L_946 - .L_945)
.L_945:
        /*0060*/ 	.word	0x00000000
.L_946:


//--------------------- .nv.info._ZN5flash44flash_bwd_dq_dk_dv_loop_seqk_parallel_kernelI23Flash_bwd_kernel_traitsILi256ELi64ELi64ELi8ELi4ELi2ELi2ELb0ELb0EN7cutlass6half_tE19Flash_kernel_traitsILi256ELi64ELi64ELi8ES3_EELb0ELb0ELb1ELb0ELb0ELb1ELb1EEEvNS_16Flash_bwd_paramsE --------------------------
	.section	.nv.info._ZN5flash44flash_bwd_dq_dk_dv_loop_seqk_parallel_kernelI23Flash_bwd_kernel_traitsILi256ELi64ELi64ELi8ELi4ELi2ELi2ELb0ELb0EN7cutlass6half_tE19Flash_kernel_traitsILi256ELi64ELi64ELi8ES3_EELb0ELb0ELb1ELb0ELb0ELb1ELb1EEEvNS_16Flash_bwd_paramsE,"",@"SHT_CUDA_INFO"
	.sectionflags	@""
	.align	4


	//----- nvinfo : EIATTR_CUDA_API_VERSION
	.align		4
        /*0000*/ 	.byte	0x04, 0x37
        /*0002*/ 	.short	(.L_948 - .L_947)
.L_947:
        /*0004*/ 	.word	0x00000082


	//----- nvinfo : EIATTR_SW2861232_WAR
	.align		4
.L_948:
        /*0008*/ 	.byte	0x01, 0x35
	.zero		2


	//----- nvinfo : EIATTR_PARAM_CBANK
	.align		4
        /*000c*/ 	.byte	0x04, 0x0a
        /*000e*/ 	.short	(.L_950 - .L_949)
	.align		4
.L_949:
        /*0010*/ 	.word	index@(.nv.constant0._ZN5flash44flash_bwd_dq_dk_dv_loop_seqk_parallel_kernelI23Flash_bwd_kernel_traitsILi256ELi64ELi64ELi8ELi4ELi2ELi2ELb0ELb0EN7cutlass6half_tE19Flash_kernel_traitsILi256ELi64ELi64ELi8ES3_EELb0ELb0ELb1ELb0ELb0ELb1ELb1EEEvNS_16Flash_bwd_paramsE)
        /*0014*/ 	.short	0x0160
        /*0016*/ 	.short	0x0280


	//----- nvinfo : EIATTR_CBANK_PARAM_SIZE
	.align		4
.L_950:
        /*0018*/ 	.byte	0x03, 0x19
        /*001a*/ 	.short	0x0280


	//----- nvinfo : EIATTR_KPARAM_INFO
	.align		4
        /*001c*/ 	.byte	0x04, 0x17
        /*001e*/ 	.short	(.L_952 - .L_951)
.L_951:
        /*0020*/ 	.word	0x00000000
        /*0024*/ 	.short	0x0000
        /*0026*/ 	.short	0x0000
        /*0028*/ 	.byte	0x00, 0xf0, 0x01, 0x0a


	//----- nvinfo : EIATTR_MAXREG_COUNT
	.align		4
.L_952:
        /*002c*/ 	.byte	0x03, 0x1b
        /*002e*/ 	.short	0x00ff


	//----- nvinfo : EIATTR_NUM_BARRIERS
	.align		4
        /*0030*/ 	.byte	0x02, 0x4c
        /*0032*/ 	.byte	0x01
	.zero		1


	//----- nvinfo : EIATTR_ANNOTATIONS
	.align		4
        /*0034*/ 	.byte	0x04, 0x55
        /*0036*/ 	.short	(.L_954 - .L_953)


	//   ....[0]....
.L_953:
        /*0038*/ 	.word	0x00000001
        /*003c*/ 	.byte	0xa0, 0x05, 0x00, 0x00, 0x01, 0x00, 0x00, 0x00, 0x60, 0x07, 0x00, 0x00, 0x01, 0x00, 0x00, 0x00
        /*004c*/ 	.byte	0x50, 0x08, 0x00, 0x00, 0x01, 0x00, 0x00, 0x00, 0x60, 0x18, 0x00, 0x00, 0x01, 0x00, 0x00, 0x00
        /*005c*/ 	.byte	0x70, 0x18, 0x00, 0x00, 0x01, 0x00, 0x00, 0x00, 0x80, 0x1b, 0x00, 0x00, 0x01, 0x00, 0x00, 0x00
        /*006c*/ 	.byte	0xa0, 0x25, 0x00, 0x00, 0x01, 0x00, 0x00, 0x00, 0x50, 0x2c, 0x00, 0x00, 0x01, 0x00, 0x00, 0x00
        /*007c*/ 	.byte	0x10, 0x8a, 0x00, 0x00


	//----- nvinfo : EIATTR_MERCURY_ISA_VERSION
	.align		4
.L_954:
        /*0080*/ 	.byte	0x03, 0x5f
        /*0082*/ 	.short	0x0000


	//----- nvinfo : EIATTR_EXIT_INSTR_OFFSETS
	.align		4
        /*0084*/ 	.byte	0x04, 0x1c
        /*0086*/ 	.short	(.L_956 - .L_955)


	//   ....[0]....
.L_955:
        /*0088*/ 	.word	0x000000a0


	//   ....[1]....
        /*008c*/ 	.word	0x00009210


	//----- nvinfo : EIATTR_CTAIDZ_USED
	.align		4
.L_956:
        /*0090*/ 	.byte	0x01, 0x04
	.zero		2


	//----- nvinfo : EIATTR_CRS_STACK_SIZE
	.align		4
        /*0094*/ 	.byte	0x04, 0x1e
        /*0096*/ 	.short	(.L_958 - .L_957)
.L_957:
        /*0098*/ 	.word	0x00000000
.L_958:


//--------------------- .nv.info._ZN5flash44flash_bwd_dq_dk_dv_loop_seqk_parallel_kernelI23Flash_bwd_kernel_traitsILi256ELi64ELi64ELi8ELi4ELi2ELi2ELb0ELb0EN7cutlass6half_tE19Flash_kernel_traitsILi256ELi64ELi64ELi8ES3_EELb1ELb0ELb1ELb1ELb0ELb0ELb0EEEvNS_16Flash_bwd_paramsE --------------------------
	.section	.nv.info._ZN5flash44flash_bwd_dq_dk_dv_loop_seqk_parallel_kernelI23Flash_bwd_kernel_traitsILi256ELi64ELi64ELi8ELi4ELi2ELi2ELb0ELb0EN7cutlass6half_tE19Flash_kernel_traitsILi256ELi64ELi64ELi8ES3_EELb1ELb0ELb1ELb1ELb0ELb0ELb0EEEvNS_16Flash_bwd_paramsE,"",@"SHT_CUDA_INFO"
	.sectionflags	@""
	.align	4


	//----- nvinfo : EIATTR_CUDA_API_VERSION
	.align		4
        /*0000*/ 	.byte	0x04, 0x37
        /*0002*/ 	.short	(.L_960 - .L_959)
.L_959:
        /*0004*/ 	.word	0x00000082


	//----- nvinfo : EIATTR_SW2861232_WAR
	.align		4
.L_960:
        /*0008*/ 	.byte	0x01, 0x35
	.zero		2


	//----- nvinfo : EIATTR_PARAM_CBANK
	.align		4
        /*000c*/ 	.byte	0x04, 0x0a
        /*000e*/ 	.short	(.L_962 - .L_961)
	.align		4
.L_961:
        /*0010*/ 	.word	index@(.nv.constant0._ZN5flash44flash_bwd_dq_dk_dv_loop_seqk_parallel_kernelI23Flash_bwd_kernel_traitsILi256ELi64ELi64ELi8ELi4ELi2ELi2ELb0ELb0EN7cutlass6half_tE19Flash_kernel_traitsILi256ELi64ELi64ELi8ES3_EELb1ELb0ELb1ELb1ELb0ELb0ELb0EEEvNS_16Flash_bwd_paramsE)
        /*0014*/ 	.short	0x0160
        /*0016*/ 	.short	0x0280


	//----- nvinfo : EIATTR_CBANK_PARAM_SIZE
	.align		4
.L_962:
        /*0018*/ 	.byte	0x03, 0x19
        /*001a*/ 	.short	0x0280


	//----- nvinfo : EIATTR_KPARAM_INFO
	.align		4
        /*001c*/ 	.byte	0x04, 0x17
        /*001e*/ 	.short	(.L_964 - .L_963)
.L_963:
        /*0020*/ 	.word	0x00000000
        /*0024*/ 	.short	0x0000
        /*0026*/ 	.short	0x0000
        /*0028*/ 	.byte	0x00, 0xf0, 0x01, 0x0a


	//----- nvinfo : EIATTR_MAXREG_COUNT
	.align		4
.L_964:
        /*002c*/ 	.byte	0x03, 0x1b
        /*002e*/ 	.short	0x00ff


	//----- nvinfo : EIATTR_NUM_BARRIERS
	.align		4
        /*0030*/ 	.byte	0x02, 0x4c
        /*0032*/ 	.byte	0x01
	.zero		1


	//----- nvinfo : EIATTR_ANNOTATIONS
	.align		4
        /*0034*/ 	.byte	0x04, 0x55
        /*0036*/ 	.short	(.L_966 - .L_965)


	//   ....[0]....
.L_965:
        /* <DEDUP_REMOVED lines=16> */


	//----- nvinfo : EIATTR_MERCURY_ISA_VERSION
	.align		4
.L_966:
        /*0120*/ 	.byte	0x03, 0x5f
        /*0122*/ 	.short	0x0000


	//----- nvinfo : EIATTR_EXIT_INSTR_OFFSETS
	.align		4
        /*0124*/ 	.byte	0x04, 0x1c
        /*0126*/ 	.short	(.L_968 - .L_967)


	//   ....[0]....
.L_967:
        /*0128*/ 	.word	0x000000a0


	//   ....[1]....
        /*012c*/ 	.word	0x0000bcd0


	//----- nvinfo : EIATTR_CTAIDZ_USED
	.align		4
.L_968:
        /*0130*/ 	.byte	0x01, 0x04
	.zero		2


	//----- nvinfo : EIATTR_CRS_STACK_SIZE
	.align		4
        /*0134*/ 	.byte	0x04, 0x1e
        /*0136*/ 	.short	(.L_970 - .L_969)
.L_969:
        /*0138*/ 	.word	0x00000000
.L_970:


//--------------------- .nv.info._ZN5flash44flash_bwd_dq_dk_dv_loop_seqk_parallel_kernelI23Flash_bwd_kernel_traitsILi256ELi64ELi64ELi8ELi4ELi2ELi2ELb0ELb0EN7cutlass6half_tE19Flash_kernel_traitsILi256ELi64ELi64ELi8ES3_EELb0ELb0ELb1ELb1ELb0ELb0ELb1EEEvNS_16Flash_bwd_paramsE --------------------------
	.section	.nv.info._ZN5flash44flash_bwd_dq_dk_dv_loop_seqk_parallel_kernelI23Flash_bwd_kernel_traitsILi256ELi64ELi64ELi8ELi4ELi2ELi2ELb0ELb0EN7cutlass6half_tE19Flash_kernel_traitsILi256ELi64ELi64ELi8ES3_EELb0ELb0ELb1ELb1ELb0ELb0ELb1EEEvNS_16Flash_bwd_paramsE,"",@"SHT_CUDA_INFO"
	.sectionflags	@""
	.align	4


	//----- nvinfo : EIATTR_CUDA_API_VERSION
	.align		4
        /*0000*/ 	.byte	0x04, 0x37
        /*0002*/ 	.short	(.L_972 - .L_971)
.L_971:
        /*0004*/ 	.word	0x00000082


	//----- nvinfo : EIATTR_SW2861232_WAR
	.align		4
.L_972:
        /*0008*/ 	.byte	0x01, 0x35
	.zero		2


	//----- nvinfo : EIATTR_PARAM_CBANK
	.align		4
        /*000c*/ 	.byte	0x04, 0x0a
        /*000e*/ 	.short	(.L_974 - .L_973)
	.align		4
.L_973:
        /*0010*/ 	.word	index@(.nv.constant0._ZN5flash44flash_bwd_dq_dk_dv_loop_seqk_parallel_kernelI23Flash_bwd_kernel_traitsILi256ELi64ELi64ELi8ELi4ELi2ELi2ELb0ELb0EN7cutlass6half_tE19Flash_kernel_traitsILi256ELi64ELi64ELi8ES3_EELb0ELb0ELb1ELb1ELb0ELb0ELb1EEEvNS_16Flash_bwd_paramsE)
        /*0014*/ 	.short	0x0160
        /*0016*/ 	.short	0x0280


	//----- nvinfo : EIATTR_CBANK_PARAM_SIZE
	.align		4
.L_974:
        /*0018*/ 	.byte	0x03, 0x19
        /*001a*/ 	.short	0x0280


	//----- nvinfo : EIATTR_KPARAM_INFO
	.align		4
        /*001c*/ 	.byte	0x04, 0x17
        /*001e*/ 	.short	(.L_976 - .L_975)
.L_975:
        /*0020*/ 	.word	0x00000000
        /*0024*/ 	.short	0x0000
        /*0026*/ 	.short	0x0000
        /*0028*/ 	.byte	0x00, 0xf0, 0x01, 0x0a


	//----- nvinfo : EIATTR_MAXREG_COUNT
	.align		4
.L_976:
        /*002c*/ 	.byte	0x03, 0x1b
        /*002e*/ 	.short	0x00ff


	//----- nvinfo : EIATTR_NUM_BARRIERS
	.align		4
        /*0030*/ 	.byte	0x02, 0x4c
        /*0032*/ 	.byte	0x01
	.zero		1


	//----- nvinfo : EIATTR_ANNOTATIONS
	.align		4
        /*0034*/ 	.byte	0x04, 0x55
        /*0036*/ 	.short	(.L_978 - .L_977)


	//   ....[0]....
.L_977:
        /*0038*/ 	.word	0x00000001
        /*003c*/ 	.byte	0x00, 0x08, 0x00, 0x00, 0x01, 0x00, 0x00, 0x00, 0x20, 0x09, 0x00, 0x00, 0x01, 0x00, 0x00, 0x00
        /*004c*/ 	.byte	0x40, 0x27, 0x00, 0x00, 0x01, 0x00, 0x00, 0x00, 0xd0, 0x46, 0x00, 0x00, 0x01, 0x00, 0x00, 0x00
        /*005c*/ 	.byte	0x10, 0x4e, 0x00, 0x00, 0x01, 0x00, 0x00, 0x00, 0x90, 0x4e, 0x00, 0x00, 0x01, 0x00, 0x00, 0x00
        /*006c*/ 	.byte	0x60, 0x5e, 0x00, 0x00, 0x01, 0x00, 0x00, 0x00, 0x90, 0xa9, 0x00, 0x00


	//----- nvinfo : EIATTR_MERCURY_ISA_VERSION
	.align		4
.L_978:
        /*0078*/ 	.byte	0x03, 0x5f
        /*007a*/ 	.short	0x0000


	//----- nvinfo : EIATTR_EXIT_INSTR_OFFSETS
	.align		4
        /*007c*/ 	.byte	0x04, 0x1c
        /*007e*/ 	.short	(.L_980 - .L_979)


	//   ....[0]....
.L_979:
        /*0080*/ 	.word	0x000000a0


	//   ....[1]....
        /*0084*/ 	.word	0x0000b310


	//----- nvinfo : EIATTR_CTAIDZ_USED
	.align		4
.L_980:
        /*0088*/ 	.byte	0x01, 0x04
	.zero		2


	//----- nvinfo : EIATTR_CRS_STACK_SIZE
	.align		4
        /*008c*/ 	.byte	0x04, 0x1e
        /*008e*/ 	.short	(.L_982 - .L_981)
.L_981:
        /*0090*/ 	.word	0x00000000
.L_982:


//--------------------- .nv.info._ZN5flash25flash_bwd_dot_do_o_kernelILb0E23Flash_bwd_kernel_traitsILi256ELi64ELi64ELi8ELi4ELi2ELi2ELb0ELb0EN7cutlass6half_tE19Flash_kernel_traitsILi256ELi64ELi64ELi8ES3_EEEEvNS_16Flash_bwd_paramsE --------------------------
	.section	.nv.info._ZN5flash25flash_bwd_dot_do_o_kernelILb0E23Flash_bwd_kernel_traitsILi256ELi64ELi64ELi8ELi4ELi2ELi2ELb0ELb0EN7cutlass6half_tE19Flash_kernel_traitsILi256ELi64ELi64ELi8ES3_EEEEvNS_16Flash_bwd_paramsE,"",@"SHT_CUDA_INFO"
	.sectionflags	@""
	.align	4


	//----- nvinfo : EIATTR_CUDA_API_VERSION
	.align		4
        /*0000*/ 	.byte	0x04, 0x37
        /*0002*/ 	.short	(.L_984 - .L_983)
.L_983:
        /*0004*/ 	.word	0x00000082


	//----- nvinfo : EIATTR_SW2861232_WAR
	.align		4
.L_984:
        /*0008*/ 	.byte	0x01, 0x35
	.zero		2


	//----- nvinfo : EIATTR_PARAM_CBANK
	.align		4
        /*000c*/ 	.byte	0x04, 0x0a
        /*000e*/ 	.short	(.L_986 - .L_985)
	.align		4
.L_985:
        /*0010*/ 	.word	index@(.nv.constant0._ZN5flash25flash_bwd_dot_do_o_kernelILb0E23Flash_bwd_kernel_traitsILi256ELi64ELi64ELi8ELi4ELi2ELi2ELb0ELb0EN7cutlass6half_tE19Flash_kernel_traitsILi256ELi64ELi64ELi8ES3_EEEEvNS_16Flash_bwd_paramsE)
        /*0014*/ 	.short	0x0160
        /*0016*/ 	.short	0x0280


	//----- nvinfo : EIATTR_CBANK_PARAM_SIZE
	.align		4
.L_986:
        /*0018*/ 	.byte	0x03, 0x19
        /*001a*/ 	.short	0x0280


	//----- nvinfo : EIATTR_KPARAM_INFO
	.align		4
        /*001c*/ 	.byte	0x04, 0x17
        /*001e*/ 	.short	(.L_988 - .L_987)
.L_987:
        /*0020*/ 	.word	0x00000000
        /*0024*/ 	.short	0x0000
        /*0026*/ 	.short	0x0000
        /*0028*/ 	.byte	0x00, 0xf0, 0x01, 0x0a


	//----- nvinfo : EIATTR_MAXREG_COUNT
	.align		4
.L_988:
        /*002c*/ 	.byte	0x03, 0x1b
        /*002e*/ 	.short	0x00ff


	//----- nvinfo : EIATTR_MERCURY_ISA_VERSION
	.align		4
        /*0030*/ 	.byte	0x03, 0x5f
        /*0032*/ 	.short	0x0000


	//----- nvinfo : EIATTR_COOP_GROUP_MASK_REGIDS
	.align		4
        /*0034*/ 	.byte	0x04, 0x29
        /*0036*/ 	.short	(.L_990 - .L_989)


	//   ....[0]....
.L_989:
        /*0038*/ 	.word	0xffffffff


	//   ....[1]....
        /*003c*/ 	.word	0xffffffff


	//   ....[2]....
        /*0040*/ 	.word	0xffffffff


	//   ....[3]....
        /*0044*/ 	.word	0xffffffff


	//   ....[4]....
        /*0048*/ 	.word	0xffffffff


	//   ....[5]....
        /*004c*/ 	.word	0xffffffff


	//----- nvinfo : EIATTR_COOP_GROUP_INSTR_OFFSETS
	.align		4
.L_990:
        /*0050*/ 	.byte	0x04, 0x28
        /*0052*/ 	.short	(.L_992 - .L_991)


	//   ....[0]....
.L_991:
        /*0054*/ 	.word	0x00001a80


	//   ....[1]....
        /*0058*/ 	.word	0x00001af0


	//   ....[2]....
        /*005c*/ 	.word	0x00001b10


	//   ....[3]....
        /*0060*/ 	.word	0x00001b30


	//   ....[4]....
        /*0064*/ 	.word	0x00001b60


	//   ....[5]....
        /*0068*/ 	.word	0x00001b90


	//----- nvinfo : EIATTR_EXIT_INSTR_OFFSETS
	.align		4
.L_992:
        /*006c*/ 	.byte	0x04, 0x1c
        /*006e*/ 	.short	(.L_994 - .L_993)


	//   ....[0]....
.L_993:
        /*0070*/ 	.word	0x000000f0


	//   ....[1]....
        /*0074*/ 	.word	0x00001be0


	//   ....[2]....
        /*0078*/ 	.word	0x00001c10


	//----- nvinfo : EIATTR_CTAIDZ_USED
	.align		4
.L_994:
        /*007c*/ 	.byte	0x01, 0x04
	.zero		2


	//----- nvinfo : EIATTR_CRS_STACK_SIZE
	.align		4
        /*0080*/ 	.byte	0x04, 0x1e
        /*0082*/ 	.short	(.L_996 - .L_995)
.L_995:
        /*0084*/ 	.word	0x00000000
.L_996:


//--------------------- .nv.info._ZN5flash25flash_bwd_dot_do_o_kernelILb1E23Flash_bwd_kernel_traitsILi256ELi64ELi64ELi8ELi4ELi2ELi2ELb0ELb0EN7cutlass6half_tE19Flash_kernel_traitsILi256ELi64ELi64ELi8ES3_EEEEvNS_16Flash_bwd_paramsE --------------------------
	.section	.nv.info._ZN5flash25flash_bwd_dot_do_o_kernelILb1E23Flash_bwd_kernel_traitsILi256ELi64ELi64ELi8ELi4ELi2ELi2ELb0ELb0EN7cutlass6half_tE19Flash_kernel_traitsILi256ELi64ELi64ELi8ES3_EEEEvNS_16Flash_bwd_paramsE,"",@"SHT_CUDA_INFO"
	.sectionflags	@""
	.align	4


	//----- nvinfo : EIATTR_CUDA_API_VERSION
	.align		4
        /*0000*/ 	.byte	0x04, 0x37
        /*0002*/ 	.short	(.L_998 - .L_997)
.L_997:
        /*0004*/ 	.word	0x00000082


	//----- nvinfo : EIATTR_SW2861232_WAR
	.align		4
.L_998:
        /*0008*/ 	.byte	0x01, 0x35
	.zero		2


	//----- nvinfo : EIATTR_PARAM_CBANK
	.align		4
        /*000c*/ 	.byte	0x04, 0x0a
        /*000e*/ 	.short	(.L_1000 - .L_999)
	.align		4
.L_999:
        /*0010*/ 	.word	index@(.nv.constant0._ZN5flash25flash_bwd_dot_do_o_kernelILb1E23Flash_bwd_kernel_traitsILi256ELi64ELi64ELi8ELi4ELi2ELi2ELb0ELb0EN7cutlass6half_tE19Flash_kernel_traitsILi256ELi64ELi64ELi8ES3_EEEEvNS_16Flash_bwd_paramsE)
        /*0014*/ 	.short	0x0160
        /*0016*/ 	.short	0x0280


	//----- nvinfo : EIATTR_CBANK_PARAM_SIZE
	.align		4
.L_1000:
        /*0018*/ 	.byte	0x03, 0x19
        /*001a*/ 	.short	0x0280


	//----- nvinfo : EIATTR_KPARAM_INFO
	.align		4
        /*001c*/ 	.byte	0x04, 0x17
        /*001e*/ 	.short	(.L_1002 - .L_1001)
.L_1001:
        /*0020*/ 	.word	0x00000000
        /*0024*/ 	.short	0x0000
        /*0026*/ 	.short	0x0000
        /*0028*/ 	.byte	0x00, 0xf0, 0x01, 0x0a


	//----- nvinfo : EIATTR_MAXREG_COUNT
	.align		4
.L_1002:
        /*002c*/ 	.byte	0x03, 0x1b
        /*002e*/ 	.short	0x00ff


	//----- nvinfo : EIATTR_MERCURY_ISA_VERSION
	.align		4
        /*0030*/ 	.byte	0x03, 0x5f
        /*0032*/ 	.short	0x0000


	//----- nvinfo : EIATTR_COOP_GROUP_MASK_REGIDS
	.align		4
        /*0034*/ 	.byte	0x04, 0x29
        /*0036*/ 	.short	(.L_1004 - .L_1003)


	//   ....[0]....
.L_1003:
        /*0038*/ 	.word	0xffffffff


	//   ....[1]....
        /*003c*/ 	.word	0xffffffff


	//   ....[2]....
        /*0040*/ 	.word	0xffffffff


	//   ....[3]....
        /*0044*/ 	.word	0xffffffff


	//   ....[4]....
        /*0048*/ 	.word	0xffffffff


	//   ....[5]....
        /*004c*/ 	.word	0xffffffff


	//----- nvinfo : EIATTR_COOP_GROUP_INSTR_OFFSETS
	.align		4
.L_1004:
        /*0050*/ 	.byte	0x04, 0x28
        /*0052*/ 	.short	(.L_1006 - .L_1005)


	//   ....[0]....
.L_1005:
        /*0054*/ 	.word	0x00001d30


	//   ....[1]....
        /*0058*/ 	.word	0x00001d50


	//   ....[2]....
        /*005c*/ 	.word	0x00001db0


	//   ....[3]....
        /*0060*/ 	.word	0x00001dc0


	//   ....[4]....
        /*0064*/ 	.word	0x00001e10


	//   ....[5]....
        /*0068*/ 	.word	0x00001e30


	//----- nvinfo : EIATTR_EXIT_INSTR_OFFSETS
	.align		4
.L_1006:
        /*006c*/ 	.byte	0x04, 0x1c
        /*006e*/ 	.short	(.L_1008 - .L_1007)


	//   ....[0]....
.L_1007:
        /*0070*/ 	.word	0x000000f0


	//   ....[1]....
        /*0074*/ 	.word	0x00001fe0


	//----- nvinfo : EIATTR_CTAIDZ_USED
	.align		4
.L_1008:
        /*0078*/ 	.byte	0x01, 0x04
	.zero		2


	//----- nvinfo : EIATTR_CRS_STACK_SIZE
	.align		4
        /*007c*/ 	.byte	0x04, 0x1e
        /*007e*/ 	.short	(.L_1010 - .L_1009)
.L_1009:
        /*0080*/ 	.word	0x00000000
.L_1010:


//--------------------- .nv.callgraph             --------------------------
	.section	.nv.callgraph,"",@"SHT_CUDA_CALLGRAPH"
	.align	4
	.sectionentsize	8
	.align		4
        /*0000*/ 	.word	0x00000000
	.align		4
        /*0004*/ 	.word	0xffffffff
	.align		4
        /*0008*/ 	.word	0x00000000
	.align		4
        /*000c*/ 	.word	0xfffffffe
	.align		4
        /*0010*/ 	.word	0x00000000
	.align		4
        /*0014*/ 	.word	0xfffffffd
	.align		4
        /*0018*/ 	.word	0x00000000
	.align		4
        /*001c*/ 	.word	0xfffffffc


//--------------------- .nv.rel.action            --------------------------
	.section	.nv.rel.action,"",@"SHT_CUDA_RELOCINFO"
	.align	8
	.sectionentsize	8
        /*0000*/ 	.byte	0x73, 0x00, 0x00, 0x00, 0x00, 0x00, 0x00, 0x00, 0x00, 0x00, 0x00, 0x11, 0x25, 0x00, 0x05, 0x36


//--------------------- .nv.constant4             --------------------------
	.section	.nv.constant4,"a",@progbits
	.align	8
	.align		8
.nv.constant4:
        /*0000*/ 	.dword	_ZN66_INTERNAL_c896cc1e_30_flash_bwd_hdim256_fp16_sm80_cu_d53ad458_29104cuda3std3__45__cpo5beginE
	.align		8
        /*0008*/ 	.dword	_ZN66_INTERNAL_c896cc1e_30_flash_bwd_hdim256_fp16_sm80_cu_d53ad458_29104cuda3std3__45__cpo3endE
	.align		8
        /*0010*/ 	.dword	_ZN66_INTERNAL_c896cc1e_30_flash_bwd_hdim256_fp16_sm80_cu_d53ad458_29104cuda3std3__45__cpo6cbeginE
	.align		8
        /*0018*/ 	.dword	_ZN66_INTERNAL_c896cc1e_30_flash_bwd_hdim256_fp16_sm80_cu_d53ad458_29104cuda3std3__45__cpo4cendE
	.align		8
        /*0020*/ 	.dword	_ZN66_INTERNAL_c896cc1e_30_flash_bwd_hdim256_fp16_sm80_cu_d53ad458_29104cuda3std3__468_GLOBAL__N__c896cc1e_30_flash_bwd_hdim256_fp16_sm80_cu_d53ad458_29106ignoreE
	.align		8
        /*0028*/ 	.dword	_ZN66_INTERNAL_c896cc1e_30_flash_bwd_hdim256_fp16_sm80_cu_d53ad458_29104cuda3std3__419piecewise_constructE
	.align		8
        /*0030*/ 	.dword	_ZN66_INTERNAL_c896cc1e_30_flash_bwd_hdim256_fp16_sm80_cu_d53ad458_29104cuda3std3__48in_placeE
	.align		8
        /*0038*/ 	.dword	_ZN66_INTERNAL_c896cc1e_30_flash_bwd_hdim256_fp16_sm80_cu_d53ad458_29104cuda3std6ranges3__45__cpo4swapE
	.align		8
        /*0040*/ 	.dword	_ZN66_INTERNAL_c896cc1e_30_flash_bwd_hdim256_fp16_sm80_cu_d53ad458_29104cuda3std6ranges3__45__cpo9iter_moveE
	.align		8
        /*0048*/ 	.dword	_ZN66_INTERNAL_c896cc1e_30_flash_bwd_hdim256_fp16_sm80_cu_d53ad458_29104cute7productE
	.align		8
        /*0050*/ 	.dword	_ZN66_INTERNAL_c896cc1e_30_flash_bwd_hdim256_fp16_sm80_cu_d53ad458_29104cute1_E


//--------------------- .nv.constant0._ZN5flash27flash_bwd_convert_dq_kernelI23Flash_bwd_kernel_traitsILi256ELi64ELi32ELi8ELi4ELi1ELi2ELb1ELb1EN7cutlass6half_tE19Flash_kernel_traitsILi256ELi64ELi32ELi8ES3_EEEEvNS_16Flash_bwd_paramsEi --------------------------
	.section	.nv.constant0._ZN5flash27flash_bwd_convert_dq_kernelI23Flash_bwd_kernel_traitsILi256ELi64ELi32ELi8ELi4ELi1ELi2ELb1ELb1EN7cutlass6half_tE19Flash_kernel_traitsILi256ELi64ELi32ELi8ES3_EEEEvNS_16Flash_bwd_paramsEi,"a",@progbits
	.sectionflags	@""
	.align	4
.nv.constant0._ZN5flash27flash_bwd_convert_dq_kernelI23Flash_bwd_kernel_traitsILi256ELi64ELi32ELi8ELi4ELi1ELi2ELb1ELb1EN7cutlass6half_tE19Flash_kernel_traitsILi256ELi64ELi32ELi8ES3_EEEEvNS_16Flash_bwd_paramsEi:
	.zero		996


//--------------------- .nv.constant0._ZN5flash44flash_bwd_dq_dk_dv_loop_seqk_parallel_kernelI23Flash_bwd_kernel_traitsILi256ELi64ELi32ELi8ELi4ELi1ELi2ELb1ELb1EN7cutlass6half_tE19Flash_kernel_traitsILi256ELi64ELi32ELi8ES3_EELb0ELb0ELb0ELb0ELb0ELb0ELb0EEEvNS_16Flash_bwd_paramsE --------------------------
	.section	.nv.constant0._ZN5flash44flash_bwd_dq_dk_dv_loop_seqk_parallel_kernelI23Flash_bwd_kernel_traitsILi256ELi64ELi32ELi8ELi4ELi1ELi2ELb1ELb1EN7cutlass6half_tE19Flash_kernel_traitsILi256ELi64ELi32ELi8ES3_EELb0ELb0ELb0ELb0ELb0ELb0ELb0EEEvNS_16Flash_bwd_paramsE,"a",@progbits
	.sectionflags	@""
	.align	4
.nv.constant0._ZN5flash44flash_bwd_dq_dk_dv_loop_seqk_parallel_kernelI23Flash_bwd_kernel_traitsILi256ELi64ELi32ELi8ELi4ELi1ELi2ELb1ELb1EN7cutlass6half_tE19Flash_kernel_traitsILi256ELi64ELi32ELi8ES3_EELb0ELb0ELb0ELb0ELb0ELb0ELb0EEEvNS_16Flash_bwd_paramsE:
	.zero		992


//--------------------- .nv.constant0._ZN5flash44flash_bwd_dq_dk_dv_loop_seqk_parallel_kernelI23Flash_bwd_kernel_traitsILi256ELi64ELi32ELi8ELi4ELi1ELi2ELb1ELb1EN7cutlass6half_tE19Flash_kernel_traitsILi256ELi64ELi32ELi8ES3_EELb0ELb0ELb0ELb0ELb0ELb0ELb1EEEvNS_16Flash_bwd_paramsE --------------------------
	.section	.nv.constant0._ZN5flash44flash_bwd_dq_dk_dv_loop_seqk_parallel_kernelI23Flash_bwd_kernel_traitsILi256ELi64ELi32ELi8ELi4ELi1ELi2ELb1ELb1EN7cutlass6half_tE19Flash_kernel_traitsILi256ELi64ELi32ELi8ES3_EELb0ELb0ELb0ELb0ELb0ELb0ELb1EEEvNS_16Flash_bwd_paramsE,"a",@progbits
	.sectionflags	@""
	.align	4
.nv.constant0._ZN5flash44flash_bwd_dq_dk_dv_loop_seqk_parallel_kernelI23Flash_bwd_kernel_traitsILi256ELi64ELi32ELi8ELi4ELi1ELi2ELb1ELb1EN7cutlass6half_tE19Flash_kernel_traitsILi256ELi64ELi32ELi8ES3_EELb0ELb0ELb0ELb0ELb0ELb0ELb1EEEvNS_16Flash_bwd_paramsE:
	.zero		992


//--------------------- .nv.constant0._ZN5flash44flash_bwd_dq_dk_dv_loop_seqk_parallel_kernelI23Flash_bwd_kernel_traitsILi256ELi64ELi32ELi8ELi4ELi1ELi2ELb1ELb1EN7cutlass6half_tE19Flash_kernel_traitsILi256ELi64ELi32ELi8ES3_EELb0ELb0ELb1ELb0ELb0ELb0ELb0EEEvNS_16Flash_bwd_paramsE --------------------------
	.section	.nv.constant0._ZN5flash44flash_bwd_dq_dk_dv_loop_seqk_parallel_kernelI23Flash_bwd_kernel_traitsILi256ELi64ELi32ELi8ELi4ELi1ELi2ELb1ELb1EN7cutlass6half_tE19Flash_kernel_traitsILi256ELi64ELi32ELi8ES3_EELb0ELb0ELb1ELb0ELb0ELb0ELb0EEEvNS_16Flash_bwd_paramsE,"a",@progbits
	.sectionflags	@""
	.align	4
.nv.constant0._ZN5flash44flash_bwd_dq_dk_dv_loop_seqk_parallel_kernelI23Flash_bwd_kernel_traitsILi256ELi64ELi32ELi8ELi4ELi1ELi2ELb1ELb1EN7cutlass6half_tE19Flash_kernel_traitsILi256ELi64ELi32ELi8ES3_EELb0ELb0ELb1ELb0ELb0ELb0ELb0EEEvNS_16Flash_bwd_paramsE:
	.zero		992


//--------------------- .nv.constant0._ZN5flash44flash_bwd_dq_dk_dv_loop_seqk_parallel_kernelI23Flash_bwd_kernel_traitsILi256ELi64ELi32ELi8ELi4ELi1ELi2ELb1ELb1EN7cutlass6half_tE19Flash_kernel_traitsILi256ELi64ELi32ELi8ES3_EELb0ELb0ELb1ELb0ELb0ELb0ELb1EEEvNS_16Flash_bwd_paramsE --------------------------
	.section	.nv.constant0._ZN5flash44flash_bwd_dq_dk_dv_loop_seqk_parallel_kernelI23Flash_bwd_kernel_traitsILi256ELi64ELi32ELi8ELi4ELi1ELi2ELb1ELb1EN7cutlass6half_tE19Flash_kernel_traitsILi256ELi64ELi32ELi8ES3_EELb0ELb0ELb1ELb0ELb0ELb0ELb1EEEvNS_16Flash_bwd_paramsE,"a",@progbits
	.sectionflags	@""
	.align	4
.nv.constant0._ZN5flash44flash_bwd_dq_dk_dv_loop_seqk_parallel_kernelI23Flash_bwd_kernel_traitsILi256ELi64ELi32ELi8ELi4ELi1ELi2ELb1ELb1EN7cutlass6half_tE19Flash_kernel_traitsILi256ELi64ELi32ELi8ES3_EELb0ELb0ELb1ELb0ELb0ELb0ELb1EEEvNS_16Flash_bwd_paramsE:
	.zero		992


//--------------------- .nv.constant0._ZN5flash44flash_bwd_dq_dk_dv_loop_seqk_parallel_kernelI23Flash_bwd_kernel_traitsILi256ELi64ELi32ELi8ELi4ELi1ELi2ELb1ELb1EN7cutlass6half_tE19Flash_kernel_traitsILi256ELi64ELi32ELi8ES3_EELb0ELb0ELb0ELb0ELb0ELb1ELb0EEEvNS_16Flash_bwd_paramsE --------------------------
	.section	.nv.constant0._ZN5flash44flash_bwd_dq_dk_dv_loop_seqk_parallel_kernelI23Flash_bwd_kernel_traitsILi256ELi64ELi32ELi8ELi4ELi1ELi2ELb1ELb1EN7cutlass6half_tE19Flash_kernel_traitsILi256ELi64ELi32ELi8ES3_EELb0ELb0ELb0ELb0ELb0ELb1ELb0EEEvNS_16Flash_bwd_paramsE,"a",@progbits
	.sectionflags	@""
	.align	4
.nv.constant0._ZN5flash44flash_bwd_dq_dk_dv_loop_seqk_parallel_kernelI23Flash_bwd_kernel_traitsILi256ELi64ELi32ELi8ELi4ELi1ELi2ELb1ELb1EN7cutlass6half_tE19Flash_kernel_traitsILi256ELi64ELi32ELi8ES3_EELb0ELb0ELb0ELb0ELb0ELb1ELb0EEEvNS_16Flash_bwd_paramsE:
	.zero		992


//--------------------- .nv.constant0._ZN5flash44flash_bwd_dq_dk_dv_loop_seqk_parallel_kernelI23Flash_bwd_kernel_traitsILi256ELi64ELi32ELi8ELi4ELi1ELi2ELb1ELb1EN7cutlass6half_tE19Flash_kernel_traitsILi256ELi64ELi32ELi8ES3_EELb0ELb0ELb0ELb0ELb0ELb1ELb1EEEvNS_16Flash_bwd_paramsE --------------------------
	.section	.nv.constant0._ZN5flash44flash_bwd_dq_dk_dv_loop_seqk_parallel_kernelI23Flash_bwd_kernel_traitsILi256ELi64ELi32ELi8ELi4ELi1ELi2ELb1ELb1EN7cutlass6half_tE19Flash_kernel_traitsILi256ELi64ELi32ELi8ES3_EELb0ELb0ELb0ELb0ELb0ELb1ELb1EEEvNS_16Flash_bwd_paramsE,"a",@progbits
	.sectionflags	@""
	.align	4
.nv.constant0._ZN5flash44flash_bwd_dq_dk_dv_loop_seqk_parallel_kernelI23Flash_bwd_kernel_traitsILi256ELi64ELi32ELi8ELi4ELi1ELi2ELb1ELb1EN7cutlass6half_tE19Flash_kernel_traitsILi256ELi64ELi32ELi8ES3_EELb0ELb0ELb0ELb0ELb0ELb1ELb1EEEvNS_16Flash_bwd_paramsE:
	.zero		992


//--------------------- .nv.constant0._ZN5flash44flash_bwd_dq_dk_dv_loop_seqk_parallel_kernelI23Flash_bwd_kernel_traitsILi256ELi64ELi32ELi8ELi4ELi1ELi2ELb1ELb1EN7cutlass6half_tE19Flash_kernel_traitsILi256ELi64ELi32ELi8ES3_EELb0ELb0ELb0ELb1ELb0ELb0ELb0EEEvNS_16Flash_bwd_paramsE --------------------------
	.section	.nv.constant0._ZN5flash44flash_bwd_dq_dk_dv_loop_seqk_parallel_kernelI23Flash_bwd_kernel_traitsILi256ELi64ELi32ELi8ELi4ELi1ELi2ELb1ELb1EN7cutlass6half_tE19Flash_kernel_traitsILi256ELi64ELi32ELi8ES3_EELb0ELb0ELb0ELb1ELb0ELb0ELb0EEEvNS_16Flash_bwd_paramsE,"a",@progbits
	.sectionflags	@""
	.align	4
.nv.constant0._ZN5flash44flash_bwd_dq_dk_dv_loop_seqk_parallel_kernelI23Flash_bwd_kernel_traitsILi256ELi64ELi32ELi8ELi4ELi1ELi2ELb1ELb1EN7cutlass6half_tE19Flash_kernel_traitsILi256ELi64ELi32ELi8ES3_EELb0ELb0ELb0ELb1ELb0ELb0ELb0EEEvNS_16Flash_bwd_paramsE:
	.zero		992


//--------------------- .nv.constant0._ZN5flash44flash_bwd_dq_dk_dv_loop_seqk_parallel_kernelI23Flash_bwd_kernel_traitsILi256ELi64ELi32ELi8ELi4ELi1ELi2ELb1ELb1EN7cutlass6half_tE19Flash_kernel_traitsILi256ELi64ELi32ELi8ES3_EELb0ELb0ELb0ELb1ELb0ELb0ELb1EEEvNS_16Flash_bwd_paramsE --------------------------
	.section	.nv.constant0._ZN5flash44flash_bwd_dq_dk_dv_loop_seqk_parallel_kernelI23Flash_bwd_kernel_traitsILi256ELi64ELi32ELi8ELi4ELi1ELi2ELb1ELb1EN7cutlass6half_tE19Flash_kernel_traitsILi256ELi64ELi32ELi8ES3_EELb0ELb0ELb0ELb1ELb0ELb0ELb1EEEvNS_16Flash_bwd_paramsE,"a",@progbits
	.sectionflags	@""
	.align	4
.nv.constant0._ZN5flash44flash_bwd_dq_dk_dv_loop_seqk_parallel_kernelI23Flash_bwd_kernel_traitsILi256ELi64ELi32ELi8ELi4ELi1ELi2ELb1ELb1EN7cutlass6half_tE19Flash_kernel_traitsILi256ELi64ELi32ELi8ES3_EELb0ELb0ELb0ELb1ELb0ELb0ELb1EEEvNS_16Flash_bwd_paramsE:
	.zero		992


//--------------------- .nv.constant0._ZN5flash44flash_bwd_dq_dk_dv_loop_seqk_parallel_kernelI23Flash_bwd_kernel_traitsILi256ELi64ELi32ELi8ELi4ELi1ELi2ELb1ELb1EN7cutlass6half_tE19Flash_kernel_traitsILi256ELi64ELi32ELi8ES3_EELb0ELb0ELb1ELb0ELb0ELb1ELb0EEEvNS_16Flash_bwd_paramsE --------------------------
	.section	.nv.constant0._ZN5flash44flash_bwd_dq_dk_dv_loop_seqk_parallel_kernelI23Flash_bwd_kernel_traitsILi256ELi64ELi32ELi8ELi4ELi1ELi2ELb1ELb1EN7cutlass6half_tE19Flash_kernel_traitsILi256ELi64ELi32ELi8ES3_EELb0ELb0ELb1ELb0ELb0ELb1ELb0EEEvNS_16Flash_bwd_paramsE,"a",@progbits
	.sectionflags	@""
	.align	4
.nv.constant0._ZN5flash44flash_bwd_dq_dk_dv_loop_seqk_parallel_kernelI23Flash_bwd_kernel_traitsILi256ELi64ELi32ELi8ELi4ELi1ELi2ELb1ELb1EN7cutlass6half_tE19Flash_kernel_traitsILi256ELi64ELi32ELi8ES3_EELb0ELb0ELb1ELb0ELb0ELb1ELb0EEEvNS_16Flash_bwd_paramsE:
	.zero		992


//--------------------- .nv.constant0._ZN5flash44flash_bwd_dq_dk_dv_loop_seqk_parallel_kernelI23Flash_bwd_kernel_traitsILi256ELi64ELi32ELi8ELi4ELi1ELi2ELb1ELb1EN7cutlass6half_tE19Flash_kernel_traitsILi256ELi64ELi32ELi8ES3_EELb0ELb0ELb1ELb0ELb0ELb1ELb1EEEvNS_16Flash_bwd_paramsE --------------------------
	.section	.nv.constant0._ZN5flash44flash_bwd_dq_dk_dv_loop_seqk_parallel_kernelI23Flash_bwd_kernel_traitsILi256ELi64ELi32ELi8ELi4ELi1ELi2ELb1ELb1EN7cutlass6half_tE19Flash_kernel_traitsILi256ELi64ELi32ELi8ES3_EELb0ELb0ELb1ELb0ELb0ELb1ELb1EEEvNS_16Flash_bwd_paramsE,"a",@progbits
	.sectionflags	@""
	.align	4
.nv.constant0._ZN5flash44flash_bwd_dq_dk_dv_loop_seqk_parallel_kernelI23Flash_bwd_kernel_traitsILi256ELi64ELi32ELi8ELi4ELi1ELi2ELb1ELb1EN7cutlass6half_tE19Flash_kernel_traitsILi256ELi64ELi32ELi8ES3_EELb0ELb0ELb1ELb0ELb0ELb1ELb1EEEvNS_16Flash_bwd_paramsE:
	.zero		992


//--------------------- .nv.constant0._ZN5flash44flash_bwd_dq_dk_dv_loop_seqk_parallel_kernelI23Flash_bwd_kernel_traitsILi256ELi64ELi32ELi8ELi4ELi1ELi2ELb1ELb1EN7cutlass6half_tE19Flash_kernel_traitsILi256ELi64ELi32ELi8ES3_EELb0ELb0ELb1ELb1ELb0ELb0ELb0EEEvNS_16Flash_bwd_paramsE --------------------------
	.section	.nv.constant0._ZN5flash44flash_bwd_dq_dk_dv_loop_seqk_parallel_kernelI23Flash_bwd_kernel_traitsILi256ELi64ELi32ELi8ELi4ELi1ELi2ELb1ELb1EN7cutlass6half_tE19Flash_kernel_traitsILi256ELi64ELi32ELi8ES3_EELb0ELb0ELb1ELb1ELb0ELb0ELb0EEEvNS_16Flash_bwd_paramsE,"a",@progbits
	.sectionflags	@""
	.align	4
.nv.constant0._ZN5flash44flash_bwd_dq_dk_dv_loop_seqk_parallel_kernelI23Flash_bwd_kernel_traitsILi256ELi64ELi32ELi8ELi4ELi1ELi2ELb1ELb1EN7cutlass6half_tE19Flash_kernel_traitsILi256ELi64ELi32ELi8ES3_EELb0ELb0ELb1ELb1ELb0ELb0ELb0EEEvNS_16Flash_bwd_paramsE:
	.zero		992


//--------------------- .nv.constant0._ZN5flash44flash_bwd_dq_dk_dv_loop_seqk_parallel_kernelI23Flash_bwd_kernel_traitsILi256ELi64ELi32ELi8ELi4ELi1ELi2ELb1ELb1EN7cutlass6half_tE19Flash_kernel_traitsILi256ELi64ELi32ELi8ES3_EELb0ELb0ELb1ELb1ELb0ELb0ELb1EEEvNS_16Flash_bwd_paramsE --------------------------
	.section	.nv.constant0._ZN5flash44flash_bwd_dq_dk_dv_loop_seqk_parallel_kernelI23Flash_bwd_kernel_traitsILi256ELi64ELi32ELi8ELi4ELi1ELi2ELb1ELb1EN7cutlass6half_tE19Flash_kernel_traitsILi256ELi64ELi32ELi8ES3_EELb0ELb0ELb1ELb1ELb0ELb0ELb1EEEvNS_16Flash_bwd_paramsE,"a",@progbits
	.sectionflags	@""
	.align	4
.nv.constant0._ZN5flash44flash_bwd_dq_dk_dv_loop_seqk_parallel_kernelI23Flash_bwd_kernel_traitsILi256ELi64ELi32ELi8ELi4ELi1ELi2ELb1ELb1EN7cutlass6half_tE19Flash_kernel_traitsILi256ELi64ELi32ELi8ES3_EELb0ELb0ELb1ELb1ELb0ELb0ELb1EEEvNS_16Flash_bwd_paramsE:
	.zero		992


//--------------------- .nv.constant0._ZN5flash25flash_bwd_dot_do_o_kernelILb0E23Flash_bwd_kernel_traitsILi256ELi64ELi32ELi8ELi4ELi1ELi2ELb1ELb1EN7cutlass6half_tE19Flash_kernel_traitsILi256ELi64ELi32ELi8ES3_EEEEvNS_16Flash_bwd_paramsE --------------------------
	.section	.nv.constant0._ZN5flash25flash_bwd_dot_do_o_kernelILb0E23Flash_bwd_kernel_traitsILi256ELi64ELi32ELi8ELi4ELi1ELi2ELb1ELb1EN7cutlass6half_tE19Flash_kernel_traitsILi256ELi64ELi32ELi8ES3_EEEEvNS_16Flash_bwd_paramsE,"a",@progbits
	.sectionflags	@""
	.align	4
.nv.constant0._ZN5flash25flash_bwd_dot_do_o_kernelILb0E23Flash_bwd_kernel_traitsILi256ELi64ELi32ELi8ELi4ELi1ELi2ELb1ELb1EN7cutlass6half_tE19Flash_kernel_traitsILi256ELi64ELi32ELi8ES3_EEEEvNS_16Flash_bwd_paramsE:
	.zero		992


//--------------------- .nv.constant0._ZN5flash25flash_bwd_dot_do_o_kernelILb1E23Flash_bwd_kernel_traitsILi256ELi64ELi32ELi8ELi4ELi1ELi2ELb1ELb1EN7cutlass6half_tE19Flash_kernel_traitsILi256ELi64ELi32ELi8ES3_EEEEvNS_16Flash_bwd_paramsE --------------------------
	.section	.nv.constant0._ZN5flash25flash_bwd_dot_do_o_kernelILb1E23Flash_bwd_kernel_traitsILi256ELi64ELi32ELi8ELi4ELi1ELi2ELb1ELb1EN7cutlass6half_tE19Flash_kernel_traitsILi256ELi64ELi32ELi8ES3_EEEEvNS_16Flash_bwd_paramsE,"a",@progbits
	.sectionflags	@""
	.align	4
.nv.constant0._ZN5flash25flash_bwd_dot_do_o_kernelILb1E23Flash_bwd_kernel_traitsILi256ELi64ELi32ELi8ELi4ELi1ELi2ELb1ELb1EN7cutlass6half_tE19Flash_kernel_traitsILi256ELi64ELi32ELi8ES3_EEEEvNS_16Flash_bwd_paramsE:
	.zero		992


//--------------------- .nv.constant0._ZN5flash44flash_bwd_dq_dk_dv_loop_seqk_parallel_kernelI23Flash_bwd_kernel_traitsILi256ELi64ELi64ELi8ELi4ELi2ELi2ELb0ELb1EN7cutlass6half_tE19Flash_kernel_traitsILi256ELi64ELi64ELi8ES3_EELb0ELb0ELb0ELb0ELb0ELb0ELb0EEEvNS_16Flash_bwd_paramsE --------------------------
	.section	.nv.constant0._ZN5flash44flash_bwd_dq_dk_dv_loop_seqk_parallel_kernelI23Flash_bwd_kernel_traitsILi256ELi64ELi64ELi8ELi4ELi2ELi2ELb0ELb1EN7cutlass6half_tE19Flash_kernel_traitsILi256ELi64ELi64ELi8ES3_EELb0ELb0ELb0ELb0ELb0ELb0ELb0EEEvNS_16Flash_bwd_paramsE,"a",@progbits
	.sectionflags	@""
	.align	4
.nv.constant0._ZN5flash44flash_bwd_dq_dk_dv_loop_seqk_parallel_kernelI23Flash_bwd_kernel_traitsILi256ELi64ELi64ELi8ELi4ELi2ELi2ELb0ELb1EN7cutlass6half_tE19Flash_kernel_traitsILi256ELi64ELi64ELi8ES3_EELb0ELb0ELb0ELb0ELb0ELb0ELb0EEEvNS_16Flash_bwd_paramsE:
	.zero		992


//--------------------- .nv.constant0._ZN5flash44flash_bwd_dq_dk_dv_loop_seqk_parallel_kernelI23Flash_bwd_kernel_traitsILi256ELi64ELi64ELi8ELi4ELi2ELi2ELb0ELb1EN7cutlass6half_tE19Flash_kernel_traitsILi256ELi64ELi64ELi8ES3_EELb0ELb0ELb1ELb0ELb0ELb0ELb0EEEvNS_16Flash_bwd_paramsE --------------------------
	.section	.nv.constant0._ZN5flash44flash_bwd_dq_dk_dv_loop_seqk_parallel_kernelI23Flash_bwd_kernel_traitsILi256ELi64ELi64ELi8ELi4ELi2ELi2ELb0ELb1EN7cutlass6half_tE19Flash_kernel_traitsILi256ELi64ELi64ELi8ES3_EELb0ELb0ELb1ELb0ELb0ELb0ELb0EEEvNS_16Flash_bwd_paramsE,"a",@progbits
	.sectionflags	@""
	.align	4
.nv.constant0._ZN5flash44flash_bwd_dq_dk_dv_loop_seqk_parallel_kernelI23Flash_bwd_kernel_traitsILi256ELi64ELi64ELi8ELi4ELi2ELi2ELb0ELb1EN7cutlass6half_tE19Flash_kernel_traitsILi256ELi64ELi64ELi8ES3_EELb0ELb0ELb1ELb0ELb0ELb0ELb0EEEvNS_16Flash_bwd_paramsE:
	.zero		992


//--------------------- .nv.constant0._ZN5flash44flash_bwd_dq_dk_dv_loop_seqk_parallel_kernelI23Flash_bwd_kernel_traitsILi256ELi64ELi64ELi8ELi4ELi2ELi2ELb0ELb1EN7cutlass6half_tE19Flash_kernel_traitsILi256ELi64ELi64ELi8ES3_EELb0ELb0ELb0ELb0ELb0ELb1ELb0EEEvNS_16Flash_bwd_paramsE --------------------------
	.section	.nv.constant0._ZN5flash44flash_bwd_dq_dk_dv_loop_seqk_parallel_kernelI23Flash_bwd_kernel_traitsILi256ELi64ELi64ELi8ELi4ELi2ELi2ELb0ELb1EN7cutlass6half_tE19Flash_kernel_traitsILi256ELi64ELi64ELi8ES3_EELb0ELb0ELb0ELb0ELb0ELb1ELb0EEEvNS_16Flash_bwd_paramsE,"a",@progbits
	.sectionflags	@""
	.align	4
.nv.constant0._ZN5flash44flash_bwd_dq_dk_dv_loop_seqk_parallel_kernelI23Flash_bwd_kernel_traitsILi256ELi64ELi64ELi8ELi4ELi2ELi2ELb0ELb1EN7cutlass6half_tE19Flash_kernel_traitsILi256ELi64ELi64ELi8ES3_EELb0ELb0ELb0ELb0ELb0ELb1ELb0EEEvNS_16Flash_bwd_paramsE:
	.zero		992


//--------------------- .nv.constant0._ZN5flash44flash_bwd_dq_dk_dv_loop_seqk_parallel_kernelI23Flash_bwd_kernel_traitsILi256ELi64ELi64ELi8ELi4ELi2ELi2ELb0ELb1EN7cutlass6half_tE19Flash_kernel_traitsILi256ELi64ELi64ELi8ES3_EELb0ELb0ELb0ELb1ELb0ELb0ELb0EEEvNS_16Flash_bwd_paramsE --------------------------
	.section	.nv.constant0._ZN5flash44flash_bwd_dq_dk_dv_loop_seqk_parallel_kernelI23Flash_bwd_kernel_traitsILi256ELi64ELi64ELi8ELi4ELi2ELi2ELb0ELb1EN7cutlass6half_tE19Flash_kernel_traitsILi256ELi64ELi64ELi8ES3_EELb0ELb0ELb0ELb1ELb0ELb0ELb0EEEvNS_16Flash_bwd_paramsE,"a",@progbits
	.sectionflags	@""
	.align	4
.nv.constant0._ZN5flash44flash_bwd_dq_dk_dv_loop_seqk_parallel_kernelI23Flash_bwd_kernel_traitsILi256ELi64ELi64ELi8ELi4ELi2ELi2ELb0ELb1EN7cutlass6half_tE19Flash_kernel_traitsILi256ELi64ELi64ELi8ES3_EELb0ELb0ELb0ELb1ELb0ELb0ELb0EEEvNS_16Flash_bwd_paramsE:
	.zero		992


//--------------------- .nv.constant0._ZN5flash44flash_bwd_dq_dk_dv_loop_seqk_parallel_kernelI23Flash_bwd_kernel_traitsILi256ELi64ELi64ELi8ELi4ELi2ELi2ELb0ELb1EN7cutlass6half_tE19Flash_kernel_traitsILi256ELi64ELi64ELi8ES3_EELb0ELb0ELb1ELb0ELb0ELb1ELb0EEEvNS_16Flash_bwd_paramsE --------------------------
	.section	.nv.constant0._ZN5flash44flash_bwd_dq_dk_dv_loop_seqk_parallel_kernelI23Flash_bwd_kernel_traitsILi256ELi64ELi64ELi8ELi4ELi2ELi2ELb0ELb1EN7cutlass6half_tE19Flash_kernel_traitsILi256ELi64ELi64ELi8ES3_EELb0ELb0ELb1ELb0ELb0ELb1ELb0EEEvNS_16Flash_bwd_paramsE,"a",@progbits
	.sectionflags	@""
	.align	4
.nv.constant0._ZN5flash44flash_bwd_dq_dk_dv_loop_seqk_parallel_kernelI23Flash_bwd_kernel_traitsILi256ELi64ELi64ELi8ELi4ELi2ELi2ELb0ELb1EN7cutlass6half_tE19Flash_kernel_traitsILi256ELi64ELi64ELi8ES3_EELb0ELb0ELb1ELb0ELb0ELb1ELb0EEEvNS_16Flash_bwd_paramsE:
	.zero		992


//--------------------- .nv.constant0._ZN5flash44flash_bwd_dq_dk_dv_loop_seqk_parallel_kernelI23Flash_bwd_kernel_traitsILi256ELi64ELi64ELi8ELi4ELi2ELi2ELb0ELb1EN7cutlass6half_tE19Flash_kernel_traitsILi256ELi64ELi64ELi8ES3_EELb0ELb0ELb1ELb1ELb0ELb0ELb0EEEvNS_16Flash_bwd_paramsE --------------------------
	.section	.nv.constant0._ZN5flash44flash_bwd_dq_dk_dv_loop_seqk_parallel_kernelI23Flash_bwd_kernel_traitsILi256ELi64ELi64ELi8ELi4ELi2ELi2ELb0ELb1EN7cutlass6half_tE19Flash_kernel_traitsILi256ELi64ELi64ELi8ES3_EELb0ELb0ELb1ELb1ELb0ELb0ELb0EEEvNS_16Flash_bwd_paramsE,"a",@progbits
	.sectionflags	@""
	.align	4
.nv.constant0._ZN5flash44flash_bwd_dq_dk_dv_loop_seqk_parallel_kernelI23Flash_bwd_kernel_traitsILi256ELi64ELi64ELi8ELi4ELi2ELi2ELb0ELb1EN7cutlass6half_tE19Flash_kernel_traitsILi256ELi64ELi64ELi8ES3_EELb0ELb0ELb1ELb1ELb0ELb0ELb0EEEvNS_16Flash_bwd_paramsE:
	.zero		992


//--------------------- .nv.constant0._ZN5flash44flash_bwd_dq_dk_dv_loop_seqk_parallel_kernelI23Flash_bwd_kernel_traitsILi256ELi64ELi64ELi8ELi4ELi2ELi2ELb0ELb0EN7cutlass6half_tE19Flash_kernel_traitsILi256ELi64ELi64ELi8ES3_EELb0ELb0ELb0ELb0ELb0ELb0ELb0EEEvNS_16Flash_bwd_paramsE --------------------------
	.section	.nv.constant0._ZN5flash44flash_bwd_dq_dk_dv_loop_seqk_parallel_kernelI23Flash_bwd_kernel_traitsILi256ELi64ELi64ELi8ELi4ELi2ELi2ELb0ELb0EN7cutlass6half_tE19Flash_kernel_traitsILi256ELi64ELi64ELi8ES3_EELb0ELb0ELb0ELb0ELb0ELb0ELb0EEEvNS_16Flash_bwd_paramsE,"a",@progbits
	.sectionflags	@""
	.align	4
.nv.constant0._ZN5flash44flash_bwd_dq_dk_dv_loop_seqk_parallel_kernelI23Flash_bwd_kernel_traitsILi256ELi64ELi64ELi8ELi4ELi2ELi2ELb0ELb0EN7cutlass6half_tE19Flash_kernel_traitsILi256ELi64ELi64ELi8ES3_EELb0ELb0ELb0ELb0ELb0ELb0ELb0EEEvNS_16Flash_bwd_paramsE:
	.zero		992


//--------------------- .nv.constant0._ZN5flash44flash_bwd_dq_dk_dv_loop_seqk_parallel_kernelI23Flash_bwd_kernel_traitsILi256ELi64ELi64ELi8ELi4ELi2ELi2ELb0ELb0EN7cutlass6half_tE19Flash_kernel_traitsILi256ELi64ELi64ELi8ES3_EELb0ELb0ELb1ELb0ELb0ELb0ELb0EEEvNS_16Flash_bwd_paramsE --------------------------
	.section	.nv.constant0._ZN5flash44flash_bwd_dq_dk_dv_loop_seqk_parallel_kernelI23Flash_bwd_kernel_traitsILi256ELi64ELi64ELi8ELi4ELi2ELi2ELb0ELb0EN7cutlass6half_tE19Flash_kernel_traitsILi256ELi64ELi64ELi8ES3_EELb0ELb0ELb1ELb0ELb0ELb0ELb0EEEvNS_16Flash_bwd_paramsE,"a",@progbits
	.sectionflags	@""
	.align	4
.nv.constant0._ZN5flash44flash_bwd_dq_dk_dv_loop_seqk_parallel_kernelI23Flash_bwd_kernel_traitsILi256ELi64ELi64ELi8ELi4ELi2ELi2ELb0ELb0EN7cutlass6half_tE19Flash_kernel_traitsILi256ELi64ELi64ELi8ES3_EELb0ELb0ELb1ELb0ELb0ELb0ELb0EEEvNS_16Flash_bwd_paramsE:
	.zero		992


//--------------------- .nv.constant0._ZN5flash44flash_bwd_dq_dk_dv_loop_seqk_parallel_kernelI23Flash_bwd_kernel_traitsILi256ELi64ELi64ELi8ELi4ELi2ELi2ELb0ELb0EN7cutlass6half_tE19Flash_kernel_traitsILi256ELi64ELi64ELi8ES3_EELb0ELb0ELb0ELb0ELb0ELb1ELb0EEEvNS_16Flash_bwd_paramsE --------------------------
	.section	.nv.constant0._ZN5flash44flash_bwd_dq_dk_dv_loop_seqk_parallel_kernelI23Flash_bwd_kernel_traitsILi256ELi64ELi64ELi8ELi4ELi2ELi2ELb0ELb0EN7cutlass6half_tE19Flash_kernel_traitsILi256ELi64ELi64ELi8ES3_EELb0ELb0ELb0ELb0ELb0ELb1ELb0EEEvNS_16Flash_bwd_paramsE,"a",@progbits
	.sectionflags	@""
	.align	4
.nv.constant0._ZN5flash44flash_bwd_dq_dk_dv_loop_seqk_parallel_kernelI23Flash_bwd_kernel_traitsILi256ELi64ELi64ELi8ELi4ELi2ELi2ELb0ELb0EN7cutlass6half_tE19Flash_kernel_traitsILi256ELi64ELi64ELi8ES3_EELb0ELb0ELb0ELb0ELb0ELb1ELb0EEEvNS_16Flash_bwd_paramsE:
	.zero		992


//--------------------- .nv.constant0._ZN5flash44flash_bwd_dq_dk_dv_loop_seqk_parallel_kernelI23Flash_bwd_kernel_traitsILi256ELi64ELi64ELi8ELi4ELi2ELi2ELb0ELb0EN7cutlass6half_tE19Flash_kernel_traitsILi256ELi64ELi64ELi8ES3_EELb0ELb0ELb0ELb1ELb0ELb0ELb0EEEvNS_16Flash_bwd_paramsE --------------------------
	.section	.nv.constant0._ZN5flash44flash_bwd_dq_dk_dv_loop_seqk_parallel_kernelI23Flash_bwd_kernel_traitsILi256ELi64ELi64ELi8ELi4ELi2ELi2ELb0ELb0EN7cutlass6half_tE19Flash_kernel_traitsILi256ELi64ELi64ELi8ES3_EELb0ELb0ELb0ELb1ELb0ELb0ELb0EEEvNS_16Flash_bwd_paramsE,"a",@progbits
	.sectionflags	@""
	.align	4
.nv.constant0._ZN5flash44flash_bwd_dq_dk_dv_loop_seqk_parallel_kernelI23Flash_bwd_kernel_traitsILi256ELi64ELi64ELi8ELi4ELi2ELi2ELb0ELb0EN7cutlass6half_tE19Flash_kernel_traitsILi256ELi64ELi64ELi8ES3_EELb0ELb0ELb0ELb1ELb0ELb0ELb0EEEvNS_16Flash_bwd_paramsE:
	.zero		992


//--------------------- .nv.constant0._ZN5flash44flash_bwd_dq_dk_dv_loop_seqk_parallel_kernelI23Flash_bwd_kernel_traitsILi256ELi64ELi64ELi8ELi4ELi2ELi2ELb0ELb0EN7cutlass6half_tE19Flash_kernel_traitsILi256ELi64ELi64ELi8ES3_EELb0ELb0ELb1ELb0ELb0ELb1ELb0EEEvNS_16Flash_bwd_paramsE --------------------------
	.section	.nv.constant0._ZN5flash44flash_bwd_dq_dk_dv_loop_seqk_parallel_kernelI23Flash_bwd_kernel_traitsILi256ELi64ELi64ELi8ELi4ELi2ELi2ELb0ELb0EN7cutlass6half_tE19Flash_kernel_traitsILi256ELi64ELi64ELi8ES3_EELb0ELb0ELb1ELb0ELb0ELb1ELb0EEEvNS_16Flash_bwd_paramsE,"a",@progbits
	.sectionflags	@""
	.align	4
.nv.constant0._ZN5flash44flash_bwd_dq_dk_dv_loop_seqk_parallel_kernelI23Flash_bwd_kernel_traitsILi256ELi64ELi64ELi8ELi4ELi2ELi2ELb0ELb0EN7cutlass6half_tE19Flash_kernel_traitsILi256ELi64ELi64ELi8ES3_EELb0ELb0ELb1ELb0ELb0ELb1ELb0EEEvNS_16Flash_bwd_paramsE:
	.zero		992


//--------------------- .nv.constant0._ZN5flash44flash_bwd_dq_dk_dv_loop_seqk_parallel_kernelI23Flash_bwd_kernel_traitsILi256ELi64ELi64ELi8ELi4ELi2ELi2ELb0ELb0EN7cutlass6half_tE19Flash_kernel_traitsILi256ELi64ELi64ELi8ES3_EELb0ELb0ELb1ELb1ELb0ELb0ELb0EEEvNS_16Flash_bwd_paramsE --------------------------
	.section	.nv.constant0._ZN5flash44flash_bwd_dq_dk_dv_loop_seqk_parallel_kernelI23Flash_bwd_kernel_traitsILi256ELi64ELi64ELi8ELi4ELi2ELi2ELb0ELb0EN7cutlass6half_tE19Flash_kernel_traitsILi256ELi64ELi64ELi8ES3_EELb0ELb0ELb1ELb1ELb0ELb0ELb0EEEvNS_16Flash_bwd_paramsE,"a",@progbits
	.sectionflags	@""
	.align	4
.nv.constant0._ZN5flash44flash_bwd_dq_dk_dv_loop_seqk_parallel_kernelI23Flash_bwd_kernel_traitsILi256ELi64ELi64ELi8ELi4ELi2ELi2ELb0ELb0EN7cutlass6half_tE19Flash_kernel_traitsILi256ELi64ELi64ELi8ES3_EELb0ELb0ELb1ELb1ELb0ELb0ELb0EEEvNS_16Flash_bwd_paramsE:
	.zero		992


//--------------------- .nv.constant0._ZN5flash27flash_bwd_convert_dq_kernelI23Flash_bwd_kernel_traitsILi256ELi64ELi64ELi8ELi4ELi2ELi2ELb0ELb1EN7cutlass6half_tE19Flash_kernel_traitsILi256ELi64ELi64ELi8ES3_EEEEvNS_16Flash_bwd_paramsEi --------------------------
	.section	.nv.constant0._ZN5flash27flash_bwd_convert_dq_kernelI23Flash_bwd_kernel_traitsILi256ELi64ELi64ELi8ELi4ELi2ELi2ELb0ELb1EN7cutlass6half_tE19Flash_kernel_traitsILi256ELi64ELi64ELi8ES3_EEEEvNS_16Flash_bwd_paramsEi,"a",@progbits
	.sectionflags	@""
	.align	4
.nv.constant0._ZN5flash27flash_bwd_convert_dq_kernelI23Flash_bwd_kernel_traitsILi256ELi64ELi64ELi8ELi4ELi2ELi2ELb0ELb1EN7cutlass6half_tE19Flash_kernel_traitsILi256ELi64ELi64ELi8ES3_EEEEvNS_16Flash_bwd_paramsEi:
	.zero		996


//--------------------- .nv.constant0._ZN5flash44flash_bwd_dq_dk_dv_loop_seqk_parallel_kernelI23Flash_bwd_kernel_traitsILi256ELi64ELi64ELi8ELi4ELi2ELi2ELb0ELb1EN7cutlass6half_tE19Flash_kernel_traitsILi256ELi64ELi64ELi8ES3_EELb1ELb0ELb0ELb0ELb0ELb0ELb0EEEvNS_16Flash_bwd_paramsE --------------------------
	.section	.nv.constant0._ZN5flash44flash_bwd_dq_dk_dv_loop_seqk_parallel_kernelI23Flash_bwd_kernel_traitsILi256ELi64ELi64ELi8ELi4ELi2ELi2ELb0ELb1EN7cutlass6half_tE19Flash_kernel_traitsILi256ELi64ELi64ELi8ES3_EELb1ELb0ELb0ELb0ELb0ELb0ELb0EEEvNS_16Flash_bwd_paramsE,"a",@progbits
	.sectionflags	@""
	.align	4
.nv.constant0._ZN5flash44flash_bwd_dq_dk_dv_loop_seqk_parallel_kernelI23Flash_bwd_kernel_traitsILi256ELi64ELi64ELi8ELi4ELi2ELi2ELb0ELb1EN7cutlass6half_tE19Flash_kernel_traitsILi256ELi64ELi64ELi8ES3_EELb1ELb0ELb0ELb0ELb0ELb0ELb0EEEvNS_16Flash_bwd_paramsE:
	.zero		992


//--------------------- .nv.constant0._ZN5flash44flash_bwd_dq_dk_dv_loop_seqk_parallel_kernelI23Flash_bwd_kernel_traitsILi256ELi64ELi64ELi8ELi4ELi2ELi2ELb0ELb1EN7cutlass6half_tE19Flash_kernel_traitsILi256ELi64ELi64ELi8ES3_EELb0ELb0ELb0ELb0ELb0ELb0ELb1EEEvNS_16Flash_bwd_paramsE --------------------------
	.section	.nv.constant0._ZN5flash44flash_bwd_dq_dk_dv_loop_seqk_parallel_kernelI23Flash_bwd_kernel_traitsILi256ELi64ELi64ELi8ELi4ELi2ELi2ELb0ELb1EN7cutlass6half_tE19Flash_kernel_traitsILi256ELi64ELi64ELi8ES3_EELb0ELb0ELb0ELb0ELb0ELb0ELb1EEEvNS_16Flash_bwd_paramsE,"a",@progbits
	.sectionflags	@""
	.align	4
.nv.constant0._ZN5flash44flash_bwd_dq_dk_dv_loop_seqk_parallel_kernelI23Flash_bwd_kernel_traitsILi256ELi64ELi64ELi8ELi4ELi2ELi2ELb0ELb1EN7cutlass6half_tE19Flash_kernel_traitsILi256ELi64ELi64ELi8ES3_EELb0ELb0ELb0ELb0ELb0ELb0ELb1EEEvNS_16Flash_bwd_paramsE:
	.zero		992


//--------------------- .nv.constant0._ZN5flash44flash_bwd_dq_dk_dv_loop_seqk_parallel_kernelI23Flash_bwd_kernel_traitsILi256ELi64ELi64ELi8ELi4ELi2ELi2ELb0ELb1EN7cutlass6half_tE19Flash_kernel_traitsILi256ELi64ELi64ELi8ES3_EELb1ELb0ELb1ELb0ELb0ELb0ELb0EEEvNS_16Flash_bwd_paramsE --------------------------
	.section	.nv.constant0._ZN5flash44flash_bwd_dq_dk_dv_loop_seqk_parallel_kernelI23Flash_bwd_kernel_traitsILi256ELi64ELi64ELi8ELi4ELi2ELi2ELb0ELb1EN7cutlass6half_tE19Flash_kernel_traitsILi256ELi64ELi64ELi8ES3_EELb1ELb0ELb1ELb0ELb0ELb0ELb0EEEvNS_16Flash_bwd_paramsE,"a",@progbits
	.sectionflags	@""
	.align	4
.nv.constant0._ZN5flash44flash_bwd_dq_dk_dv_loop_seqk_parallel_kernelI23Flash_bwd_kernel_traitsILi256ELi64ELi64ELi8ELi4ELi2ELi2ELb0ELb1EN7cutlass6half_tE19Flash_kernel_traitsILi256ELi64ELi64ELi8ES3_EELb1ELb0ELb1ELb0ELb0ELb0ELb0EEEvNS_16Flash_bwd_paramsE:
	.zero		992


//--------------------- .nv.constant0._ZN5flash44flash_bwd_dq_dk_dv_loop_seqk_parallel_kernelI23Flash_bwd_kernel_traitsILi256ELi64ELi64ELi8ELi4ELi2ELi2ELb0ELb1EN7cutlass6half_tE19Flash_kernel_traitsILi256ELi64ELi64ELi8ES3_EELb0ELb0ELb1ELb0ELb0ELb0ELb1EEEvNS_16Flash_bwd_paramsE --------------------------
	.section	.nv.constant0._ZN5flash44flash_bwd_dq_dk_dv_loop_seqk_parallel_kernelI23Flash_bwd_kernel_traitsILi256ELi64ELi64ELi8ELi4ELi2ELi2ELb0ELb1EN7cutlass6half_tE19Flash_kernel_traitsILi256ELi64ELi64ELi8ES3_EELb0ELb0ELb1ELb0ELb0ELb0ELb1EEEvNS_16Flash_bwd_paramsE,"a",@progbits
	.sectionflags	@""
	.align	4
.nv.constant0._ZN5flash44flash_bwd_dq_dk_dv_loop_seqk_parallel_kernelI23Flash_bwd_kernel_traitsILi256ELi64ELi64ELi8ELi4ELi2ELi2ELb0ELb1EN7cutlass6half_tE19Flash_kernel_traitsILi256ELi64ELi64ELi8ES3_EELb0ELb0ELb1ELb0ELb0ELb0ELb1EEEvNS_16Flash_bwd_paramsE:
	.zero		992


//--------------------- .nv.constant0._ZN5flash44flash_bwd_dq_dk_dv_loop_seqk_parallel_kernelI23Flash_bwd_kernel_traitsILi256ELi64ELi64ELi8ELi4ELi2ELi2ELb0ELb1EN7cutlass6half_tE19Flash_kernel_traitsILi256ELi64ELi64ELi8ES3_EELb1ELb0ELb0ELb0ELb0ELb1ELb0EEEvNS_16Flash_bwd_paramsE --------------------------
	.section	.nv.constant0._ZN5flash44flash_bwd_dq_dk_dv_loop_seqk_parallel_kernelI23Flash_bwd_kernel_traitsILi256ELi64ELi64ELi8ELi4ELi2ELi2ELb0ELb1EN7cutlass6half_tE19Flash_kernel_traitsILi256ELi64ELi64ELi8ES3_EELb1ELb0ELb0ELb0ELb0ELb1ELb0EEEvNS_16Flash_bwd_paramsE,"a",@progbits
	.sectionflags	@""
	.align	4
.nv.constant0._ZN5flash44flash_bwd_dq_dk_dv_loop_seqk_parallel_kernelI23Flash_bwd_kernel_traitsILi256ELi64ELi64ELi8ELi4ELi2ELi2ELb0ELb1EN7cutlass6half_tE19Flash_kernel_traitsILi256ELi64ELi64ELi8ES3_EELb1ELb0ELb0ELb0ELb0ELb1ELb0EEEvNS_16Flash_bwd_paramsE:
	.zero		992


//--------------------- .nv.constant0._ZN5flash44flash_bwd_dq_dk_dv_loop_seqk_parallel_kernelI23Flash_bwd_kernel_traitsILi256ELi64ELi64ELi8ELi4ELi2ELi2ELb0ELb1EN7cutlass6half_tE19Flash_kernel_traitsILi256ELi64ELi64ELi8ES3_EELb0ELb0ELb0ELb0ELb0ELb1ELb1EEEvNS_16Flash_bwd_paramsE --------------------------
	.section	.nv.constant0._ZN5flash44flash_bwd_dq_dk_dv_loop_seqk_parallel_kernelI23Flash_bwd_kernel_traitsILi256ELi64ELi64ELi8ELi4ELi2ELi2ELb0ELb1EN7cutlass6half_tE19Flash_kernel_traitsILi256ELi64ELi64ELi8ES3_EELb0ELb0ELb0ELb0ELb0ELb1ELb1EEEvNS_16Flash_bwd_paramsE,"a",@progbits
	.sectionflags	@""
	.align	4
.nv.constant0._ZN5flash44flash_bwd_dq_dk_dv_loop_seqk_parallel_kernelI23Flash_bwd_kernel_traitsILi256ELi64ELi64ELi8ELi4ELi2ELi2ELb0ELb1EN7cutlass6half_tE19Flash_kernel_traitsILi256ELi64ELi64ELi8ES3_EELb0ELb0ELb0ELb0ELb0ELb1ELb1EEEvNS_16Flash_bwd_paramsE:
	.zero		992


//--------------------- .nv.constant0._ZN5flash44flash_bwd_dq_dk_dv_loop_seqk_parallel_kernelI23Flash_bwd_kernel_traitsILi256ELi64ELi64ELi8ELi4ELi2ELi2ELb0ELb1EN7cutlass6half_tE19Flash_kernel_traitsILi256ELi64ELi64ELi8ES3_EELb1ELb0ELb0ELb1ELb0ELb0ELb0EEEvNS_16Flash_bwd_paramsE --------------------------
	.section	.nv.constant0._ZN5flash44flash_bwd_dq_dk_dv_loop_seqk_parallel_kernelI23Flash_bwd_kernel_traitsILi256ELi64ELi64ELi8ELi4ELi2ELi2ELb0ELb1EN7cutlass6half_tE19Flash_kernel_traitsILi256ELi64ELi64ELi8ES3_EELb1ELb0ELb0ELb1ELb0ELb0ELb0EEEvNS_16Flash_bwd_paramsE,"a",@progbits
	.sectionflags	@""
	.align	4
.nv.constant0._ZN5flash44flash_bwd_dq_dk_dv_loop_seqk_parallel_kernelI23Flash_bwd_kernel_traitsILi256ELi64ELi64ELi8ELi4ELi2ELi2ELb0ELb1EN7cutlass6half_tE19Flash_kernel_traitsILi256ELi64ELi64ELi8ES3_EELb1ELb0ELb0ELb1ELb0ELb0ELb0EEEvNS_16Flash_bwd_paramsE:
	.zero		992


//--------------------- .nv.constant0._ZN5flash44flash_bwd_dq_dk_dv_loop_seqk_parallel_kernelI23Flash_bwd_kernel_traitsILi256ELi64ELi64ELi8ELi4ELi2ELi2ELb0ELb1EN7cutlass6half_tE19Flash_kernel_traitsILi256ELi64ELi64ELi8ES3_EELb0ELb0ELb0ELb1ELb0ELb0ELb1EEEvNS_16Flash_bwd_paramsE --------------------------
	.section	.nv.constant0._ZN5flash44flash_bwd_dq_dk_dv_loop_seqk_parallel_kernelI23Flash_bwd_kernel_traitsILi256ELi64ELi64ELi8ELi4ELi2ELi2ELb0ELb1EN7cutlass6half_tE19Flash_kernel_traitsILi256ELi64ELi64ELi8ES3_EELb0ELb0ELb0ELb1ELb0ELb0ELb1EEEvNS_16Flash_bwd_paramsE,"a",@progbits
	.sectionflags	@""
	.align	4
.nv.constant0._ZN5flash44flash_bwd_dq_dk_dv_loop_seqk_parallel_kernelI23Flash_bwd_kernel_traitsILi256ELi64ELi64ELi8ELi4ELi2ELi2ELb0ELb1EN7cutlass6half_tE19Flash_kernel_traitsILi256ELi64ELi64ELi8ES3_EELb0ELb0ELb0ELb1ELb0ELb0ELb1EEEvNS_16Flash_bwd_paramsE:
	.zero		992


//--------------------- .nv.constant0._ZN5flash44flash_bwd_dq_dk_dv_loop_seqk_parallel_kernelI23Flash_bwd_kernel_traitsILi256ELi64ELi64ELi8ELi4ELi2ELi2ELb0ELb1EN7cutlass6half_tE19Flash_kernel_traitsILi256ELi64ELi64ELi8ES3_EELb1ELb0ELb1ELb0ELb0ELb1ELb0EEEvNS_16Flash_bwd_paramsE --------------------------
	.section	.nv.constant0._ZN5flash44flash_bwd_dq_dk_dv_loop_seqk_parallel_kernelI23Flash_bwd_kernel_traitsILi256ELi64ELi64ELi8ELi4ELi2ELi2ELb0ELb1EN7cutlass6half_tE19Flash_kernel_traitsILi256ELi64ELi64ELi8ES3_EELb1ELb0ELb1ELb0ELb0ELb1ELb0EEEvNS_16Flash_bwd_paramsE,"a",@progbits
	.sectionflags	@""
	.align	4
.nv.constant0._ZN5flash44flash_bwd_dq_dk_dv_loop_seqk_parallel_kernelI23Flash_bwd_kernel_traitsILi256ELi64ELi64ELi8ELi4ELi2ELi2ELb0ELb1EN7cutlass6half_tE19Flash_kernel_traitsILi256ELi64ELi64ELi8ES3_EELb1ELb0ELb1ELb0ELb0ELb1ELb0EEEvNS_16Flash_bwd_paramsE:
	.zero		992


//--------------------- .nv.constant0._ZN5flash44flash_bwd_dq_dk_dv_loop_seqk_parallel_kernelI23Flash_bwd_kernel_traitsILi256ELi64ELi64ELi8ELi4ELi2ELi2ELb0ELb1EN7cutlass6half_tE19Flash_kernel_traitsILi256ELi64ELi64ELi8ES3_EELb0ELb0ELb1ELb0ELb0ELb1ELb1EEEvNS_16Flash_bwd_paramsE --------------------------
	.section	.nv.constant0._ZN5flash44flash_bwd_dq_dk_dv_loop_seqk_parallel_kernelI23Flash_bwd_kernel_traitsILi256ELi64ELi64ELi8ELi4ELi2ELi2ELb0ELb1EN7cutlass6half_tE19Flash_kernel_traitsILi256ELi64ELi64ELi8ES3_EELb0ELb0ELb1ELb0ELb0ELb1ELb1EEEvNS_16Flash_bwd_paramsE,"a",@progbits
	.sectionflags	@""
	.align	4
.nv.constant0._ZN5flash44flash_bwd_dq_dk_dv_loop_seqk_parallel_kernelI23Flash_bwd_kernel_traitsILi256ELi64ELi64ELi8ELi4ELi2ELi2ELb0ELb1EN7cutlass6half_tE19Flash_kernel_traitsILi256ELi64ELi64ELi8ES3_EELb0ELb0ELb1ELb0ELb0ELb1ELb1EEEvNS_16Flash_bwd_paramsE:
	.zero		992


//--------------------- .nv.constant0._ZN5flash44flash_bwd_dq_dk_dv_loop_seqk_parallel_kernelI23Flash_bwd_kernel_traitsILi256ELi64ELi64ELi8ELi4ELi2ELi2ELb0ELb1EN7cutlass6half_tE19Flash_kernel_traitsILi256ELi64ELi64ELi8ES3_EELb1ELb0ELb1ELb1ELb0ELb0ELb0EEEvNS_16Flash_bwd_paramsE --------------------------
	.section	.nv.constant0._ZN5flash44flash_bwd_dq_dk_dv_loop_seqk_parallel_kernelI23Flash_bwd_kernel_traitsILi256ELi64ELi64ELi8ELi4ELi2ELi2ELb0ELb1EN7cutlass6half_tE19Flash_kernel_traitsILi256ELi64ELi64ELi8ES3_EELb1ELb0ELb1ELb1ELb0ELb0ELb0EEEvNS_16Flash_bwd_paramsE,"a",@progbits
	.sectionflags	@""
	.align	4
.nv.constant0._ZN5flash44flash_bwd_dq_dk_dv_loop_seqk_parallel_kernelI23Flash_bwd_kernel_traitsILi256ELi64ELi64ELi8ELi4ELi2ELi2ELb0ELb1EN7cutlass6half_tE19Flash_kernel_traitsILi256ELi64ELi64ELi8ES3_EELb1ELb0ELb1ELb1ELb0ELb0ELb0EEEvNS_16Flash_bwd_paramsE:
	.zero		992


//--------------------- .nv.constant0._ZN5flash44flash_bwd_dq_dk_dv_loop_seqk_parallel_kernelI23Flash_bwd_kernel_traitsILi256ELi64ELi64ELi8ELi4ELi2ELi2ELb0ELb1EN7cutlass6half_tE19Flash_kernel_traitsILi256ELi64ELi64ELi8ES3_EELb0ELb0ELb1ELb1ELb0ELb0ELb1EEEvNS_16Flash_bwd_paramsE --------------------------
	.section	.nv.constant0._ZN5flash44flash_bwd_dq_dk_dv_loop_seqk_parallel_kernelI23Flash_bwd_kernel_traitsILi256ELi64ELi64ELi8ELi4ELi2ELi2ELb0ELb1EN7cutlass6half_tE19Flash_kernel_traitsILi256ELi64ELi64ELi8ES3_EELb0ELb0ELb1ELb1ELb0ELb0ELb1EEEvNS_16Flash_bwd_paramsE,"a",@progbits
	.sectionflags	@""
	.align	4
.nv.constant0._ZN5flash44flash_bwd_dq_dk_dv_loop_seqk_parallel_kernelI23Flash_bwd_kernel_traitsILi256ELi64ELi64ELi8ELi4ELi2ELi2ELb0ELb1EN7cutlass6half_tE19Flash_kernel_traitsILi256ELi64ELi64ELi8ES3_EELb0ELb0ELb1ELb1ELb0ELb0ELb1EEEvNS_16Flash_bwd_paramsE:
	.zero		992


//--------------------- .nv.constant0._ZN5flash25flash_bwd_dot_do_o_kernelILb0E23Flash_bwd_kernel_traitsILi256ELi64ELi64ELi8ELi4ELi2ELi2ELb0ELb1EN7cutlass6half_tE19Flash_kernel_traitsILi256ELi64ELi64ELi8ES3_EEEEvNS_16Flash_bwd_paramsE --------------------------
	.section	.nv.constant0._ZN5flash25flash_bwd_dot_do_o_kernelILb0E23Flash_bwd_kernel_traitsILi256ELi64ELi64ELi8ELi4ELi2ELi2ELb0ELb1EN7cutlass6half_tE19Flash_kernel_traitsILi256ELi64ELi64ELi8ES3_EEEEvNS_16Flash_bwd_paramsE,"a",@progbits
	.sectionflags	@""
	.align	4
.nv.constant0._ZN5flash25flash_bwd_dot_do_o_kernelILb0E23Flash_bwd_kernel_traitsILi256ELi64ELi64ELi8ELi4ELi2ELi2ELb0ELb1EN7cutlass6half_tE19Flash_kernel_traitsILi256ELi64ELi64ELi8ES3_EEEEvNS_16Flash_bwd_paramsE:
	.zero		992


//--------------------- .nv.constant0._ZN5flash25flash_bwd_dot_do_o_kernelILb1E23Flash_bwd_kernel_traitsILi256ELi64ELi64ELi8ELi4ELi2ELi2ELb0ELb1EN7cutlass6half_tE19Flash_kernel_traitsILi256ELi64ELi64ELi8ES3_EEEEvNS_16Flash_bwd_paramsE --------------------------
	.section	.nv.constant0._ZN5flash25flash_bwd_dot_do_o_kernelILb1E23Flash_bwd_kernel_traitsILi256ELi64ELi64ELi8ELi4ELi2ELi2ELb0ELb1EN7cutlass6half_tE19Flash_kernel_traitsILi256ELi64ELi64ELi8ES3_EEEEvNS_16Flash_bwd_paramsE,"a",@progbits
	.sectionflags	@""
	.align	4
.nv.constant0._ZN5flash25flash_bwd_dot_do_o_kernelILb1E23Flash_bwd_kernel_traitsILi256ELi64ELi64ELi8ELi4ELi2ELi2ELb0ELb1EN7cutlass6half_tE19Flash_kernel_traitsILi256ELi64ELi64ELi8ES3_EEEEvNS_16Flash_bwd_paramsE:
	.zero		992


//--------------------- .nv.constant0._ZN5flash27flash_bwd_convert_dq_kernelI23Flash_bwd_kernel_traitsILi256ELi64ELi64ELi8ELi4ELi2ELi2ELb0ELb0EN7cutlass6half_tE19Flash_kernel_traitsILi256ELi64ELi64ELi8ES3_EEEEvNS_16Flash_bwd_paramsEi --------------------------
	.section	.nv.constant0._ZN5flash27flash_bwd_convert_dq_kernelI23Flash_bwd_kernel_traitsILi256ELi64ELi64ELi8ELi4ELi2ELi2ELb0ELb0EN7cutlass6half_tE19Flash_kernel_traitsILi256ELi64ELi64ELi8ES3_EEEEvNS_16Flash_bwd_paramsEi,"a",@progbits
	.sectionflags	@""
	.align	4
.nv.constant0._ZN5flash27flash_bwd_convert_dq_kernelI23Flash_bwd_kernel_traitsILi256ELi64ELi64ELi8ELi4ELi2ELi2ELb0ELb0EN7cutlass6half_tE19Flash_kernel_traitsILi256ELi64ELi64ELi8ES3_EEEEvNS_16Flash_bwd_paramsEi:
	.zero		996


//--------------------- .nv.constant0._ZN5flash44flash_bwd_dq_dk_dv_loop_seqk_parallel_kernelI23Flash_bwd_kernel_traitsILi256ELi64ELi64ELi8ELi4ELi2ELi2ELb0ELb0EN7cutlass6half_tE19Flash_kernel_traitsILi256ELi64ELi64ELi8ES3_EELb1ELb0ELb0ELb0ELb0ELb0ELb0EEEvNS_16Flash_bwd_paramsE --------------------------
	.section	.nv.constant0._ZN5flash44flash_bwd_dq_dk_dv_loop_seqk_parallel_kernelI23Flash_bwd_kernel_traitsILi256ELi64ELi64ELi8ELi4ELi2ELi2ELb0ELb0EN7cutlass6half_tE19Flash_kernel_traitsILi256ELi64ELi64ELi8ES3_EELb1ELb0ELb0ELb0ELb0ELb0ELb0EEEvNS_16Flash_bwd_paramsE,"a",@progbits
	.sectionflags	@""
	.align	4
.nv.constant0._ZN5flash44flash_bwd_dq_dk_dv_loop_seqk_parallel_kernelI23Flash_bwd_kernel_traitsILi256ELi64ELi64ELi8ELi4ELi2ELi2ELb0ELb0EN7cutlass6half_tE19Flash_kernel_traitsILi256ELi64ELi64ELi8ES3_EELb1ELb0ELb0ELb0ELb0ELb0ELb0EEEvNS_16Flash_bwd_paramsE:
	.zero		992


//--------------------- .nv.constant0._ZN5flash44flash_bwd_dq_dk_dv_loop_seqk_parallel_kernelI23Flash_bwd_kernel_traitsILi256ELi64ELi64ELi8ELi4ELi2ELi2ELb0ELb0EN7cutlass6half_tE19Flash_kernel_traitsILi256ELi64ELi64ELi8ES3_EELb0ELb0ELb0ELb0ELb0ELb0ELb1EEEvNS_16Flash_bwd_paramsE --------------------------
	.section	.nv.constant0._ZN5flash44flash_bwd_dq_dk_dv_loop_seqk_parallel_kernelI23Flash_bwd_kernel_traitsILi256ELi64ELi64ELi8ELi4ELi2ELi2ELb0ELb0EN7cutlass6half_tE19Flash_kernel_traitsILi256ELi64ELi64ELi8ES3_EELb0ELb0ELb0ELb0ELb0ELb0ELb1EEEvNS_16Flash_bwd_paramsE,"a",@progbits
	.sectionflags	@""
	.align	4
.nv.constant0._ZN5flash44flash_bwd_dq_dk_dv_loop_seqk_parallel_kernelI23Flash_bwd_kernel_traitsILi256ELi64ELi64ELi8ELi4ELi2ELi2ELb0ELb0EN7cutlass6half_tE19Flash_kernel_traitsILi256ELi64ELi64ELi8ES3_EELb0ELb0ELb0ELb0ELb0ELb0ELb1EEEvNS_16Flash_bwd_paramsE:
	.zero		992


//--------------------- .nv.constant0._ZN5flash44flash_bwd_dq_dk_dv_loop_seqk_parallel_kernelI23Flash_bwd_kernel_traitsILi256ELi64ELi64ELi8ELi4ELi2ELi2ELb0ELb0EN7cutlass6half_tE19Flash_kernel_traitsILi256ELi64ELi64ELi8ES3_EELb1ELb0ELb1ELb0ELb0ELb0ELb0EEEvNS_16Flash_bwd_paramsE --------------------------
	.section	.nv.constant0._ZN5flash44flash_bwd_dq_dk_dv_loop_seqk_parallel_kernelI23Flash_bwd_kernel_traitsILi256ELi64ELi64ELi8ELi4ELi2ELi2ELb0ELb0EN7cutlass6half_tE19Flash_kernel_traitsILi256ELi64ELi64ELi8ES3_EELb1ELb0ELb1ELb0ELb0ELb0ELb0EEEvNS_16Flash_bwd_paramsE,"a",@progbits
	.sectionflags	@""
	.align	4
.nv.constant0._ZN5flash44flash_bwd_dq_dk_dv_loop_seqk_parallel_kernelI23Flash_bwd_kernel_traitsILi256ELi64ELi64ELi8ELi4ELi2ELi2ELb0ELb0EN7cutlass6half_tE19Flash_kernel_traitsILi256ELi64ELi64ELi8ES3_EELb1ELb0ELb1ELb0ELb0ELb0ELb0EEEvNS_16Flash_bwd_paramsE:
	.zero		992


//--------------------- .nv.constant0._ZN5flash44flash_bwd_dq_dk_dv_loop_seqk_parallel_kernelI23Flash_bwd_kernel_traitsILi256ELi64ELi64ELi8ELi4ELi2ELi2ELb0ELb0EN7cutlass6half_tE19Flash_kernel_traitsILi256ELi64ELi64ELi8ES3_EELb0ELb0ELb1ELb0ELb0ELb0ELb1EEEvNS_16Flash_bwd_paramsE --------------------------
	.section	.nv.constant0._ZN5flash44flash_bwd_dq_dk_dv_loop_seqk_parallel_kernelI23Flash_bwd_kernel_traitsILi256ELi64ELi64ELi8ELi4ELi2ELi2ELb0ELb0EN7cutlass6half_tE19Flash_kernel_traitsILi256ELi64ELi64ELi8ES3_EELb0ELb0ELb1ELb0ELb0ELb0ELb1EEEvNS_16Flash_bwd_paramsE,"a",@progbits
	.sectionflags	@""
	.align	4
.nv.constant0._ZN5flash44flash_bwd_dq_dk_dv_loop_seqk_parallel_kernelI23Flash_bwd_kernel_traitsILi256ELi64ELi64ELi8ELi4ELi2ELi2ELb0ELb0EN7cutlass6half_tE19Flash_kernel_traitsILi256ELi64ELi64ELi8ES3_EELb0ELb0ELb1ELb0ELb0ELb0ELb1EEEvNS_16Flash_bwd_paramsE:
	.zero		992


//--------------------- .nv.constant0._ZN5flash44flash_bwd_dq_dk_dv_loop_seqk_parallel_kernelI23Flash_bwd_kernel_traitsILi256ELi64ELi64ELi8ELi4ELi2ELi2ELb0ELb0EN7cutlass6half_tE19Flash_kernel_traitsILi256ELi64ELi64ELi8ES3_EELb1ELb0ELb0ELb0ELb0ELb1ELb0EEEvNS_16Flash_bwd_paramsE --------------------------
	.section	.nv.constant0._ZN5flash44flash_bwd_dq_dk_dv_loop_seqk_parallel_kernelI23Flash_bwd_kernel_traitsILi256ELi64ELi64ELi8ELi4ELi2ELi2ELb0ELb0EN7cutlass6half_tE19Flash_kernel_traitsILi256ELi64ELi64ELi8ES3_EELb1ELb0ELb0ELb0ELb0ELb1ELb0EEEvNS_16Flash_bwd_paramsE,"a",@progbits
	.sectionflags	@""
	.align	4
.nv.constant0._ZN5flash44flash_bwd_dq_dk_dv_loop_seqk_parallel_kernelI23Flash_bwd_kernel_traitsILi256ELi64ELi64ELi8ELi4ELi2ELi2ELb0ELb0EN7cutlass6half_tE19Flash_kernel_traitsILi256ELi64ELi64ELi8ES3_EELb1ELb0ELb0ELb0ELb0ELb1ELb0EEEvNS_16Flash_bwd_paramsE:
	.zero		992


//--------------------- .nv.constant0._ZN5flash44flash_bwd_dq_dk_dv_loop_seqk_parallel_kernelI23Flash_bwd_kernel_traitsILi256ELi64ELi64ELi8ELi4ELi2ELi2ELb0ELb0EN7cutlass6half_tE19Flash_kernel_traitsILi256ELi64ELi64ELi8ES3_EELb0ELb0ELb0ELb0ELb0ELb1ELb1EEEvNS_16Flash_bwd_paramsE --------------------------
	.section	.nv.constant0._ZN5flash44flash_bwd_dq_dk_dv_loop_seqk_parallel_kernelI23Flash_bwd_kernel_traitsILi256ELi64ELi64ELi8ELi4ELi2ELi2ELb0ELb0EN7cutlass6half_tE19Flash_kernel_traitsILi256ELi64ELi64ELi8ES3_EELb0ELb0ELb0ELb0ELb0ELb1ELb1EEEvNS_16Flash_bwd_paramsE,"a",@progbits
	.sectionflags	@""
	.align	4
.nv.constant0._ZN5flash44flash_bwd_dq_dk_dv_loop_seqk_parallel_kernelI23Flash_bwd_kernel_traitsILi256ELi64ELi64ELi8ELi4ELi2ELi2ELb0ELb0EN7cutlass6half_tE19Flash_kernel_traitsILi256ELi64ELi64ELi8ES3_EELb0ELb0ELb0ELb0ELb0ELb1ELb1EEEvNS_16Flash_bwd_paramsE:
	.zero		992


//--------------------- .nv.constant0._ZN5flash44flash_bwd_dq_dk_dv_loop_seqk_parallel_kernelI23Flash_bwd_kernel_traitsILi256ELi64ELi64ELi8ELi4ELi2ELi2ELb0ELb0EN7cutlass6half_tE19Flash_kernel_traitsILi256ELi64ELi64ELi8ES3_EELb1ELb0ELb0ELb1ELb0ELb0ELb0EEEvNS_16Flash_bwd_paramsE --------------------------
	.section	.nv.constant0._ZN5flash44flash_bwd_dq_dk_dv_loop_seqk_parallel_kernelI23Flash_bwd_kernel_traitsILi256ELi64ELi64ELi8ELi4ELi2ELi2ELb0ELb0EN7cutlass6half_tE19Flash_kernel_traitsILi256ELi64ELi64ELi8ES3_EELb1ELb0ELb0ELb1ELb0ELb0ELb0EEEvNS_16Flash_bwd_paramsE,"a",@progbits
	.sectionflags	@""
	.align	4
.nv.constant0._ZN5flash44flash_bwd_dq_dk_dv_loop_seqk_parallel_kernelI23Flash_bwd_kernel_traitsILi256ELi64ELi64ELi8ELi4ELi2ELi2ELb0ELb0EN7cutlass6half_tE19Flash_kernel_traitsILi256ELi64ELi64ELi8ES3_EELb1ELb0ELb0ELb1ELb0ELb0ELb0EEEvNS_16Flash_bwd_paramsE:
	.zero		992


//--------------------- .nv.constant0._ZN5flash44flash_bwd_dq_dk_dv_loop_seqk_parallel_kernelI23Flash_bwd_kernel_traitsILi256ELi64ELi64ELi8ELi4ELi2ELi2ELb0ELb0EN7cutlass6half_tE19Flash_kernel_traitsILi256ELi64ELi64ELi8ES3_EELb0ELb0ELb0ELb1ELb0ELb0ELb1EEEvNS_16Flash_bwd_paramsE --------------------------
	.section	.nv.constant0._ZN5flash44flash_bwd_dq_dk_dv_loop_seqk_parallel_kernelI23Flash_bwd_kernel_traitsILi256ELi64ELi64ELi8ELi4ELi2ELi2ELb0ELb0EN7cutlass6half_tE19Flash_kernel_traitsILi256ELi64ELi64ELi8ES3_EELb0ELb0ELb0ELb1ELb0ELb0ELb1EEEvNS_16Flash_bwd_paramsE,"a",@progbits
	.sectionflags	@""
	.align	4
.nv.constant0._ZN5flash44flash_bwd_dq_dk_dv_loop_seqk_parallel_kernelI23Flash_bwd_kernel_traitsILi256ELi64ELi64ELi8ELi4ELi2ELi2ELb0ELb0EN7cutlass6half_tE19Flash_kernel_traitsILi256ELi64ELi64ELi8ES3_EELb0ELb0ELb0ELb1ELb0ELb0ELb1EEEvNS_16Flash_bwd_paramsE:
	.zero		992


//--------------------- .nv.constant0._ZN5flash44flash_bwd_dq_dk_dv_loop_seqk_parallel_kernelI23Flash_bwd_kernel_traitsILi256ELi64ELi64ELi8ELi4ELi2ELi2ELb0ELb0EN7cutlass6half_tE19Flash_kernel_traitsILi256ELi64ELi64ELi8ES3_EELb1ELb0ELb1ELb0ELb0ELb1ELb0EEEvNS_16Flash_bwd_paramsE --------------------------
	.section	.nv.constant0._ZN5flash44flash_bwd_dq_dk_dv_loop_seqk_parallel_kernelI23Flash_bwd_kernel_traitsILi256ELi64ELi64ELi8ELi4ELi2ELi2ELb0ELb0EN7cutlass6half_tE19Flash_kernel_traitsILi256ELi64ELi64ELi8ES3_EELb1ELb0ELb1ELb0ELb0ELb1ELb0EEEvNS_16Flash_bwd_paramsE,"a",@progbits
	.sectionflags	@""
	.align	4
.nv.constant0._ZN5flash44flash_bwd_dq_dk_dv_loop_seqk_parallel_kernelI23Flash_bwd_kernel_traitsILi256ELi64ELi64ELi8ELi4ELi2ELi2ELb0ELb0EN7cutlass6half_tE19Flash_kernel_traitsILi256ELi64ELi64ELi8ES3_EELb1ELb0ELb1ELb0ELb0ELb1ELb0EEEvNS_16Flash_bwd_paramsE:
	.zero		992


//--------------------- .nv.constant0._ZN5flash44flash_bwd_dq_dk_dv_loop_seqk_parallel_kernelI23Flash_bwd_kernel_traitsILi256ELi64ELi64ELi8ELi4ELi2ELi2ELb0ELb0EN7cutlass6half_tE19Flash_kernel_traitsILi256ELi64ELi64ELi8ES3_EELb0ELb0ELb1ELb0ELb0ELb1ELb1EEEvNS_16Flash_bwd_paramsE --------------------------
	.section	.nv.constant0._ZN5flash44flash_bwd_dq_dk_dv_loop_seqk_parallel_kernelI23Flash_bwd_kernel_traitsILi256ELi64ELi64ELi8ELi4ELi2ELi2ELb0ELb0EN7cutlass6half_tE19Flash_kernel_traitsILi256ELi64ELi64ELi8ES3_EELb0ELb0ELb1ELb0ELb0ELb1ELb1EEEvNS_16Flash_bwd_paramsE,"a",@progbits
	.sectionflags	@""
	.align	4
.nv.constant0._ZN5flash44flash_bwd_dq_dk_dv_loop_seqk_parallel_kernelI23Flash_bwd_kernel_traitsILi256ELi64ELi64ELi8ELi4ELi2ELi2ELb0ELb0EN7cutlass6half_tE19Flash_kernel_traitsILi256ELi64ELi64ELi8ES3_EELb0ELb0ELb1ELb0ELb0ELb1ELb1EEEvNS_16Flash_bwd_paramsE:
	.zero		992


//--------------------- .nv.constant0._ZN5flash44flash_bwd_dq_dk_dv_loop_seqk_parallel_kernelI23Flash_bwd_kernel_traitsILi256ELi64ELi64ELi8ELi4ELi2ELi2ELb0ELb0EN7cutlass6half_tE19Flash_kernel_traitsILi256ELi64ELi64ELi8ES3_EELb1ELb0ELb1ELb1ELb0ELb0ELb0EEEvNS_16Flash_bwd_paramsE --------------------------
	.section	.nv.constant0._ZN5flash44flash_bwd_dq_dk_dv_loop_seqk_parallel_kernelI23Flash_bwd_kernel_traitsILi256ELi64ELi64ELi8ELi4ELi2ELi2ELb0ELb0EN7cutlass6half_tE19Flash_kernel_traitsILi256ELi64ELi64ELi8ES3_EELb1ELb0ELb1ELb1ELb0ELb0ELb0EEEvNS_16Flash_bwd_paramsE,"a",@progbits
	.sectionflags	@""
	.align	4
.nv.constant0._ZN5flash44flash_bwd_dq_dk_dv_loop_seqk_parallel_kernelI23Flash_bwd_kernel_traitsILi256ELi64ELi64ELi8ELi4ELi2ELi2ELb0ELb0EN7cutlass6half_tE19Flash_kernel_traitsILi256ELi64ELi64ELi8ES3_EELb1ELb0ELb1ELb1ELb0ELb0ELb0EEEvNS_16Flash_bwd_paramsE:
	.zero		992


//--------------------- .nv.constant0._ZN5flash44flash_bwd_dq_dk_dv_loop_seqk_parallel_kernelI23Flash_bwd_kernel_traitsILi256ELi64ELi64ELi8ELi4ELi2ELi2ELb0ELb0EN7cutlass6half_tE19Flash_kernel_traitsILi256ELi64ELi64ELi8ES3_EELb0ELb0ELb1ELb1ELb0ELb0ELb1EEEvNS_16Flash_bwd_paramsE --------------------------
	.section	.nv.constant0._ZN5flash44flash_bwd_dq_dk_dv_loop_seqk_parallel_kernelI23Flash_bwd_kernel_traitsILi256ELi64ELi64ELi8ELi4ELi2ELi2ELb0ELb0EN7cutlass6half_tE19Flash_kernel_traitsILi256ELi64ELi64ELi8ES3_EELb0ELb0ELb1ELb1ELb0ELb0ELb1EEEvNS_16Flash_bwd_paramsE,"a",@progbits
	.sectionflags	@""
	.align	4
.nv.constant0._ZN5flash44flash_bwd_dq_dk_dv_loop_seqk_parallel_kernelI23Flash_bwd_kernel_traitsILi256ELi64ELi64ELi8ELi4ELi2ELi2ELb0ELb0EN7cutlass6half_tE19Flash_kernel_traitsILi256ELi64ELi64ELi8ES3_EELb0ELb0ELb1ELb1ELb0ELb0ELb1EEEvNS_16Flash_bwd_paramsE:
	.zero		992


//--------------------- .nv.constant0._ZN5flash25flash_bwd_dot_do_o_kernelILb0E23Flash_bwd_kernel_traitsILi256ELi64ELi64ELi8ELi4ELi2ELi2ELb0ELb0EN7cutlass6half_tE19Flash_kernel_traitsILi256ELi64ELi64ELi8ES3_EEEEvNS_16Flash_bwd_paramsE --------------------------
	.section	.nv.constant0._ZN5flash25flash_bwd_dot_do_o_kernelILb0E23Flash_bwd_kernel_traitsILi256ELi64ELi64ELi8ELi4ELi2ELi2ELb0ELb0EN7cutlass6half_tE19Flash_kernel_traitsILi256ELi64ELi64ELi8ES3_EEEEvNS_16Flash_bwd_paramsE,"a",@progbits
	.sectionflags	@""
	.align	4
.nv.constant0._ZN5flash25flash_bwd_dot_do_o_kernelILb0E23Flash_bwd_kernel_traitsILi256ELi64ELi64ELi8ELi4ELi2ELi2ELb0ELb0EN7cutlass6half_tE19Flash_kernel_traitsILi256ELi64ELi64ELi8ES3_EEEEvNS_16Flash_bwd_paramsE:
	.zero		992


//--------------------- .nv.constant0._ZN5flash25flash_bwd_dot_do_o_kernelILb1E23Flash_bwd_kernel_traitsILi256ELi64ELi64ELi8ELi4ELi2ELi2ELb0ELb0EN7cutlass6half_tE19Flash_kernel_traitsILi256ELi64ELi64ELi8ES3_EEEEvNS_16Flash_bwd_paramsE --------------------------
	.section	.nv.constant0._ZN5flash25flash_bwd_dot_do_o_kernelILb1E23Flash_bwd_kernel_traitsILi256ELi64ELi64ELi8ELi4ELi2ELi2ELb0ELb0EN7cutlass6half_tE19Flash_kernel_traitsILi256ELi64ELi64ELi8ES3_EEEEvNS_16Flash_bwd_paramsE,"a",@progbits
	.sectionflags	@""
	.align	4
.nv.constant0._ZN5flash25flash_bwd_dot_do_o_kernelILb1E23Flash_bwd_kernel_traitsILi256ELi64ELi64ELi8ELi4ELi2ELi2ELb0ELb0EN7cutlass6half_tE19Flash_kernel_traitsILi256ELi64ELi64ELi8ES3_EEEEvNS_16Flash_bwd_paramsE:
	.zero		992


//--------------------- .text._ZN5flash27flash_bwd_convert_dq_kernelI23Flash_bwd_kernel_traitsILi256ELi64ELi32ELi8ELi4ELi1ELi2ELb1ELb1EN7cutlass6half_tE19Flash_kernel_traitsILi256ELi64ELi32ELi8ES3_EEEEvNS_16Flash_bwd_paramsEi --------------------------
	.section	.text._ZN5flash27flash_bwd_convert_dq_kernelI23Flash_bwd_kernel_traitsILi256ELi64ELi32ELi8ELi4ELi1ELi2ELb1ELb1EN7cutlass6half_tE19Flash_kernel_traitsILi256ELi64ELi32ELi8ES3_EEEEvNS_16Flash_bwd_paramsEi,"ax",@progbits
	.sectioninfo	@"SHI_REGISTERS=96"
	.align	128
        .global         _ZN5flash27flash_bwd_convert_dq_kernelI23Flash_bwd_kernel_traitsILi256ELi64ELi32ELi8ELi4ELi1ELi2ELb1ELb1EN7cutlass6half_tE19Flash_kernel_traitsILi256ELi64ELi32ELi8ES3_EEEEvNS_16Flash_bwd_paramsEi
        .type           _ZN5flash27flash_bwd_convert_dq_kernelI23Flash_bwd_kernel_traitsILi256ELi64ELi32ELi8ELi4ELi1ELi2ELb1ELb1EN7cutlass6half_tE19Flash_kernel_traitsILi256ELi64ELi32ELi8ES3_EEEEvNS_16Flash_bwd_paramsEi,@function
        .size           _ZN5flash27flash_bwd_convert_dq_kernelI23Flash_bwd_kernel_traitsILi256ELi64ELi32ELi8ELi4ELi1ELi2ELb1ELb1EN7cutlass6half_tE19Flash_kernel_traitsILi256ELi64ELi32ELi8ES3_EEEEvNS_16Flash_bwd_paramsEi,(.L_x_1997 - _ZN5flash27flash_bwd_convert_dq_kernelI23Flash_bwd_kernel_traitsILi256ELi64ELi32ELi8ELi4ELi1ELi2ELb1ELb1EN7cutlass6half_tE19Flash_kernel_traitsILi256ELi64ELi32ELi8ES3_EEEEvNS_16Flash_bwd_paramsEi)
        .other          _ZN5flash27flash_bwd_convert_dq_kernelI23Flash_bwd_kernel_traitsILi256ELi64ELi32ELi8ELi4ELi1ELi2ELb1ELb1EN7cutlass6half_tE19Flash_kernel_traitsILi256ELi64ELi32ELi8ES3_EEEEvNS_16Flash_bwd_paramsEi,@"STO_CUDA_ENTRY STV_DEFAULT"
_ZN5flash27flash_bwd_convert_dq_kernelI23Flash_bwd_kernel_traitsILi256ELi64ELi32ELi8ELi4ELi1ELi2ELb1ELb1EN7cutlass6half_tE19Flash_kernel_traitsILi256ELi64ELi32ELi8ES3_EEEEvNS_16Flash_bwd_paramsEi:
.text._ZN5flash27flash_bwd_convert_dq_kernelI23Flash_bwd_kernel_traitsILi256ELi64ELi32ELi8ELi4ELi1ELi2ELb1ELb1EN7cutlass6half_tE19Flash_kernel_traitsILi256ELi64ELi32ELi8ES3_EEEEvNS_16Flash_bwd_paramsEi:
[----:B------:R-:W-:Y:S02]  /*0000*/  MOV R1, c[0x0][0x28] ;  /* 0x00000a0000017a02 */ /* 0x000fe40000000f00 */
[----:B------:R-:W0:Y:S01]  /*0010*/  S2UR UR9, SR_CTAID.Y ;  /* 0x00000000000979c3 */ /* 0x000e220000002600 */
[----:B------:R-:W-:Y:S02]  /*0020*/  ULDC.64 UR4, c[0x0][0x240] ;  /* 0x0000900000047ab9 */ /* 0x000fe40000000a00 */
[----:B------:R-:W-:Y:S02]  /*0030*/  UISETP.NE.U32.AND UP0, UPT, URZ, UR4, UPT ;  /* 0x000000043f00728c */ /* 0x000fe4000bf05070 */
[----:B------:R-:W-:Y:S02]  /*0040*/  UMOV UR6, 0x4 ;  /* 0x0000000400067882 */ /* 0x000fe40000000000 */
[----:B------:R-:W-:Y:S02]  /*0050*/  UISETP.NE.AND.EX UP0, UPT, URZ, UR5, UPT, UP0 ;  /* 0x000000053f00728c */ /* 0x000fe4000bf05300 */
[----:B------:R-:W-:Y:S02]  /*0060*/  ULDC.64 UR22, c[0x0][0x118] ;  /* 0x0000460000167ab9 */ /* 0x000fe40000000a00 */
[----:B------:R-:W-:-:S02]  /*0070*/  ULDC.64 UR4, c[0x0][0x240] ;  /* 0x0000900000047ab9 */ /* 0x000fc40000000a00 */
[----:B------:R-:W-:Y:S01]  /*0080*/  PLOP3.LUT P0, PT, PT, PT, UP0, 0x80, 0x0 ;  /* 0x000000000000781c */ /* 0x000fe20003f0f008 */
[----:B0-----:R-:W-:-:S06]  /*0090*/  UIMAD.WIDE UR4, UR9, UR6, UR4 ;  /* 0x00000006090472a5 */ /* 0x001fcc000f8e0204 */
[----:B------:R-:W-:Y:S02]  /*00a0*/  MOV R2, UR4 ;  /* 0x0000000400027c02 */ /* 0x000fe40008000f00 */
[----:B------:R-:W-:-:S05]  /*00b0*/  MOV R3, UR5 ;  /* 0x0000000500037c02 */ /* 0x000fca0008000f00 */
[----:B------:R-:W2:Y:S04]  /*00c0*/  @P0 LDG.E R4, [R2.64] ;  /* 0x0000001602040981 */ /* 0x000ea8000c1e1900 */
[----:B------:R-:W3:Y:S01]  /*00d0*/  @P0 LDG.E R0, [R2.64+0x4] ;  /* 0x0000041602000981 */ /* 0x000ee2000c1e1900 */
[----:B------:R-:W-:Y:S01]  /*00e0*/  UMOV UR17, 0xffffffff ;  /* 0xffffffff00117882 */ /* 0x000fe20000000000 */
[----:B------:R-:W0:Y:S02]  /*00f0*/  S2UR UR6, SR_CTAID.X ;  /* 0x00000000000679c3 */ /* 0x000e240000002500 */
[----:B0-----:R-:W-:-:S06]  /*0100*/  USHF.L.U32 UR6, UR6, 0x6, URZ ;  /* 0x0000000606067899 */ /* 0x001fcc000800063f */
[----:B--2---:R-:W0:Y:S08]  /*0110*/  @P0 R2UR UR17, R4 ;  /* 0x00000000041103c2 */ /* 0x004e3000000e0000 */
[----:B---3--:R-:W0:Y:S02]  /*0120*/  @P0 R2UR UR5, R0 ;  /* 0x00000000000503c2 */ /* 0x008e2400000e0000 */
[----:B0-----:R-:W-:-:S07]  /*0130*/  @UP0 UIADD3 UR5, UR5, -UR17, URZ ;  /* 0x8000001105050290 */ /* 0x001fce000fffe03f */
[----:B------:R-:W-:Y:S02]  /*0140*/  @!UP0 ULDC UR5, c[0x0][0x214] ;  /* 0x0000850000058ab9 */ /* 0x000fe40000000800 */
[----:B------:R-:W-:-:S06]  /*0150*/  UISETP.GT.AND UP1, UPT, UR5, UR6, UPT ;  /* 0x000000060500728c */ /* 0x000fcc000bf24270 */
[----:B------:R-:W-:-:S13]  /*0160*/  PLOP3.LUT P0, PT, PT, PT, UP1, 0x80, 0x0 ;  /* 0x000000000000781c */ /* 0x000fda0003f0f018 */
[----:B------:R-:W-:Y:S05]  /*0170*/  @!P0 EXIT ;  /* 0x000000000000894d */ /* 0x000fea0003800000 */
[----:B------:R-:W0:Y:S01]  /*0180*/  S2R R9, SR_TID.X ;  /* 0x0000000000097919 */ /* 0x000e220000002100 */
[----:B------:R-:W1:Y:S01]  /*0190*/  S2UR UR7, SR_CTAID.Z ;  /* 0x00000000000779c3 */ /* 0x000e620000002700 */
[----:B------:R-:W-:Y:S01]  /*01a0*/  MOV R2, c[0x0][0x3e0] ;  /* 0x0000f80000027a02 */ /* 0x000fe20000000f00 */
[----:B------:R-:W-:Y:S01]  /*01b0*/  ULDC UR18, c[0x0][0x224] ;  /* 0x0000890000127ab9 */ /* 0x000fe20000000800 */
[----:B------:R-:W-:Y:S01]  /*01c0*/  HFMA2.MMA R57, -RZ, RZ, 0, 0 ;  /* 0x00000000ff397435 */ /* 0x000fe200000001ff */
[----:B------:R-:W-:Y:S01]  /*01d0*/  UIMAD.WIDE UR18, UR9, UR18, URZ ;  /* 0x00000012091272a5 */ /* 0x000fe2000f8e023f */
[----:B------:R-:W-:Y:S01]  /*01e0*/  ISETP.GE.AND P1, PT, R2, 0x1, PT ;  /* 0x000000010200780c */ /* 0x000fe20003f26270 */
[----:B------:R-:W-:Y:S01]  /*01f0*/  UISETP.NE.AND UP1, UPT, UR17, -0x1, UPT ;  /* 0xffffffff1100788c */ /* 0x000fe2000bf25270 */
[----:B------:R-:W-:Y:S01]  /*0200*/  HFMA2.MMA R22, -RZ, RZ, 0, 0 ;  /* 0x00000000ff167435 */ /* 0x000fe200000001ff */
[----:B------:R-:W-:Y:S01]  /*0210*/  ULDC UR16, c[0x0][0x1c0] ;  /* 0x0000700000107ab9 */ /* 0x000fe20000000800 */
[----:B------:R-:W-:Y:S01]  /*0220*/  CS2R R26, SRZ ;  /* 0x00000000001a7805 */ /* 0x000fe2000001ff00 */
[----:B------:R-:W-:Y:S01]  /*0230*/  UIMAD.WIDE UR14, UR9, 0x80, URZ ;  /* 0x00000080090e78a5 */ /* 0x000fe2000f8e023f */
[----:B------:R-:W-:Y:S01]  /*0240*/  CS2R R28, SRZ ;  /* 0x00000000001c7805 */ /* 0x000fe2000001ff00 */
[----:B------:R-:W-:Y:S01]  /*0250*/  USHF.R.S32.HI UR20, URZ, 0x1f, UR16 ;  /* 0x0000001f3f147899 */ /* 0x000fe20008011410 */
[----:B------:R-:W-:Y:S01]  /*0260*/  CS2R R30, SRZ ;  /* 0x00000000001e7805 */ /* 0x000fe2000001ff00 */
[----:B------:R-:W-:Y:S01]  /*0270*/  UIMAD UR19, UR19, UR16, URZ ;  /* 0x00000010131372a4 */ /* 0x000fe2000f8e023f */
[----:B------:R-:W-:Y:S01]  /*0280*/  CS2R R70, SRZ ;  /* 0x0000000000467805 */ /* 0x000fe2000001ff00 */
[----:B------:R-:W-:Y:S01]  /*0290*/  USEL UR24, UR14, URZ, UP0 ;  /* 0x0000003f0e187287 */ /* 0x000fe20008000000 */
[----:B------:R-:W-:Y:S01]  /*02a0*/  CS2R R32, SRZ ;  /* 0x0000000000207805 */ /* 0x000fe2000001ff00 */
[----:B------:R-:W-:Y:S01]  /*02b0*/  USEL UR25, UR15, URZ, UP0 ;  /* 0x0000003f0f197287 */ /* 0x000fe20008000000 */
[----:B------:R-:W-:Y:S01]  /*02c0*/  CS2R R34, SRZ ;  /* 0x0000000000227805 */ /* 0x000fe2000001ff00 */
[----:B------:R-:W-:Y:S01]  /*02d0*/  UIMAD.WIDE.U32 UR14, UR18, UR16, URZ ;  /* 0x00000010120e72a5 */ /* 0x000fe2000f8e003f */
[----:B------:R-:W-:Y:S01]  /*02e0*/  CS2R R36, SRZ ;  /* 0x0000000000247805 */ /* 0x000fe2000001ff00 */
[----:B------:R-:W-:Y:S01]  /*02f0*/  UIMAD UR28, UR18, UR20, UR19 ;  /* 0x00000014121c72a4 */ /* 0x000fe2000f8e0213 */
[----:B0-----:R-:W-:Y:S01]  /*0300*/  SHF.R.S32.HI R0, RZ, 0x1f, R9 ;  /* 0x0000001fff007819 */ /* 0x001fe20000011409 */
[----:B------:R-:W-:Y:S01]  /*0310*/  ULDC UR29, c[0x0][0x22c] ;  /* 0x00008b00001d7ab9 */ /* 0x000fe20000000800 */
[----:B------:R-:W-:Y:S01]  /*0320*/  CS2R R38, SRZ ;  /* 0x0000000000267805 */ /* 0x000fe2000001ff00 */
[----:B------:R-:W-:Y:S01]  /*0330*/  UIMAD.WIDE UR12, UR16, UR29, URZ ;  /* 0x0000001d100c72a5 */ /* 0x000fe2000f8e023f */
[CC--:B------:R-:W-:Y:S01]  /*0340*/  LEA.HI R2, R0.reuse, R9.reuse, RZ, 0x2 ;  /* 0x0000000900027211 */ /* 0x0c0fe200078f10ff */
[----:B------:R-:W-:Y:S01]  /*0350*/  UIADD3 UR15, UR15, UR28, URZ ;  /* 0x0000001c0f0f7290 */ /* 0x000fe2000fffe03f */
[CC--:B------:R-:W-:Y:S01]  /*0360*/  LEA.HI R5, R0.reuse, R9.reuse, RZ, 0x6 ;  /* 0x0000000900057211 */ /* 0x0c0fe200078f30ff */
[----:B------:R-:W-:Y:S01]  /*0370*/  @UP1 UMOV UR27, UR17 ;  /* 0x00000011001b1c82 */ /* 0x000fe20008000000 */
[--C-:B------:R-:W-:Y:S01]  /*0380*/  SHF.R.S32.HI R3, RZ, 0x2, R2.reuse ;  /* 0x00000002ff037819 */ /* 0x100fe20000011402 */
[----:B------:R-:W-:Y:S01]  /*0390*/  @!UP1 UMOV UR27, 0xffffffff ;  /* 0xffffffff001b9882 */ /* 0x000fe20000000000 */
[----:B------:R-:W-:Y:S01]  /*03a0*/  SHF.R.S32.HI R4, RZ, 0x1f, R2 ;  /* 0x0000001fff047819 */ /* 0x000fe20000011402 */
[----:B------:R-:W-:Y:S01]  /*03b0*/  USHF.R.S32.HI UR21, URZ, 0x1f, UR29 ;  /* 0x0000001f3f157899 */ /* 0x000fe2000801141d */
[----:B------:R-:W-:Y:S01]  /*03c0*/  LEA.HI R6, R0, R9, RZ, 0x5 ;  /* 0x0000000900067211 */ /* 0x000fe200078f28ff */
[----:B------:R-:W-:Y:S01]  /*03d0*/  UIMAD.WIDE.U32 UR30, UR12, UR27, URZ ;  /* 0x0000001b0c1e72a5 */ /* 0x000fe2000f8e003f */
[----:B------:R-:W-:Y:S01]  /*03e0*/  LEA.HI R4, R4, R3, RZ, 0x3 ;  /* 0x0000000304047211 */ /* 0x000fe200078f18ff */
[----:B------:R-:W-:Y:S01]  /*03f0*/  UIMAD UR15, UR15, UR29, URZ ;  /* 0x0000001d0f0f72a4 */ /* 0x000fe2000f8e023f */
[----:B------:R-:W-:Y:S01]  /*0400*/  LEA.HI R0, R0, R9, RZ, 0x3 ;  /* 0x0000000900007211 */ /* 0x000fe200078f18ff */
[----:B------:R-:W-:Y:S01]  /*0410*/  UIMAD.WIDE.U32 UR18, UR14, UR29, URZ ;  /* 0x0000001d0e1272a5 */ /* 0x000fe2000f8e003f */
[----:B------:R-:W-:Y:S01]  /*0420*/  LOP3.LUT R4, R4, 0xfffffff8, RZ, 0xc0, !PT ;  /* 0xfffffff804047812 */ /* 0x000fe200078ec0ff */
[----:B------:R-:W-:Y:S01]  /*0430*/  UIMAD UR27, UR13, UR27, URZ ;  /* 0x0000001b0d1b72a4 */ /* 0x000fe2000f8e023f */
[----:B------:R-:W-:Y:S01]  /*0440*/  LOP3.LUT R7, R0, 0x1ffffff8, RZ, 0xc0, !PT ;  /* 0x1ffffff800077812 */ /* 0x000fe200078ec0ff */
[----:B------:R-:W-:Y:S01]  /*0450*/  UMOV UR4, URZ ;  /* 0x0000003f00047c82 */ /* 0x000fe20008000000 */
[----:B------:R-:W-:Y:S01]  /*0460*/  IADD3 R4, R3, -R4, RZ ;  /* 0x8000000403047210 */ /* 0x000fe20007ffe0ff */
[----:B------:R-:W-:Y:S01]  /*0470*/  USHF.R.S32.HI UR8, URZ, 0x1f, UR6 ;  /* 0x0000001f3f087899 */ /* 0x000fe20008011406 */
[----:B------:R-:W-:Y:S01]  /*0480*/  SHF.R.S32.HI R3, RZ, 0x5, R6 ;  /* 0x00000005ff037819 */ /* 0x000fe20000011406 */
[----:B------:R-:W-:Y:S01]  /*0490*/  UIADD3 UR24, UP0, UR6, UR24, URZ ;  /* 0x0000001806187290 */ /* 0x000fe2000ff1e03f */
[----:B------:R-:W-:Y:S01]  /*04a0*/  SHF.R.S32.HI R17, RZ, 0x3, R0 ;  /* 0x00000003ff117819 */ /* 0x000fe20000011400 */
[----:B------:R-:W-:Y:S01]  /*04b0*/  UIMAD UR15, UR21, UR14, UR15 ;  /* 0x0000000e150f72a4 */ /* 0x000fe2000f8e020f */
[C---:B------:R-:W-:Y:S01]  /*04c0*/  LOP3.LUT R8, R6.reuse, 0xffffffe0, RZ, 0xc0, !PT ;  /* 0xffffffe006087812 */ /* 0x040fe200078ec0ff */
[----:B-1----:R-:W-:Y:S01]  /*04d0*/  UIMAD UR32, UR7, UR29, URZ ;  /* 0x0000001d072072a4 */ /* 0x002fe2000f8e023f */
[----:B------:R-:W-:Y:S01]  /*04e0*/  IMAD.IADD R7, R9, 0x1, -R7 ;  /* 0x0000000109077824 */ /* 0x000fe200078e0a07 */
[----:B------:R-:W-:Y:S01]  /*04f0*/  UIMAD UR4, UR12, UR4, UR27 ;  /* 0x000000040c0472a4 */ /* 0x000fe2000f8e021b */
[----:B------:R-:W-:Y:S01]  /*0500*/  LEA.HI R6, R6, R3, RZ, 0x1 ;  /* 0x0000000306067211 */ /* 0x000fe200078f08ff */
[----:B------:R-:W-:Y:S01]  /*0510*/  USEL UR18, UR18, UR30, !UP1 ;  /* 0x0000001e12127287 */ /* 0x000fe2000c800000 */
[----:B------:R-:W-:Y:S01]  /*0520*/  SHF.L.U32 R0, R17, 0x6, RZ ;  /* 0x0000000611007819 */ /* 0x000fe200000006ff */
[----:B------:R-:W-:Y:S01]  /*0530*/  UIADD3.X UR20, UR8, UR25, URZ, UP0, !UPT ;  /* 0x0000001908147290 */ /* 0x000fe200087fe43f */
[-C--:B------:R-:W-:Y:S01]  /*0540*/  IADD3 R8, -R8, R9.reuse, RZ ;  /* 0x0000000908087210 */ /* 0x080fe20007ffe1ff */
[----:B------:R-:W-:Y:S01]  /*0550*/  UIADD3 UR19, UR19, UR15, URZ ;  /* 0x0000000f13137290 */ /* 0x000fe2000fffe03f */
[----:B------:R-:W-:Y:S01]  /*0560*/  LOP3.LUT R6, R6, 0x3ffffe, RZ, 0xc0, !PT ;  /* 0x003ffffe06067812 */ /* 0x000fe200078ec0ff */
[----:B------:R-:W-:Y:S01]  /*0570*/  UIMAD UR26, UR29, UR16, URZ ;  /* 0x000000101d1a72a4 */ /* 0x000fe2000f8e023f */
[----:B------:R-:W-:Y:S01]  /*0580*/  SHF.L.U32 R46, R7, 0x3, RZ ;  /* 0x00000003072e7819 */ /* 0x000fe200000006ff */
[----:B------:R-:W-:Y:S01]  /*0590*/  UIADD3 UR18, UP0, UR32, UR18, URZ ;  /* 0x0000001220127290 */ /* 0x000fe2000ff1e03f */
[----:B------:R-:W-:Y:S01]  /*05a0*/  LOP3.LUT R2, R2, 0x7ffffffc, RZ, 0xc0, !PT ;  /* 0x7ffffffc02027812 */ /* 0x000fe200078ec0ff */
[----:B------:R-:W-:Y:S01]  /*05b0*/  @UP1 UIADD3 UR19, UR31, UR4, URZ ;  /* 0x000000041f131290 */ /* 0x000fe2000fffe03f */
[----:B------:R-:W-:Y:S01]  /*05c0*/  LOP3.LUT R7, R0, 0x1c0, RZ, 0xc0, !PT ;  /* 0x000001c000077812 */ /* 0x000fe200078ec0ff */
[----:B------:R-:W-:Y:S01]  /*05d0*/  UIMAD UR20, UR20, UR12, URZ ;  /* 0x0000000c141472a4 */ /* 0x000fe2000f8e023f */
[C---:B------:R-:W-:Y:S01]  /*05e0*/  IMAD R8, R3.reuse, UR26, R8 ;  /* 0x0000001a03087c24 */ /* 0x040fe2000f8e0208 */
[----:B------:R-:W-:Y:S01]  /*05f0*/  ULEA.HI.X.SX32 UR19, UR32, UR19, 0x1, UP0 ;  /* 0x0000001320137291 */ /* 0x000fe200080f0e3f */
[----:B------:R-:W-:Y:S01]  /*0600*/  IMAD.IADD R3, R3, 0x1, -R6 ;  /* 0x0000000103037824 */ /* 0x000fe200078e0a06 */
[----:B------:R-:W-:Y:S01]  /*0610*/  UIMAD UR20, UR13, UR24, UR20 ;  /* 0x000000180d1472a4 */ /* 0x000fe2000f8e0214 */
[----:B------:R-:W-:Y:S01]  /*0620*/  IADD3 R2, -R2, R9, RZ ;  /* 0x0000000902027210 */ /* 0x000fe20007ffe1ff */
[----:B------:R-:W-:Y:S01]  /*0630*/  UIMAD.WIDE.U32 UR12, UR12, UR24, UR18 ;  /* 0x000000180c0c72a5 */ /* 0x000fe2000f8e0012 */
[----:B------:R-:W-:Y:S01]  /*0640*/  LOP3.LUT R0, R7, 0x38, R46, 0xf8, !PT ;  /* 0x0000003807007812 */ /* 0x000fe200078ef82e */
[----:B------:R-:W-:Y:S01]  /*0650*/  @!UP1 USHF.R.S32.HI UR4, URZ, 0x1f, UR9 ;  /* 0x0000001f3f049899 */ /* 0x000fe20008011409 */
[----:B------:R-:W-:Y:S01]  /*0660*/  SHF.R.U32.HI R7, RZ, 0x3, R7 ;  /* 0x00000003ff077819 */ /* 0x000fe20000011607 */
[----:B------:R-:W-:Y:S01]  /*0670*/  ULDC.64 UR10, c[0x0][0x398] ;  /* 0x0000e600000a7ab9 */ /* 0x000fe20000000a00 */
[----:B------:R-:W-:Y:S01]  /*0680*/  LEA R18, R3, R2, 0x9 ;  /* 0x0000000203127211 */ /* 0x000fe200078e48ff */
[----:B------:R-:W-:Y:S01]  /*0690*/  ULDC.64 UR18, c[0x0][0x380] ;  /* 0x0000e00000127ab9 */ /* 0x000fe20000000a00 */
[----:B------:R-:W-:Y:S01]  /*06a0*/  LOP3.LUT R0, R0, R7, RZ, 0x3c, !PT ;  /* 0x0000000700007212 */ /* 0x000fe200078e3cff */
[----:B------:R-:W-:Y:S01]  /*06b0*/  @UP1 UIMAD.WIDE.U32 UR14, UR17, UR10, URZ ;  /* 0x0000000a110e12a5 */ /* 0x000fe2000f8e003f */
[----:B------:R-:W-:Y:S01]  /*06c0*/  SHF.R.S32.HI R5, RZ, 0x6, R5 ;  /* 0x00000006ff057819 */ /* 0x000fe20000011405 */
[----:B------:R-:W-:Y:S01]  /*06d0*/  @!UP1 UIMAD UR4, UR4, UR18, URZ ;  /* 0x00000012040492a4 */ /* 0x000fe2000f8e023f */
[----:B------:R-:W-:Y:S01]  /*06e0*/  SHF.R.S32.HI R2, RZ, 0x1f, R8 ;  /* 0x0000001fff027819 */ /* 0x000fe20000011408 */
[----:B------:R-:W-:Y:S01]  /*06f0*/  @UP1 UIMAD UR11, UR17, UR11, UR15 ;  /* 0x0000000b110b12a4 */ /* 0x000fe2000f8e020f */
[----:B------:R-:W-:Y:S01]  /*0700*/  MOV R23, UR20 ;  /* 0x0000001400177c02 */ /* 0x000fe20008000f00 */
[----:B------:R-:W-:Y:S01]  /*0710*/  @!UP1 UIMAD UR4, UR9, UR19, UR4 ;  /* 0x00000013090492a4 */ /* 0x000fe2000f8e0204 */
[----:B------:R-:W-:Y:S01]  /*0720*/  LOP3.LUT P0, RZ, R4, 0x4, RZ, 0xc0, !PT ;  /* 0x0000000404ff7812 */ /* 0x000fe2000780c0ff */
[----:B------:R-:W-:Y:S01]  /*0730*/  @UP1 UMOV UR20, UR14 ;  /* 0x0000000e00141c82 */ /* 0x000fe20008000000 */
[----:B------:R-:W-:Y:S01]  /*0740*/  IADD3 R8, P2, R8, UR12, RZ ;  /* 0x0000000c08087c10 */ /* 0x000fe2000ff5e0ff */
[----:B------:R-:W-:Y:S01]  /*0750*/  CS2R R40, SRZ ;  /* 0x0000000000287805 */ /* 0x000fe2000001ff00 */
[----:B------:R-:W-:Y:S01]  /*0760*/  SHF.L.U32 R4, R4, 0x6, RZ ;  /* 0x0000000604047819 */ /* 0x000fe200000006ff */
[----:B------:R-:W-:Y:S01]  /*0770*/  CS2R R68, SRZ ;  /* 0x0000000000447805 */ /* 0x000fe2000001ff00 */
[C---:B------:R-:W-:Y:S01]  /*0780*/  LEA R19, R5.reuse, R0, 0x9 ;  /* 0x0000000005137211 */ /* 0x040fe200078e48ff */
[----:B------:R-:W-:Y:S01]  /*0790*/  IMAD.SHL.U32 R5, R5, 0x8, RZ ;  /* 0x0000000805057824 */ /* 0x000fe200078e00ff */
[----:B------:R-:W-:Y:S01]  /*07a0*/  IADD3.X R23, R2, UR13, R23, P2, !PT ;  /* 0x0000000d02177c10 */ /* 0x000fe200097fe417 */
[----:B------:R-:W-:Y:S01]  /*07b0*/  @!UP1 UIMAD.WIDE.U32 UR12, UR9, UR18, URZ ;  /* 0x00000012090c92a5 */ /* 0x000fe2000f8e003f */
[----:B------:R-:W-:Y:S01]  /*07c0*/  LOP3.LUT R4, R4, 0x1c0, RZ, 0xc0, !PT ;  /* 0x000001c004047812 */ /* 0x000fe200078ec0ff */
[----:B------:R-:W-:Y:S01]  /*07d0*/  USHF.R.S32.HI UR9, URZ, 0x1f, UR7 ;  /* 0x0000001f3f097899 */ /* 0x000fe20008011407 */
[----:B------:R-:W-:Y:S01]  /*07e0*/  LEA R56, P2, R8, c[0x0][0x350], 0x2 ;  /* 0x0000d40008387a11 */ /* 0x000fe200078410ff */
[----:B------:R-:W-:Y:S01]  /*07f0*/  @!UP1 UIADD3 UR11, UR13, UR4, URZ ;  /* 0x000000040d0b9290 */ /* 0x000fe2000fffe03f */
[----:B------:R-:W-:Y:S01]  /*0800*/  LOP3.LUT R5, R4, 0x18, R5, 0xf8, !PT ;  /* 0x0000001804057812 */ /* 0x000fe200078ef805 */
[----:B------:R-:W-:Y:S01]  /*0810*/  HFMA2.MMA R0, -RZ, RZ, 0, 0 ;  /* 0x00000000ff007435 */ /* 0x000fe200000001ff */
[----:B------:R-:W-:Y:S01]  /*0820*/  SHF.R.U32.HI R4, RZ, 0x3, R4 ;  /* 0x00000003ff047819 */ /* 0x000fe20000011604 */
[----:B------:R-:W-:Y:S01]  /*0830*/  @!UP1 UMOV UR20, UR12 ;  /* 0x0000000c00149c82 */ /* 0x000fe20008000000 */
[----:B------:R-:W-:Y:S01]  /*0840*/  LEA.HI.X R23, R8, c[0x0][0x354], R23, 0x2, P2 ;  /* 0x0000d50008177a11 */ /* 0x000fe200010f1417 */
[----:B------:R-:W-:Y:S01]  /*0850*/  CS2R R74, SRZ ;  /* 0x00000000004a7805 */ /* 0x000fe2000001ff00 */
[----:B------:R-:W-:Y:S01]  /*0860*/  LOP3.LUT R21, R5, R4, RZ, 0x3c, !PT ;  /* 0x0000000405157212 */ /* 0x000fe200078e3cff */
[----:B------:R-:W-:Y:S01]  /*0870*/  CS2R R8, SRZ ;  /* 0x0000000000087805 */ /* 0x000fe2000001ff00 */
[----:B------:R-:W-:Y:S01]  /*0880*/  CS2R R72, SRZ ;  /* 0x0000000000487805 */ /* 0x000fe2000001ff00 */
[----:B------:R-:W-:Y:S01]  /*0890*/  CS2R R10, SRZ ;  /* 0x00000000000a7805 */ /* 0x000fe2000001ff00 */
[----:B------:R-:W-:Y:S01]  /*08a0*/  CS2R R2, SRZ ;  /* 0x0000000000027805 */ /* 0x000fe2000001ff00 */
[----:B------:R-:W-:Y:S01]  /*08b0*/  CS2R R42, SRZ ;  /* 0x00000000002a7805 */ /* 0x000fe2000001ff00 */
[----:B------:R-:W-:Y:S01]  /*08c0*/  CS2R R44, SRZ ;  /* 0x00000000002c7805 */ /* 0x000fe2000001ff00 */
[----:B------:R-:W-:Y:S01]  /*08d0*/  CS2R R52, SRZ ;  /* 0x0000000000347805 */ /* 0x000fe2000001ff00 */
[----:B------:R-:W-:Y:S01]  /*08e0*/  CS2R R54, SRZ ;  /* 0x0000000000367805 */ /* 0x000fe2000001ff00 */
[----:B------:R-:W-:Y:S01]  /*08f0*/  MOV R76, RZ ;  /* 0x000000ff004c7202 */ /* 0x000fe20000000f00 */
        /* <DEDUP_REMOVED lines=9> */
[----:B------:R-:W-:Y:S01]  /*0990*/  IMAD.MOV.U32 R16, RZ, RZ, RZ ;  /* 0x000000ffff107224 */ /* 0x000fe200078e00ff */
[----:B------:R-:W-:Y:S01]  /*09a0*/  CS2R R64, SRZ ;  /* 0x0000000000407805 */ /* 0x000fe2000001ff00 */
[----:B------:R-:W-:Y:S01]  /*09b0*/  CS2R R66, SRZ ;  /* 0x0000000000427805 */ /* 0x000fe2000001ff00 */
[----:B------:R-:W-:Y:S05]  /*09c0*/  @!P1 BRA `(.L_x_0) ;  /* 0x00000c7000009947 */ /* 0x000fea0003800000 */
[----:B------:R-:W-:Y:S01]  /*09d0*/  USHF.L.U32 UR21, UR26, 0x3, URZ ;  /* 0x000000031a157899 */ /* 0x000fe2000800063f */
[----:B------:R-:W-:Y:S01]  /*09e0*/  MOV R27, RZ ;  /* 0x000000ff001b7202 */ /* 0x000fe20000000f00 */
[----:B------:R-:W-:-:S02]  /*09f0*/  UMOV UR13, 0x2 ;  /* 0x00000002000d7882 */ /* 0x000fc40000000000 */
[----:B------:R-:W-:Y:S02]  /*0a00*/  UIADD3 UR27, UR21, 0x20, UR21 ;  /* 0x00000020151b7890 */ /* 0x000fe4000fffe015 */
[----:B------:R-:W-:Y:S02]  /*0a10*/  ULDC.64 UR24, c[0x0][0x3d8] ;  /* 0x0000f60000187ab9 */ /* 0x000fe40000000a00 */
[----:B------:R-:W-:Y:S02]  /*0a20*/  UIADD3 UR28, UR21, UR27, URZ ;  /* 0x0000001b151c7290 */ /* 0x000fe4000fffe03f */
[----:B------:R-:W-:Y:S02]  /*0a30*/  USHF.L.U64.HI UR13, UR24, UR13, UR25 ;  /* 0x0000000d180d7299 */ /* 0x000fe40008010219 */
[----:B------:R-:W-:Y:S02]  /*0a40*/  UIADD3 UR25, UR21, UR28, URZ ;  /* 0x0000001c15197290 */ /* 0x000fe4000fffe03f */
[----:B------:R-:W-:-:S02]  /*0a50*/  ULDC UR10, c[0x0][0x22c] ;  /* 0x00008b00000a7ab9 */ /* 0x000fc40000000800 */
[----:B------:R-:W-:Y:S02]  /*0a60*/  USHF.R.S32.HI UR4, URZ, 0x1f, UR21 ;  /* 0x0000001f3f047899 */ /* 0x000fe40008011415 */
[----:B------:R-:W-:Y:S02]  /*0a70*/  UIADD3 UR29, UR21, UR25, URZ ;  /* 0x00000019151d7290 */ /* 0x000fe4000fffe03f */
[----:B------:R-:W-:Y:S02]  /*0a80*/  UIMAD UR16, UR16, UR10, URZ ;  /* 0x0000000a101072a4 */ /* 0x000fe4000f8e023f */
[----:B------:R-:W-:Y:S02]  /*0a90*/  USHF.R.S32.HI UR10, URZ, 0x1f, UR27 ;  /* 0x0000001f3f0a7899 */ /* 0x000fe4000801141b */
[----:B------:R-:W-:Y:S02]  /*0aa0*/  USHF.L.U64.HI UR19, UR21, 0x2, UR4 ;  /* 0x0000000215137899 */ /* 0x000fe40008010204 */
[----:B------:R-:W-:-:S02]  /*0ab0*/  USHF.R.S32.HI UR4, URZ, 0x1f, UR28 ;  /* 0x0000001f3f047899 */ /* 0x000fc4000801141c */
[----:B------:R-:W-:Y:S02]  /*0ac0*/  UIADD3 UR30, UR21, UR29, URZ ;  /* 0x0000001d151e7290 */ /* 0x000fe4000fffe03f */
[----:B------:R-:W-:Y:S02]  /*0ad0*/  USHF.L.U64.HI UR18, UR27, 0x2, UR10 ;  /* 0x000000021b127899 */ /* 0x000fe4000801020a */
[----:B------:R-:W-:Y:S02]  /*0ae0*/  USHF.R.S32.HI UR10, URZ, 0x1f, UR25 ;  /* 0x0000001f3f0a7899 */ /* 0x000fe40008011419 */
[----:B------:R-:W-:Y:S02]  /*0af0*/  USHF.L.U64.HI UR17, UR28, 0x2, UR4 ;  /* 0x000000021c117899 */ /* 0x000fe40008010204 */
[----:B------:R-:W-:Y:S02]  /*0b00*/  UIADD3 UR31, UR21, UR30, URZ ;  /* 0x0000001e151f7290 */ /* 0x000fe4000fffe03f */
[----:B------:R-:W-:-:S02]  /*0b10*/  USHF.R.S32.HI UR4, URZ, 0x1f, UR29 ;  /* 0x0000001f3f047899 */ /* 0x000fc4000801141d */
[----:B------:R-:W-:Y:S02]  /*0b20*/  USHF.L.U64.HI UR15, UR25, 0x2, UR10 ;  /* 0x00000002190f7899 */ /* 0x000fe4000801020a */
[----:B------:R-:W-:Y:S02]  /*0b30*/  USHF.R.S32.HI UR10, URZ, 0x1f, UR30 ;  /* 0x0000001f3f0a7899 */ /* 0x000fe4000801141e */
[----:B------:R-:W-:Y:S02]  /*0b40*/  USHF.R.S32.HI UR12, URZ, 0x1f, UR31 ;  /* 0x0000001f3f0c7899 */ /* 0x000fe4000801141f */
[----:B------:R-:W-:Y:S02]  /*0b50*/  USHF.L.U64.HI UR14, UR29, 0x2, UR4 ;  /* 0x000000021d0e7899 */ /* 0x000fe40008010204 */
[----:B------:R-:W-:Y:S02]  /*0b60*/  USHF.L.U64.HI UR10, UR30, 0x2, UR10 ;  /* 0x000000021e0a7899 */ /* 0x000fe4000801020a */
[----:B------:R-:W-:-:S02]  /*0b70*/  USHF.L.U64.HI UR12, UR31, 0x2, UR12 ;  /* 0x000000021f0c7899 */ /* 0x000fc4000801020c */
[----:B------:R-:W-:Y:S02]  /*0b80*/  UMOV UR4, URZ ;  /* 0x0000003f00047c82 */ /* 0x000fe40008000000 */
.L_x_1:
[----:B------:R-:W-:Y:S01]  /*0b90*/  MOV R49, UR21 ;  /* 0x0000001500317c02 */ /* 0x000fe20008000f00 */
[----:B------:R-:W-:Y:S01]  /*0ba0*/  IMAD.U32 R85, RZ, RZ, UR16 ;  /* 0x00000010ff557e24 */ /* 0x000fe2000f8e00ff */
[----:B------:R-:W-:Y:S02]  /*0bb0*/  MOV R81, UR26 ;  /* 0x0000001a00517c02 */ /* 0x000fe40008000f00 */
[----:B------:R-:W-:Y:S02]  /*0bc0*/  LEA R48, P1, R49, R56, 0x2 ;  /* 0x0000003831307211 */ /* 0x000fe400078210ff */
[----:B------:R-:W-:Y:S02]  /*0bd0*/  MOV R83, UR16 ;  /* 0x0000001000537c02 */ /* 0x000fe40008000f00 */
[----:B------:R-:W-:Y:S02]  /*0be0*/  IADD3.X R49, R23, UR19, RZ, P1, !PT ;  /* 0x0000001317317c10 */ /* 0x000fe40008ffe4ff */
[----:B------:R-:W-:-:S02]  /*0bf0*/  MOV R89, UR16 ;  /* 0x0000001000597c02 */ /* 0x000fc40008000f00 */
[----:B------:R-:W-:Y:S01]  /*0c00*/  MOV R51, UR16 ;  /* 0x0000001000337c02 */ /* 0x000fe20008000f00 */
[----:B------:R-:W-:Y:S01]  /*0c10*/  IMAD.WIDE R80, R81, 0x20, R48 ;  /* 0x0000002051507825 */ /* 0x000fe200078e0230 */
[----:B------:R-:W-:Y:S01]  /*0c20*/  MOV R77, UR16 ;  /* 0x00000010004d7c02 */ /* 0x000fe20008000f00 */
[----:B------:R0:W2:Y:S04]  /*0c30*/  LDG.E R90, [R48.64] ;  /* 0x00000016305a7981 */ /* 0x0000a8000c1e1900 */
[----:B------:R-:W-:Y:S01]  /*0c40*/  IMAD.WIDE R82, R83, 0x20, R80 ;  /* 0x0000002053527825 */ /* 0x000fe200078e0250 */
[----:B------:R1:W3:Y:S04]  /*0c50*/  LDG.E R86, [R80.64] ;  /* 0x0000001650567981 */ /* 0x0002e8000c1e1900 */
[----:B------:R0:W4:Y:S01]  /*0c60*/  LDG.E R79, [R48.64+0x80] ;  /* 0x00008016304f7981 */ /* 0x000122000c1e1900 */
[----:B------:R-:W-:-:S03]  /*0c70*/  IMAD.WIDE R88, R89, 0x20, R82 ;  /* 0x0000002059587825 */ /* 0x000fc600078e0252 */
[----:B------:R5:W2:Y:S03]  /*0c80*/  LDG.E R83, [R82.64] ;  /* 0x0000001652537981 */ /* 0x000aa6000c1e1900 */
[----:B------:R-:W-:Y:S01]  /*0c90*/  IMAD.WIDE R84, R85, 0x20, R88 ;  /* 0x0000002055547825 */ /* 0x000fe200078e0258 */
[----:B-1----:R0:W4:Y:S04]  /*0ca0*/  LDG.E R80, [R48.64+0x100] ;  /* 0x0001001630507981 */ /* 0x002128000c1e1900 */
[----:B------:R1:W4:Y:S01]  /*0cb0*/  LDG.E R88, [R88.64] ;  /* 0x0000001658587981 */ /* 0x000322000c1e1900 */
[----:B------:R-:W-:-:S03]  /*0cc0*/  IMAD.WIDE R50, R51, 0x20, R84 ;  /* 0x0000002033327825 */ /* 0x000fc600078e0254 */
[----:B------:R0:W4:Y:S04]  /*0cd0*/  LDG.E R85, [R84.64] ;  /* 0x0000001654557981 */ /* 0x000128000c1e1900 */
[----:B------:R0:W4:Y:S04]  /*0ce0*/  LDG.E R87, [R50.64] ;  /* 0x0000001632577981 */ /* 0x000128000c1e1900 */
[----:B------:R1:W4:Y:S04]  /*0cf0*/  LDG.E R78, [R48.64+0x200] ;  /* 0x00020016304e7981 */ /* 0x000328000c1e1900 */
[----:B------:R1:W4:Y:S01]  /*0d00*/  LDG.E R81, [R48.64+0x280] ;  /* 0x0002801630517981 */ /* 0x000322000c1e1900 */
[----:B0-----:R-:W-:-:S03]  /*0d10*/  IMAD.WIDE R50, R77, 0x20, R50 ;  /* 0x000000204d327825 */ /* 0x001fc600078e0232 */
[----:B------:R1:W4:Y:S04]  /*0d20*/  LDG.E R77, [R48.64+0x180] ;  /* 0x00018016304d7981 */ /* 0x000328000c1e1900 */
[----:B------:R0:W4:Y:S04]  /*0d30*/  LDG.E R93, [R50.64] ;  /* 0x00000016325d7981 */ /* 0x000128000c1e1900 */
[----:B------:R1:W4:Y:S04]  /*0d40*/  LDG.E R84, [R48.64+0x300] ;  /* 0x0003001630547981 */ /* 0x000328000c1e1900 */
[----:B------:R1:W4:Y:S01]  /*0d50*/  LDG.E R92, [R48.64+0x380] ;  /* 0x00038016305c7981 */ /* 0x000322000c1e1900 */
[----:B0-----:R-:W-:-:S02]  /*0d60*/  MOV R50, R56 ;  /* 0x0000003800327202 */ /* 0x001fc40000000f00 */
[----:B------:R-:W-:-:S05]  /*0d70*/  MOV R51, R23 ;  /* 0x0000001700337202 */ /* 0x000fca0000000f00 */
[----:B-----5:R0:W5:Y:S01]  /*0d80*/  LDG.E R82, [R50.64] ;  /* 0x0000001632527981 */ /* 0x020162000c1e1900 */
[----:B-1----:R-:W-:-:S03]  /*0d90*/  MOV R49, UR27 ;  /* 0x0000001b00317c02 */ /* 0x002fc60008000f00 */
[----:B------:R0:W5:Y:S01]  /*0da0*/  LDG.E R89, [R50.64+0x300] ;  /* 0x0003001632597981 */ /* 0x000162000c1e1900 */
[----:B------:R-:W-:-:S03]  /*0db0*/  LEA R48, P1, R49, R56, 0x2 ;  /* 0x0000003831307211 */ /* 0x000fc600078210ff */
[----:B------:R0:W5:Y:S01]  /*0dc0*/  LDG.E R91, [R50.64+0x380] ;  /* 0x00038016325b7981 */ /* 0x000162000c1e1900 */
[----:B------:R-:W-:Y:S01]  /*0dd0*/  IADD3.X R49, R23, UR18, RZ, P1, !PT ;  /* 0x0000001217317c10 */ /* 0x000fe20008ffe4ff */
[----:B---3--:R-:W-:Y:S02]  /*0de0*/  FADD.FTZ R67, R86, R67 ;  /* 0x0000004356437221 */ /* 0x008fe40000010000 */
[----:B------:R0:W3:Y:S01]  /*0df0*/  LDG.E R86, [R50.64+0x100] ;  /* 0x0001001632567981 */ /* 0x0000e2000c1e1900 */
[----:B--2---:R-:W-:-:S03]  /*0e00*/  FADD.FTZ R66, R83, R66 ;  /* 0x0000004253427221 */ /* 0x004fc60000010000 */
[----:B------:R0:W2:Y:S01]  /*0e10*/  LDG.E R83, [R50.64+0x80] ;  /* 0x0000801632537981 */ /* 0x0000a2000c1e1900 */
[----:B----4-:R-:W-:-:S03]  /*0e20*/  FADD.FTZ R65, R88, R65 ;  /* 0x0000004158417221 */ /* 0x010fc60000010000 */
[----:B------:R0:W4:Y:S01]  /*0e30*/  LDG.E R88, [R50.64+0x200] ;  /* 0x0002001632587981 */ /* 0x000122000c1e1900 */
[----:B------:R-:W-:-:S03]  /*0e40*/  FADD.FTZ R64, R85, R64 ;  /* 0x0000004055407221 */ /* 0x000fc60000010000 */
[----:B------:R0:W4:Y:S01]  /*0e50*/  LDG.E R85, [R50.64+0x180] ;  /* 0x0001801632557981 */ /* 0x000122000c1e1900 */
[----:B------:R-:W-:-:S03]  /*0e60*/  FADD.FTZ R63, R87, R63 ;  /* 0x0000003f573f7221 */ /* 0x000fc60000010000 */
[----:B------:R0:W4:Y:S02]  /*0e70*/  LDG.E R87, [R50.64+0x280] ;  /* 0x0002801632577981 */ /* 0x000124000c1e1900 */
[----:B0-----:R-:W-:Y:S02]  /*0e80*/  IMAD.U32 R51, RZ, RZ, UR28 ;  /* 0x0000001cff337e24 */ /* 0x001fe4000f8e00ff */
[----:B------:R-:W-:Y:S02]  /*0e90*/  FADD.FTZ R12, R77, R12 ;  /* 0x0000000c4d0c7221 */ /* 0x000fe40000010000 */
[----:B------:R0:W4:Y:S01]  /*0ea0*/  LDG.E R77, [R48.64+0x100] ;  /* 0x00010016304d7981 */ /* 0x000122000c1e1900 */
[----:B------:R-:W-:Y:S01]  /*0eb0*/  LEA R50, P1, R51, R56, 0x2 ;  /* 0x0000003833327211 */ /* 0x000fe200078210ff */
[----:B------:R-:W-:Y:S02]  /*0ec0*/  FADD.FTZ R16, R93, R16 ;  /* 0x000000105d107221 */ /* 0x000fe40000010000 */
[----:B------:R-:W-:Y:S01]  /*0ed0*/  FADD.FTZ R15, R90, R15 ;  /* 0x0000000f5a0f7221 */ /* 0x000fe20000010000 */
[----:B------:R-:W-:Y:S01]  /*0ee0*/  IADD3.X R51, R23, UR17, RZ, P1, !PT ;  /* 0x0000001117337c10 */ /* 0x000fe20008ffe4ff */
[----:B------:R-:W-:Y:S01]  /*0ef0*/  FADD.FTZ R14, R79, R14 ;  /* 0x0000000e4f0e7221 */ /* 0x000fe20000010000 */
[----:B------:R0:W4:Y:S01]  /*0f00*/  LDG.E R93, [R48.64] ;  /* 0x00000016305d7981 */ /* 0x000122000c1e1900 */
[----:B------:R-:W-:-:S02]  /*0f10*/  FADD.FTZ R13, R80, R13 ;  /* 0x0000000d500d7221 */ /* 0x000fc40000010000 */
[----:B------:R-:W-:Y:S01]  /*0f20*/  FADD.FTZ R11, R78, R11 ;  /* 0x0000000b4e0b7221 */ /* 0x000fe20000010000 */
[----:B------:R0:W4:Y:S01]  /*0f30*/  LDG.E R90, [R48.64+0x80] ;  /* 0x00008016305a7981 */ /* 0x000122000c1e1900 */
[----:B------:R-:W-:-:S03]  /*0f40*/  FADD.FTZ R10, R81, R10 ;  /* 0x0000000a510a7221 */ /* 0x000fc60000010000 */
[----:B------:R0:W4:Y:S01]  /*0f50*/  LDG.E R79, [R48.64+0x180] ;  /* 0x00018016304f7981 */ /* 0x000122000c1e1900 */
[----:B-----5:R-:W-:-:S03]  /*0f60*/  FADD.FTZ R7, R82, R7 ;  /* 0x0000000752077221 */ /* 0x020fc60000010000 */
[----:B------:R0:W5:Y:S04]  /*0f70*/  LDG.E R78, [R48.64+0x200] ;  /* 0x00020016304e7981 */ /* 0x000168000c1e1900 */
[----:B------:R0:W5:Y:S04]  /*0f80*/  LDG.E R81, [R48.64+0x280] ;  /* 0x0002801630517981 */ /* 0x000168000c1e1900 */
[----:B------:R0:W5:Y:S04]  /*0f90*/  LDG.E R80, [R48.64+0x300] ;  /* 0x0003001630507981 */ /* 0x000168000c1e1900 */
[----:B------:R1:W5:Y:S01]  /*0fa0*/  LDG.E R82, [R50.64] ;  /* 0x0000001632527981 */ /* 0x000362000c1e1900 */
[----:B0-----:R-:W-:-:S04]  /*0fb0*/  MOV R49, UR25 ;  /* 0x0000001900317c02 */ /* 0x001fc80008000f00 */
[----:B------:R-:W-:Y:S01]  /*0fc0*/  LEA R48, P1, R49, R56, 0x2 ;  /* 0x0000003831307211 */ /* 0x000fe200078210ff */
[----:B------:R-:W-:Y:S02]  /*0fd0*/  FADD.FTZ R9, R84, R9 ;  /* 0x0000000954097221 */ /* 0x000fe40000010000 */
[----:B------:R-:W-:Y:S01]  /*0fe0*/  FADD.FTZ R8, R92, R8 ;  /* 0x000000085c087221 */ /* 0x000fe20000010000 */
[----:B------:R-:W-:Y:S01]  /*0ff0*/  IADD3.X R49, R23, UR15, RZ, P1, !PT ;  /* 0x0000000f17317c10 */ /* 0x000fe20008ffe4ff */
[----:B------:R1:W5:Y:S04]  /*1000*/  LDG.E R84, [R50.64+0x80] ;  /* 0x0000801632547981 */ /* 0x000368000c1e1900 */
[----:B------:R1:W5:Y:S01]  /*1010*/  LDG.E R92, [R50.64+0x300] ;  /* 0x00030016325c7981 */ /* 0x000362000c1e1900 */
[----:B------:R-:W-:-:S03]  /*1020*/  FADD.FTZ R32, R91, R32 ;  /* 0x000000205b207221 */ /* 0x000fc60000010000 */
[----:B------:R0:W5:Y:S01]  /*1030*/  LDG.E R91, [R48.64+0x80] ;  /* 0x00008016305b7981 */ /* 0x000162000c1e1900 */
[----:B---3--:R-:W-:-:S03]  /*1040*/  FADD.FTZ R5, R86, R5 ;  /* 0x0000000556057221 */ /* 0x008fc60000010000 */
[----:B------:R1:W3:Y:S01]  /*1050*/  LDG.E R86, [R50.64+0x180] ;  /* 0x0001801632567981 */ /* 0x0002e2000c1e1900 */
[----:B--2---:R-:W-:-:S03]  /*1060*/  FADD.FTZ R6, R83, R6 ;  /* 0x0000000653067221 */ /* 0x004fc60000010000 */
[----:B------:R1:W2:Y:S01]  /*1070*/  LDG.E R83, [R50.64+0x100] ;  /* 0x0001001632537981 */ /* 0x0002a2000c1e1900 */
[----:B----4-:R-:W-:-:S03]  /*1080*/  FADD.FTZ R3, R88, R3 ;  /* 0x0000000358037221 */ /* 0x010fc60000010000 */
[----:B------:R1:W4:Y:S01]  /*1090*/  LDG.E R88, [R50.64+0x280] ;  /* 0x0002801632587981 */ /* 0x000322000c1e1900 */
[----:B------:R-:W-:-:S03]  /*10a0*/  FADD.FTZ R4, R85, R4 ;  /* 0x0000000455047221 */ /* 0x000fc60000010000 */
[----:B------:R1:W4:Y:S02]  /*10b0*/  LDG.E R85, [R50.64+0x200] ;  /* 0x0002001632557981 */ /* 0x000324000c1e1900 */
[----:B-1----:R-:W-:Y:S01]  /*10c0*/  MOV R51, UR29 ;  /* 0x0000001d00337c02 */ /* 0x002fe20008000f00 */
[----:B------:R-:W-:Y:S02]  /*10d0*/  FADD.FTZ R76, R77, R76 ;  /* 0x0000004c4d4c7221 */ /* 0x000fe40000010000 */
[----:B------:R0:W4:Y:S01]  /*10e0*/  LDG.E R77, [R48.64+0x180] ;  /* 0x00018016304d7981 */ /* 0x000122000c1e1900 */
[----:B------:R-:W-:-:S04]  /*10f0*/  LEA R50, P1, R51, R56, 0x2 ;  /* 0x0000003833327211 */ /* 0x000fc800078210ff */
[----:B------:R-:W-:Y:S01]  /*1100*/  IADD3.X R51, R23, UR14, RZ, P1, !PT ;  /* 0x0000000e17337c10 */ /* 0x000fe20008ffe4ff */
[----:B------:R-:W-:Y:S02]  /*1110*/  FADD.FTZ R26, R93, R26 ;  /* 0x0000001a5d1a7221 */ /* 0x000fe40000010000 */
[----:B------:R0:W4:Y:S01]  /*1120*/  LDG.E R93, [R48.64] ;  /* 0x00000016305d7981 */ /* 0x000122000c1e1900 */
[----:B------:R-:W-:-:S03]  /*1130*/  FADD.FTZ R62, R90, R62 ;  /* 0x0000003e5a3e7221 */ /* 0x000fc60000010000 */
[----:B------:R0:W4:Y:S01]  /*1140*/  LDG.E R90, [R48.64+0x100] ;  /* 0x00010016305a7981 */ /* 0x000122000c1e1900 */
[----:B------:R-:W-:-:S03]  /*1150*/  FADD.FTZ R54, R79, R54 ;  /* 0x000000364f367221 */ /* 0x000fc60000010000 */
[----:B------:R0:W4:Y:S01]  /*1160*/  LDG.E R79, [R48.64+0x200] ;  /* 0x00020016304f7981 */ /* 0x000122000c1e1900 */
[----:B-----5:R-:W-:-:S03]  /*1170*/  FADD.FTZ R41, R78, R41 ;  /* 0x000000294e297221 */ /* 0x020fc60000010000 */
[----:B------:R1:W5:Y:S01]  /*1180*/  LDG.E R78, [R50.64+0x80] ;  /* 0x00008016324e7981 */ /* 0x000362000c1e1900 */
[----:B------:R-:W-:-:S03]  /*1190*/  FADD.FTZ R38, R81, R38 ;  /* 0x0000002651267221 */ /* 0x000fc60000010000 */
[----:B------:R1:W5:Y:S01]  /*11a0*/  LDG.E R81, [R50.64] ;  /* 0x0000001632517981 */ /* 0x000362000c1e1900 */
[----:B------:R-:W-:-:S03]  /*11b0*/  FADD.FTZ R71, R80, R71 ;  /* 0x0000004750477221 */ /* 0x000fc60000010000 */
[----:B------:R1:W5:Y:S01]  /*11c0*/  LDG.E R80, [R50.64+0x180] ;  /* 0x0001801632507981 */ /* 0x000362000c1e1900 */
[----:B------:R-:W-:-:S03]  /*11d0*/  FADD.FTZ R73, R82, R73 ;  /* 0x0000004952497221 */ /* 0x000fc60000010000 */
[----:B------:R1:W5:Y:S01]  /*11e0*/  LDG.E R82, [R50.64+0x100] ;  /* 0x0001001632527981 */ /* 0x000362000c1e1900 */
[----:B------:R-:W-:Y:S02]  /*11f0*/  FADD.FTZ R2, R87, R2 ;  /* 0x0000000257027221 */ /* 0x000fe40000010000 */
[----:B------:R-:W-:Y:S01]  /*1200*/  FADD.FTZ R0, R89, R0 ;  /* 0x0000000059007221 */ /* 0x000fe20000010000 */
[----:B------:R0:W5:Y:S04]  /*1210*/  LDG.E R87, [R48.64+0x280] ;  /* 0x0002801630577981 */ /* 0x000168000c1e1900 */
[----:B------:R0:W5:Y:S02]  /*1220*/  LDG.E R89, [R48.64+0x300] ;  /* 0x0003001630597981 */ /* 0x000164000c1e1900 */
[----:B0-----:R-:W-:-:S04]  /*1230*/  MOV R49, UR30 ;  /* 0x0000001e00317c02 */ /* 0x001fc80008000f00 */
[----:B------:R-:W-:Y:S01]  /*1240*/  LEA R48, P1, R49, R56, 0x2 ;  /* 0x0000003831307211 */ /* 0x000fe200078210ff */
[----:B------:R-:W-:Y:S02]  /*1250*/  FADD.FTZ R61, R84, R61 ;  /* 0x0000003d543d7221 */ /* 0x000fe40000010000 */
[----:B------:R1:W5:Y:S01]  /*1260*/  LDG.E R84, [R50.64+0x200] ;  /* 0x0002001632547981 */ /* 0x000362000c1e1900 */
[----:B------:R-:W-:Y:S01]  /*1270*/  IADD3.X R49, R23, UR10, RZ, P1, !PT ;  /* 0x0000000a17317c10 */ /* 0x000fe20008ffe4ff */
[----:B------:R-:W-:Y:S02]  /*1280*/  FADD.FTZ R31, R92, R31 ;  /* 0x0000001f5c1f7221 */ /* 0x000fe40000010000 */
[----:B------:R-:W-:Y:S02]  /*1290*/  FADD.FTZ R60, R91, R60 ;  /* 0x0000003c5b3c7221 */ /* 0x000fe40000010000 */
[----:B------:R0:W5:Y:S04]  /*12a0*/  LDG.E R91, [R48.64+0x200] ;  /* 0x00020016305b7981 */ /* 0x000168000c1e1900 */
[----:B------:R0:W5:Y:S01]  /*12b0*/  LDG.E R92, [R48.64+0x300] ;  /* 0x00030016305c7981 */ /* 0x000162000c1e1900 */
[----:B---3--:R-:W-:-:S03]  /*12c0*/  FADD.FTZ R53, R86, R53 ;  /* 0x0000003556357221 */ /* 0x008fc60000010000 */
[----:B------:R1:W3:Y:S01]  /*12d0*/  LDG.E R86, [R50.64+0x280] ;  /* 0x0002801632567981 */ /* 0x0002e2000c1e1900 */
[----:B--2---:R-:W-:-:S03]  /*12e0*/  FADD.FTZ R42, R83, R42 ;  /* 0x0000002a532a7221 */ /* 0x004fc60000010000 */
[----:B------:R1:W2:Y:S02]  /*12f0*/  LDG.E R83, [R50.64+0x300] ;  /* 0x0003001632537981 */ /* 0x0002a4000c1e1900 */
[----:B-1----:R-:W-:-:S04]  /*1300*/  MOV R51, UR31 ;  /* 0x0000001f00337c02 */ /* 0x002fc80008000f00 */
[----:B------:R-:W-:Y:S01]  /*1310*/  LEA R50, P1, R51, R56, 0x2 ;  /* 0x0000003833327211 */ /* 0x000fe200078210ff */
[----:B----4-:R-:W-:Y:S02]  /*1320*/  FADD.FTZ R72, R85, R72 ;  /* 0x0000004855487221 */ /* 0x010fe40000010000 */
[----:B------:R-:W-:Y:S01]  /*1330*/  FADD.FTZ R37, R88, R37 ;  /* 0x0000002558257221 */ /* 0x000fe20000010000 */
[----:B------:R-:W-:Y:S01]  /*1340*/  IADD3.X R51, R23, UR12, RZ, P1, !PT ;  /* 0x0000000c17337c10 */ /* 0x000fe20008ffe4ff */
[----:B------:R0:W4:Y:S04]  /*1350*/  LDG.E R88, [R48.64+0x100] ;  /* 0x0001001630587981 */ /* 0x000128000c1e1900 */
[----:B------:R0:W4:Y:S01]  /*1360*/  LDG.E R85, [R48.64+0x280] ;  /* 0x0002801630557981 */ /* 0x000122000c1e1900 */
[----:B------:R-:W-:-:S03]  /*1370*/  FADD.FTZ R52, R77, R52 ;  /* 0x000000344d347221 */ /* 0x000fc60000010000 */
[----:B------:R0:W4:Y:S01]  /*1380*/  LDG.E R77, [R48.64] ;  /* 0x00000016304d7981 */ /* 0x000122000c1e1900 */
[----:B------:R-:W-:-:S03]  /*1390*/  FADD.FTZ R25, R93, R25 ;  /* 0x000000195d197221 */ /* 0x000fc60000010000 */
[----:B------:R0:W4:Y:S01]  /*13a0*/  LDG.E R93, [R48.64+0x180] ;  /* 0x00018016305d7981 */ /* 0x000122000c1e1900 */
[----:B------:R-:W-:-:S03]  /*13b0*/  FADD.FTZ R75, R90, R75 ;  /* 0x0000004b5a4b7221 */ /* 0x000fc60000010000 */
[----:B------:R0:W4:Y:S01]  /*13c0*/  LDG.E R90, [R48.64+0x80] ;  /* 0x00008016305a7981 */ /* 0x000122000c1e1900 */
[----:B------:R-:W-:-:S03]  /*13d0*/  FADD.FTZ R74, R79, R74 ;  /* 0x0000004a4f4a7221 */ /* 0x000fc60000010000 */
[----:B------:R-:W4:Y:S01]  /*13e0*/  LDG.E R79, [R50.64+0x280] ;  /* 0x00028016324f7981 */ /* 0x000f22000c1e1900 */
[----:B-----5:R-:W-:-:S03]  /*13f0*/  FADD.FTZ R59, R78, R59 ;  /* 0x0000003b4e3b7221 */ /* 0x020fc60000010000 */
[----:B------:R-:W5:Y:S01]  /*1400*/  LDG.E R78, [R50.64+0x100] ;  /* 0x00010016324e7981 */ /* 0x000f62000c1e1900 */
[----:B------:R-:W-:-:S03]  /*1410*/  FADD.FTZ R24, R81, R24 ;  /* 0x0000001851187221 */ /* 0x000fc60000010000 */
[----:B0-----:R-:W5:Y:S01]  /*1420*/  LDG.E R49, [R50.64] ;  /* 0x0000001632317981 */ /* 0x001f62000c1e1900 */
[----:B------:R-:W-:-:S03]  /*1430*/  FADD.FTZ R45, R80, R45 ;  /* 0x0000002d502d7221 */ /* 0x000fc60000010000 */
[----:B------:R-:W5:Y:S01]  /*1440*/  LDG.E R48, [R50.64+0x80] ;  /* 0x0000801632307981 */ /* 0x000f62000c1e1900 */
[----:B------:R-:W-:-:S03]  /*1450*/  FADD.FTZ R70, R82, R70 ;  /* 0x0000004652467221 */ /* 0x000fc60000010000 */
[----:B------:R-:W5:Y:S04]  /*1460*/  LDG.E R80, [R50.64+0x180] ;  /* 0x0001801632507981 */ /* 0x000f68000c1e1900 */
[----:B------:R-:W5:Y:S04]  /*1470*/  LDG.E R82, [R50.64+0x200] ;  /* 0x0002001632527981 */ /* 0x000f68000c1e1900 */
[----:B------:R-:W5:Y:S01]  /*1480*/  LDG.E R81, [R50.64+0x300] ;  /* 0x0003001632517981 */ /* 0x000f62000c1e1900 */
[----:B------:R-:W-:Y:S02]  /*1490*/  UIADD3 UR4, UR4, 0x1, URZ ;  /* 0x0000000104047890 */ /* 0x000fe4000fffe03f */
[----:B------:R-:W-:-:S02]  /*14a0*/  ULDC UR32, c[0x0][0x3e0] ;  /* 0x0000f80000207ab9 */ /* 0x000fc40000000800 */
[----:B------:R-:W-:-:S06]  /*14b0*/  UISETP.GE.AND UP0, UPT, UR4, UR32, UPT ;  /* 0x000000200400728c */ /* 0x000fcc000bf06270 */
[----:B------:R-:W-:Y:S01]  /*14c0*/  PLOP3.LUT P2, PT, PT, PT, UP0, 0x80, 0x0 ;  /* 0x000000000000781c */ /* 0x000fe20003f4f008 */
[----:B------:R-:W-:Y:S02]  /*14d0*/  FADD.FTZ R36, R87, R36 ;  /* 0x0000002457247221 */ /* 0x000fe40000010000 */
[----:B------:R-:W-:Y:S02]  /*14e0*/  FADD.FTZ R30, R89, R30 ;  /* 0x0000001e591e7221 */ /* 0x000fe40000010000 */
[----:B------:R-:W-:Y:S02]  /*14f0*/  FADD.FTZ R69, R84, R69 ;  /* 0x0000004554457221 */ /* 0x000fe40000010000 */
[----:B------:R-:W-:Y:S02]  /*1500*/  FADD.FTZ R40, R91, R40 ;  /* 0x000000285b287221 */ /* 0x000fe40000010000 */
[----:B------:R-:W-:Y:S02]  /*1510*/  FADD.FTZ R28, R92, R28 ;  /* 0x0000001c5c1c7221 */ /* 0x000fe40000010000 */
[----:B---3--:R-:W-:-:S02]  /*1520*/  FADD.FTZ R35, R86, R35 ;  /* 0x0000002356237221 */ /* 0x008fc40000010000 */
[----:B--2---:R-:W-:Y:S02]  /*1530*/  FADD.FTZ R29, R83, R29 ;  /* 0x0000001d531d7221 */ /* 0x004fe40000010000 */
[----:B----4-:R-:W-:Y:S01]  /*1540*/  FADD.FTZ R22, R77, R22 ;  /* 0x000000164d167221 */ /* 0x010fe20000010000 */
[----:B------:R-:W-:-:S04]  /*1550*/  MOV R77, UR24 ;  /* 0x00000018004d7c02 */ /* 0x000fc80008000f00 */
[----:B------:R-:W-:Y:S01]  /*1560*/  LEA R56, P1, R77, R56, 0x2 ;  /* 0x000000384d387211 */ /* 0x000fe200078210ff */
[----:B------:R-:W-:-:S03]  /*1570*/  FADD.FTZ R68, R88, R68 ;  /* 0x0000004458447221 */ /* 0x000fc60000010000 */
[----:B------:R-:W-:Y:S01]  /*1580*/  IADD3.X R23, R23, UR13, RZ, P1, !PT ;  /* 0x0000000d17177c10 */ /* 0x000fe20008ffe4ff */
[----:B------:R-:W-:Y:S02]  /*1590*/  FADD.FTZ R44, R93, R44 ;  /* 0x0000002c5d2c7221 */ /* 0x000fe40000010000 */
[----:B------:R-:W-:Y:S02]  /*15a0*/  FADD.FTZ R58, R90, R58 ;  /* 0x0000003a5a3a7221 */ /* 0x000fe40000010000 */
[----:B------:R-:W-:Y:S02]  /*15b0*/  FADD.FTZ R34, R85, R34 ;  /* 0x0000002255227221 */ /* 0x000fe40000010000 */
[----:B------:R-:W-:Y:S02]  /*15c0*/  FADD.FTZ R33, R79, R33 ;  /* 0x000000214f217221 */ /* 0x000fe40000010000 */
[----:B-----5:R-:W-:Y:S02]  /*15d0*/  FADD.FTZ R55, R78, R55 ;  /* 0x000000374e377221 */ /* 0x020fe40000010000 */
[----:B------:R-:W-:-:S02]  /*15e0*/  FADD.FTZ R20, R49, R20 ;  /* 0x0000001431147221 */ /* 0x000fc40000010000 */
[----:B------:R-:W-:Y:S02]  /*15f0*/  FADD.FTZ R57, R48, R57 ;  /* 0x0000003930397221 */ /* 0x000fe40000010000 */
[----:B------:R-:W-:Y:S02]  /*1600*/  FADD.FTZ R43, R80, R43 ;  /* 0x0000002b502b7221 */ /* 0x000fe40000010000 */
[----:B------:R-:W-:Y:S02]  /*1610*/  FADD.FTZ R39, R82, R39 ;  /* 0x0000002752277221 */ /* 0x000fe40000010000 */
[----:B------:R-:W-:Y:S01]  /*1620*/  FADD.FTZ R27, R81, R27 ;  /* 0x0000001b511b7221 */ /* 0x000fe20000010000 */
[----:B------:R-:W-:Y:S05]  /*1630*/  @!P2 BRA `(.L_x_1) ;  /* 0xfffff5500000a947 */ /* 0x000fea000383ffff */
.L_x_0:
[----:B------:R-:W-:Y:S01]  /*1640*/  FMUL.FTZ R6, R6, c[0x0][0x2e0] ;  /* 0x0000b80006067a20 */ /* 0x000fe20000410000 */
[----:B------:R-:W-:Y:S01]  /*1650*/  ULDC.64 UR12, c[0x0][0x398] ;  /* 0x0000e600000c7ab9 */ /* 0x000fe20000000a00 */
[----:B------:R-:W-:Y:S01]  /*1660*/  FMUL.FTZ R23, R14, c[0x0][0x2e0] ;  /* 0x0000b8000e177a20 */ /* 0x000fe20000410000 */
[----:B------:R-:W-:Y:S01]  /*1670*/  UIMAD UR8, UR8, UR12, URZ ;  /* 0x0000000c080872a4 */ /* 0x000fe2000f8e023f */
[----:B------:R-:W-:Y:S01]  /*1680*/  FMUL.FTZ R25, R25, c[0x0][0x2e0] ;  /* 0x0000b80019197a20 */ /* 0x000fe20000410000 */
[----:B------:R-:W-:Y:S01]  /*1690*/  UIADD3 UR5, -UR6, UR5, URZ ;  /* 0x0000000506057290 */ /* 0x000fe2000fffe13f */
[----:B------:R-:W-:Y:S01]  /*16a0*/  FMUL.FTZ R24, R24, c[0x0][0x2e0] ;  /* 0x0000b80018187a20 */ /* 0x000fe20000410000 */
[----:B------:R-:W-:Y:S01]  /*16b0*/  UIMAD UR8, UR6, UR13, UR8 ;  /* 0x0000000d060872a4 */ /* 0x000fe2000f8e0208 */
[----:B------:R-:W-:Y:S01]  /*16c0*/  FMUL.FTZ R47, R20, c[0x0][0x2e0] ;  /* 0x0000b800142f7a20 */ /* 0x000fe20000410000 */
[----:B------:R-:W-:Y:S01]  /*16d0*/  BSSY B0, `(.L_x_2) ;  /* 0x00000ac000007945 */ /* 0x000fe20003800000 */
[----:B------:R-:W-:Y:S01]  /*16e0*/  FMUL.FTZ R20, R5, c[0x0][0x2e0] ;  /* 0x0000b80005147a20 */ /* 0x000fe20000410000 */
[----:B------:R-:W-:Y:S01]  /*16f0*/  F2FP.PACK_AB R5, R23, R6 ;  /* 0x000000061705723e */ /* 0x000fe200000000ff */
[----:B------:R-:W-:Y:S01]  /*1700*/  FMUL.FTZ R49, R13, c[0x0][0x2e0] ;  /* 0x0000b8000d317a20 */ /* 0x000fe20000410000 */
[----:B------:R-:W-:Y:S01]  /*1710*/  F2FP.PACK_AB R13, R24, R25 ;  /* 0x00000019180d723e */ /* 0x000fe200000000ff */
[----:B------:R-:W-:Y:S01]  /*1720*/  FMUL.FTZ R23, R4, c[0x0][0x2e0] ;  /* 0x0000b80004177a20 */ /* 0x000fe20000410000 */
[----:B------:R-:W-:Y:S01]  /*1730*/  ULDC.64 UR12, c[0x0][0x3b0] ;  /* 0x0000ec00000c7ab9 */ /* 0x000fe20000000a00 */
[----:B------:R-:W-:Y:S01]  /*1740*/  FMUL.FTZ R24, R12, c[0x0][0x2e0] ;  /* 0x0000b8000c187a20 */ /* 0x000fe20000410000 */
[----:B------:R-:W-:Y:S01]  /*1750*/  F2FP.PACK_AB R20, R49, R20 ;  /* 0x000000143114723e */ /* 0x000fe200000000ff */
[----:B------:R-:W-:Y:S01]  /*1760*/  FMUL.FTZ R26, R26, c[0x0][0x2e0] ;  /* 0x0000b8001a1a7a20 */ /* 0x000fe20000410000 */
[----:B------:R-:W-:Y:S01]  /*1770*/  ISETP.GE.AND P1, PT, R17, UR5, PT ;  /* 0x0000000511007c0c */ /* 0x000fe2000bf26270 */
[----:B------:R-:W-:Y:S01]  /*1780*/  FMUL.FTZ R73, R73, c[0x0][0x2e0] ;  /* 0x0000b80049497a20 */ /* 0x000fe20000410000 */
[----:B------:R-:W-:Y:S01]  /*1790*/  F2FP.PACK_AB R23, R24, R23 ;  /* 0x000000171817723e */ /* 0x000fe200000000ff */
[----:B------:R-:W-:Y:S01]  /*17a0*/  FMUL.FTZ R76, R76, c[0x0][0x2e0] ;  /* 0x0000b8004c4c7a20 */ /* 0x000fe20000410000 */
[----:B------:R-:W-:Y:S01]  /*17b0*/  UIMAD UR9, UR9, UR12, URZ ;  /* 0x0000000c090972a4 */ /* 0x000fe2000f8e023f */
[----:B------:R-:W-:Y:S01]  /*17c0*/  FMUL.FTZ R25, R42, c[0x0][0x2e0] ;  /* 0x0000b8002a197a20 */ /* 0x000fe20000410000 */
[----:B------:R-:W-:Y:S01]  /*17d0*/  F2FP.PACK_AB R6, R73, R26 ;  /* 0x0000001a4906723e */ /* 0x000fe200000000ff */
[----:B------:R-:W-:Y:S01]  /*17e0*/  IMAD.U32 R18, R18, 0x2, R21 ;  /* 0x0000000212127824 */ /* 0x000fe200078e0015 */
[----:B------:R-:W-:Y:S01]  /*17f0*/  UIMAD UR9, UR7, UR13, UR9 ;  /* 0x0000000d070972a4 */ /* 0x000fe2000f8e0209 */
[----:B------:R-:W-:Y:S01]  /*1800*/  FMUL.FTZ R48, R15, c[0x0][0x2e0] ;  /* 0x0000b8000f307a20 */ /* 0x000fe20000410000 */
[----:B------:R-:W-:Y:S01]  /*1810*/  F2FP.PACK_AB R24, R25, R76 ;  /* 0x0000004c1918723e */ /* 0x000fe200000000ff */
[----:B------:R-:W-:Y:S01]  /*1820*/  FMUL.FTZ R25, R3, c[0x0][0x2e0] ;  /* 0x0000b80003197a20 */ /* 0x000fe20000410000 */
[----:B------:R-:W-:Y:S01]  /*1830*/  SHF.L.U32 R18, R18, 0x1, RZ ;  /* 0x0000000112127819 */ /* 0x000fe200000006ff */
[----:B------:R-:W-:Y:S01]  /*1840*/  FMUL.FTZ R26, R11, c[0x0][0x2e0] ;  /* 0x0000b8000b1a7a20 */ /* 0x000fe20000410000 */
[----:B------:R-:W-:Y:S01]  /*1850*/  IADD3 R42, R46, 0xc0, RZ ;  /* 0x000000c02e2a7810 */ /* 0x000fe20007ffe0ff */
[----:B------:R-:W-:-:S02]  /*1860*/  FMUL.FTZ R7, R7, c[0x0][0x2e0] ;  /* 0x0000b80007077a20 */ /* 0x000fc40000410000 */
[----:B------:R-:W-:Y:S01]  /*1870*/  FMUL.FTZ R15, R67, c[0x0][0x2e0] ;  /* 0x0000b800430f7a20 */ /* 0x000fe20000410000 */
[----:B------:R-:W-:Y:S01]  /*1880*/  F2FP.PACK_AB R25, R26, R25 ;  /* 0x000000191a19723e */ /* 0x000fe200000000ff */
[----:B------:R-:W-:Y:S01]  /*1890*/  FMUL.FTZ R66, R66, c[0x0][0x2e0] ;  /* 0x0000b80042427a20 */ /* 0x000fe20000410000 */
[----:B------:R-:W-:Y:S01]  /*18a0*/  F2FP.PACK_AB R7, R48, R7 ;  /* 0x000000073007723e */ /* 0x000fe200000000ff */
[----:B------:R-:W-:Y:S01]  /*18b0*/  FMUL.FTZ R65, R65, c[0x0][0x2e0] ;  /* 0x0000b80041417a20 */ /* 0x000fe20000410000 */
[----:B------:R-:W-:Y:S01]  /*18c0*/  IADD3 R26, R18, 0x40, RZ ;  /* 0x00000040121a7810 */ /* 0x000fe20007ffe0ff */
[----:B------:R-:W-:Y:S01]  /*18d0*/  FMUL.FTZ R64, R64, c[0x0][0x2e0] ;  /* 0x0000b80040407a20 */ /* 0x000fe20000410000 */
[----:B------:R-:W-:Y:S01]  /*18e0*/  F2FP.PACK_AB R15, R66, R15 ;  /* 0x0000000f420f723e */ /* 0x000fe200000000ff */
[----:B------:R-:W-:Y:S01]  /*18f0*/  FMUL.FTZ R63, R63, c[0x0][0x2e0] ;  /* 0x0000b8003f3f7a20 */ /* 0x000fe20000410000 */
[----:B------:R-:W-:Y:S01]  /*1900*/  @P0 IADD3 R26, R18, -0x40, RZ ;  /* 0xffffffc0121a0810 */ /* 0x000fe20007ffe0ff */
[----:B------:R-:W-:Y:S01]  /*1910*/  FMUL.FTZ R50, R16, c[0x0][0x2e0] ;  /* 0x0000b80010327a20 */ /* 0x000fe20000410000 */
[----:B------:R-:W-:Y:S01]  /*1920*/  F2FP.PACK_AB R16, R64, R65 ;  /* 0x000000414010723e */ /* 0x000fe200000000ff */
[----:B------:R-:W-:Y:S01]  /*1930*/  FMUL.FTZ R14, R22, c[0x0][0x2e0] ;  /* 0x0000b800160e7a20 */ /* 0x000fe20000410000 */
[----:B------:R-:W-:Y:S01]  /*1940*/  STS [R18], R7 ;  /* 0x0000000712007388 */ /* 0x000fe20000000800 */
[----:B------:R-:W-:Y:S01]  /*1950*/  FMUL.FTZ R52, R52, c[0x0][0x2e0] ;  /* 0x0000b80034347a20 */ /* 0x000fe20000410000 */
[----:B------:R-:W-:Y:S01]  /*1960*/  F2FP.PACK_AB R21, R50, R63 ;  /* 0x0000003f3215723e */ /* 0x000fe200000000ff */
[----:B------:R-:W-:Y:S01]  /*1970*/  FMUL.FTZ R45, R45, c[0x0][0x2e0] ;  /* 0x0000b8002d2d7a20 */ /* 0x000fe20000410000 */
[----:B------:R-:W-:Y:S01]  /*1980*/  F2FP.PACK_AB R14, R47, R14 ;  /* 0x0000000e2f0e723e */ /* 0x000fe200000000ff */
[----:B------:R-:W-:Y:S01]  /*1990*/  FMUL.FTZ R62, R62, c[0x0][0x2e0] ;  /* 0x0000b8003e3e7a20 */ /* 0x000fe20000410000 */
[----:B------:R-:W-:Y:S01]  /*19a0*/  STS [R18+0x400], R15 ;  /* 0x0004000f12007388 */ /* 0x000fe20000000800 */
[----:B------:R-:W-:Y:S01]  /*19b0*/  FMUL.FTZ R61, R61, c[0x0][0x2e0] ;  /* 0x0000b8003d3d7a20 */ /* 0x000fe20000410000 */
[----:B------:R-:W-:Y:S01]  /*19c0*/  F2FP.PACK_AB R52, R45, R52 ;  /* 0x000000342d34723e */ /* 0x000fe200000000ff */
[----:B------:R-:W-:Y:S01]  /*19d0*/  FMUL.FTZ R60, R60, c[0x0][0x2e0] ;  /* 0x0000b8003c3c7a20 */ /* 0x000fe20000410000 */
[----:B------:R-:W-:Y:S01]  /*19e0*/  STS [R26], R5 ;  /* 0x000000051a007388 */ /* 0x000fe20000000800 */
[----:B------:R-:W-:Y:S01]  /*19f0*/  FMUL.FTZ R59, R59, c[0x0][0x2e0] ;  /* 0x0000b8003b3b7a20 */ /* 0x000fe20000410000 */
[----:B------:R-:W-:Y:S01]  /*1a00*/  F2FP.PACK_AB R4, R61, R62 ;  /* 0x0000003e3d04723e */ /* 0x000fe200000000ff */
[----:B------:R-:W-:Y:S01]  /*1a10*/  FMUL.FTZ R22, R58, c[0x0][0x2e0] ;  /* 0x0000b8003a167a20 */ /* 0x000fe20000410000 */
[----:B------:R-:W-:Y:S01]  /*1a20*/  STS [R26+0x400], R6 ;  /* 0x000400061a007388 */ /* 0x000fe20000000800 */
[----:B------:R-:W-:Y:S01]  /*1a30*/  FMUL.FTZ R57, R57, c[0x0][0x2e0] ;  /* 0x0000b80039397a20 */ /* 0x000fe20000410000 */
[----:B------:R-:W-:Y:S01]  /*1a40*/  F2FP.PACK_AB R12, R59, R60 ;  /* 0x0000003c3b0c723e */ /* 0x000fe200000000ff */
[----:B------:R-:W-:Y:S01]  /*1a50*/  FMUL.FTZ R75, R75, c[0x0][0x2e0] ;  /* 0x0000b8004b4b7a20 */ /* 0x000fe20000410000 */
[----:B------:R0:W-:Y:S01]  /*1a60*/  STS [R18+0x1000], R16 ;  /* 0x0010001012007388 */ /* 0x0001e20000000800 */
[----:B------:R-:W-:Y:S01]  /*1a70*/  FMUL.FTZ R70, R70, c[0x0][0x2e0] ;  /* 0x0000b80046467a20 */ /* 0x000fe20000410000 */
[----:B------:R-:W-:Y:S01]  /*1a80*/  F2FP.PACK_AB R22, R57, R22 ;  /* 0x000000163916723e */ /* 0x000fe200000000ff */
[----:B------:R-:W-:Y:S01]  /*1a90*/  FMUL.FTZ R68, R68, c[0x0][0x2e0] ;  /* 0x0000b80044447a20 */ /* 0x000fe20000410000 */
[----:B------:R-:W-:Y:S01]  /*1aa0*/  STS [R18+0x1400], R21 ;  /* 0x0014001512007388 */ /* 0x000fe20000000800 */
        /* <DEDUP_REMOVED lines=9> */
[----:B0-----:R-:W-:Y:S01]  /*1b40*/  SHF.L.U32 R16, R19, 0x1, RZ ;  /* 0x0000000113107819 */ /* 0x001fe200000006ff */
[----:B------:R-:W-:Y:S01]  /*1b50*/  FMUL.FTZ R2, R2, c[0x0][0x2e0] ;  /* 0x0000b80002027a20 */ /* 0x000fe20000410000 */
[----:B------:R-:W-:Y:S01]  /*1b60*/  STS [R18+0x2000], R20 ;  /* 0x0020001412007388 */ /* 0x000fe20000000800 */
[----:B------:R-:W-:Y:S01]  /*1b70*/  FMUL.FTZ R45, R10, c[0x0][0x2e0] ;  /* 0x0000b8000a2d7a20 */ /* 0x000fe20000410000 */
[----:B------:R-:W-:Y:S01]  /*1b80*/  F2FP.PACK_AB R10, R9, R0 ;  /* 0x00000000090a723e */ /* 0x000fe200000000ff */
        /* <DEDUP_REMOVED lines=43> */
[----:B------:R-:W-:-:S02]  /*1e40*/  F2FP.PACK_AB R29, R29, R30 ;  /* 0x0000001e1d1d723e */ /* 0x000fc400000000ff */
[----:B------:R2:W-:Y:S01]  /*1e50*/  STS [R26+0x4400], R41 ;  /* 0x004400291a007388 */ /* 0x0005e20000000800 */
[--C-:B------:R-:W-:Y:S02]  /*1e60*/  SHF.R.S32.HI R47, RZ, 0x1f, R46.reuse ;  /* 0x0000001fff2f7819 */ /* 0x100fe4000001142e */
[----:B------:R-:W-:Y:S01]  /*1e70*/  F2FP.PACK_AB R27, R27, R28 ;  /* 0x0000001c1b1b723e */ /* 0x000fe200000000ff */
[----:B------:R-:W-:Y:S01]  /*1e80*/  STS [R18+0x5000], R52 ;  /* 0x0050003412007388 */ /* 0x000fe20000000800 */
[----:B0-----:R-:W-:Y:S02]  /*1e90*/  MOV R3, UR6 ;  /* 0x0000000600037c02 */ /* 0x001fe40008000f00 */
[----:B------:R-:W-:Y:S01]  /*1ea0*/  MOV R19, UR8 ;  /* 0x0000000800137c02 */ /* 0x000fe20008000f00 */
[----:B------:R-:W-:Y:S01]  /*1eb0*/  STS [R18+0x5400], R43 ;  /* 0x0054002b12007388 */ /* 0x000fe20000000800 */
[C---:B------:R-:W-:Y:S01]  /*1ec0*/  IADD3 R40, R46.reuse, 0x40, RZ ;  /* 0x000000402e287810 */ /* 0x040fe20007ffe0ff */
[----:B-1----:R-:W-:Y:S01]  /*1ed0*/  IMAD.WIDE.U32 R2, R3, c[0x0][0x398], R46 ;  /* 0x0000e60003027a25 */ /* 0x002fe200078e002e */
[----:B--2---:R-:W-:Y:S01]  /*1ee0*/  IADD3 R41, R46, 0x80, RZ ;  /* 0x000000802e297810 */ /* 0x004fe20007ffe0ff */
[----:B------:R-:W-:Y:S03]  /*1ef0*/  STS [R26+0x5000], R69 ;  /* 0x005000451a007388 */ /* 0x000fe60000000800 */
[----:B------:R-:W-:Y:S01]  /*1f00*/  IADD3 R2, P0, R2, UR20, RZ ;  /* 0x0000001402027c10 */ /* 0x000fe2000ff1e0ff */
[----:B------:R-:W-:Y:S03]  /*1f10*/  STS [R26+0x5400], R39 ;  /* 0x005400271a007388 */ /* 0x000fe60000000800 */
[----:B------:R-:W-:Y:S01]  /*1f20*/  IADD3.X R3, R3, UR11, R19, P0, !PT ;  /* 0x0000000b03037c10 */ /* 0x000fe200087fe413 */
[----:B------:R-:W-:Y:S04]  /*1f30*/  STS [R18+0x6000], R10 ;  /* 0x0060000a12007388 */ /* 0x000fe80000000800 */
[----:B------:R0:W-:Y:S04]  /*1f40*/  STS [R18+0x6400], R37 ;  /* 0x0064002512007388 */ /* 0x0001e80000000800 */
[----:B------:R-:W-:Y:S04]  /*1f50*/  STS [R26+0x6000], R32 ;  /* 0x006000201a007388 */ /* 0x000fe80000000800 */
[----:B------:R1:W-:Y:S01]  /*1f60*/  STS [R26+0x6400], R0 ;  /* 0x006400001a007388 */ /* 0x0003e20000000800 */
[----:B0-----:R-:W-:-:S03]  /*1f70*/  MOV R37, UR7 ;  /* 0x0000000700257c02 */ /* 0x001fc60008000f00 */
[----:B------:R0:W-:Y:S02]  /*1f80*/  STS [R18+0x7000], R35 ;  /* 0x0070002312007388 */ /* 0x0001e40000000800 */
[----:B------:R-:W-:Y:S02]  /*1f90*/  IMAD.WIDE.U32 R36, R37, c[0x0][0x3b0], R2 ;  /* 0x0000ec0025247a25 */ /* 0x000fe400078e0002 */
[----:B------:R0:W-:Y:S01]  /*1fa0*/  STS [R18+0x7400], R33 ;  /* 0x0074002112007388 */ /* 0x0001e20000000800 */
[----:B-1----:R-:W-:-:S03]  /*1fb0*/  IADD3 R0, R17, 0x20, RZ ;  /* 0x0000002011007810 */ /* 0x002fc60007ffe0ff */
[----:B------:R0:W-:Y:S01]  /*1fc0*/  STS [R26+0x7000], R29 ;  /* 0x0070001d1a007388 */ /* 0x0001e20000000800 */
[----:B------:R-:W-:Y:S02]  /*1fd0*/  IADD3 R19, R37, UR9, RZ ;  /* 0x0000000925137c10 */ /* 0x000fe4000fffe0ff */
[----:B------:R-:W-:Y:S01]  /*1fe0*/  ISETP.GE.AND P0, PT, R0, UR5, PT ;  /* 0x0000000500007c0c */ /* 0x000fe2000bf06270 */
[----:B------:R0:W-:Y:S01]  /*1ff0*/  STS [R26+0x7400], R27 ;  /* 0x0074001b1a007388 */ /* 0x0001e20000000800 */
[----:B------:R-:W-:-:S03]  /*2000*/  SHF.R.S32.HI R0, RZ, 0x1f, R17 ;  /* 0x0000001fff007819 */ /* 0x000fc60000011411 */
[----:B------:R-:W-:Y:S06]  /*2010*/  BAR.SYNC.DEFER_BLOCKING 0x0 ;  /* 0x0000000000007b1d */ /* 0x000fec0000010000 */
[----:B------:R0:W1:Y:S04]  /*2020*/  LDS.128 R12, [R16+0x1000] ;  /* 0x00100000100c7984 */ /* 0x0000680000000c00 */
[----:B------:R0:W2:Y:S04]  /*2030*/  LDS.128 R8, [R16+0x3000] ;  /* 0x0030000010087984 */ /* 0x0000a80000000c00 */
[----:B------:R0:W3:Y:S01]  /*2040*/  LDS.128 R4, [R16+0x5000] ;  /* 0x0050000010047984 */ /* 0x0000e20000000c00 */
[----:B------:R-:W-:Y:S05]  /*2050*/  @P1 BRA `(.L_x_3) ;  /* 0x0000013000001947 */ /* 0x000fea0003800000 */
[----:B------:R-:W-:Y:S01]  /*2060*/  ISETP.GE.AND P1, PT, R46, c[0x0][0x220], PT ;  /* 0x000088002e007a0c */ /* 0x000fe20003f26270 */
[----:B------:R-:W4:Y:S01]  /*2070*/  LDS.128 R20, [R16+0x2000] ;  /* 0x0020000010147984 */ /* 0x000f220000000c00 */
[----:B------:R-:W-:Y:S01]  /*2080*/  IMAD R38, R0, c[0x0][0x398], RZ ;  /* 0x0000e60000267a24 */ /* 0x000fe200078e02ff */
[----:B------:R-:W-:Y:S01]  /*2090*/  ISETP.GE.AND P2, PT, R40, c[0x0][0x220], PT ;  /* 0x0000880028007a0c */ /* 0x000fe20003f46270 */
[----:B0-----:R-:W-:Y:S01]  /*20a0*/  IMAD.MOV.U32 R18, RZ, RZ, R36 ;  /* 0x000000ffff127224 */ /* 0x001fe200078e0024 */
[----:B------:R-:W0:Y:S01]  /*20b0*/  LDS.128 R24, [R16+0x4000] ;  /* 0x0040000010187984 */ /* 0x000e220000000c00 */
[----:B------:R-:W-:Y:S01]  /*20c0*/  IMAD R39, R17, c[0x0][0x39c], R38 ;  /* 0x0000e70011277a24 */ /* 0x000fe200078e0226 */
[----:B------:R-:W-:Y:S01]  /*20d0*/  ISETP.GE.AND P3, PT, R41, c[0x0][0x220], PT ;  /* 0x0000880029007a0c */ /* 0x000fe20003f66270 */
[----:B------:R-:W-:Y:S01]  /*20e0*/  IMAD.WIDE.U32 R2, R17, c[0x0][0x398], R18 ;  /* 0x0000e60011027a25 */ /* 0x000fe200078e0012 */
[----:B------:R-:W5:Y:S01]  /*20f0*/  LDS.128 R28, [R16+0x6000] ;  /* 0x00600000101c7984 */ /* 0x000f620000000c00 */
[----:B------:R-:W-:-:S03]  /*2100*/  ISETP.GE.AND P4, PT, R42, c[0x0][0x220], PT ;  /* 0x000088002a007a0c */ /* 0x000fc60003f86270 */
[----:B------:R-:W3:Y:S01]  /*2110*/  @!P1 LDS.128 R32, [R16] ;  /* 0x0000000010209984 */ /* 0x000ee20000000c00 */
[----:B------:R-:W-:Y:S02]  /*2120*/  IADD3 R3, R3, R39, RZ ;  /* 0x0000002703037210 */ /* 0x000fe40007ffe0ff */
[----:B------:R-:W-:-:S04]  /*2130*/  LEA R38, P5, R2, c[0x0][0x338], 0x1 ;  /* 0x0000ce0002267a11 */ /* 0x000fc800078a08ff */
[----:B------:R-:W-:-:S05]  /*2140*/  LEA.HI.X R39, R2, c[0x0][0x33c], R3, 0x1, P5 ;  /* 0x0000cf0002277a11 */ /* 0x000fca00028f0c03 */
[----:B----4-:R4:W-:Y:S04]  /*2150*/  @!P2 STG.E.128 [R38.64+0x80], R20 ;  /* 0x000080142600a986 */ /* 0x0109e8000c101d16 */
[----:B0-----:R4:W-:Y:S04]  /*2160*/  @!P3 STG.E.128 [R38.64+0x100], R24 ;  /* 0x000100182600b986 */ /* 0x0019e8000c101d16 */
[----:B-----5:R4:W-:Y:S04]  /*2170*/  @!P4 STG.E.128 [R38.64+0x180], R28 ;  /* 0x0001801c2600c986 */ /* 0x0209e8000c101d16 */
[----:B---3--:R4:W-:Y:S02]  /*2180*/  @!P1 STG.E.128 [R38.64], R32 ;  /* 0x0000002026009986 */ /* 0x0089e4000c101d16 */
.L_x_3:
[----:B------:R-:W-:Y:S05]  /*2190*/  BSYNC B0 ;  /* 0x0000000000007941 */ /* 0x000fea0003800000 */
.L_x_2:
[----:B----4-:R4:W0:Y:S01]  /*21a0*/  LDS.128 R20, [R16+0x7000] ;  /* 0x0070000010147984 */ /* 0x0108220000000c00 */
[----:B------:R-:W-:Y:S05]  /*21b0*/  @P0 EXIT ;  /* 0x000000000000094d */ /* 0x000fea0003800000 */
[----:B------:R-:W-:Y:S02]  /*21c0*/  IADD3 R17, P0, R17, 0x20, RZ ;  /* 0x0000002011117810 */ /* 0x000fe40007f1e0ff */
[----:B------:R-:W-:-:S02]  /*21d0*/  MOV R2, R36 ;  /* 0x0000002400027202 */ /* 0x000fc40000000f00 */
[----:B------:R-:W-:Y:S02]  /*21e0*/  IADD3.X R0, RZ, R0, RZ, P0, !PT ;  /* 0x00000000ff007210 */ /* 0x000fe400007fe4ff */
[----:B------:R-:W-:Y:S02]  /*21f0*/  MOV R3, R19 ;  /* 0x0000001300037202 */ /* 0x000fe40000000f00 */
[----:B------:R-:W-:Y:S01]  /*2200*/  ISETP.GE.AND P1, PT, R46, c[0x0][0x220], PT ;  /* 0x000088002e007a0c */ /* 0x000fe20003f26270 */
[----:B------:R-:W-:Y:S01]  /*2210*/  IMAD R0, R0, c[0x0][0x398], RZ ;  /* 0x0000e60000007a24 */ /* 0x000fe200078e02ff */
[----:B------:R-:W-:Y:S01]  /*2220*/  ISETP.GE.AND P2, PT, R40, c[0x0][0x220], PT ;  /* 0x0000880028007a0c */ /* 0x000fe20003f46270 */
[----:B------:R-:W-:Y:S01]  /*2230*/  IMAD.WIDE.U32 R2, R17, c[0x0][0x398], R2 ;  /* 0x0000e60011027a25 */ /* 0x000fe200078e0002 */
[----:B------:R-:W-:-:S03]  /*2240*/  ISETP.GE.AND P3, PT, R41, c[0x0][0x220], PT ;  /* 0x0000880029007a0c */ /* 0x000fc60003f66270 */
[----:B------:R-:W-:Y:S01]  /*2250*/  IMAD R17, R17, c[0x0][0x39c], R0 ;  /* 0x0000e70011117a24 */ /* 0x000fe200078e0200 */
[----:B0---4-:R-:W-:-:S04]  /*2260*/  LEA R16, P0, R2, c[0x0][0x338], 0x1 ;  /* 0x0000ce0002107a11 */ /* 0x011fc800078008ff */
[----:B------:R-:W-:-:S04]  /*2270*/  IADD3 R3, R3, R17, RZ ;  /* 0x0000001103037210 */ /* 0x000fc80007ffe0ff */
[----:B------:R-:W-:Y:S02]  /*2280*/  LEA.HI.X R17, R2, c[0x0][0x33c], R3, 0x1, P0 ;  /* 0x0000cf0002117a11 */ /* 0x000fe400000f0c03 */
[----:B------:R-:W-:-:S03]  /*2290*/  ISETP.GE.AND P0, PT, R42, c[0x0][0x220], PT ;  /* 0x000088002a007a0c */ /* 0x000fc60003f06270 */
[----:B-1----:R0:W-:Y:S04]  /*22a0*/  @!P1 STG.E.128 [R16.64], R12 ;  /* 0x0000000c10009986 */ /* 0x0021e8000c101d16 */
[----:B--2---:R0:W-:Y:S04]  /*22b0*/  @!P2 STG.E.128 [R16.64+0x80], R8 ;  /* 0x000080081000a986 */ /* 0x0041e8000c101d16 */
[----:B---3--:R0:W-:Y:S02]  /*22c0*/  @!P3 STG.E.128 [R16.64+0x100], R4 ;  /* 0x000100041000b986 */ /* 0x0081e4000c101d16 */
[----:B------:R-:W-:Y:S05]  /*22d0*/  @P0 EXIT ;  /* 0x000000000000094d */ /* 0x000fea0003800000 */
[----:B------:R-:W-:Y:S01]  /*22e0*/  STG.E.128 [R16.64+0x180], R20 ;  /* 0x0001801410007986 */ /* 0x000fe2000c101d16 */
[----:B------:R-:W-:Y:S05]  /*22f0*/  EXIT ;  /* 0x000000000000794d */ /* 0x000fea0003800000 */
.L_x_4:
[----:B------:R-:W-:-:S00]  /*2300*/  BRA `(.L_x_4) ;  /* 0xfffffff000007947 */ /* 0x000fc0000383ffff */
[----:B------:R-:W-:-:S00]  /*2310*/  NOP ;  /* 0x0000000000007918 */ /* 0x000fc00000000000 */
        /* <DEDUP_REMOVED lines=14> */
.L_x_1997:


//--------------------- .text._ZN5flash44flash_bwd_dq_dk_dv_loop_seqk_parallel_kernelI23Flash_bwd_kernel_traitsILi256ELi64ELi32ELi8ELi4ELi1ELi2ELb1ELb1EN7cutlass6half_tE19Flash_kernel_traitsILi256ELi64ELi32ELi8ES3_EELb0ELb0ELb0ELb0ELb0ELb0ELb0EEEvNS_16Flash_bwd_paramsE --------------------------
	.section	.text._ZN5flash44flash_bwd_dq_dk_dv_loop_seqk_parallel_kernelI23Flash_bwd_kernel_traitsILi256ELi64ELi32ELi8ELi4ELi1ELi2ELb1ELb1EN7cutlass6half_tE19Flash_kernel_traitsILi256ELi64ELi32ELi8ES3_EELb0ELb0ELb0ELb0ELb0ELb0ELb0EEEvNS_16Flash_bwd_paramsE,"ax",@progbits
	.sectioninfo	@"SHI_REGISTERS=255"
	.align	128
        .global         _ZN5flash44flash_bwd_dq_dk_dv_loop_seqk_parallel_kernelI23Flash_bwd_kernel_traitsILi256ELi64ELi32ELi8ELi4ELi1ELi2ELb1ELb1EN7cutlass6half_tE19Flash_kernel_traitsILi256ELi64ELi32ELi8ES3_EELb0ELb0ELb0ELb0ELb0ELb0ELb0EEEvNS_16Flash_bwd_paramsE
        .type           _ZN5flash44flash_bwd_dq_dk_dv_loop_seqk_parallel_kernelI23Flash_bwd_kernel_traitsILi256ELi64ELi32ELi8ELi4ELi1ELi2ELb1ELb1EN7cutlass6half_tE19Flash_kernel_traitsILi256ELi64ELi32ELi8ES3_EELb0ELb0ELb0ELb0ELb0ELb0ELb0EEEvNS_16Flash_bwd_paramsE,@function
        .size           _ZN5flash44flash_bwd_dq_dk_dv_loop_seqk_parallel_kernelI23Flash_bwd_kernel_traitsILi256ELi64ELi32ELi8ELi4ELi1ELi2ELb1ELb1EN7cutlass6half_tE19Flash_kernel_traitsILi256ELi64ELi32ELi8ES3_EELb0ELb0ELb0ELb0ELb0ELb0ELb0EEEvNS_16Flash_bwd_paramsE,(.L_x_1998 - _ZN5flash44flash_bwd_dq_dk_dv_loop_seqk_parallel_kernelI23Flash_bwd_kernel_traitsILi256ELi64ELi32ELi8ELi4ELi1ELi2ELb1ELb1EN7cutlass6half_tE19Flash_kernel_traitsILi256ELi64ELi32ELi8ES3_EELb0ELb0ELb0ELb0ELb0ELb0ELb0EEEvNS_16Flash_bwd_paramsE)
        .other          _ZN5flash44flash_bwd_dq_dk_dv_loop_seqk_parallel_kernelI23Flash_bwd_kernel_traitsILi256ELi64ELi32ELi8ELi4ELi1ELi2ELb1ELb1EN7cutlass6half_tE19Flash_kernel_traitsILi256ELi64ELi32ELi8ES3_EELb0ELb0ELb0ELb0ELb0ELb0ELb0EEEvNS_16Flash_bwd_paramsE,@"STO_CUDA_ENTRY STV_DEFAULT"
_ZN5flash44flash_bwd_dq_dk_dv_loop_seqk_parallel_kernelI23Flash_bwd_kernel_traitsILi256ELi64ELi32ELi8ELi4ELi1ELi2ELb1ELb1EN7cutlass6half_tE19Flash_kernel_traitsILi256ELi64ELi32ELi8ES3_EELb0ELb0ELb0ELb0ELb0ELb0ELb0EEEvNS_16Flash_bwd_paramsE:
.text._ZN5flash44flash_bwd_dq_dk_dv_loop_seqk_parallel_kernelI23Flash_bwd_kernel_traitsILi256ELi64ELi32ELi8ELi4ELi1ELi2ELb1ELb1EN7cutlass6half_tE19Flash_kernel_traitsILi256ELi64ELi32ELi8ES3_EELb0ELb0ELb0ELb0ELb0ELb0ELb0EEEvNS_16Flash_bwd_paramsE:
[----:B------:R-:W-:Y:S02]  /*0000*/  MOV R1, c[0x0][0x28] ;  /* 0x00000a0000017a02 */ /* 0x000fe40000000f00 */
[----:B------:R-:W1:Y:S01]  /*0010*/  S2UR UR18, SR_CTAID.X ;  /* 0x00000000001279c3 */ /* 0x000e620000002500 */
[----:B------:R-:W-:Y:S01]  /*0020*/  UMOV UR5, 0x1f ;  /* 0x0000001f00057882 */ /* 0x000fe20000000000 */
[----:B------:R-:W-:Y:S01]  /*0030*/  IADD3 R1, R1, -0x18, RZ ;  /* 0xffffffe801017810 */ /* 0x000fe20007ffe0ff */
[----:B------:R-:W-:Y:S02]  /*0040*/  ULDC UR4, c[0x0][0x218] ;  /* 0x0000860000047ab9 */ /* 0x000fe40000000800 */
[----:B------:R-:W-:-:S04]  /*0050*/  UIADD3 UR4, UR5, UR4, URZ ;  /* 0x0000000405047290 */ /* 0x000fc8000fffe03f */
[----:B------:R-:W-:-:S04]  /*0060*/  USHF.R.S32.HI UR5, URZ, 0x1f, UR4 ;  /* 0x0000001f3f057899 */ /* 0x000fc80008011404 */
[----:B------:R-:W-:-:S04]  /*0070*/  ULEA.HI UR4, UR5, UR4, URZ, 0x5 ;  /* 0x0000000405047291 */ /* 0x000fc8000f8f283f */
[----:B------:R-:W-:-:S04]  /*0080*/  USHF.R.S32.HI UR4, URZ, 0x5, UR4 ;  /* 0x000000053f047899 */ /* 0x000fc80008011404 */
[----:B-1----:R-:W-:-:S06]  /*0090*/  UISETP.GE.AND UP0, UPT, UR18, UR4, UPT ;  /* 0x000000041200728c */ /* 0x002fcc000bf06270 */
[----:B------:R-:W-:-:S13]  /*00a0*/  PLOP3.LUT P0, PT, PT, PT, UP0, 0x80, 0x0 ;  /* 0x000000000000781c */ /* 0x000fda0003f0f008 */
[----:B------:R-:W-:Y:S05]  /*00b0*/  @P0 EXIT ;  /* 0x000000000000094d */ /* 0x000fea0003800000 */
[----:B------:R-:W1:Y:S01]  /*00c0*/  S2R R12, SR_TID.X ;  /* 0x00000000000c7919 */ /* 0x000e620000002100 */
[----:B------:R-:W2:Y:S01]  /*00d0*/  S2UR UR33, SR_CTAID.Y ;  /* 0x00000000002179c3 */ /* 0x000ea20000002600 */
[----:B------:R-:W-:Y:S01]  /*00e0*/  ULDC UR14, c[0x0][0x224] ;  /* 0x00008900000e7ab9 */ /* 0x000fe20000000800 */
[----:B------:R-:W-:Y:S01]  /*00f0*/  IMAD.MOV.U32 R227, RZ, RZ, 0x40 ;  /* 0x00000040ffe37424 */ /* 0x000fe200078e00ff */
[----:B------:R-:W-:Y:S01]  /*0100*/  USHF.R.S32.HI UR7, URZ, 0x1f, UR14 ;  /* 0x0000001f3f077899 */ /* 0x000fe2000801140e */
[----:B------:R-:W-:Y:S01]  /*0110*/  IMAD.MOV.U32 R251, RZ, RZ, 0x1c0 ;  /* 0x000001c0fffb7424 */ /* 0x000fe200078e00ff */
[----:B------:R-:W-:Y:S02]  /*0120*/  ULDC.U8 UR9, c[0x0][0x328] ;  /* 0x0000ca0000097ab9 */ /* 0x000fe40000000000 */
[----:B------:R-:W-:Y:S01]  /*0130*/  UISETP.NE.AND UP2, UPT, UR9, URZ, UPT ;  /* 0x0000003f0900728c */ /* 0x000fe2000bf45270 */
[----:B------:R-:W3:Y:S01]  /*0140*/  S2UR UR34, SR_CTAID.Z ;  /* 0x00000000002279c3 */ /* 0x000ee20000002700 */
[----:B------:R-:W-:-:S02]  /*0150*/  ULDC UR44, c[0x0][0x22c] ;  /* 0x00008b00002c7ab9 */ /* 0x000fc40000000800 */
[----:B------:R-:W-:Y:S02]  /*0160*/  ULDC UR36, c[0x0][0x1c0] ;  /* 0x0000700000247ab9 */ /* 0x000fe40000000800 */
[----:B------:R-:W-:Y:S02]  /*0170*/  ULDC UR12, c[0x0][0x1c0] ;  /* 0x00007000000c7ab9 */ /* 0x000fe40000000800 */
[----:B------:R-:W-:Y:S01]  /*0180*/  UIMAD.WIDE UR36, UR44, UR36, URZ ;  /* 0x000000242c2472a5 */ /* 0x000fe2000f8e023f */
[----:B------:R-:W4:Y:S01]  /*0190*/  S2UR UR60, SR_CTAID.X ;  /* 0x00000000003c79c3 */ /* 0x000f220000002500 */
[----:B------:R-:W-:Y:S02]  /*01a0*/  UMOV UR8, 0x80 ;  /* 0x0000008000087882 */ /* 0x000fe40000000000 */
[----:B------:R-:W-:Y:S02]  /*01b0*/  ULDC UR6, c[0x0][0x210] ;  /* 0x0000840000067ab9 */ /* 0x000fe40000000800 */
[----:B------:R-:W-:Y:S01]  /*01c0*/  ULDC UR53, c[0x0][0x234] ;  /* 0x00008d0000357ab9 */ /* 0x000fe20000000800 */
[----:B-1----:R-:W-:Y:S01]  /*01d0*/  SHF.R.S32.HI R8, RZ, 0x1f, R12 ;  /* 0x0000001fff087819 */ /* 0x002fe2000001140c */
[----:B--2---:R-:W-:-:S02]  /*01e0*/  UIMAD.WIDE.U32 UR42, UR33, UR14, URZ ;  /* 0x0000000e212a72a5 */ /* 0x004fc4000f8e003f */
[----:B------:R-:W-:Y:S01]  /*01f0*/  USHF.L.U32 UR14, UR33, 0x7, URZ ;  /* 0x00000007210e7899 */ /* 0x000fe2000800063f */
[CC--:B------:R-:W-:Y:S01]  /*0200*/  LEA.HI R13, R8.reuse, R12.reuse, RZ, 0x2 ;  /* 0x0000000c080d7211 */ /* 0x0c0fe200078f10ff */
[----:B------:R-:W-:Y:S01]  /*0210*/  ULDC UR13, c[0x0][0x1c0] ;  /* 0x00007000000d7ab9 */ /* 0x000fe20000000800 */
[----:B------:R-:W-:Y:S01]  /*0220*/  LEA.HI R5, R8, R12, RZ, 0x4 ;  /* 0x0000000c08057211 */ /* 0x000fe200078f20ff */
[----:B------:R-:W-:Y:S01]  /*0230*/  ULDC UR11, c[0x0][0x1c0] ;  /* 0x00007000000b7ab9 */ /* 0x000fe20000000800 */
[--C-:B------:R-:W-:Y:S01]  /*0240*/  SHF.R.S32.HI R4, RZ, 0x2, R13.reuse ;  /* 0x00000002ff047819 */ /* 0x100fe2000001140d */
[----:B---3--:R-:W-:Y:S01]  /*0250*/  UIMAD UR45, UR34, UR44, URZ ;  /* 0x0000002c222d72a4 */ /* 0x008fe2000f8e023f */
[----:B------:R-:W-:Y:S01]  /*0260*/  SHF.R.S32.HI R0, RZ, 0x1f, R13 ;  /* 0x0000001fff007819 */ /* 0x000fe2000001140d */
[----:B------:R-:W-:Y:S01]  /*0270*/  UIMAD UR44, UR44, UR12, URZ ;  /* 0x0000000c2c2c72a4 */ /* 0x000fe2000f8e023f */
[----:B------:R-:W-:Y:S01]  /*0280*/  SHF.R.S32.HI R3, RZ, 0x4, R5 ;  /* 0x00000004ff037819 */ /* 0x000fe20000011405 */
[----:B------:R-:W-:Y:S01]  /*0290*/  UIMAD UR53, UR8, UR6, UR53 ;  /* 0x00000006083572a4 */ /* 0x000fe2000f8e0235 */
[----:B------:R-:W-:Y:S01]  /*02a0*/  LEA.HI R0, R0, R4, RZ, 0x3 ;  /* 0x0000000400007211 */ /* 0x000fe200078f18ff */
[----:B------:R-:W-:Y:S01]  /*02b0*/  UIMAD UR50, UR7, UR33, URZ ;  /* 0x00000021073272a4 */ /* 0x000fe2000f8e023f */
[----:B------:R-:W-:Y:S01]  /*02c0*/  LEA.HI R2, R5, R3, RZ, 0x1 ;  /* 0x0000000305027211 */ /* 0x000fe200078f08ff */
[----:B------:R-:W-:Y:S01]  /*02d0*/  UIMAD UR6, UR33, UR11, UR34 ;  /* 0x0000000b210672a4 */ /* 0x000fe2000f8e0222 */
[----:B------:R-:W-:Y:S01]  /*02e0*/  LOP3.LUT R0, R0, 0xfffffff8, RZ, 0xc0, !PT ;  /* 0xfffffff800007812 */ /* 0x000fe200078ec0ff */
[----:B------:R-:W-:Y:S01]  /*02f0*/  @!UP2 UIMAD UR7, UR33, UR13, UR34 ;  /* 0x0000000d2107a2a4 */ /* 0x000fe2000f8e0222 */
[CC--:B------:R-:W-:Y:S01]  /*0300*/  LEA.HI R10, R8.reuse, R12.reuse, RZ, 0x5 ;  /* 0x0000000c080a7211 */ /* 0x0c0fe200078f28ff */
[----:B------:R-:W-:Y:S01]  /*0310*/  USHF.L.U32 UR39, UR44, 0x6, URZ ;  /* 0x000000062c277899 */ /* 0x000fe2000800063f */
[-C--:B------:R-:W-:Y:S01]  /*0320*/  LEA.HI R16, R8, R12.reuse, RZ, 0x3 ;  /* 0x0000000c08107211 */ /* 0x080fe200078f18ff */
[----:B------:R-:W-:Y:S01]  /*0330*/  IMAD.IADD R9, R4, 0x1, -R0 ;  /* 0x0000000104097824 */ /* 0x000fe200078e0a00 */
[----:B------:R-:W-:Y:S01]  /*0340*/  LOP3.LUT R2, R2, 0xfffffffe, RZ, 0xc0, !PT ;  /* 0xfffffffe02027812 */ /* 0x000fe200078ec0ff */
[----:B------:R-:W-:Y:S01]  /*0350*/  ULDC UR47, c[0x0][0x214] ;  /* 0x00008500002f7ab9 */ /* 0x000fe20000000800 */
[----:B------:R-:W-:Y:S01]  /*0360*/  LOP3.LUT R0, R10, 0xffffffe0, RZ, 0xc0, !PT ;  /* 0xffffffe00a007812 */ /* 0x000fe200078ec0ff */
[----:B------:R-:W-:Y:S01]  /*0370*/  ULDC UR54, c[0x0][0x1c8] ;  /* 0x0000720000367ab9 */ /* 0x000fe20000000800 */
[----:B------:R-:W-:Y:S01]  /*0380*/  SHF.R.S32.HI R6, RZ, 0x3, R16 ;  /* 0x00000003ff067819 */ /* 0x000fe20000011410 */
[----:B------:R-:W-:Y:S01]  /*0390*/  IMAD.IADD R11, R3, 0x1, -R2 ;  /* 0x00000001030b7824 */ /* 0x000fe200078e0a02 */
[----:B------:R-:W-:Y:S01]  /*03a0*/  LOP3.LUT R4, R16, 0xfffffff8, RZ, 0xc0, !PT ;  /* 0xfffffff810047812 */ /* 0x000fe200078ec0ff */
[----:B------:R-:W-:Y:S01]  /*03b0*/  IMAD.IADD R3, R12, 0x1, -R0 ;  /* 0x000000010c037824 */ /* 0x000fe200078e0a00 */
[C---:B------:R-:W-:Y:S01]  /*03c0*/  LOP3.LUT P2, RZ, R9.reuse, 0x2, RZ, 0xc0, !PT ;  /* 0x0000000209ff7812 */ /* 0x040fe2000784c0ff */
[----:B------:R-:W-:Y:S01]  /*03d0*/  IMAD.SHL.U32 R2, R6, 0x40, RZ ;  /* 0x0000004006027824 */ /* 0x000fe200078e00ff */
[-C--:B------:R-:W-:Y:S01]  /*03e0*/  LEA.HI R6, R8, R12.reuse, RZ, 0x7 ;  /* 0x0000000c08067211 */ /* 0x080fe200078f38ff */
[----:B------:R-:W-:Y:S01]  /*03f0*/  IMAD.IADD R0, R12, 0x1, -R4 ;  /* 0x000000010c007824 */ /* 0x000fe200078e0a04 */
[----:B------:R-:W-:Y:S01]  /*0400*/  SHF.R.S32.HI R4, RZ, 0x1f, R3 ;  /* 0x0000001fff047819 */ /* 0x000fe20000011403 */
[----:B------:R-:W-:Y:S01]  /*0410*/  ULDC.U8 UR10, c[0x0][0x3d0] ;  /* 0x0000f400000a7ab9 */ /* 0x000fe20000000000 */
[----:B------:R-:W-:Y:S01]  /*0420*/  LOP3.LUT R2, R2, 0x1c0, RZ, 0xc0, !PT ;  /* 0x000001c002027812 */ /* 0x000fe200078ec0ff */
[----:B------:R-:W-:Y:S01]  /*0430*/  IMAD.SHL.U32 R240, R0, 0x8, RZ ;  /* 0x0000000800f07824 */ /* 0x000fe200078e00ff */
[----:B------:R-:W-:Y:S01]  /*0440*/  LEA.HI R17, R4, R3, RZ, 0x2 ;  /* 0x0000000304117211 */ /* 0x000fe200078f10ff */
[----:B------:R-:W-:Y:S01]  /*0450*/  IMAD.SHL.U32 R4, R0, 0x40, RZ ;  /* 0x0000004000047824 */ /* 0x000fe200078e00ff */
[----:B------:R-:W-:Y:S01]  /*0460*/  SHF.R.U32.HI R3, RZ, 0x3, R2 ;  /* 0x00000003ff037819 */ /* 0x000fe20000011602 */
[----:B------:R-:W-:Y:S01]  /*0470*/  ULDC UR48, c[0x0][0x224] ;  /* 0x0000890000307ab9 */ /* 0x000fe20000000800 */
[----:B------:R-:W-:Y:S01]  /*0480*/  LOP3.LUT R2, R2, 0x38, R240, 0xf8, !PT ;  /* 0x0000003802027812 */ /* 0x000fe200078ef8f0 */
[----:B------:R-:W-:Y:S01]  /*0490*/  @UP2 UIMAD UR52, UR33, UR47, URZ ;  /* 0x0000002f213422a4 */ /* 0x000fe2000f8e023f */
[----:B------:R-:W-:Y:S01]  /*04a0*/  LOP3.LUT P0, RZ, R0, 0x4, RZ, 0xc0, !PT ;  /* 0x0000000400ff7812 */ /* 0x000fe2000780c0ff */
[----:B------:R-:W-:Y:S01]  /*04b0*/  ULDC.64 UR4, c[0x0][0x118] ;  /* 0x0000460000047ab9 */ /* 0x000fe20000000a00 */
[----:B------:R-:W-:Y:S01]  /*04c0*/  LOP3.LUT R7, R2, R3, RZ, 0x3c, !PT ;  /* 0x0000000302077212 */ /* 0x000fe200078e3cff */
[----:B------:R-:W-:Y:S01]  /*04d0*/  UMOV UR61, 0x4 ;  /* 0x00000004003d7882 */ /* 0x000fe20000000000 */
[----:B------:R-:W-:Y:S01]  /*04e0*/  LOP3.LUT R2, R4, 0x1c0, RZ, 0xc0, !PT ;  /* 0x000001c004027812 */ /* 0x000fe200078ec0ff */
[----:B------:R-:W-:Y:S01]  /*04f0*/  ULOP3.LUT UR54, UR34, UR54, URZ, 0x3c, !UPT ;  /* 0x0000003622367292 */ /* 0x000fe2000f8e3c3f */
[----:B------:R-:W-:Y:S01]  /*0500*/  LOP3.LUT P5, RZ, R0, 0x2, RZ, 0xc0, !PT ;  /* 0x0000000200ff7812 */ /* 0x000fe200078ac0ff */
[----:B------:R-:W-:Y:S01]  /*0510*/  UISETP.NE.AND UP3, UPT, UR10, URZ, UPT ;  /* 0x0000003f0a00728c */ /* 0x000fe2000bf65270 */
[----:B------:R-:W-:Y:S01]  /*0520*/  LOP3.LUT R4, R2, 0x8, R16, 0xf8, !PT ;  /* 0x0000000802047812 */ /* 0x000fe200078ef810 */
[----:B------:R-:W-:Y:S01]  /*0530*/  USHF.R.S32.HI UR59, URZ, 0x1f, UR34 ;  /* 0x0000001f3f3b7899 */ /* 0x000fe20008011422 */
[----:B------:R-:W-:Y:S01]  /*0540*/  SHF.R.U32.HI R3, RZ, 0x3, R2 ;  /* 0x00000003ff037819 */ /* 0x000fe20000011602 */
[----:B------:R-:W-:Y:S01]  /*0550*/  USHF.R.S32.HI UR58, URZ, 0x1f, UR33 ;  /* 0x0000001f3f3a7899 */ /* 0x000fe20008011421 */
[----:B------:R-:W-:Y:S01]  /*0560*/  LOP3.LUT R2, R9, 0x1, RZ, 0xc0, !PT ;  /* 0x0000000109027812 */ /* 0x000fe200078ec0ff */
[----:B------:R-:W-:Y:S01]  /*0570*/  USHF.R.S32.HI UR57, URZ, 0x1f, UR34 ;  /* 0x0000001f3f397899 */ /* 0x000fe20008011422 */
[----:B------:R-:W-:Y:S01]  /*0580*/  LOP3.LUT R4, R4, R3, RZ, 0x3c, !PT ;  /* 0x0000000304047212 */ /* 0x000fe200078e3cff */
[----:B------:R-:W-:Y:S01]  /*0590*/  IMAD.SHL.U32 R3, R0, 0x20, RZ ;  /* 0x0000002000037824 */ /* 0x000fe200078e00ff */
[----:B------:R-:W-:Y:S01]  /*05a0*/  ISETP.NE.U32.AND P1, PT, R2, 0x1, PT ;  /* 0x000000010200780c */ /* 0x000fe20003f25070 */
[----:B------:R-:W-:Y:S01]  /*05b0*/  IMAD.SHL.U32 R2, R11, 0x100, RZ ;  /* 0x000001000b027824 */ /* 0x000fe200078e00ff */
[----:B------:R-:W-:Y:S01]  /*05c0*/  SHF.R.S32.HI R6, RZ, 0x7, R6 ;  /* 0x00000007ff067819 */ /* 0x000fe20000011406 */
[----:B------:R-:W-:Y:S01]  /*05d0*/  USHF.R.S32.HI UR56, URZ, 0x1f, UR33 ;  /* 0x0000001f3f387899 */ /* 0x000fe20008011421 */
[----:B------:R-:W-:Y:S01]  /*05e0*/  SEL R232, R227, 0xffffffc0, !P0 ;  /* 0xffffffc0e3e87807 */ /* 0x000fe20004000000 */
[----:B------:R-:W-:Y:S01]  /*05f0*/  USHF.R.S32.HI UR55, URZ, 0x1f, UR34 ;  /* 0x0000001f3f377899 */ /* 0x000fe20008011422 */
[----:B------:R-:W-:Y:S01]  /*0600*/  LOP3.LUT R0, R2, 0x100, RZ, 0xc0, !PT ;  /* 0x0000010002007812 */ /* 0x000fe200078ec0ff */
[----:B------:R-:W-:Y:S01]  /*0610*/  UIMAD.WIDE.U32 UR40, UR36, UR42, URZ ;  /* 0x0000002a242872a5 */ /* 0x000fe2000f8e003f */
[----:B------:R-:W-:Y:S01]  /*0620*/  LOP3.LUT R2, R5, 0xfffffff0, RZ, 0xc0, !PT ;  /* 0xfffffff005027812 */ /* 0x000fe200078ec0ff */
[----:B------:R-:W-:Y:S01]  /*0630*/  UIMAD UR49, UR37, UR42, URZ ;  /* 0x0000002a253172a4 */ /* 0x000fe2000f8e023f */
[----:B------:R-:W-:Y:S01]  /*0640*/  LOP3.LUT R226, R0, 0xe0, R3, 0xf8, !PT ;  /* 0x000000e000e27812 */ /* 0x000fe200078ef803 */
[----:B------:R-:W-:Y:S01]  /*0650*/  IMAD R0, R6, 0x2, R11 ;  /* 0x0000000206007824 */ /* 0x000fe200078e020b */
[----:B------:R-:W-:Y:S01]  /*0660*/  LEA.HI R3, R8, R12, RZ, 0x6 ;  /* 0x0000000c08037211 */ /* 0x000fe200078f30ff */
[----:B------:R-:W-:Y:S01]  /*0670*/  IMAD.IADD R2, R12, 0x1, -R2 ;  /* 0x000000010c027824 */ /* 0x000fe200078e0a02 */
[----:B------:R-:W-:Y:S01]  /*0680*/  LOP3.LUT R5, R13, 0x7ffffffc, RZ, 0xc0, !PT ;  /* 0x7ffffffc0d057812 */ /* 0x000fe200078ec0ff */
[----:B------:R-:W-:Y:S01]  /*0690*/  IMAD.U32 R0, R0, 0x200, R4 ;  /* 0x0000020000007824 */ /* 0x000fe200078e0004 */
[----:B------:R-:W-:Y:S01]  /*06a0*/  SHF.R.S32.HI R3, RZ, 0x6, R3 ;  /* 0x00000006ff037819 */ /* 0x000fe20000011403 */
[----:B------:R-:W-:Y:S01]  /*06b0*/  IMAD.SHL.U32 R4, R11, 0x20, RZ ;  /* 0x000000200b047824 */ /* 0x000fe200078e00ff */
[----:B------:R-:W-:Y:S01]  /*06c0*/  SHF.R.S32.HI R8, RZ, 0x1f, R10 ;  /* 0x0000001fff087819 */ /* 0x000fe2000001140a */
[----:B------:R-:W-:Y:S01]  /*06d0*/  IMAD.IADD R14, R12, 0x1, -R5 ;  /* 0x000000010c0e7824 */ /* 0x000fe200078e0a05 */
[----:B------:R-:W-:Y:S01]  /*06e0*/  LOP3.LUT P6, RZ, R2, 0x4, RZ, 0xc0, !PT ;  /* 0x0000000402ff7812 */ /* 0x000fe200078cc0ff */
[C---:B------:R-:W-:Y:S01]  /*06f0*/  IMAD R237, R3.reuse, 0x200, R7 ;  /* 0x0000020003ed7824 */ /* 0x040fe200078e0207 */
[----:B------:R-:W-:Y:S01]  /*0700*/  LOP3.LUT R4, R4, 0x20, RZ, 0xc0, !PT ;  /* 0x0000002004047812 */ /* 0x000fe200078ec0ff */
[----:B------:R-:W-:Y:S01]  /*0710*/  IMAD.SHL.U32 R7, R3, 0x8, RZ ;  /* 0x0000000803077824 */ /* 0x000fe200078e00ff */
[----:B------:R-:W-:Y:S01]  /*0720*/  SEL R251, R251, 0x240, !P1 ;  /* 0x00000240fbfb7807 */ /* 0x000fe20004800000 */
[----:B------:R-:W-:Y:S01]  /*0730*/  IMAD.SHL.U32 R12, R12, 0x2, RZ ;  /* 0x000000020c0c7824 */ /* 0x000fe200078e00ff */
[----:B------:R-:W-:Y:S01]  /*0740*/  USHF.R.S32.HI UR51, URZ, 0x1f, UR45 ;  /* 0x0000001f3f337899 */ /* 0x000fe2000801142d */
[----:B------:R-:W-:Y:S01]  /*0750*/  IMAD.SHL.U32 R3, R6, 0x10, RZ ;  /* 0x0000001006037824 */ /* 0x000fe200078e00ff */
[----:B------:R-:W-:Y:S01]  /*0760*/  LOP3.LUT R15, R4, 0x18, R7, 0xf8, !PT ;  /* 0x00000018040f7812 */ /* 0x000fe200078ef807 */
[----:B------:R-:W-:Y:S01]  /*0770*/  IMAD.SHL.U32 R5, R9, 0x20, RZ ;  /* 0x0000002009057824 */ /* 0x000fe200078e00ff */
[----:B------:R-:W-:Y:S01]  /*0780*/  UIMAD UR48, UR6, UR48, URZ ;  /* 0x00000030063072a4 */ /* 0x000fe2000f8e023f */
[----:B------:R-:W-:Y:S01]  /*0790*/  IMAD.SHL.U32 R6, R2, 0x20, RZ ;  /* 0x0000002002067824 */ /* 0x000fe200078e00ff */
[----:B------:R-:W-:Y:S01]  /*07a0*/  LOP3.LUT R4, R3, 0x6, R12, 0xf8, !PT ;  /* 0x0000000603047812 */ /* 0x000fe200078ef80c */
[----:B------:R-:W-:Y:S01]  /*07b0*/  IMAD.SHL.U32 R229, R0, 0x2, RZ ;  /* 0x0000000200e57824 */ /* 0x000fe200078e00ff */
[----:B------:R-:W-:Y:S01]  /*07c0*/  LOP3.LUT R5, R5, 0xe0, RZ, 0xc0, !PT ;  /* 0x000000e005057812 */ /* 0x000fe200078ec0ff */
[----:B------:R-:W-:Y:S01]  /*07d0*/  IMAD.SHL.U32 R237, R237, 0x2, RZ ;  /* 0x00000002eded7824 */ /* 0x000fe200078e00ff */
[----:B------:R-:W-:Y:S01]  /*07e0*/  @!UP2 UIMAD UR47, UR7, UR47, URZ ;  /* 0x0000002f072fa2a4 */ /* 0x000fe2000f8e023f */
[----:B------:R1:W-:Y:S01]  /*07f0*/  STL [R1+0x4], R4 ;  /* 0x0000040401007387 */ /* 0x0003e20000100800 */
[----:B------:R-:W-:Y:S01]  /*0800*/  LOP3.LUT R13, R5, 0x10, R3, 0xf8, !PT ;  /* 0x00000010050d7812 */ /* 0x000fe200078ef803 */
[----:B------:R-:W-:Y:S01]  /*0810*/  IMAD.U32 R5, RZ, RZ, UR14 ;  /* 0x0000000eff057e24 */ /* 0x000fe2000f8e00ff */
[----:B------:R-:W-:Y:S01]  /*0820*/  SHF.R.S32.HI R3, RZ, 0x5, R10 ;  /* 0x00000005ff037819 */ /* 0x000fe2000001140a */
[----:B------:R-:W-:Y:S01]  /*0830*/  IMAD.IADD R231, R229, 0x1, R232 ;  /* 0x00000001e5e77824 */ /* 0x000fe200078e02e8 */
[----:B------:R-:W-:Y:S01]  /*0840*/  IADD3 R236, R232, 0x14000, R229 ;  /* 0x00014000e8ec7810 */ /* 0x000fe20007ffe0e5 */
[----:B------:R-:W-:Y:S01]  /*0850*/  USHF.R.S32.HI UR46, URZ, 0x1f, UR39 ;  /* 0x0000001f3f2e7899 */ /* 0x000fe20008011427 */
[----:B------:R-:W-:-:S02]  /*0860*/  LEA.HI R8, R8, R3, RZ, 0x2 ;  /* 0x0000000308087211 */ /* 0x000fc400078f10ff */
[----:B-1----:R-:W-:-:S04]  /*0870*/  SHF.R.S32.HI R4, RZ, 0x1f, R2 ;  /* 0x0000001fff047819 */ /* 0x002fc80000011402 */
[----:B------:R-:W-:Y:S01]  /*0880*/  LEA.HI R225, R4, R2, RZ, 0x3 ;  /* 0x0000000204e17211 */ /* 0x000fe200078f18ff */
[----:B------:R-:W-:-:S03]  /*0890*/  IMAD.SHL.U32 R4, R11, 0x8, RZ ;  /* 0x000000080b047824 */ /* 0x000fc600078e00ff */
[C---:B------:R-:W-:Y:S01]  /*08a0*/  LOP3.LUT R5, R225.reuse, 0xfffffff8, RZ, 0xc0, !PT ;  /* 0xfffffff8e1057812 */ /* 0x040fe200078ec0ff */
[----:B------:R-:W-:Y:S01]  /*08b0*/  IMAD.SHL.U32 R225, R225, 0x40, RZ ;  /* 0x00000040e1e17824 */ /* 0x000fe200078e00ff */
[----:B------:R-:W-:-:S03]  /*08c0*/  LOP3.LUT R12, R4, 0x8, RZ, 0xc0, !PT ;  /* 0x00000008040c7812 */ /* 0x000fc600078ec0ff */
[----:B------:R-:W-:Y:S01]  /*08d0*/  IMAD.IADD R7, R2, 0x1, -R5 ;  /* 0x0000000102077824 */ /* 0x000fe200078e0a05 */
[----:B------:R-:W-:Y:S01]  /*08e0*/  LOP3.LUT R4, R12, 0x1e0, R6, 0xf8, !PT ;  /* 0x000001e00c047812 */ /* 0x000fe200078ef806 */
[----:B------:R-:W-:Y:S01]  /*08f0*/  IMAD.SHL.U32 R5, R2, 0x4, RZ ;  /* 0x0000000402057824 */ /* 0x000fe200078e00ff */
[----:B------:R-:W-:Y:S02]  /*0900*/  LEA.HI R2, R10, R3, RZ, 0x1 ;  /* 0x000000030a027211 */ /* 0x000fe400078f08ff */
[----:B------:R-:W-:Y:S02]  /*0910*/  LOP3.LUT R6, R8, 0xfffffffc, RZ, 0xc0, !PT ;  /* 0xfffffffc08067812 */ /* 0x000fe400078ec0ff */
[----:B------:R-:W-:Y:S02]  /*0920*/  LOP3.LUT R2, R2, 0x3ffffe, RZ, 0xc0, !PT ;  /* 0x003ffffe02027812 */ /* 0x000fe400078ec0ff */
[----:B------:R-:W-:Y:S01]  /*0930*/  LOP3.LUT R10, R4, 0x38, R5, 0x78, !PT ;  /* 0x00000038040a7812 */ /* 0x000fe200078e7805 */
[----:B------:R-:W-:Y:S01]  /*0940*/  IMAD.SHL.U32 R4, R9, 0x40, RZ ;  /* 0x0000004009047824 */ /* 0x000fe200078e00ff */
[----:B------:R-:W-:Y:S01]  /*0950*/  LOP3.LUT R225, R225, 0xfffffe00, RZ, 0xc0, !PT ;  /* 0xfffffe00e1e17812 */ /* 0x000fe200078ec0ff */
[----:B------:R-:W-:Y:S01]  /*0960*/  IMAD.IADD R6, R3, 0x1, -R6 ;  /* 0x0000000103067824 */ /* 0x000fe200078e0a06 */
[----:B------:R-:W-:Y:S01]  /*0970*/  LOP3.LUT P4, RZ, R7, 0x4, RZ, 0xc0, !PT ;  /* 0x0000000407ff7812 */ /* 0x000fe2000788c0ff */
[----:B------:R-:W-:Y:S01]  /*0980*/  IMAD.SHL.U32 R5, R9, 0x4, RZ ;  /* 0x0000000409057824 */ /* 0x000fe200078e00ff */
[----:B------:R-:W-:Y:S01]  /*0990*/  LOP3.LUT P3, RZ, R7, 0x2, RZ, 0xc0, !PT ;  /* 0x0000000207ff7812 */ /* 0x000fe2000786c0ff */
[C---:B------:R-:W-:Y:S01]  /*09a0*/  IMAD.IADD R233, R3.reuse, 0x1, -R2 ;  /* 0x0000000103e97824 */ /* 0x040fe200078e0a02 */
[----:B------:R-:W-:Y:S01]  /*09b0*/  LOP3.LUT R2, R4, 0x1c0, RZ, 0xc0, !PT ;  /* 0x000001c004027812 */ /* 0x000fe200078ec0ff */
[----:B------:R-:W-:Y:S01]  /*09c0*/  IMAD.SHL.U32 R3, R3, 0x8, RZ ;  /* 0x0000000803037824 */ /* 0x000fe200078e00ff */
[----:B------:R-:W-:Y:S01]  /*09d0*/  LOP3.LUT R9, R13, 0x18, R5, 0x78, !PT ;  /* 0x000000180d097812 */ /* 0x000fe200078e7805 */
[----:B------:R-:W-:Y:S01]  /*09e0*/  IMAD R233, R233, 0x200, R10 ;  /* 0x00000200e9e97824 */ /* 0x000fe200078e020a */
[----:B------:R-:W-:-:S02]  /*09f0*/  LOP3.LUT R4, R226, 0x8, R16, 0xf8, !PT ;  /* 0x00000008e2047812 */ /* 0x000fc400078ef810 */
[----:B------:R-:W-:Y:S02]  /*0a00*/  LOP3.LUT R5, R3, 0x38, RZ, 0xc0, !PT ;  /* 0x0000003803057812 */ /* 0x000fe400078ec0ff */
[----:B------:R-:W-:Y:S02]  /*0a10*/  SHF.R.U32.HI R3, RZ, 0x3, R2 ;  /* 0x00000003ff037819 */ /* 0x000fe40000011602 */
[----:B------:R-:W-:Y:S02]  /*0a20*/  SHF.R.U32.HI R226, RZ, 0x3, R226 ;  /* 0x00000003ffe27819 */ /* 0x000fe400000116e2 */
[----:B------:R-:W-:Y:S01]  /*0a30*/  LOP3.LUT R8, R3, R2, R5, 0x1e, !PT ;  /* 0x0000000203087212 */ /* 0x000fe200078e1e05 */
[----:B------:R-:W-:Y:S01]  /*0a40*/  IMAD.SHL.U32 R2, R7, 0x40, RZ ;  /* 0x0000004007027824 */ /* 0x000fe200078e00ff */
[----:B------:R-:W-:Y:S01]  /*0a50*/  LOP3.LUT R226, R4, 0x38, R226, 0x78, !PT ;  /* 0x0000003804e27812 */ /* 0x000fe200078e78e2 */
[----:B------:R-:W-:Y:S01]  /*0a60*/  IMAD.SHL.U32 R4, R14, 0x2, RZ ;  /* 0x000000020e047824 */ /* 0x000fe200078e00ff */
[----:B------:R-:W-:-:S02]  /*0a70*/  LEA R233, R233, 0x14000, 0x1 ;  /* 0x00014000e9e97811 */ /* 0x000fc400078e08ff */
[----:B------:R-:W-:Y:S01]  /*0a80*/  LOP3.LUT R2, R2, 0x1c0, RZ, 0xc0, !PT ;  /* 0x000001c002027812 */ /* 0x000fe200078ec0ff */
[----:B------:R-:W-:Y:S01]  /*0a90*/  IMAD R3, R6, 0x200, R4 ;  /* 0x0000020006037824 */ /* 0x000fe200078e0204 */
[----:B------:R-:W-:Y:S01]  /*0aa0*/  SEL R227, R227, 0xffffffc0, !P4 ;  /* 0xffffffc0e3e37807 */ /* 0x000fe20006000000 */
[----:B------:R-:W-:Y:S01]  /*0ab0*/  IMAD.IADD R8, R4, 0x1, R8 ;  /* 0x0000000104087824 */ /* 0x000fe200078e0208 */
[----:B------:R-:W-:Y:S01]  /*0ac0*/  IADD3 R234, R233, 0x20, RZ ;  /* 0x00000020e9ea7810 */ /* 0x000fe20007ffe0ff */
[----:B------:R-:W-:Y:S01]  /*0ad0*/  IMAD.IADD R9, R3, 0x1, R9 ;  /* 0x0000000103097824 */ /* 0x000fe200078e0209 */
[----:B------:R-:W-:Y:S01]  /*0ae0*/  SHF.R.U32.HI R3, RZ, 0x3, R2 ;  /* 0x00000003ff037819 */ /* 0x000fe20000011602 */
[----:B------:R-:W-:Y:S01]  /*0af0*/  IMAD R4, R11, 0x1000, R225 ;  /* 0x000010000b047824 */ /* 0x000fe200078e02e1 */
[----:B------:R-:W-:Y:S01]  /*0b00*/  @P6 IADD3 R234, R233, -0x20, RZ ;  /* 0xffffffe0e9ea6810 */ /* 0x000fe20007ffe0ff */
[----:B------:R-:W-:Y:S01]  /*0b10*/  IMAD.SHL.U32 R249, R9, 0x2, RZ ;  /* 0x0000000209f97824 */ /* 0x000fe200078e00ff */
[----:B------:R-:W-:-:S02]  /*0b20*/  LOP3.LUT R7, R3, R2, R12, 0x1e, !PT ;  /* 0x0000000203077212 */ /* 0x000fc400078e1e0c */
[----:B------:R-:W-:Y:S01]  /*0b30*/  LOP3.LUT R5, R3, R2, R5, 0x1e, !PT ;  /* 0x0000000203057212 */ /* 0x000fe200078e1e05 */
[----:B------:R-:W-:Y:S01]  /*0b40*/  IMAD.IADD R252, R249, 0x1, R251 ;  /* 0x00000001f9fc7824 */ /* 0x000fe200078e02fb */
[----:B------:R-:W-:Y:S02]  /*0b50*/  LOP3.LUT R3, R3, R15, R2, 0x1e, !PT ;  /* 0x0000000f03037212 */ /* 0x000fe400078e1e02 */
[----:B------:R-:W-:Y:S01]  /*0b60*/  SHF.R.S32.HI R2, RZ, 0x2, R17 ;  /* 0x00000002ff027819 */ /* 0x000fe20000011411 */
[----:B------:R-:W-:Y:S01]  /*0b70*/  IMAD.IADD R4, R4, 0x1, R5 ;  /* 0x0000000104047824 */ /* 0x000fe200078e0205 */
[C---:B------:R-:W-:Y:S02]  /*0b80*/  IADD3 R250, R249.reuse, 0x10, RZ ;  /* 0x00000010f9fa7810 */ /* 0x040fe40007ffe0ff */
[----:B------:R-:W-:Y:S01]  /*0b90*/  @P2 IADD3 R250, R249, -0x10, RZ ;  /* 0xfffffff0f9fa2810 */ /* 0x000fe20007ffe0ff */
[----:B------:R-:W-:Y:S01]  /*0ba0*/  IMAD R5, R6, 0x10, R2 ;  /* 0x0000001006057824 */ /* 0x000fe200078e0202 */
[----:B------:R-:W-:Y:S01]  /*0bb0*/  IADD3 R235, R234, 0x800, RZ ;  /* 0x00000800eaeb7810 */ /* 0x000fe20007ffe0ff */
[----:B------:R-:W-:Y:S01]  /*0bc0*/  IMAD R2, R6, 0x400, R225 ;  /* 0x0000040006027824 */ /* 0x000fe200078e02e1 */
[----:B------:R-:W-:Y:S01]  /*0bd0*/  LOP3.LUT R225, R3, R225, RZ, 0xfc, !PT ;  /* 0x000000e103e17212 */ /* 0x000fe200078efcff */
[----:B------:R-:W-:Y:S01]  /*0be0*/  IMAD.MOV.U32 R3, RZ, RZ, 0x20 ;  /* 0x00000020ff037424 */ /* 0x000fe200078e00ff */
[----:B------:R-:W-:Y:S01]  /*0bf0*/  STL [R1+0x10], R5 ;  /* 0x0000100501007387 */ /* 0x000fe20000100800 */
[----:B------:R-:W-:Y:S01]  /*0c00*/  IMAD.IADD R2, R2, 0x1, R7 ;  /* 0x0000000102027824 */ /* 0x000fe200078e0207 */
[----:B------:R-:W-:Y:S01]  /*0c10*/  LEA R225, R225, 0x10000, 0x1 ;  /* 0x00010000e1e17811 */ /* 0x000fe200078e08ff */
[----:B------:R-:W-:Y:S01]  /*0c20*/  IMAD.IADD R251, R251, 0x1, R250 ;  /* 0x00000001fbfb7824 */ /* 0x000fe200078e02fa */
[C---:B------:R-:W-:Y:S01]  /*0c30*/  SEL R0, R3.reuse, 0xffffffe0, !P5 ;  /* 0xffffffe003007807 */ /* 0x040fe20006800000 */
[----:B------:R-:W-:Y:S01]  /*0c40*/  IMAD.SHL.U32 R2, R2, 0x2, RZ ;  /* 0x0000000202027824 */ /* 0x000fe200078e00ff */
[----:B------:R-:W-:-:S02]  /*0c50*/  SEL R224, R3, 0xffffffe0, !P0 ;  /* 0xffffffe003e07807 */ /* 0x000fc40004000000 */
[----:B------:R-:W-:Y:S01]  /*0c60*/  SEL R3, R3, 0xffffffe0, !P3 ;  /* 0xffffffe003037807 */ /* 0x000fe20005800000 */
[----:B------:R-:W-:Y:S02]  /*0c70*/  IMAD.IADD R236, R0, 0x1, R236 ;  /* 0x0000000100ec7824 */ /* 0x000fe400078e02ec */
[----:B------:R-:W-:Y:S01]  /*0c80*/  IMAD.IADD R230, R229, 0x1, R0 ;  /* 0x00000001e5e67824 */ /* 0x000fe200078e0200 */
[----:B------:R-:W-:Y:S01]  /*0c90*/  LEA R0, R8, 0x10000, 0x1 ;  /* 0x0001000008007811 */ /* 0x000fe200078e08ff */
[----:B------:R-:W-:Y:S02]  /*0ca0*/  IMAD.IADD R3, R2, 0x1, R3 ;  /* 0x0000000102037824 */ /* 0x000fe400078e0203 */
[----:B------:R-:W-:Y:S02]  /*0cb0*/  IMAD R224, R226, 0x2, R224 ;  /* 0x00000002e2e07824 */ /* 0x000fe400078e02e0 */
[----:B------:R1:W-:Y:S01]  /*0cc0*/  STL [R1], R0 ;  /* 0x0000000001007387 */ /* 0x0003e20000100800 */
[----:B------:R-:W-:-:S02]  /*0cd0*/  IMAD.IADD R228, R2, 0x1, R227 ;  /* 0x0000000102e47824 */ /* 0x000fc400078e02e3 */
[----:B------:R-:W-:Y:S02]  /*0ce0*/  IMAD.IADD R232, R232, 0x1, R230 ;  /* 0x00000001e8e87824 */ /* 0x000fe400078e02e6 */
[----:B------:R-:W-:Y:S02]  /*0cf0*/  IMAD.SHL.U32 R226, R226, 0x2, RZ ;  /* 0x00000002e2e27824 */ /* 0x000fe400078e00ff */
[----:B------:R-:W-:Y:S02]  /*0d00*/  IMAD.IADD R227, R3, 0x1, R227 ;  /* 0x0000000103e37824 */ /* 0x000fe400078e02e3 */
[----:B-1--4-:R-:W-:Y:S02]  /*0d10*/  IMAD.SHL.U32 R0, R4, 0x2, RZ ;  /* 0x0000000204007824 */ /* 0x012fe400078e00ff */
.L_x_37:
[----:B------:R-:W-:Y:S02]  /*0d20*/  ULDC.64 UR6, c[0x0][0x240] ;  /* 0x0000900000067ab9 */ /* 0x000fe40000000a00 */
[----:B------:R-:W-:Y:S02]  /*0d30*/  UISETP.NE.U32.AND UP6, UPT, URZ, UR6, UPT ;  /* 0x000000063f00728c */ /* 0x000fe4000bfc5070 */
[----:B------:R-:W-:-:S02]  /*0d40*/  USHF.L.U32 UR13, UR33, 0x2, URZ ;  /* 0x00000002210d7899 */ /* 0x000fc4000800063f */
[----:B------:R-:W-:Y:S02]  /*0d50*/  USHF.R.S32.HI UR38, URZ, 0x1f, UR33 ;  /* 0x0000001f3f267899 */ /* 0x000fe40008011421 */
[----:B------:R-:W-:Y:S02]  /*0d60*/  UISETP.NE.AND.EX UP6, UPT, URZ, UR7, UPT, UP6 ;  /* 0x000000073f00728c */ /* 0x000fe4000bfc5360 */
[----:B------:R-:W-:Y:S02]  /*0d70*/  USHF.L.U64.HI UR12, UR33, 0x2, UR38 ;  /* 0x00000002210c7899 */ /* 0x000fe40008010226 */
[----:B------:R-:W-:Y:S02]  /*0d80*/  UIADD3 UR6, UP0, UR13, UR6, URZ ;  /* 0x000000060d067290 */ /* 0x000fe4000ff1e03f */
[----:B------:R-:W-:Y:S01]  /*0d90*/  PLOP3.LUT P0, PT, PT, PT, UP6, 0x80, 0x0 ;  /* 0x000000000000781c */ /* 0x000fe20003f0f068 */
[----:B------:R-:W-:Y:S02]  /*0da0*/  ULDC.64 UR10, c[0x0][0x250] ;  /* 0x00009400000a7ab9 */ /* 0x000fe40000000a00 */
[----:B------:R-:W-:Y:S01]  /*0db0*/  UIADD3.X UR7, UR12, UR7, URZ, UP0, !UPT ;  /* 0x000000070c077290 */ /* 0x000fe200087fe43f */
[----:B-12---:R-:W-:Y:S01]  /*0dc0*/  IMAD.U32 R4, RZ, RZ, UR6 ;  /* 0x00000006ff047e24 */ /* 0x006fe2000f8e00ff */
[----:B------:R-:W-:-:S02]  /*0dd0*/  UISETP.NE.U32.AND UP4, UPT, URZ, UR10, UPT ;  /* 0x0000000a3f00728c */ /* 0x000fc4000bf85070 */
[----:B------:R-:W-:Y:S02]  /*0de0*/  ULDC.U8 UR14, c[0x0][0x312] ;  /* 0x0000c480000e7ab9 */ /* 0x000fe40000000000 */
[----:B------:R-:W-:Y:S01]  /*0df0*/  IMAD.U32 R5, RZ, RZ, UR7 ;  /* 0x00000007ff057e24 */ /* 0x000fe2000f8e00ff */
[----:B------:R-:W-:Y:S02]  /*0e00*/  UISETP.NE.AND.EX UP4, UPT, URZ, UR11, UPT, UP4 ;  /* 0x0000000b3f00728c */ /* 0x000fe4000bf85340 */
[----:B------:R-:W-:Y:S02]  /*0e10*/  ULDC.64 UR8, c[0x0][0x248] ;  /* 0x0000920000087ab9 */ /* 0x000fe40000000a00 */
[----:B------:R1:W2:Y:S01]  /*0e20*/  @P0 LDG.E R9, [R4.64] ;  /* 0x0000000404090981 */ /* 0x0002a2000c1e1900 */
[----:B------:R-:W-:Y:S02]  /*0e30*/  UISETP.NE.AND UP5, UPT, UR14, URZ, UPT ;  /* 0x0000003f0e00728c */ /* 0x000fe4000bfa5270 */
[----:B------:R-:W-:Y:S01]  /*0e40*/  UISETP.EQ.U32.AND UP1, UPT, URZ, UR8, UPT ;  /* 0x000000083f00728c */ /* 0x000fe2000bf22070 */
[----:B---3--:R1:W3:Y:S03]  /*0e50*/  @P0 LDG.E R8, [R4.64+0x4] ;  /* 0x0000040404080981 */ /* 0x0082e6000c1e1900 */
[----:B------:R-:W-:-:S02]  /*0e60*/  @UP4 UIADD3 UR6, UP0, UR13, UR10, URZ ;  /* 0x0000000a0d064290 */ /* 0x000fc4000ff1e03f */
[----:B------:R-:W-:Y:S02]  /*0e70*/  UISETP.EQ.OR.EX UP1, UPT, URZ, UR9, !UP5, UP1 ;  /* 0x000000093f00728c */ /* 0x000fe4000ef22710 */
[----:B------:R-:W-:Y:S01]  /*0e80*/  @UP4 UIADD3.X UR7, UR12, UR11, URZ, UP0, !UPT ;  /* 0x0000000b0c074290 */ /* 0x000fe200087fe43f */
[----:B------:R-:W-:Y:S01]  /*0e90*/  PLOP3.LUT P1, PT, PT, PT, UP4, 0x80, 0x0 ;  /* 0x000000000000781c */ /* 0x000fe20003f2f048 */
[----:B------:R-:W-:Y:S02]  /*0ea0*/  UIADD3 UR8, UP0, UR13, UR8, URZ ;  /* 0x000000080d087290 */ /* 0x000fe4000ff1e03f */
[----:B------:R-:W-:Y:S02]  /*0eb0*/  PLOP3.LUT P2, PT, PT, PT, UP1, 0x80, 0x0 ;  /* 0x000000000000781c */ /* 0x000fe40003f4f018 */
[----:B------:R-:W-:Y:S01]  /*0ec0*/  UIADD3.X UR9, UR12, UR9, URZ, UP0, !UPT ;  /* 0x000000090c097290 */ /* 0x000fe200087fe43f */
[----:B------:R-:W-:Y:S01]  /*0ed0*/  MOV R6, UR6 ;  /* 0x0000000600067c02 */ /* 0x000fe20008000f00 */
[----:B------:R-:W-:-:S06]  /*0ee0*/  IMAD.U32 R7, RZ, RZ, UR7 ;  /* 0x00000007ff077e24 */ /* 0x000fcc000f8e00ff */
[----:B----45:R4:W5:Y:S01]  /*0ef0*/  @P1 LDG.E R6, [R6.64] ;  /* 0x0000000406061981 */ /* 0x030962000c1e1900 */
[----:B-1----:R-:W-:Y:S01]  /*0f00*/  IMAD.U32 R4, RZ, RZ, UR8 ;  /* 0x00000008ff047e24 */ /* 0x002fe2000f8e00ff */
[----:B------:R-:W-:-:S05]  /*0f10*/  MOV R5, UR9 ;  /* 0x0000000900057c02 */ /* 0x000fca0008000f00 */
[----:B----4-:R-:W4:Y:S01]  /*0f20*/  @!P2 LDG.E R7, [R4.64] ;  /* 0x000000040407a981 */ /* 0x010f22000c1e1900 */
[----:B------:R-:W-:Y:S02]  /*0f30*/  UMOV UR16, 0xffffffff ;  /* 0xffffffff00107882 */ /* 0x000fe40000000000 */
[----:B------:R-:W-:Y:S02]  /*0f40*/  UMOV UR17, URZ ;  /* 0x0000003f00117c82 */ /* 0x000fe40008000000 */
[----:B------:R-:W-:Y:S02]  /*0f50*/  UMOV UR24, 0xffffffff ;  /* 0xffffffff00187882 */ /* 0x000fe40000000000 */
[----:B------:R-:W-:Y:S01]  /*0f60*/  ULDC UR8, c[0x0][0x218] ;  /* 0x0000860000087ab9 */ /* 0x000fe20000000800 */
[----:B--2---:R-:W1:Y:S08]  /*0f70*/  @P0 R2UR UR16, R9 ;  /* 0x00000000091003c2 */ /* 0x004e7000000e0000 */
[----:B---3--:R-:W1:Y:S01]  /*0f80*/  @P0 R2UR UR6, R8 ;  /* 0x00000000080603c2 */ /* 0x008e6200000e0000 */
[----:B------:R-:W-:-:S04]  /*0f90*/  ISETP.NE.U32.AND P0, PT, RZ, c[0x0][0x248], PT ;  /* 0x00009200ff007a0c */ /* 0x000fc80003f05070 */
[----:B------:R-:W-:-:S03]  /*0fa0*/  ISETP.NE.AND.EX P0, PT, RZ, c[0x0][0x24c], PT, P0 ;  /* 0x00009300ff007a0c */ /* 0x000fc60003f05300 */
[----:B-----5:R2:W3:Y:S01]  /*0fb0*/  @P1 R2UR UR17, R6 ;  /* 0x00000000061113c2 */ /* 0x0204e200000e0000 */
[----:B-1----:R-:W-:-:S07]  /*0fc0*/  @UP6 UIADD3 UR28, UR6, -UR16, URZ ;  /* 0x80000010061c6290 */ /* 0x002fce000fffe03f */
[----:B------:R-:W-:Y:S01]  /*0fd0*/  @!UP6 ULDC UR28, c[0x0][0x214] ;  /* 0x00008500001ceab9 */ /* 0x000fe20000000800 */
[----:B----4-:R2:W1:Y:S01]  /*0fe0*/  @!P2 R2UR UR24, R7 ;  /* 0x000000000718a3c2 */ /* 0x01046200000e0000 */
[----:B------:R-:W-:Y:S05]  /*0ff0*/  @!P0 BRA `(.L_x_5) ;  /* 0x0000007000008947 */ /* 0x000fea0003800000 */
[----:B---3--:R-:W-:-:S13]  /*1000*/  PLOP3.LUT P0, PT, PT, PT, UP5, 0x80, 0x0 ;  /* 0x000000000000781c */ /* 0x008fda0003f0f058 */
[----:B--2---:R-:W2:Y:S04]  /*1010*/  @P0 LDG.E R6, [R4.64+0x4] ;  /* 0x0000040404060981 */ /* 0x004ea8000c1e1900 */
[----:B------:R-:W3:Y:S01]  /*1020*/  @!P0 LDG.E R4, [R4.64] ;  /* 0x0000000404048981 */ /* 0x000ee2000c1e1900 */
[----:B--2---:R-:W2:Y:S02]  /*1030*/  @P0 R2UR UR6, R6 ;  /* 0x00000000060603c2 */ /* 0x004ea400000e0000 */
[----:B-12---:R-:W-:-:S11]  /*1040*/  @UP5 UIADD3 UR8, UR6, -UR24, URZ ;  /* 0x8000001806085290 */ /* 0x006fd6000fffe03f */
[----:B---3--:R1:W2:Y:S01]  /*1050*/  @!P0 R2UR UR8, R4 ;  /* 0x00000000040883c2 */ /* 0x0082a200000e0000 */
[----:B------:R-:W-:-:S07]  /*1060*/  DEPBAR.LE SB1, 0x0, {2} ;  /* 0x000090040000791a */ /* 0x000fce0000000000 */
.L_x_5:
[----:B---3--:R-:W-:Y:S02]  /*1070*/  ULDC.64 UR6, c[0x0][0x258] ;  /* 0x0000960000067ab9 */ /* 0x008fe40000000a00 */
[----:B------:R-:W-:-:S04]  /*1080*/  UISETP.NE.U32.AND UP1, UPT, URZ, UR6, UPT ;  /* 0x000000063f00728c */ /* 0x000fc8000bf25070 */
[----:B------:R-:W-:-:S06]  /*1090*/  UISETP.NE.AND.EX UP1, UPT, URZ, UR7, UPT, UP1 ;  /* 0x000000073f00728c */ /* 0x000fcc000bf25310 */
[----:B------:R-:W-:-:S05]  /*10a0*/  PLOP3.LUT P0, PT, PT, PT, UP1, 0x80, 0x0 ;  /* 0x000000000000781c */ /* 0x000fca0003f0f018 */
[----:B------:R-:W-:-:S04]  /*10b0*/  @UP1 UIADD3 UR6, UP0, UR13, UR6, URZ ;  /* 0x000000060d061290 */ /* 0x000fc8000ff1e03f */
[----:B------:R-:W-:Y:S02]  /*10c0*/  @UP1 UIADD3.X UR7, UR12, UR7, URZ, UP0, !UPT ;  /* 0x000000070c071290 */ /* 0x000fe400087fe43f */
[----:B------:R-:W-:-:S04]  /*10d0*/  IMAD.U32 R4, RZ, RZ, UR6 ;  /* 0x00000006ff047e24 */ /* 0x000fc8000f8e00ff */
[----:B------:R-:W-:Y:S01]  /*10e0*/  IMAD.U32 R5, RZ, RZ, UR7 ;  /* 0x00000007ff057e24 */ /* 0x000fe2000f8e00ff */
[----:B------:R-:W-:-:S04]  /*10f0*/  ULDC.64 UR6, c[0x0][0x268] ;  /* 0x00009a0000067ab9 */ /* 0x000fc80000000a00 */
[----:B------:R-:W3:Y:S01]  /*1100*/  @P0 LDG.E R4, [R4.64] ;  /* 0x0000000404040981 */ /* 0x000ee2000c1e1900 */
[----:B------:R-:W-:Y:S02]  /*1110*/  @!UP1 UISETP.NE.U32.AND UP0, UPT, URZ, UR6, UPT ;  /* 0x000000063f00928c */ /* 0x000fe4000bf05070 */
[----:B------:R-:W-:Y:S02]  /*1120*/  ULDC UR9, c[0x0][0x21c] ;  /* 0x0000870000097ab9 */ /* 0x000fe40000000800 */
[----:B------:R-:W-:Y:S02]  /*1130*/  @!UP1 UISETP.NE.AND.EX UP0, UPT, URZ, UR7, UPT, UP0 ;  /* 0x000000073f00928c */ /* 0x000fe4000bf05300 */
[----:B------:R-:W-:Y:S02]  /*1140*/  USHF.L.U32 UR23, UR18, 0x5, URZ ;  /* 0x0000000512177899 */ /* 0x000fe4000800063f */
[----:B------:R-:W-:Y:S01]  /*1150*/  @!UP1 USEL UR6, URZ, UR9, !UP0 ;  /* 0x000000093f069287 */ /* 0x000fe2000c000000 */
[----:B---3--:R-:W3:Y:S02]  /*1160*/  @P0 R2UR UR13, R4 ;  /* 0x00000000040d03c2 */ /* 0x008ee400000e0000 */
[----:B---3--:R-:W-:-:S02]  /*1170*/  @UP1 UIADD3 UR13, UR13, -UR17, URZ ;  /* 0x800000110d0d1290 */ /* 0x008fc4000fffe03f */
[----:B------:R-:W-:-:S04]  /*1180*/  @!UP1 UIADD3 UR13, UR6, UR8, -UR17 ;  /* 0x00000008060d9290 */ /* 0x000fc8000fffe811 */
[----:B------:R-:W-:-:S06]  /*1190*/  UISETP.GT.AND UP0, UPT, UR13, UR23, UPT ;  /* 0x000000170d00728c */ /* 0x000fcc000bf04270 */
[----:B------:R-:W-:-:S13]  /*11a0*/  PLOP3.LUT P0, PT, PT, PT, UP0, 0x80, 0x0 ;  /* 0x000000000000781c */ /* 0x000fda0003f0f008 */
[----:B------:R-:W-:Y:S05]  /*11b0*/  @!P0 BRA `(.L_x_6) ;  /* 0x000065a000008947 */ /* 0x000fea0003800000 */
[----:B-1----:R-:W-:Y:S02]  /*11c0*/  UISETP.NE.AND UP0, UPT, UR24, -0x1, UPT ;  /* 0xffffffff1800788c */ /* 0x002fe4000bf05270 */
[----:B------:R-:W-:Y:S02]  /*11d0*/  ULDC.64 UR6, c[0x0][0x190] ;  /* 0x0000640000067ab9 */ /* 0x000fe40000000a00 */
[----:B------:R-:W-:Y:S02]  /*11e0*/  UIMAD.WIDE.U32 UR8, UR16, UR6, URZ ;  /* 0x00000006100872a5 */ /* 0x000fe4000f8e003f */
[----:B------:R-:W-:Y:S01]  /*11f0*/  UIADD3 UR6, UR28, 0x3f, URZ ;  /* 0x0000003f1c067890 */ /* 0x000fe2000fffe03f */
[----:B------:R-:W-:Y:S01]  /*1200*/  PLOP3.LUT P0, PT, PT, PT, UP0, 0x80, 0x0 ;  /* 0x000000000000781c */ /* 0x000fe20003f0f008 */
[----:B------:R-:W-:Y:S02]  /*1210*/  UIMAD UR22, UR16, UR7, URZ ;  /* 0x00000007101672a4 */ /* 0x000fe4000f8e023f */
[----:B------:R-:W-:-:S02]  /*1220*/  USHF.R.S32.HI UR7, URZ, 0x1f, UR6 ;  /* 0x0000001f3f077899 */ /* 0x000fc40008011406 */
[----:B------:R-:W-:Y:S02]  /*1230*/  @UP0 UIADD3 UR12, UR17, UR24, URZ ;  /* 0x00000018110c0290 */ /* 0x000fe4000fffe03f */
[----:B------:R-:W-:Y:S02]  /*1240*/  ULDC.64 UR20, c[0x0][0x198] ;  /* 0x0000660000147ab9 */ /* 0x000fe40000000a00 */
[----:B------:R-:W-:Y:S02]  /*1250*/  ULEA.HI UR35, UR7, UR6, URZ, 0x6 ;  /* 0x0000000607237291 */ /* 0x000fe4000f8f303f */
[----:B------:R-:W-:Y:S02]  /*1260*/  @UP0 UIMAD.WIDE.U32 UR6, UR12, UR20, URZ ;  /* 0x000000140c0602a5 */ /* 0x000fe4000f8e003f */
[----:B------:R-:W-:Y:S02]  /*1270*/  UISETP.NE.AND UP1, UPT, UR16, -0x1, UPT ;  /* 0xffffffff1000788c */ /* 0x000fe4000bf25270 */
[----:B------:R-:W-:-:S02]  /*1280*/  ULDC.64 UR14, c[0x0][0x178] ;  /* 0x00005e00000e7ab9 */ /* 0x000fc40000000a00 */
[----:B------:R-:W-:Y:S02]  /*1290*/  UIMAD UR19, UR38, UR14, URZ ;  /* 0x0000000e261372a4 */ /* 0x000fe4000f8e023f */
[----:B------:R-:W-:Y:S02]  /*12a0*/  @UP0 UIMAD UR32, UR12, UR21, UR7 ;  /* 0x000000150c2002a4 */ /* 0x000fe4000f8e0207 */
[----:B------:R-:W-:Y:S02]  /*12b0*/  ULOP3.LUT UR7, UR35, 0xffffffc0, URZ, 0xc0, !UPT ;  /* 0xffffffc023077892 */ /* 0x000fe4000f8ec03f */
[----:B------:R-:W-:Y:S02]  /*12c0*/  UIMAD.WIDE.U32 UR10, UR33, UR14, URZ ;  /* 0x0000000e210a72a5 */ /* 0x000fe4000f8e003f */
[----:B------:R-:W-:Y:S02]  /*12d0*/  UIMAD UR15, UR33, UR15, UR19 ;  /* 0x0000000f210f72a4 */ /* 0x000fe4000f8e0213 */
[----:B------:R-:W-:-:S02]  /*12e0*/  UIADD3 UR20, UR7, -0x40, URZ ;  /* 0xffffffc007147890 */ /* 0x000fc4000fffe03f */
[----:B------:R-:W-:Y:S02]  /*12f0*/  UIADD3 UR26, UR11, UR15, URZ ;  /* 0x0000000f0b1a7290 */ /* 0x000fe4000fffe03f */
[----:B------:R-:W-:Y:S02]  /*1300*/  USEL UR29, UR10, UR8, !UP1 ;  /* 0x000000080a1d7287 */ /* 0x000fe4000c800000 */
[----:B------:R-:W-:Y:S02]  /*1310*/  @UP1 UIADD3 UR26, UR9, UR22, URZ ;  /* 0x00000016091a1290 */ /* 0x000fe4000fffe03f */
[----:B------:R-:W-:Y:S02]  /*1320*/  USHF.R.S32.HI UR30, URZ, 0x1f, UR20 ;  /* 0x0000001f3f1e7899 */ /* 0x000fe40008011414 */
[----:B------:R-:W-:Y:S01]  /*1330*/  @UP0 UMOV UR31, UR6 ;  /* 0x00000006001f0c82 */ /* 0x000fe20008000000 */
[----:B------:R-:W-:Y:S05]  /*1340*/  @P0 BRA `(.L_x_7) ;  /* 0x000000c000000947 */ /* 0x000fea0003800000 */
[----:B------:R-:W-:Y:S02]  /*1350*/  USHF.R.S32.HI UR6, URZ, 0x1f, UR17 ;  /* 0x0000001f3f067899 */ /* 0x000fe40008011411 */
[----:B------:R-:W-:-:S02]  /*1360*/  ULDC.64 UR8, c[0x0][0x198] ;  /* 0x0000660000087ab9 */ /* 0x000fc40000000a00 */
[----:B------:R-:W-:Y:S02]  /*1370*/  UIMAD UR10, UR6, UR8, URZ ;  /* 0x00000008060a72a4 */ /* 0x000fe4000f8e023f */
[----:B------:R-:W-:Y:S02]  /*1380*/  UIMAD.WIDE.U32 UR6, UR17, UR8, URZ ;  /* 0x00000008110672a5 */ /* 0x000fe4000f8e003f */
[----:B------:R-:W-:-:S03]  /*1390*/  UIMAD UR9, UR17, UR9, UR10 ;  /* 0x00000009110972a4 */ /* 0x000fc6000f8e020a */
[----:B------:R-:W-:Y:S02]  /*13a0*/  ULDC.64 UR10, c[0x0][0x180] ;  /* 0x00006000000a7ab9 */ /* 0x000fe40000000a00 */
[----:B------:R-:W-:Y:S02]  /*13b0*/  UIADD3 UR7, UR7, UR9, URZ ;  /* 0x0000000907077290 */ /* 0x000fe4000fffe03f */
[----:B------:R-:W-:Y:S02]  /*13c0*/  UIMAD UR8, UR38, UR10, URZ ;  /* 0x0000000a260872a4 */ /* 0x000fe4000f8e023f */
[----:B------:R-:W-:Y:S02]  /*13d0*/  UIMAD.WIDE.U32 UR6, UR33, UR10, UR6 ;  /* 0x0000000a210672a5 */ /* 0x000fe4000f8e0006 */
[----:B------:R-:W-:-:S04]  /*13e0*/  UIMAD UR8, UR33, UR11, UR8 ;  /* 0x0000000b210872a4 */ /* 0x000fc8000f8e0208 */
[----:B------:R-:W-:Y:S02]  /*13f0*/  UIADD3 UR32, UR7, UR8, URZ ;  /* 0x0000000807207290 */ /* 0x000fe4000fffe03f */
[----:B------:R-:W-:Y:S02]  /*1400*/  UMOV UR31, UR6 ;  /* 0x00000006001f7c82 */ /* 0x000fe40008000000 */
.L_x_7:
[----:B------:R-:W-:Y:S02]  /*1410*/  @UP0 UIADD3 UR8, UR17, UR24, URZ ;  /* 0x0000001811080290 */ /* 0x000fe4000fffe03f */
[----:B------:R-:W-:Y:S02]  /*1420*/  ULDC.64 UR10, c[0x0][0x1a0] ;  /* 0x00006800000a7ab9 */ /* 0x000fe40000000a00 */
[----:B------:R-:W-:-:S04]  /*1430*/  @UP0 UIMAD.WIDE.U32 UR6, UR8, UR10, URZ ;  /* 0x0000000a080602a5 */ /* 0x000fc8000f8e003f */
[----:B------:R-:W-:-:S03]  /*1440*/  @UP0 UIMAD UR27, UR8, UR11, UR7 ;  /* 0x0000000b081b02a4 */ /* 0x000fc6000f8e0207 */
[----:B------:R-:W-:Y:S01]  /*1450*/  @UP0 UMOV UR25, UR6 ;  /* 0x0000000600190c82 */ /* 0x000fe20008000000 */
[----:B------:R-:W-:Y:S05]  /*1460*/  @P0 BRA `(.L_x_8) ;  /* 0x000000c000000947 */ /* 0x000fea0003800000 */
[----:B------:R-:W-:Y:S02]  /*1470*/  USHF.R.S32.HI UR6, URZ, 0x1f, UR17 ;  /* 0x0000001f3f067899 */ /* 0x000fe40008011411 */
[----:B------:R-:W-:Y:S02]  /*1480*/  ULDC.64 UR8, c[0x0][0x1a0] ;  /* 0x0000680000087ab9 */ /* 0x000fe40000000a00 */
        /* <DEDUP_REMOVED lines=10> */
.L_x_8:
[----:B------:R-:W-:Y:S01]  /*1530*/  IABS R8, c[0x0][0x1c8] ;  /* 0x0000720000087a13 */ /* 0x000fe20000000000 */
[----:B------:R-:W-:Y:S01]  /*1540*/  ULDC.64 UR8, c[0x0][0x370] ;  /* 0x0000dc0000087ab9 */ /* 0x000fe20000000a00 */
[----:B--2---:R-:W-:Y:S01]  /*1550*/  IABS R7, UR34 ;  /* 0x0000002200077c13 */ /* 0x004fe20008000000 */
[----:B------:R-:W-:Y:S01]  /*1560*/  @UP1 UIMAD.WIDE.U32 UR6, UR16, UR8, URZ ;  /* 0x00000008100612a5 */ /* 0x000fe2000f8e003f */
[----:B------:R-:W1:Y:S01]  /*1570*/  I2F.RP R4, R8 ;  /* 0x0000000800047306 */ /* 0x000e620000209400 */
[----:B------:R-:W-:Y:S01]  /*1580*/  ULDC UR10, c[0x0][0x224] ;  /* 0x00008900000a7ab9 */ /* 0x000fe20000000800 */
[----:B------:R-:W-:Y:S01]  /*1590*/  ISETP.LE.AND P1, PT, RZ, UR54, PT ;  /* 0x00000036ff007c0c */ /* 0x000fe2000bf23270 */
[----:B------:R-:W-:-:S03]  /*15a0*/  @UP1 UIMAD UR21, UR16, UR9, UR7 ;  /* 0x00000009101512a4 */ /* 0x000fc6000f8e0207 */
[----:B------:R-:W-:Y:S02]  /*15b0*/  @UP1 UMOV UR19, UR6 ;  /* 0x0000000600131c82 */ /* 0x000fe40008000000 */
[----:B------:R-:W-:Y:S02]  /*15c0*/  ULDC.64 UR6, c[0x0][0x368] ;  /* 0x0000da0000067ab9 */ /* 0x000fe40000000a00 */
[----:B------:R-:W-:-:S04]  /*15d0*/  @!UP1 UIMAD UR8, UR38, UR6, URZ ;  /* 0x00000006260892a4 */ /* 0x000fc8000f8e023f */
[----:B------:R-:W-:Y:S01]  /*15e0*/  @!UP1 UIMAD UR8, UR33, UR7, UR8 ;  /* 0x00000007210892a4 */ /* 0x000fe2000f8e0208 */
[----:B-1----:R-:W1:Y:S01]  /*15f0*/  MUFU.RCP R4, R4 ;  /* 0x0000000400047308 */ /* 0x002e620000001000 */
[----:B------:R-:W-:-:S04]  /*1600*/  @!UP1 UIMAD.WIDE.U32 UR6, UR33, UR6, URZ ;  /* 0x00000006210692a5 */ /* 0x000fc8000f8e003f */
[----:B------:R-:W-:Y:S02]  /*1610*/  @!UP1 UIADD3 UR21, UR7, UR8, URZ ;  /* 0x0000000807159290 */ /* 0x000fe4000fffe03f */
[----:B------:R-:W-:Y:S02]  /*1620*/  UIMAD UR8, UR37, UR16, URZ ;  /* 0x00000010250872a4 */ /* 0x000fe4000f8e023f */
[----:B------:R-:W-:Y:S02]  /*1630*/  @!UP1 UMOV UR19, UR6 ;  /* 0x0000000600139c82 */ /* 0x000fe40008000000 */
[----:B------:R-:W-:Y:S02]  /*1640*/  UIMAD UR6, UR38, UR10, UR50 ;  /* 0x0000000a260672a4 */ /* 0x000fe4000f8e0232 */
[----:B------:R-:W-:Y:S02]  /*1650*/  USHF.L.U32 UR10, UR33, 0x7, URZ ;  /* 0x00000007210a7899 */ /* 0x000fe4000800063f */
[----:B------:R-:W-:Y:S01]  /*1660*/  UIADD3 UR6, UR43, UR6, URZ ;  /* 0x000000062b067290 */ /* 0x000fe2000fffe03f */
[----:B-1----:R-:W-:-:S03]  /*1670*/  IADD3 R4, R4, 0xffffffe, RZ ;  /* 0x0ffffffe04047810 */ /* 0x002fc60007ffe0ff */
[----:B------:R-:W-:Y:S01]  /*1680*/  UIMAD UR6, UR36, UR6, UR49 ;  /* 0x00000006240672a4 */ /* 0x000fe2000f8e0231 */
[----:B------:R-:W1:Y:S03]  /*1690*/  F2I.FTZ.U32.TRUNC.NTZ R5, R4 ;  /* 0x0000000400057305 */ /* 0x000e66000021f000 */
[----:B------:R-:W-:Y:S02]  /*16a0*/  UIADD3 UR15, UR41, UR6, URZ ;  /* 0x00000006290f7290 */ /* 0x000fe4000fffe03f */
[----:B------:R-:W-:-:S04]  /*16b0*/  UIMAD.WIDE.U32 UR6, UR36, UR16, URZ ;  /* 0x00000010240672a5 */ /* 0x000fc8000f8e003f */
[----:B------:R-:W-:Y:S02]  /*16c0*/  @UP1 UIADD3 UR15, UR7, UR8, URZ ;  /* 0x00000008070f1290 */ /* 0x000fe4000fffe03f */
[----:B------:R-:W-:Y:S02]  /*16d0*/  USEL UR22, UR40, UR6, !UP1 ;  /* 0x0000000628167287 */ /* 0x000fe4000c800000 */
[----:B------:R-:W-:Y:S02]  /*16e0*/  ULDC.64 UR8, c[0x0][0x3d8] ;  /* 0x0000f60000087ab9 */ /* 0x000fe40000000a00 */
[----:B------:R-:W-:Y:S01]  /*16f0*/  UIMAD.WIDE.U32 UR6, UR60, UR8, URZ ;  /* 0x000000083c0672a5 */ /* 0x000fe2000f8e003f */
[----:B-1----:R-:W-:-:S03]  /*1700*/  IMAD.MOV R4, RZ, RZ, -R5 ;  /* 0x000000ffff047224 */ /* 0x002fc600078e0a05 */
[----:B------:R-:W-:Y:S01]  /*1710*/  USEL UR12, UR6, URZ, UP3 ;  /* 0x0000003f060c7287 */ /* 0x000fe20009800000 */
[----:B------:R-:W-:Y:S01]  /*1720*/  IMAD R6, R4, R8, RZ ;  /* 0x0000000804067224 */ /* 0x000fe200078e02ff */
[----:B------:R-:W-:Y:S01]  /*1730*/  USHF.L.U64.HI UR6, UR33, 0x7, UR38 ;  /* 0x0000000721067899 */ /* 0x000fe20008010226 */
[----:B------:R-:W-:Y:S01]  /*1740*/  IMAD.MOV.U32 R4, RZ, RZ, RZ ;  /* 0x000000ffff047224 */ /* 0x000fe200078e00ff */
[----:B------:R-:W-:Y:S02]  /*1750*/  UIMAD UR9, UR60, UR9, UR7 ;  /* 0x000000093c0972a4 */ /* 0x000fe4000f8e0207 */
[----:B------:R-:W-:Y:S01]  /*1760*/  USEL UR7, UR6, URZ, UP6 ;  /* 0x0000003f06077287 */ /* 0x000fe2000b000000 */
[----:B------:R-:W-:Y:S01]  /*1770*/  IMAD.HI.U32 R4, R5, R6, R4 ;  /* 0x0000000605047227 */ /* 0x000fe200078e0004 */
[----:B------:R-:W-:Y:S02]  /*1780*/  USEL UR6, UR10, URZ, UP6 ;  /* 0x0000003f0a067287 */ /* 0x000fe4000b000000 */
[----:B------:R-:W-:Y:S01]  /*1790*/  USEL UR11, UR9, URZ, UP3 ;  /* 0x0000003f090b7287 */ /* 0x000fe20009800000 */
[----:B------:R-:W-:Y:S01]  /*17a0*/  IMAD.MOV.U32 R5, RZ, RZ, R7 ;  /* 0x000000ffff057224 */ /* 0x000fe200078e0007 */
[----:B------:R-:W-:-:S02]  /*17b0*/  UIADD3 UR6, UP0, UR20, UR6, URZ ;  /* 0x0000000614067290 */ /* 0x000fc4000ff1e03f */
[----:B------:R-:W-:Y:S01]  /*17c0*/  ULDC UR10, c[0x0][0x234] ;  /* 0x00008d00000a7ab9 */ /* 0x000fe20000000800 */
[----:B------:R-:W-:Y:S01]  /*17d0*/  IMAD.HI.U32 R4, R4, R5, RZ ;  /* 0x0000000504047227 */ /* 0x000fe200078e00ff */
[----:B------:R-:W-:Y:S02]  /*17e0*/  UIADD3.X UR8, UR30, UR7, URZ, UP0, !UPT ;  /* 0x000000071e087290 */ /* 0x000fe400087fe43f */
[----:B------:R-:W-:Y:S01]  /*17f0*/  UIMAD UR7, UR37, UR6, URZ ;  /* 0x00000006250772a4 */ /* 0x000fe2000f8e023f */
[----:B------:R-:W-:-:S03]  /*1800*/  IMAD.MOV R6, RZ, RZ, -R4 ;  /* 0x000000ffff067224 */ /* 0x000fc600078e0a04 */
[----:B------:R-:W-:Y:S01]  /*1810*/  UIMAD UR8, UR36, UR8, UR7 ;  /* 0x00000008240872a4 */ /* 0x000fe2000f8e0207 */
[----:B------:R-:W-:Y:S01]  /*1820*/  IMAD R5, R8, R6, R5 ;  /* 0x0000000608057224 */ /* 0x000fe200078e0205 */
[----:B------:R-:W-:-:S04]  /*1830*/  @UP2 USEL UR7, UR52, UR16, !UP1 ;  /* 0x0000001034072287 */ /* 0x000fc8000c800000 */
[----:B------:R-:W-:Y:S01]  /*1840*/  ISETP.GT.U32.AND P0, PT, R8, R5, PT ;  /* 0x000000050800720c */ /* 0x000fe20003f04070 */
[----:B------:R-:W-:Y:S02]  /*1850*/  @UP2 UIMAD UR14, UR34, UR10, UR7 ;  /* 0x0000000a220e22a4 */ /* 0x000fe4000f8e0207 */
[----:B------:R-:W-:-:S04]  /*1860*/  UIMAD.WIDE.U32 UR6, UR36, UR6, URZ ;  /* 0x00000006240672a5 */ /* 0x000fc8000f8e003f */
[----:B------:R-:W-:Y:S02]  /*1870*/  UIADD3 UR9, UR7, UR8, URZ ;  /* 0x0000000807097290 */ /* 0x000fe4000fffe03f */
[----:B------:R-:W-:-:S04]  /*1880*/  @!UP2 UMOV UR14, UR47 ;  /* 0x0000002f000eac82 */ /* 0x000fc80008000000 */
[----:B------:R-:W-:Y:S01]  /*1890*/  @!P0 IMAD.IADD R5, R5, 0x1, -R8 ;  /* 0x0000000105058824 */ /* 0x000fe200078e0a08 */
[----:B------:R-:W-:Y:S02]  /*18a0*/  @!P0 IADD3 R4, R4, 0x1, RZ ;  /* 0x0000000104048810 */ /* 0x000fe40007ffe0ff */
[----:B------:R-:W-:Y:S02]  /*18b0*/  PLOP3.LUT P0, PT, PT, PT, UP2, 0x80, 0x0 ;  /* 0x000000000000781c */ /* 0x000fe40003f0f028 */
[----:B------:R-:W-:-:S13]  /*18c0*/  ISETP.GE.U32.AND P2, PT, R5, R8, PT ;  /* 0x000000080500720c */ /* 0x000fda0003f46070 */
[----:B------:R-:W-:Y:S02]  /*18d0*/  @P2 IADD3 R4, R4, 0x1, RZ ;  /* 0x0000000104042810 */ /* 0x000fe40007ffe0ff */
[----:B------:R-:W-:-:S03]  /*18e0*/  ISETP.NE.AND P2, PT, RZ, c[0x0][0x1c8], PT ;  /* 0x00007200ff007a0c */ /* 0x000fc60003f45270 */
[----:B------:R-:W-:-:S04]  /*18f0*/  IMAD.MOV.U32 R18, RZ, RZ, R4 ;  /* 0x000000ffff127224 */ /* 0x000fc800078e0004 */
[----:B------:R-:W-:-:S06]  /*1900*/  @!P1 IMAD.MOV R18, RZ, RZ, -R18 ;  /* 0x000000ffff129224 */ /* 0x000fcc00078e0a12 */
[----:B------:R-:W-:-:S04]  /*1910*/  @!P2 LOP3.LUT R18, RZ, c[0x0][0x1c8], RZ, 0x33, !PT ;  /* 0x00007200ff12aa12 */ /* 0x000fc800078e33ff */
[----:B------:R-:W-:Y:S01]  /*1920*/  SHF.R.S32.HI R26, RZ, 0x1f, R18 ;  /* 0x0000001fff1a7819 */ /* 0x000fe20000011412 */
[----:B------:R-:W-:Y:S05]  /*1930*/  @!P0 BRA `(.L_x_9) ;  /* 0x0000005000008947 */ /* 0x000fea0003800000 */
[----:B------:R-:W-:Y:S02]  /*1940*/  ULDC UR8, c[0x0][0x224] ;  /* 0x0000890000087ab9 */ /* 0x000fe40000000800 */
[----:B------:R-:W-:-:S04]  /*1950*/  @!UP1 UIMAD UR16, UR33, UR8, URZ ;  /* 0x00000008211092a4 */ /* 0x000fc8000f8e023f */
[----:B------:R-:W-:-:S04]  /*1960*/  ULEA UR8, UR33, UR16, 0x7 ;  /* 0x0000001021087291 */ /* 0x000fc8000f8e383f */
[----:B------:R-:W-:Y:S01]  /*1970*/  UIMAD UR10, UR53, UR34, UR8 ;  /* 0x00000022350a72a4 */ /* 0x000fe2000f8e0208 */
[----:B------:R-:W-:Y:S05]  /*1980*/  BRA `(.L_x_10) ;  /* 0x0000001000007947 */ /* 0x000fea0003800000 */
.L_x_9:
[----:B------:R-:W-:Y:S02]  /*1990*/  UMOV UR10, UR48 ;  /* 0x00000030000a7c82 */ /* 0x000fe40008000000 */
.L_x_10:
[----:B------:R-:W1:Y:S01]  /*19a0*/  S2R R30, SR_TID.X ;  /* 0x00000000001e7919 */ /* 0x000e620000002100 */
[--C-:B------:R-:W-:Y:S01]  /*19b0*/  SHF.R.S32.HI R29, RZ, 0x1f, R240.reuse ;  /* 0x0000001fff1d7819 */ /* 0x100fe200000114f0 */
[----:B------:R-:W-:Y:S01]  /*19c0*/  IMAD.U32 R6, RZ, RZ, UR20 ;  /* 0x00000014ff067e24 */ /* 0x000fe2000f8e00ff */
[----:B------:R-:W-:Y:S01]  /*19d0*/  UIADD3 UR6, UP5, UP4, UR6, UR39, UR45 ;  /* 0x0000002706067290 */ /* 0x000fe2000fcbe02d */
[----:B------:R-:W2:Y:S01]  /*19e0*/  S2R R31, SR_TID.X ;  /* 0x00000000001f7919 */ /* 0x000ea20000002100 */
[C---:B------:R-:W-:Y:S01]  /*19f0*/  IADD3 R33, R240.reuse, 0x40, RZ ;  /* 0x00000040f0217810 */ /* 0x040fe20007ffe0ff */
[----:B------:R-:W-:Y:S01]  /*1a00*/  IMAD.MOV.U32 R28, RZ, RZ, R240 ;  /* 0x000000ffff1c7224 */ /* 0x000fe200078e00f0 */
[----:B------:R-:W-:Y:S01]  /*1a10*/  UIADD3 UR12, UP1, UP0, UR12, UR6, UR22 ;  /* 0x000000060c0c7290 */ /* 0x000fe2000f83e016 */
[----:B------:R-:W3:Y:S01]  /*1a20*/  S2R R8, SR_TID.X ;  /* 0x0000000000087919 */ /* 0x000ee20000002100 */
[----:B------:R-:W-:Y:S01]  /*1a30*/  ISETP.GE.AND P1, PT, R33, c[0x0][0x220], PT ;  /* 0x0000880021007a0c */ /* 0x000fe20003f26270 */
[----:B------:R-:W-:Y:S01]  /*1a40*/  UIADD3.X UR6, UR9, UR46, UR51, UP5, UP4 ;  /* 0x0000002e09067290 */ /* 0x000fe2000afe8433 */
[C---:B------:R-:W-:Y:S01]  /*1a50*/  ISETP.GE.AND P5, PT, R240.reuse, c[0x0][0x220], PT ;  /* 0x00008800f0007a0c */ /* 0x040fe20003fa6270 */
[----:B------:R4:W-:Y:S01]  /*1a60*/  STL.64 [R1+0x8], R28 ;  /* 0x0000081c01007387 */ /* 0x0009e20000100a00 */
[----:B------:R-:W-:Y:S01]  /*1a70*/  SEL R9, RZ, 0xffffffff, P1 ;  /* 0xffffffffff097807 */ /* 0x000fe20000800000 */
[----:B------:R-:W-:Y:S01]  /*1a80*/  UIADD3.X UR11, UR11, UR6, UR15, UP1, UP0 ;  /* 0x000000060b0b7290 */ /* 0x000fe20008fe040f */
[----:B------:R-:W-:Y:S01]  /*1a90*/  SEL R12, RZ, 0x1, P5 ;  /* 0x00000001ff0c7807 */ /* 0x000fe20002800000 */
[----:B------:R-:W-:Y:S01]  /*1aa0*/  UISETP.GE.AND UP0, UPT, UR28, 0x1, UPT ;  /* 0x000000011c00788c */ /* 0x000fe2000bf06270 */
[----:B------:R-:W-:Y:S01]  /*1ab0*/  IADD3 R32, R240, 0xc0, RZ ;  /* 0x000000c0f0207810 */ /* 0x000fe20007ffe0ff */
[----:B------:R-:W-:Y:S01]  /*1ac0*/  ULDC.64 UR6, c[0x0][0x370] ;  /* 0x0000dc0000067ab9 */ /* 0x000fe20000000a00 */
[----:B------:R-:W-:Y:S01]  /*1ad0*/  BSSY B1, `(.L_x_6) ;  /* 0x00005c8000017945 */ /* 0x000fe20003800000 */
[----:B------:R-:W-:Y:S01]  /*1ae0*/  UIMAD UR6, UR30, UR6, URZ ;  /* 0x000000061e0672a4 */ /* 0x000fe2000f8e023f */
[----:B------:R-:W-:Y:S01]  /*1af0*/  ISETP.GE.AND P2, PT, R32, c[0x0][0x220], PT ;  /* 0x0000880020007a0c */ /* 0x000fe20003f46270 */
[----:B------:R-:W-:Y:S01]  /*1b00*/  UIADD3 UR14, UR20, UR14, URZ ;  /* 0x0000000e140e7290 */ /* 0x000fe2000fffe03f */
[----:B-1----:R-:W-:Y:S01]  /*1b10*/  SHF.R.S32.HI R30, RZ, 0x1f, R30 ;  /* 0x0000001fff1e7819 */ /* 0x002fe2000001141e */
[----:B------:R-:W-:-:S02]  /*1b20*/  UIMAD UR8, UR20, UR7, UR6 ;  /* 0x00000007140872a4 */ /* 0x000fc4000f8e0206 */
[----:B------:R-:W-:Y:S01]  /*1b30*/  ULEA.HI.SX32 UR22, UR35, 0xffffffff, 0x1a ;  /* 0xffffffff23167891 */ /* 0x000fe2000f8fd23f */
[----:B--2---:R-:W-:Y:S01]  /*1b40*/  LEA.HI R30, R30, R31, RZ, 0x3 ;  /* 0x0000001f1e1e7211 */ /* 0x004fe200078f18ff */
[----:B------:R-:W-:Y:S02]  /*1b50*/  ULDC.64 UR6, c[0x0][0x378] ;  /* 0x0000de0000067ab9 */ /* 0x000fe40000000a00 */
[----:B------:R-:W-:Y:S01]  /*1b60*/  UIMAD UR6, UR59, UR6, URZ ;  /* 0x000000063b0672a4 */ /* 0x000fe2000f8e023f */
[----:B------:R-:W-:-:S03]  /*1b70*/  SHF.R.S32.HI R30, RZ, 0x3, R30 ;  /* 0x00000003ff1e7819 */ /* 0x000fc6000001141e */
[----:B------:R-:W-:Y:S01]  /*1b80*/  UIMAD UR16, UR34, UR7, UR6 ;  /* 0x00000007221072a4 */ /* 0x000fe2000f8e0206 */
[----:B------:R-:W-:Y:S01]  /*1b90*/  SHF.R.S32.HI R27, RZ, 0x1f, R30 ;  /* 0x0000001fff1b7819 */ /* 0x000fe2000001141e */
[----:B------:R-:W-:Y:S01]  /*1ba0*/  UIADD3 UR6, UR20, UR10, URZ ;  /* 0x0000000a14067290 */ /* 0x000fe2000fffe03f */
[----:B------:R-:W-:-:S04]  /*1bb0*/  IADD3 R19, P0, R30, UR20, RZ ;  /* 0x000000141e137c10 */ /* 0x000fc8000ff1e0ff */
[----:B------:R-:W-:Y:S02]  /*1bc0*/  IADD3.X R23, R27, UR30, RZ, P0, !PT ;  /* 0x0000001e1b177c10 */ /* 0x000fe400087fe4ff */
[----:B------:R-:W-:-:S04]  /*1bd0*/  IADD3 R4, P0, R240, UR19, RZ ;  /* 0x00000013f0047c10 */ /* 0x000fc8000ff1e0ff */
[----:B------:R-:W-:-:S05]  /*1be0*/  IADD3.X R5, R29, UR21, RZ, P0, !PT ;  /* 0x000000151d057c10 */ /* 0x000fca00087fe4ff */
[----:B------:R-:W-:Y:S01]  /*1bf0*/  IMAD.WIDE.U32 R4, R6, c[0x0][0x370], R4 ;  /* 0x0000dc0006047a25 */ /* 0x000fe200078e0004 */
[----:B---3--:R-:W-:-:S04]  /*1c00*/  SHF.R.S32.HI R6, RZ, 0x1f, R8 ;  /* 0x0000001fff067819 */ /* 0x008fc80000011408 */
[----:B------:R-:W-:Y:S02]  /*1c10*/  LEA.HI R6, R6, R8, RZ, 0x5 ;  /* 0x0000000806067211 */ /* 0x000fe400078f28ff */
[----:B------:R-:W-:Y:S01]  /*1c20*/  IADD3 R5, R5, UR8, RZ ;  /* 0x0000000805057c10 */ /* 0x000fe2000fffe0ff */
[----:B------:R-:W-:Y:S01]  /*1c30*/  ULDC.64 UR8, c[0x0][0x200] ;  /* 0x0000800000087ab9 */ /* 0x000fe20000000a00 */
[----:B------:R-:W-:Y:S01]  /*1c40*/  LOP3.LUT R7, R6, 0xffffffe0, RZ, 0xc0, !PT ;  /* 0xffffffe006077812 */ /* 0x000fe200078ec0ff */
[----:B------:R-:W-:Y:S01]  /*1c50*/  UIMAD.WIDE UR14, UR14, UR61, UR8 ;  /* 0x0000003d0e0e72a5 */ /* 0x000fe2000f8e0208 */
[----:B------:R-:W-:Y:S02]  /*1c60*/  SHF.R.S32.HI R10, RZ, 0x5, R6 ;  /* 0x00000005ff0a7819 */ /* 0x000fe40000011406 */
[----:B------:R-:W-:Y:S01]  /*1c70*/  IADD3 R6, R240, 0x80, RZ ;  /* 0x00000080f0067810 */ /* 0x000fe20007ffe0ff */
[----:B------:R-:W-:Y:S02]  /*1c80*/  IMAD.IADD R7, R8, 0x1, -R7 ;  /* 0x0000000108077824 */ /* 0x000fe400078e0a07 */
[----:B------:R-:W-:Y:S01]  /*1c90*/  IMAD R8, R23, c[0x0][0x190], RZ ;  /* 0x0000640017087a24 */ /* 0x000fe200078e02ff */
[----:B------:R-:W-:Y:S01]  /*1ca0*/  ISETP.GE.AND P6, PT, R6, c[0x0][0x220], PT ;  /* 0x0000880006007a0c */ /* 0x000fe20003fc6270 */
[----:B------:R-:W-:-:S02]  /*1cb0*/  IMAD R10, R10, UR44, R7 ;  /* 0x0000002c0a0a7c24 */ /* 0x000fc4000f8e0207 */
[----:B------:R-:W-:-:S03]  /*1cc0*/  IMAD.WIDE.U32 R6, R19, c[0x0][0x190], R28 ;  /* 0x0000640013067a25 */ /* 0x000fc600078e001c */
[----:B------:R-:W-:Y:S01]  /*1cd0*/  IADD3 R11, P0, R10, UR12, RZ ;  /* 0x0000000c0a0b7c10 */ /* 0x000fe2000ff1e0ff */
[----:B------:R-:W-:Y:S01]  /*1ce0*/  IMAD R25, R19, c[0x0][0x194], R8 ;  /* 0x0000650013197a24 */ /* 0x000fe200078e0208 */
[----:B------:R-:W-:Y:S01]  /*1cf0*/  IADD3 R8, P1, R6, UR29, RZ ;  /* 0x0000001d06087c10 */ /* 0x000fe2000ff3e0ff */
[----:B------:R-:W-:-:S03]  /*1d00*/  IMAD.SHL.U32 R6, R9, 0x2, RZ ;  /* 0x0000000209067824 */ /* 0x000fc600078e00ff */
[----:B------:R-:W-:Y:S02]  /*1d10*/  IADD3.X R9, R7, UR26, R25, P1, !PT ;  /* 0x0000001a07097c10 */ /* 0x000fe40008ffe419 */
[----:B------:R-:W-:Y:S01]  /*1d20*/  LOP3.LUT R13, R6, 0x2, R12, 0xe2, !PT ;  /* 0x00000002060d7812 */ /* 0x000fe200078ee20c */
[----:B------:R-:W-:Y:S01]  /*1d30*/  IMAD.U32 R6, RZ, RZ, UR34 ;  /* 0x00000022ff067e24 */ /* 0x000fe2000f8e00ff */
[----:B------:R-:W-:Y:S01]  /*1d40*/  LEA.HI.X.SX32 R12, R10, UR11, 0x1, P0 ;  /* 0x0000000b0a0c7c11 */ /* 0x000fe200080f0eff */
[----:B------:R-:W-:Y:S01]  /*1d50*/  ULDC.64 UR10, c[0x0][0x3c8] ;  /* 0x0000f200000a7ab9 */ /* 0x000fe20000000a00 */
[----:B------:R-:W-:Y:S01]  /*1d60*/  PLOP3.LUT P0, PT, PT, PT, UP0, 0x80, 0x0 ;  /* 0x000000000000781c */ /* 0x000fe20003f0f008 */
[----:B------:R-:W-:Y:S01]  /*1d70*/  IMAD.WIDE.U32 R4, R6, c[0x0][0x378], R4 ;  /* 0x0000de0006047a25 */ /* 0x000fe200078e0004 */
[----:B------:R-:W-:Y:S01]  /*1d80*/  SEL R10, RZ, 0x4, P6 ;  /* 0x00000004ff0a7807 */ /* 0x000fe20003000000 */
[----:B------:R-:W-:Y:S01]  /*1d90*/  UIMAD.WIDE UR6, UR6, UR61, UR10 ;  /* 0x0000003d060672a5 */ /* 0x000fe2000f8e020a */
[----:B------:R-:W-:-:S02]  /*1da0*/  SEL R6, RZ, 0x8, P2 ;  /* 0x00000008ff067807 */ /* 0x000fc40001000000 */
[----:B------:R-:W-:Y:S02]  /*1db0*/  LEA R238, P1, R11, c[0x0][0x350], 0x2 ;  /* 0x0000d4000bee7a11 */ /* 0x000fe400078210ff */
[----:B------:R-:W-:Y:S01]  /*1dc0*/  LOP3.LUT R20, R6, R13, R10, 0xfe, !PT ;  /* 0x0000000d06147212 */ /* 0x000fe200078efe0a */
[----:B------:R-:W-:Y:S01]  /*1dd0*/  IMAD.MOV.U32 R6, RZ, RZ, R4 ;  /* 0x000000ffff067224 */ /* 0x000fe200078e0004 */
[----:B------:R-:W-:Y:S02]  /*1de0*/  IADD3 R7, R5, UR16, RZ ;  /* 0x0000001005077c10 */ /* 0x000fe4000fffe0ff */
[----:B------:R-:W-:Y:S01]  /*1df0*/  LEA.HI.X R239, R11, c[0x0][0x354], R12, 0x2, P1 ;  /* 0x0000d5000bef7a11 */ /* 0x000fe200008f140c */
[----:B------:R-:W-:Y:S05]  /*1e00*/  @!P0 BRA `(.L_x_11) ;  /* 0x000052e000008947 */ /* 0x000fea0003800000 */
[----:B----4-:R-:W-:Y:S01]  /*1e10*/  PLOP3.LUT P0, PT, PT, PT, UP3, 0x80, 0x0 ;  /* 0x000000000000781c */ /* 0x010fe20003f0f038 */
[----:B------:R-:W-:Y:S01]  /*1e20*/  UMOV UR10, UR6 ;  /* 0x00000006000a7c82 */ /* 0x000fe20008000000 */
[----:B------:R-:W-:Y:S01]  /*1e30*/  IMAD.U32 R16, RZ, RZ, UR34 ;  /* 0x00000022ff107e24 */ /* 0x000fe2000f8e00ff */
[----:B------:R-:W-:Y:S01]  /*1e40*/  UMOV UR9, UR7 ;  /* 0x0000000700097c82 */ /* 0x000fe20008000000 */
[----:B------:R-:W-:Y:S01]  /*1e50*/  IMAD R4, R27, c[0x0][0x370], RZ ;  /* 0x0000dc001b047a24 */ /* 0x000fe200078e02ff */
[----:B------:R-:W-:Y:S01]  /*1e60*/  ULDC.64 UR6, c[0x0][0x1a8] ;  /* 0x00006a0000067ab9 */ /* 0x000fe20000000a00 */
[----:B------:R-:W-:Y:S01]  /*1e70*/  IMAD.WIDE.U32 R6, R30, c[0x0][0x370], R6 ;  /* 0x0000dc001e067a25 */ /* 0x000fe200078e0006 */
[----:B------:R-:W-:Y:S01]  /*1e80*/  UIMAD UR12, UR59, UR6, URZ ;  /* 0x000000063b0c72a4 */ /* 0x000fe2000f8e023f */
[----:B------:R-:W-:Y:S01]  /*1e90*/  BSSY B0, `(.L_x_12) ;  /* 0x0000045000007945 */ /* 0x000fe20003800000 */
[----:B------:R-:W-:Y:S01]  /*1ea0*/  UIMAD UR6, UR18, -0x20, UR13 ;  /* 0xffffffe0120678a4 */ /* 0x000fe2000f8e020d */
[----:B------:R-:W-:Y:S01]  /*1eb0*/  IMAD.WIDE.U32 R16, R16, c[0x0][0x1a8], R8 ;  /* 0x00006a0010107a25 */ /* 0x000fe200078e0008 */
[----:B------:R-:W-:-:S02]  /*1ec0*/  UIMAD UR12, UR34, UR7, UR12 ;  /* 0x00000007220c72a4 */ /* 0x000fc4000f8e020c */
[----:B------:R-:W-:Y:S01]  /*1ed0*/  @P0 BAR.SYNC.DEFER_BLOCKING 0x0 ;  /* 0x0000000000000b1d */ /* 0x000fe20000010000 */
[C---:B------:R-:W-:Y:S01]  /*1ee0*/  IMAD R4, R30.reuse, c[0x0][0x374], R4 ;  /* 0x0000dd001e047a24 */ /* 0x040fe200078e0204 */
[----:B------:R-:W-:Y:S02]  /*1ef0*/  ISETP.GE.AND P2, PT, R30, UR6, PT ;  /* 0x000000061e007c0c */ /* 0x000fe4000bf46270 */
[----:B------:R-:W-:Y:S01]  /*1f00*/  LEA R242, P0, R6, c[0x0][0x330], 0x1 ;  /* 0x0000cc0006f27a11 */ /* 0x000fe200078008ff */
[----:B------:R-:W-:Y:S01]  /*1f10*/  IMAD.IADD R21, R7, 0x1, R4 ;  /* 0x0000000107157824 */ /* 0x000fe200078e0204 */
[----:B------:R-:W-:Y:S01]  /*1f20*/  LEA R241, P1, R16, c[0x0][0x160], 0x1 ;  /* 0x0000580010f17a11 */ /* 0x000fe200078208ff */
[----:B------:R-:W-:Y:S01]  /*1f30*/  UMOV UR8, UR14 ;  /* 0x0000000e00087c82 */ /* 0x000fe20008000000 */
[----:B------:R-:W-:Y:S01]  /*1f40*/  IADD3 R24, R17, UR12, RZ ;  /* 0x0000000c11187c10 */ /* 0x000fe2000fffe0ff */
[----:B------:R-:W-:Y:S01]  /*1f50*/  UMOV UR7, UR15 ;  /* 0x0000000f00077c82 */ /* 0x000fe20008000000 */
[----:B------:R-:W-:Y:S01]  /*1f60*/  LEA.HI.X R244, R6, c[0x0][0x334], R21, 0x1, P0 ;  /* 0x0000cd0006f47a11 */ /* 0x000fe200000f0c15 */
[----:B------:R-:W-:Y:S01]  /*1f70*/  UMOV UR6, UR22 ;  /* 0x0000001600067c82 */ /* 0x000fe20008000000 */
[----:B------:R-:W-:-:S03]  /*1f80*/  LEA.HI.X R243, R16, c[0x0][0x164], R24, 0x1, P1 ;  /* 0x0000590010f37a11 */ /* 0x000fc600008f0c18 */
[----:B------:R1:W-:Y:S04]  /*1f90*/  @P2 STS.128 [R237+0x14000], RZ ;  /* 0x014000ffed002388 */ /* 0x0003e80000000c00 */
[----:B------:R1:W-:Y:S04]  /*1fa0*/  @P2 STS.128 [R237+0x15000], RZ ;  /* 0x015000ffed002388 */ /* 0x0003e80000000c00 */
[----:B------:R1:W-:Y:S04]  /*1fb0*/  @P2 STS.128 [R237+0x16000], RZ ;  /* 0x016000ffed002388 */ /* 0x0003e80000000c00 */
[----:B------:R1:W-:Y:S01]  /*1fc0*/  @P2 STS.128 [R237+0x17000], RZ ;  /* 0x017000ffed002388 */ /* 0x0003e20000000c00 */
[----:B------:R-:W-:Y:S05]  /*1fd0*/  @P2 BRA `(.L_x_13) ;  /* 0x0000030000002947 */ /* 0x000fea0003800000 */
[----:B------:R-:W-:Y:S01]  /*1fe0*/  IMAD.U32 R4, RZ, RZ, UR23 ;  /* 0x00000017ff047e24 */ /* 0x000fe2000f8e00ff */
[----:B------:R-:W-:-:S02]  /*1ff0*/  IADD3 R8, P0, R30, UR23, RZ ;  /* 0x000000171e087c10 */ /* 0x000fc4000ff1e0ff */
[----:B------:R-:W-:Y:S02]  /*2000*/  LOP3.LUT R10, R20, 0x1, RZ, 0xc0, !PT ;  /* 0x00000001140a7812 */ /* 0x000fe400078ec0ff */
[----:B------:R-:W-:Y:S01]  /*2010*/  LEA.HI.X.SX32 R9, R4, R27, 0x1, P0 ;  /* 0x0000001b04097211 */ /* 0x000fe200000f0eff */
[----:B------:R-:W-:Y:S01]  /*2020*/  IMAD.WIDE.U32 R4, R8, c[0x0][0x1a0], R28 ;  /* 0x0000680008047a25 */ /* 0x000fe200078e001c */
[----:B------:R-:W-:Y:S02]  /*2030*/  ISETP.NE.U32.AND P4, PT, R10, 0x1, PT ;  /* 0x000000010a00780c */ /* 0x000fe40003f85070 */
[----:B------:R-:W-:Y:S01]  /*2040*/  P2R R22, PR, RZ, 0x4 ;  /* 0x00000004ff167803 */ /* 0x000fe20000000000 */
[----:B------:R-:W-:Y:S01]  /*2050*/  IMAD R9, R9, c[0x0][0x1a0], RZ ;  /* 0x0000680009097a24 */ /* 0x000fe200078e02ff */
[----:B------:R-:W-:-:S03]  /*2060*/  IADD3 R4, P0, R4, UR25, RZ ;  /* 0x0000001904047c10 */ /* 0x000fc6000ff1e0ff */
[----:B------:R-:W-:Y:S02]  /*2070*/  IMAD R9, R8, c[0x0][0x1a4], R9 ;  /* 0x0000690008097a24 */ /* 0x000fe400078e0209 */
[----:B------:R-:W-:-:S03]  /*2080*/  IMAD R8, R26, c[0x0][0x1b8], RZ ;  /* 0x00006e001a087a24 */ /* 0x000fc600078e02ff */
[----:B------:R-:W-:Y:S01]  /*2090*/  IADD3.X R5, R5, UR27, R9, P0, !PT ;  /* 0x0000001b05057c10 */ /* 0x000fe200087fe409 */
[----:B------:R-:W-:-:S04]  /*20a0*/  IMAD R8, R18, c[0x0][0x1bc], R8 ;  /* 0x00006f0012087a24 */ /* 0x000fc800078e0208 */
[----:B------:R-:W-:-:S04]  /*20b0*/  IMAD.WIDE.U32 R4, R18, c[0x0][0x1b8], R4 ;  /* 0x00006e0012047a25 */ /* 0x000fc800078e0004 */
[----:B------:R-:W-:Y:S01]  /*20c0*/  IMAD.IADD R9, R5, 0x1, R8 ;  /* 0x0000000105097824 */ /* 0x000fe200078e0208 */
[----:B------:R-:W-:Y:S02]  /*20d0*/  LOP3.LUT R5, R20, 0xff, RZ, 0xc0, !PT ;  /* 0x000000ff14057812 */ /* 0x000fe400078ec0ff */
[C---:B------:R-:W-:Y:S02]  /*20e0*/  @!P4 LEA R14, P0, R4.reuse, c[0x0][0x170], 0x1 ;  /* 0x00005c00040eca11 */ /* 0x040fe400078008ff */
[C---:B------:R-:W-:Y:S02]  /*20f0*/  LOP3.LUT P3, RZ, R5.reuse, 0x2, RZ, 0xc0, !PT ;  /* 0x0000000205ff7812 */ /* 0x040fe4000786c0ff */
[----:B------:R-:W-:Y:S02]  /*2100*/  LOP3.LUT P1, RZ, R5, 0x4, RZ, 0xc0, !PT ;  /* 0x0000000405ff7812 */ /* 0x000fe4000782c0ff */
[----:B------:R-:W-:-:S05]  /*2110*/  @!P4 LEA.HI.X R15, R4, c[0x0][0x174], R9, 0x1, P0 ;  /* 0x00005d00040fca11 */ /* 0x000fca00000f0c09 */
[----:B------:R-:W-:Y:S01]  /*2120*/  @!PT LDS RZ, [RZ] ;  /* 0x00000000fffff984 */ /* 0x000fe20000000800 */
[----:B------:R-:W-:Y:S01]  /*2130*/  @!PT LDS RZ, [RZ] ;  /* 0x00000000fffff984 */ /* 0x000fe20000000800 */
[----:B------:R-:W-:Y:S01]  /*2140*/  @!PT LDS RZ, [RZ] ;  /* 0x00000000fffff984 */ /* 0x000fe20000000800 */
[----:B------:R2:W-:Y:S04]  /*2150*/  @!P4 LDGSTS.E.BYPASS.LTC128B.128 [R237+0x14000], [R14.64] ;  /* 0x140000000eedcfae */ /* 0x0005e8000b901d44 */
[C---:B------:R-:W-:Y:S01]  /*2160*/  @P3 LEA R12, P0, R4.reuse, c[0x0][0x170], 0x1 ;  /* 0x00005c00040c3a11 */ /* 0x040fe200078008ff */
[----:B------:R2:W-:Y:S03]  /*2170*/  @P4 STS.128 [R237+0x14000], RZ ;  /* 0x014000ffed004388 */ /* 0x0005e60000000c00 */
[C---:B------:R-:W-:Y:S02]  /*2180*/  @P3 LEA.HI.X R13, R4.reuse, c[0x0][0x174], R9, 0x1, P0 ;  /* 0x00005d00040d3a11 */ /* 0x040fe400000f0c09 */
[----:B------:R-:W-:-:S03]  /*2190*/  @P1 LEA R10, P0, R4, c[0x0][0x170], 0x1 ;  /* 0x00005c00040a1a11 */ /* 0x000fc600078008ff */
[----:B------:R-:W-:Y:S01]  /*21a0*/  @!PT LDS RZ, [RZ] ;  /* 0x00000000fffff984 */ /* 0x000fe20000000800 */
[----:B------:R-:W-:Y:S01]  /*21b0*/  @!PT LDS RZ, [RZ] ;  /* 0x00000000fffff984 */ /* 0x000fe20000000800 */
[----:B------:R-:W-:Y:S01]  /*21c0*/  @!PT LDS RZ, [RZ] ;  /* 0x00000000fffff984 */ /* 0x000fe20000000800 */
[----:B------:R2:W-:Y:S01]  /*21d0*/  @P3 LDGSTS.E.BYPASS.LTC128B.128 [R237+0x15000], [R12.64+0x80] ;  /* 0x150000800ced3fae */ /* 0x0005e2000b901d44 */
[C---:B------:R-:W-:Y:S02]  /*21e0*/  @P1 LEA.HI.X R11, R4.reuse, c[0x0][0x174], R9, 0x1, P0 ;  /* 0x00005d00040b1a11 */ /* 0x040fe400000f0c09 */
[----:B------:R-:W-:Y:S01]  /*21f0*/  LOP3.LUT P0, RZ, R5, 0x8, RZ, 0xc0, !PT ;  /* 0x0000000805ff7812 */ /* 0x000fe2000780c0ff */
[----:B------:R2:W-:Y:S04]  /*2200*/  @!P3 STS.128 [R237+0x15000], RZ ;  /* 0x015000ffed00b388 */ /* 0x0005e80000000c00 */
[----:B------:R-:W-:Y:S01]  /*2210*/  @!PT LDS RZ, [RZ] ;  /* 0x00000000fffff984 */ /* 0x000fe20000000800 */
[----:B------:R-:W-:Y:S01]  /*2220*/  @!PT LDS RZ, [RZ] ;  /* 0x00000000fffff984 */ /* 0x000fe20000000800 */
[----:B------:R-:W-:Y:S01]  /*2230*/  @!PT LDS RZ, [RZ] ;  /* 0x00000000fffff984 */ /* 0x000fe20000000800 */
[----:B------:R2:W-:Y:S04]  /*2240*/  @P1 LDGSTS.E.BYPASS.LTC128B.128 [R237+0x16000], [R10.64+0x100] ;  /* 0x160001000aed1fae */ /* 0x0005e8000b901d44 */
[----:B------:R2:W-:Y:S04]  /*2250*/  @!P1 STS.128 [R237+0x16000], RZ ;  /* 0x016000ffed009388 */ /* 0x0005e80000000c00 */
[----:B------:R-:W-:-:S04]  /*2260*/  @P0 LEA R8, P2, R4, c[0x0][0x170], 0x1 ;  /* 0x00005c0004080a11 */ /* 0x000fc800078408ff */
[----:B------:R-:W-:Y:S02]  /*2270*/  @P0 LEA.HI.X R9, R4, c[0x0][0x174], R9, 0x1, P2 ;  /* 0x00005d0004090a11 */ /* 0x000fe400010f0c09 */
[----:B------:R-:W-:-:S03]  /*2280*/  ISETP.NE.AND P2, PT, R22, RZ, PT ;  /* 0x000000ff1600720c */ /* 0x000fc60003f45270 */
[----:B------:R-:W-:Y:S01]  /*2290*/  @!PT LDS RZ, [RZ] ;  /* 0x00000000fffff984 */ /* 0x000fe20000000800 */
[----:B------:R-:W-:Y:S01]  /*22a0*/  @!PT LDS RZ, [RZ] ;  /* 0x00000000fffff984 */ /* 0x000fe20000000800 */
[----:B------:R-:W-:Y:S01]  /*22b0*/  @!PT LDS RZ, [RZ] ;  /* 0x00000000fffff984 */ /* 0x000fe20000000800 */
[----:B------:R2:W-:Y:S04]  /*22c0*/  @P0 LDGSTS.E.BYPASS.LTC128B.128 [R237+0x17000], [R8.64+0x180] ;  /* 0x1700018008ed0fae */ /* 0x0005e8000b901d44 */
[----:B------:R2:W-:Y:S04]  /*22d0*/  @!P0 STS.128 [R237+0x17000], RZ ;  /* 0x017000ffed008388 */ /* 0x0005e80000000c00 */
.L_x_13:
[----:B------:R-:W-:Y:S05]  /*22e0*/  BSYNC B0 ;  /* 0x0000000000007941 */ /* 0x000fea0003800000 */
.L_x_12:
[----:B------:R-:W-:Y:S01]  /*22f0*/  UIMAD UR11, UR6, -0x40, UR28 ;  /* 0xffffffc0060b78a4 */ /* 0x000fe2000f8e021c */
[----:B------:R-:W0:Y:S01]  /*2300*/  LDGDEPBAR ;  /* 0x00000000000079af */ /* 0x000e220000000000 */
[----:B------:R-:W-:Y:S04]  /*2310*/  BSSY B0, `(.L_x_14) ;  /* 0x000002d000007945 */ /* 0x000fe80003800000 */
[----:B------:R-:W-:-:S13]  /*2320*/  ISETP.GE.AND P1, PT, R30, UR11, PT ;  /* 0x0000000b1e007c0c */ /* 0x000fda000bf26270 */
[----:B------:R3:W-:Y:S04]  /*2330*/  @P1 STS.128 [R237+0x8000], RZ ;  /* 0x008000ffed001388 */ /* 0x0007e80000000c00 */
[----:B------:R3:W-:Y:S04]  /*2340*/  @P1 STS.128 [R237+0xa000], RZ ;  /* 0x00a000ffed001388 */ /* 0x0007e80000000c00 */
[----:B------:R3:W-:Y:S04]  /*2350*/  @P1 STS.128 [R237+0xc000], RZ ;  /* 0x00c000ffed001388 */ /* 0x0007e80000000c00 */
[----:B------:R3:W-:Y:S01]  /*2360*/  @P1 STS.128 [R237+0xe000], RZ ;  /* 0x00e000ffed001388 */ /* 0x0007e20000000c00 */
[----:B------:R-:W-:Y:S05]  /*2370*/  @P1 BRA `(.L_x_15) ;  /* 0x0000026000001947 */ /* 0x000fea0003800000 */
[----:B------:R-:W-:Y:S01]  /*2380*/  MOV R4, UR19 ;  /* 0x0000001300047c02 */ /* 0x000fe20008000f00 */
[----:B--2---:R-:W-:Y:S01]  /*2390*/  IMAD R8, R23, c[0x0][0x370], RZ ;  /* 0x0000dc0017087a24 */ /* 0x004fe200078e02ff */
[----:B------:R-:W-:Y:S01]  /*23a0*/  MOV R5, UR21 ;  /* 0x0000001500057c02 */ /* 0x000fe20008000f00 */
[----:B------:R-:W-:Y:S01]  /*23b0*/  IMAD.MOV.U32 R10, RZ, RZ, 0x2 ;  /* 0x00000002ff0a7424 */ /* 0x000fe200078e00ff */
[----:B------:R-:W-:Y:S01]  /*23c0*/  ISETP.GE.AND P4, PT, R33, c[0x0][0x220], PT ;  /* 0x0000880021007a0c */ /* 0x000fe20003f86270 */
[C---:B------:R-:W-:Y:S01]  /*23d0*/  IMAD R8, R19.reuse, c[0x0][0x374], R8 ;  /* 0x0000dd0013087a24 */ /* 0x040fe200078e0208 */
[----:B------:R-:W-:Y:S01]  /*23e0*/  ISETP.GE.AND P3, PT, R32, c[0x0][0x220], PT ;  /* 0x0000880020007a0c */ /* 0x000fe20003f66270 */
[----:B------:R-:W-:Y:S01]  /*23f0*/  IMAD.WIDE.U32 R4, R19, c[0x0][0x370], R4 ;  /* 0x0000dc0013047a25 */ /* 0x000fe200078e0004 */
[----:B------:R2:W-:Y:S03]  /*2400*/  @P5 STS.128 [R237+0x8000], RZ ;  /* 0x008000ffed005388 */ /* 0x0005e60000000c00 */
[----:B------:R-:W-:Y:S01]  /*2410*/  IMAD.IADD R5, R5, 0x1, R8 ;  /* 0x0000000105057824 */ /* 0x000fe200078e0208 */
[----:B------:R-:W-:Y:S01]  /*2420*/  MOV R8, UR34 ;  /* 0x0000002200087c02 */ /* 0x000fe20008000f00 */
[----:B------:R-:W-:-:S04]  /*2430*/  IMAD.WIDE R10, R240, R10, c[0x0][0x330] ;  /* 0x0000cc00f00a7625 */ /* 0x000fc800078e020a */
[----:B------:R-:W-:-:S05]  /*2440*/  IMAD.WIDE.U32 R8, R8, c[0x0][0x378], R4 ;  /* 0x0000de0008087a25 */ /* 0x000fca00078e0004 */
[----:B------:R-:W-:Y:S01]  /*2450*/  IADD3 R5, R9, UR16, RZ ;  /* 0x0000001009057c10 */ /* 0x000fe2000fffe0ff */
[----:B------:R-:W-:Y:S01]  /*2460*/  @!P5 IMAD.MOV.U32 R9, RZ, RZ, R244 ;  /* 0x000000ffff09d224 */ /* 0x000fe200078e00f4 */
[----:B------:R-:W-:-:S04]  /*2470*/  LEA R4, P0, R8, R10, 0x1 ;  /* 0x0000000a08047211 */ /* 0x000fc800078008ff */
[----:B------:R-:W-:Y:S02]  /*2480*/  LEA.HI.X R5, R8, R11, R5, 0x1, P0 ;  /* 0x0000000b08057211 */ /* 0x000fe400000f0c05 */
[----:B------:R-:W-:-:S05]  /*2490*/  @!P5 MOV R8, R242 ;  /* 0x000000f20008d202 */ /* 0x000fca0000000f00 */
[----:B------:R-:W-:Y:S01]  /*24a0*/  @!PT LDS RZ, [RZ] ;  /* 0x00000000fffff984 */ /* 0x000fe20000000800 */
[----:B------:R-:W-:Y:S01]  /*24b0*/  @!PT LDS RZ, [RZ] ;  /* 0x00000000fffff984 */ /* 0x000fe20000000800 */
[----:B------:R-:W-:Y:S01]  /*24c0*/  @!PT LDS RZ, [RZ] ;  /* 0x00000000fffff984 */ /* 0x000fe20000000800 */
[----:B------:R2:W-:Y:S04]  /*24d0*/  @!P5 LDGSTS.E.BYPASS.LTC128B.128 [R237+0x8000], [R8.64] ;  /* 0x0800000008eddfae */ /* 0x0005e8000b901d44 */
[----:B------:R2:W-:Y:S04]  /*24e0*/  @P4 STS.128 [R237+0xa000], RZ ;  /* 0x00a000ffed004388 */ /* 0x0005e80000000c00 */
[----:B------:R-:W-:Y:S01]  /*24f0*/  @!PT LDS RZ, [RZ] ;  /* 0x00000000fffff984 */ /* 0x000fe20000000800 */
[----:B------:R-:W-:Y:S01]  /*2500*/  @!PT LDS RZ, [RZ] ;  /* 0x00000000fffff984 */ /* 0x000fe20000000800 */
[----:B------:R-:W-:Y:S01]  /*2510*/  @!PT LDS RZ, [RZ] ;  /* 0x00000000fffff984 */ /* 0x000fe20000000800 */
[----:B------:R2:W-:Y:S04]  /*2520*/  @!P4 LDGSTS.E.BYPASS.LTC128B.128 [R237+0xa000], [R4.64+0x80] ;  /* 0x0a00008004edcfae */ /* 0x0005e8000b901d44 */
[----:B------:R2:W-:Y:S04]  /*2530*/  @P6 STS.128 [R237+0xc000], RZ ;  /* 0x00c000ffed006388 */ /* 0x0005e80000000c00 */
[----:B------:R-:W-:Y:S01]  /*2540*/  @!PT LDS RZ, [RZ] ;  /* 0x00000000fffff984 */ /* 0x000fe20000000800 */
[----:B------:R-:W-:Y:S01]  /*2550*/  @!PT LDS RZ, [RZ] ;  /* 0x00000000fffff984 */ /* 0x000fe20000000800 */
[----:B------:R-:W-:Y:S01]  /*2560*/  @!PT LDS RZ, [RZ] ;  /* 0x00000000fffff984 */ /* 0x000fe20000000800 */
[----:B------:R2:W-:Y:S04]  /*2570*/  @!P6 LDGSTS.E.BYPASS.LTC128B.128 [R237+0xc000], [R4.64+0x100] ;  /* 0x0c00010004edefae */ /* 0x0005e8000b901d44 */
[----:B------:R2:W-:Y:S01]  /*2580*/  @P3 STS.128 [R237+0xe000], RZ ;  /* 0x00e000ffed003388 */ /* 0x0005e20000000c00 */
[----:B------:R-:W-:Y:S05]  /*2590*/  @P3 BRA `(.L_x_15) ;  /* 0x0000004000003947 */ /* 0x000fea0003800000 */
[----:B------:R-:W-:Y:S01]  /*25a0*/  @!PT LDS RZ, [RZ] ;  /* 0x00000000fffff984 */ /* 0x000fe20000000800 */
[----:B------:R-:W-:Y:S01]  /*25b0*/  @!PT LDS RZ, [RZ] ;  /* 0x00000000fffff984 */ /* 0x000fe20000000800 */
[----:B------:R-:W-:Y:S01]  /*25c0*/  @!PT LDS RZ, [RZ] ;  /* 0x00000000fffff984 */ /* 0x000fe20000000800 */
[----:B------:R4:W-:Y:S02]  /*25d0*/  LDGSTS.E.BYPASS.LTC128B.128 [R237+0xe000], [R4.64+0x180] ;  /* 0x0e00018004ed7fae */ /* 0x0009e4000b901d44 */
.L_x_15:
[----:B------:R-:W-:Y:S05]  /*25e0*/  BSYNC B0 ;  /* 0x0000000000007941 */ /* 0x000fea0003800000 */
.L_x_14:
[----:B--2-4-:R-:W-:Y:S01]  /*25f0*/  IADD3 R4, R30, 0x20, RZ ;  /* 0x000000201e047810 */ /* 0x014fe20007ffe0ff */
[----:B------:R-:W-:Y:S01]  /*2600*/  BSSY B0, `(.L_x_16) ;  /* 0x000002e000007945 */ /* 0x000fe20003800000 */
[----:B------:R-:W-:-:S02]  /*2610*/  IMAD.MOV.U32 R12, RZ, RZ, 0x20 ;  /* 0x00000020ff0c7424 */ /* 0x000fc400078e00ff */
[----:B------:R-:W-:-:S13]  /*2620*/  ISETP.GE.AND P0, PT, R4, UR11, PT ;  /* 0x0000000b04007c0c */ /* 0x000fda000bf06270 */
[----:B------:R2:W-:Y:S04]  /*2630*/  @P0 STS.128 [R237+0x9000], RZ ;  /* 0x009000ffed000388 */ /* 0x0005e80000000c00 */
[----:B------:R2:W-:Y:S04]  /*2640*/  @P0 STS.128 [R237+0xb000], RZ ;  /* 0x00b000ffed000388 */ /* 0x0005e80000000c00 */
[----:B------:R2:W-:Y:S04]  /*2650*/  @P0 STS.128 [R237+0xd000], RZ ;  /* 0x00d000ffed000388 */ /* 0x0005e80000000c00 */
[----:B------:R2:W-:Y:S01]  /*2660*/  @P0 STS.128 [R237+0xf000], RZ ;  /* 0x00f000ffed000388 */ /* 0x0005e20000000c00 */
[----:B------:R-:W-:Y:S05]  /*2670*/  @P0 BRA `(.L_x_17) ;  /* 0x0000026000000947 */ /* 0x000fea0003800000 */
[C---:B------:R-:W-:Y:S01]  /*2680*/  IMAD.WIDE.U32 R4, R12.reuse, c[0x0][0x370], RZ ;  /* 0x0000dc000c047a25 */ /* 0x040fe200078e00ff */
[----:B------:R-:W-:Y:S01]  /*2690*/  ISETP.GE.AND P4, PT, R33, c[0x0][0x220], PT ;  /* 0x0000880021007a0c */ /* 0x000fe20003f86270 */
[----:B------:R4:W-:Y:S02]  /*26a0*/  @P5 STS.128 [R237+0x9000], RZ ;  /* 0x009000ffed005388 */ /* 0x0009e40000000c00 */
[----:B------:R-:W-:Y:S01]  /*26b0*/  IMAD R7, R12, c[0x0][0x374], RZ ;  /* 0x0000dd000c077a24 */ /* 0x000fe200078e02ff */
[----:B------:R-:W-:Y:S01]  /*26c0*/  IADD3 R4, P3, R6, R4, RZ ;  /* 0x0000000406047210 */ /* 0x000fe20007f7e0ff */
[----:B------:R-:W-:-:S03]  /*26d0*/  @!P5 IMAD.MOV.U32 R6, RZ, RZ, c[0x0][0x370] ;  /* 0x0000dc00ff06d624 */ /* 0x000fc600078e00ff */
[----:B------:R-:W-:Y:S01]  /*26e0*/  IADD3.X R5, R21, R5, R7, P3, !PT ;  /* 0x0000000515057210 */ /* 0x000fe20001ffe407 */
[----:B------:R-:W-:Y:S01]  /*26f0*/  @!P5 IMAD.MOV.U32 R7, RZ, RZ, c[0x0][0x374] ;  /* 0x0000dd00ff07d624 */ /* 0x000fe200078e00ff */
[----:B------:R-:W-:-:S04]  /*2700*/  @!P5 LEA R10, P3, R6, R242, 0x6 ;  /* 0x000000f2060ad211 */ /* 0x000fc800078630ff */
[----:B------:R-:W-:Y:S02]  /*2710*/  @!P5 LEA.HI.X R11, R6, R244, R7, 0x6, P3 ;  /* 0x000000f4060bd211 */ /* 0x000fe400018f3407 */
[----:B------:R-:W-:-:S03]  /*2720*/  @!P4 LEA R8, P3, R4, c[0x0][0x330], 0x1 ;  /* 0x0000cc000408ca11 */ /* 0x000fc600078608ff */
[----:B------:R-:W-:Y:S01]  /*2730*/  @!PT LDS RZ, [RZ] ;  /* 0x00000000fffff984 */ /* 0x000fe20000000800 */
[----:B------:R-:W-:Y:S01]  /*2740*/  @!PT LDS RZ, [RZ] ;  /* 0x00000000fffff984 */ /* 0x000fe20000000800 */
[----:B------:R-:W-:Y:S01]  /*2750*/  @!PT LDS RZ, [RZ] ;  /* 0x00000000fffff984 */ /* 0x000fe20000000800 */
[----:B------:R4:W-:Y:S01]  /*2760*/  @!P5 LDGSTS.E.BYPASS.LTC128B.128 [R237+0x9000], [R10.64] ;  /* 0x090000000aeddfae */ /* 0x0009e2000b901d44 */
[C-C-:B------:R-:W-:Y:S02]  /*2770*/  @!P4 LEA.HI.X R9, R4.reuse, c[0x0][0x334], R5.reuse, 0x1, P3 ;  /* 0x0000cd000409ca11 */ /* 0x140fe400018f0c05 */
[----:B------:R-:W-:Y:S02]  /*2780*/  @!P6 LEA R6, P3, R4, c[0x0][0x330], 0x1 ;  /* 0x0000cc000406ea11 */ /* 0x000fe400078608ff */
[----:B------:R-:W-:Y:S02]  /*2790*/  ISETP.GE.AND P4, PT, R32, c[0x0][0x220], PT ;  /* 0x0000880020007a0c */ /* 0x000fe40003f86270 */
[----:B------:R-:W-:Y:S02]  /*27a0*/  @!P6 LEA.HI.X R7, R4, c[0x0][0x334], R5, 0x1, P3 ;  /* 0x0000cd000407ea11 */ /* 0x000fe400018f0c05 */
[----:B------:R-:W-:-:S13]  /*27b0*/  ISETP.GE.AND P3, PT, R33, c[0x0][0x220], PT ;  /* 0x0000880021007a0c */ /* 0x000fda0003f66270 */
        /* <DEDUP_REMOVED lines=12> */
[----:B----4-:R-:W-:-:S04]  /*2880*/  LEA R6, P3, R4, c[0x0][0x330], 0x1 ;  /* 0x0000cc0004067a11 */ /* 0x010fc800078608ff */
[----:B------:R-:W-:-:S05]  /*2890*/  LEA.HI.X R7, R4, c[0x0][0x334], R5, 0x1, P3 ;  /* 0x0000cd0004077a11 */ /* 0x000fca00018f0c05 */
[----:B------:R-:W-:Y:S01]  /*28a0*/  @!PT LDS RZ, [RZ] ;  /* 0x00000000fffff984 */ /* 0x000fe20000000800 */
[----:B------:R-:W-:Y:S01]  /*28b0*/  @!PT LDS RZ, [RZ] ;  /* 0x00000000fffff984 */ /* 0x000fe20000000800 */
[----:B------:R-:W-:Y:S01]  /*28c0*/  @!PT LDS RZ, [RZ] ;  /* 0x00000000fffff984 */ /* 0x000fe20000000800 */
[----:B------:R4:W-:Y:S04]  /*28d0*/  LDGSTS.E.BYPASS.LTC128B.128 [R237+0xf000], [R6.64+0x180] ;  /* 0x0f00018006ed7fae */ /* 0x0009e8000b901d44 */
.L_x_17:
[----:B------:R-:W-:Y:S05]  /*28e0*/  BSYNC B0 ;  /* 0x0000000000007941 */ /* 0x000fea0003800000 */
.L_x_16:
[----:B------:R1:W-:Y:S01]  /*28f0*/  @P1 STS.128 [R237], RZ ;  /* 0x000000ffed001388 */ /* 0x0003e20000000c00 */
[----:B------:R-:W-:Y:S03]  /*2900*/  BSSY B0, `(.L_x_18) ;  /* 0x0000029000007945 */ /* 0x000fe60003800000 */
[----:B------:R1:W-:Y:S04]  /*2910*/  @P1 STS.128 [R237+0x2000], RZ ;  /* 0x002000ffed001388 */ /* 0x0003e80000000c00 */
[----:B------:R1:W-:Y:S04]  /*2920*/  @P1 STS.128 [R237+0x4000], RZ ;  /* 0x004000ffed001388 */ /* 0x0003e80000000c00 */
[----:B------:R1:W-:Y:S01]  /*2930*/  @P1 STS.128 [R237+0x6000], RZ ;  /* 0x006000ffed001388 */ /* 0x0003e20000000c00 */
[----:B------:R-:W-:Y:S05]  /*2940*/  @P1 BRA `(.L_x_19) ;  /* 0x0000024000001947 */ /* 0x000fea0003800000 */
[----:B------:R-:W-:Y:S01]  /*2950*/  MOV R5, UR26 ;  /* 0x0000001a00057c02 */ /* 0x000fe20008000f00 */
[----:B------:R-:W-:Y:S01]  /*2960*/  IMAD.U32 R4, RZ, RZ, UR29 ;  /* 0x0000001dff047e24 */ /* 0x000fe2000f8e00ff */
[----:B----4-:R-:W-:Y:S01]  /*2970*/  MOV R6, UR34 ;  /* 0x0000002200067c02 */ /* 0x010fe20008000f00 */
[----:B------:R-:W-:Y:S01]  /*2980*/  IMAD.MOV.U32 R8, RZ, RZ, 0x2 ;  /* 0x00000002ff087424 */ /* 0x000fe200078e00ff */
[----:B------:R-:W-:Y:S01]  /*2990*/  ISETP.GE.AND P4, PT, R33, c[0x0][0x220], PT ;  /* 0x0000880021007a0c */ /* 0x000fe20003f86270 */
[----:B------:R-:W-:Y:S01]  /*29a0*/  IMAD.WIDE.U32 R4, R19, c[0x0][0x190], R4 ;  /* 0x0000640013047a25 */ /* 0x000fe200078e0004 */
[----:B------:R-:W-:Y:S01]  /*29b0*/  ISETP.GE.AND P3, PT, R32, c[0x0][0x220], PT ;  /* 0x0000880020007a0c */ /* 0x000fe20003f66270 */
[----:B------:R4:W-:Y:S02]  /*29c0*/  @P5 STS.128 [R237], RZ ;  /* 0x000000ffed005388 */ /* 0x0009e40000000c00 */
[----:B------:R-:W-:-:S02]  /*29d0*/  IMAD.IADD R5, R25, 0x1, R5 ;  /* 0x0000000119057824 */ /* 0x000fc400078e0205 */
        /* <DEDUP_REMOVED lines=10> */
[----:B------:R4:W-:Y:S04]  /*2a80*/  @!P5 LDGSTS.E.BYPASS.LTC128B.128 [R237], [R6.64] ;  /* 0x0000000006eddfae */ /* 0x0009e8000b901d44 */
        /* <DEDUP_REMOVED lines=16> */
.L_x_19:
[----:B------:R-:W-:Y:S05]  /*2b90*/  BSYNC B0 ;  /* 0x0000000000007941 */ /* 0x000fea0003800000 */
.L_x_18:
[----:B------:R1:W-:Y:S01]  /*2ba0*/  @P0 STS.128 [R237+0x1000], RZ ;  /* 0x001000ffed000388 */ /* 0x0003e20000000c00 */
[----:B------:R-:W-:Y:S03]  /*2bb0*/  BSSY B0, `(.L_x_20) ;  /* 0x000002a000007945 */ /* 0x000fe60003800000 */
[----:B------:R1:W-:Y:S04]  /*2bc0*/  @P0 STS.128 [R237+0x3000], RZ ;  /* 0x003000ffed000388 */ /* 0x0003e80000000c00 */
[----:B------:R1:W-:Y:S04]  /*2bd0*/  @P0 STS.128 [R237+0x5000], RZ ;  /* 0x005000ffed000388 */ /* 0x0003e80000000c00 */
[----:B------:R1:W-:Y:S01]  /*2be0*/  @P0 STS.128 [R237+0x7000], RZ ;  /* 0x007000ffed000388 */ /* 0x0003e20000000c00 */
[----:B------:R-:W-:Y:S05]  /*2bf0*/  @P0 BRA `(.L_x_21) ;  /* 0x0000025000000947 */ /* 0x000fea0003800000 */
[----:B------:R-:W-:Y:S01]  /*2c00*/  ISETP.GE.AND P4, PT, R33, c[0x0][0x220], PT ;  /* 0x0000880021007a0c */ /* 0x000fe20003f86270 */
[----:B-1--4-:R-:W-:Y:S01]  /*2c10*/  IMAD.WIDE.U32 R4, R12, c[0x0][0x190], RZ ;  /* 0x000064000c047a25 */ /* 0x012fe200078e00ff */
[----:B------:R-:W-:Y:S01]  /*2c20*/  ISETP.GE.AND P3, PT, R32, c[0x0][0x220], PT ;  /* 0x0000880020007a0c */ /* 0x000fe20003f66270 */
[----:B------:R1:W-:Y:S02]  /*2c30*/  @P5 STS.128 [R237+0x1000], RZ ;  /* 0x001000ffed005388 */ /* 0x0003e40000000c00 */
[----:B------:R-:W-:Y:S01]  /*2c40*/  @!P5 IMAD.MOV.U32 R7, RZ, RZ, c[0x0][0x190] ;  /* 0x00006400ff07d624 */ /* 0x000fe200078e00ff */
[----:B------:R-:W-:Y:S01]  /*2c50*/  IADD3 R4, P1, R16, R4, RZ ;  /* 0x0000000410047210 */ /* 0x000fe20007f3e0ff */
[----:B------:R-:W-:-:S02]  /*2c60*/  IMAD R12, R12, c[0x0][0x194], RZ ;  /* 0x000065000c0c7a24 */ /* 0x000fc400078e02ff */
[----:B------:R-:W-:Y:S01]  /*2c70*/  @!P5 IMAD.MOV.U32 R6, RZ, RZ, c[0x0][0x194] ;  /* 0x00006500ff06d624 */ /* 0x000fe200078e00ff */
[C---:B------:R-:W-:Y:S02]  /*2c80*/  @!P5 LEA R10, P0, R7.reuse, R241, 0x6 ;  /* 0x000000f1070ad211 */ /* 0x040fe400078030ff */
[----:B------:R-:W-:Y:S02]  /*2c90*/  IADD3.X R5, R24, R5, R12, P1, !PT ;  /* 0x0000000518057210 */ /* 0x000fe40000ffe40c */
[C---:B------:R-:W-:Y:S02]  /*2ca0*/  @!P4 LEA R8, P1, R4.reuse, c[0x0][0x160], 0x1 ;  /* 0x000058000408ca11 */ /* 0x040fe400078208ff */
[----:B------:R-:W-:Y:S02]  /*2cb0*/  @!P5 LEA.HI.X R11, R7, R243, R6, 0x6, P0 ;  /* 0x000000f3070bd211 */ /* 0x000fe400000f3406 */
[C---:B------:R-:W-:Y:S02]  /*2cc0*/  @!P6 LEA R6, P0, R4.reuse, c[0x0][0x160], 0x1 ;  /* 0x000058000406ea11 */ /* 0x040fe400078008ff */
[C-C-:B------:R-:W-:Y:S01]  /*2cd0*/  @!P4 LEA.HI.X R9, R4.reuse, c[0x0][0x164], R5.reuse, 0x1, P1 ;  /* 0x000059000409ca11 */ /* 0x140fe200008f0c05 */
[----:B------:R-:W-:Y:S01]  /*2ce0*/  @!PT LDS RZ, [RZ] ;  /* 0x00000000fffff984 */ /* 0x000fe20000000800 */
[----:B------:R-:W-:Y:S01]  /*2cf0*/  @!PT LDS RZ, [RZ] ;  /* 0x00000000fffff984 */ /* 0x000fe20000000800 */
[----:B------:R-:W-:Y:S01]  /*2d00*/  @!PT LDS RZ, [RZ] ;  /* 0x00000000fffff984 */ /* 0x000fe20000000800 */
[----:B------:R1:W-:Y:S01]  /*2d10*/  @!P5 LDGSTS.E.BYPASS.LTC128B.128 [R237+0x1000], [R10.64] ;  /* 0x010000000aeddfae */ /* 0x0003e2000b901d44 */
[----:B------:R-:W-:-:S03]  /*2d20*/  @!P6 LEA.HI.X R7, R4, c[0x0][0x164], R5, 0x1, P0 ;  /* 0x000059000407ea11 */ /* 0x000fc600000f0c05 */
        /* <DEDUP_REMOVED lines=12> */
[----:B-1----:R-:W-:-:S04]  /*2df0*/  LEA R6, P0, R4, c[0x0][0x160], 0x1 ;  /* 0x0000580004067a11 */ /* 0x002fc800078008ff */
[----:B------:R-:W-:-:S05]  /*2e00*/  LEA.HI.X R7, R4, c[0x0][0x164], R5, 0x1, P0 ;  /* 0x0000590004077a11 */ /* 0x000fca00000f0c05 */
[----:B------:R-:W-:Y:S01]  /*2e10*/  @!PT LDS RZ, [RZ] ;  /* 0x00000000fffff984 */ /* 0x000fe20000000800 */
[----:B------:R-:W-:Y:S01]  /*2e20*/  @!PT LDS RZ, [RZ] ;  /* 0x00000000fffff984 */ /* 0x000fe20000000800 */
[----:B------:R-:W-:Y:S01]  /*2e30*/  @!PT LDS RZ, [RZ] ;  /* 0x00000000fffff984 */ /* 0x000fe20000000800 */
[----:B------:R1:W-:Y:S04]  /*2e40*/  LDGSTS.E.BYPASS.LTC128B.128 [R237+0x7000], [R6.64+0x180] ;  /* 0x0700018006ed7fae */ /* 0x0003e8000b901d44 */
.L_x_21:
[----:B------:R-:W-:Y:S05]  /*2e50*/  BSYNC B0 ;  /* 0x0000000000007941 */ /* 0x000fea0003800000 */
.L_x_20:
[----:B-1--4-:R-:W4:Y:S01]  /*2e60*/  LDL R7, [R1+0x10] ;  /* 0x0000100001077983 */ /* 0x012f220000100800 */
[----:B------:R-:W-:Y:S02]  /*2e70*/  IMAD.MOV.U32 R245, RZ, RZ, 0x7f800000 ;  /* 0x7f800000fff57424 */ /* 0x000fe400078e00ff */
[----:B------:R-:W-:Y:S01]  /*2e80*/  IMAD.MOV.U32 R246, RZ, RZ, 0x7f800000 ;  /* 0x7f800000fff67424 */ /* 0x000fe200078e00ff */
[----:B----4-:R-:W-:Y:S01]  /*2e90*/  SHF.R.S32.HI R4, RZ, 0x1f, R7 ;  /* 0x0000001fff047819 */ /* 0x010fe20000011407 */
[C---:B------:R-:W-:Y:S01]  /*2ea0*/  IMAD.SHL.U32 R248, R7.reuse, 0x4, RZ ;  /* 0x0000000407f87824 */ /* 0x040fe200078e00ff */
[C---:B------:R-:W-:Y:S02]  /*2eb0*/  IADD3 R6, R7.reuse, 0x8, RZ ;  /* 0x0000000807067810 */ /* 0x040fe40007ffe0ff */
[----:B------:R-:W-:Y:S02]  /*2ec0*/  SHF.L.U64.HI R247, R7, 0x2, R4 ;  /* 0x0000000207f77819 */ /* 0x000fe40000010204 */
[----:B------:R-:W-:-:S02]  /*2ed0*/  IADD3 R4, P0, R248, UR8, RZ ;  /* 0x00000008f8047c10 */ /* 0x000fc4000ff1e0ff */
[----:B------:R-:W-:Y:S02]  /*2ee0*/  ISETP.GE.AND P1, PT, R7, UR11, PT ;  /* 0x0000000b07007c0c */ /* 0x000fe4000bf26270 */
[----:B------:R-:W-:Y:S02]  /*2ef0*/  IADD3.X R5, R247, UR7, RZ, P0, !PT ;  /* 0x00000007f7057c10 */ /* 0x000fe400087fe4ff */
[----:B------:R-:W-:-:S09]  /*2f00*/  ISETP.GE.AND P0, PT, R6, UR11, PT ;  /* 0x0000000b06007c0c */ /* 0x000fd2000bf06270 */
[----:B------:R1:W5:Y:S04]  /*2f10*/  @!P1 LDG.E R245, [R4.64] ;  /* 0x0000000404f59981 */ /* 0x000368000c1e1900 */
[----:B------:R1:W5:Y:S01]  /*2f20*/  @!P0 LDG.E R246, [R4.64+0x20] ;  /* 0x0000200404f68981 */ /* 0x000362000c1e1900 */
[----:B------:R-:W-:Y:S03]  /*2f30*/  BSSY B0, `(.L_x_22) ;  /* 0x0000034000007945 */ /* 0x000fe60003800000 */
[----:B------:R1:W-:Y:S04]  /*2f40*/  @P2 STS.128 [R237+0x10000], RZ ;  /* 0x010000ffed002388 */ /* 0x0003e80000000c00 */
[----:B------:R1:W-:Y:S04]  /*2f50*/  @P2 STS.128 [R237+0x11000], RZ ;  /* 0x011000ffed002388 */ /* 0x0003e80000000c00 */
[----:B------:R1:W-:Y:S04]  /*2f60*/  @P2 STS.128 [R237+0x12000], RZ ;  /* 0x012000ffed002388 */ /* 0x0003e80000000c00 */
[----:B------:R1:W-:Y:S01]  /*2f70*/  @P2 STS.128 [R237+0x13000], RZ ;  /* 0x013000ffed002388 */ /* 0x0003e20000000c00 */
[----:B------:R-:W-:Y:S05]  /*2f80*/  @P2 BRA `(.L_x_23) ;  /* 0x000002e000002947 */ /* 0x000fea0003800000 */
[----:B-1----:R-:W-:Y:S01]  /*2f90*/  IMAD.U32 R4, RZ, RZ, UR23 ;  /* 0x00000017ff047e24 */ /* 0x002fe2000f8e00ff */
[----:B------:R-:W-:-:S02]  /*2fa0*/  IADD3 R6, P0, R30, UR23, RZ ;  /* 0x000000171e067c10 */ /* 0x000fc4000ff1e0ff */
[----:B------:R-:W-:Y:S02]  /*2fb0*/  LOP3.LUT R8, R20, 0x1, RZ, 0xc0, !PT ;  /* 0x0000000114087812 */ /* 0x000fe400078ec0ff */
[----:B------:R-:W-:Y:S01]  /*2fc0*/  LEA.HI.X.SX32 R7, R4, R27, 0x1, P0 ;  /* 0x0000001b04077211 */ /* 0x000fe200000f0eff */
[----:B------:R-:W-:Y:S01]  /*2fd0*/  IMAD.WIDE.U32 R4, R6, c[0x0][0x198], R28 ;  /* 0x0000660006047a25 */ /* 0x000fe200078e001c */
[----:B------:R-:W-:-:S03]  /*2fe0*/  ISETP.NE.U32.AND P3, PT, R8, 0x1, PT ;  /* 0x000000010800780c */ /* 0x000fc60003f65070 */
[----:B------:R-:W-:Y:S01]  /*2ff0*/  IMAD R7, R7, c[0x0][0x198], RZ ;  /* 0x0000660007077a24 */ /* 0x000fe200078e02ff */
[----:B------:R-:W-:Y:S01]  /*3000*/  IADD3 R4, P0, R4, UR31, RZ ;  /* 0x0000001f04047c10 */ /* 0x000fe2000ff1e0ff */
[----:B------:R-:W-:Y:S02]  /*3010*/  IMAD R8, R26, c[0x0][0x1b0], RZ ;  /* 0x00006c001a087a24 */ /* 0x000fe400078e02ff */
[----:B------:R-:W-:Y:S01]  /*3020*/  IMAD R7, R6, c[0x0][0x19c], R7 ;  /* 0x0000670006077a24 */ /* 0x000fe200078e0207 */
[----:B------:R-:W-:-:S04]  /*3030*/  LOP3.LUT R6, R20, 0xff, RZ, 0xc0, !PT ;  /* 0x000000ff14067812 */ /* 0x000fc800078ec0ff */
[----:B------:R-:W-:Y:S01]  /*3040*/  IADD3.X R5, R5, UR32, R7, P0, !PT ;  /* 0x0000002005057c10 */ /* 0x000fe200087fe407 */
[----:B------:R-:W-:Y:S01]  /*3050*/  IMAD R7, R18, c[0x0][0x1b4], R8 ;  /* 0x00006d0012077a24 */ /* 0x000fe200078e0208 */
[C---:B------:R-:W-:Y:S02]  /*3060*/  LOP3.LUT P2, RZ, R6.reuse, 0x2, RZ, 0xc0, !PT ;  /* 0x0000000206ff7812 */ /* 0x040fe4000784c0ff */
[----:B------:R-:W-:Y:S01]  /*3070*/  LOP3.LUT P1, RZ, R6, 0x4, RZ, 0xc0, !PT ;  /* 0x0000000406ff7812 */ /* 0x000fe2000782c0ff */
[----:B------:R-:W-:-:S04]  /*3080*/  IMAD.WIDE.U32 R4, R18, c[0x0][0x1b0], R4 ;  /* 0x00006c0012047a25 */ /* 0x000fc800078e0004 */
[----:B------:R-:W-:Y:S01]  /*3090*/  IMAD.IADD R7, R5, 0x1, R7 ;  /* 0x0000000105077824 */ /* 0x000fe200078e0207 */
[----:B------:R-:W-:-:S04]  /*30a0*/  @!P3 LEA R12, P0, R4, c[0x0][0x168], 0x1 ;  /* 0x00005a00040cba11 */ /* 0x000fc800078008ff */
[C---:B------:R-:W-:Y:S02]  /*30b0*/  @!P3 LEA.HI.X R13, R4.reuse, c[0x0][0x16c], R7, 0x1, P0 ;  /* 0x00005b00040dba11 */ /* 0x040fe400000f0c07 */
[----:B------:R-:W-:-:S03]  /*30c0*/  @P2 LEA R10, P0, R4, c[0x0][0x168], 0x1 ;  /* 0x00005a00040a2a11 */ /* 0x000fc600078008ff */
[----:B------:R-:W-:Y:S01]  /*30d0*/  @!PT LDS RZ, [RZ] ;  /* 0x00000000fffff984 */ /* 0x000fe20000000800 */
[----:B------:R-:W-:Y:S01]  /*30e0*/  @!PT LDS RZ, [RZ] ;  /* 0x00000000fffff984 */ /* 0x000fe20000000800 */
[----:B------:R-:W-:Y:S01]  /*30f0*/  @!PT LDS RZ, [RZ] ;  /* 0x00000000fffff984 */ /* 0x000fe20000000800 */
[----:B------:R1:W-:Y:S01]  /*3100*/  @!P3 LDGSTS.E.BYPASS.LTC128B.128 [R237+0x10000], [R12.64] ;  /* 0x100000000cedbfae */ /* 0x0003e2000b901d44 */
[C-C-:B------:R-:W-:Y:S02]  /*3110*/  @P2 LEA.HI.X R11, R4.reuse, c[0x0][0x16c], R7.reuse, 0x1, P0 ;  /* 0x00005b00040b2a11 */ /* 0x140fe400000f0c07 */
[C---:B------:R-:W-:Y:S01]  /*3120*/  @P1 LEA R8, P0, R4.reuse, c[0x0][0x168], 0x1 ;  /* 0x00005a0004081a11 */ /* 0x040fe200078008ff */
[----:B------:R1:W-:Y:S03]  /*3130*/  @P3 STS.128 [R237+0x10000], RZ ;  /* 0x010000ffed003388 */ /* 0x0003e60000000c00 */
[----:B------:R-:W-:Y:S01]  /*3140*/  @P1 LEA.HI.X R9, R4, c[0x0][0x16c], R7, 0x1, P0 ;  /* 0x00005b0004091a11 */ /* 0x000fe200000f0c07 */
[----:B------:R-:W-:Y:S01]  /*3150*/  @!PT LDS RZ, [RZ] ;  /* 0x00000000fffff984 */ /* 0x000fe20000000800 */
[----:B------:R-:W-:Y:S01]  /*3160*/  @!PT LDS RZ, [RZ] ;  /* 0x00000000fffff984 */ /* 0x000fe20000000800 */
[----:B------:R-:W-:Y:S01]  /*3170*/  @!PT LDS RZ, [RZ] ;  /* 0x00000000fffff984 */ /* 0x000fe20000000800 */
[----:B------:R1:W-:Y:S01]  /*3180*/  @P2 LDGSTS.E.BYPASS.LTC128B.128 [R237+0x11000], [R10.64+0x80] ;  /* 0x110000800aed2fae */ /* 0x0003e2000b901d44 */
[----:B------:R-:W-:-:S03]  /*3190*/  LOP3.LUT P0, RZ, R6, 0x8, RZ, 0xc0, !PT ;  /* 0x0000000806ff7812 */ /* 0x000fc6000780c0ff */
[----:B------:R1:W-:Y:S04]  /*31a0*/  @!P2 STS.128 [R237+0x11000], RZ ;  /* 0x011000ffed00a388 */ /* 0x0003e80000000c00 */
[----:B------:R-:W-:Y:S01]  /*31b0*/  @!PT LDS RZ, [RZ] ;  /* 0x00000000fffff984 */ /* 0x000fe20000000800 */
[----:B------:R-:W-:Y:S01]  /*31c0*/  @!PT LDS RZ, [RZ] ;  /* 0x00000000fffff984 */ /* 0x000fe20000000800 */
[----:B------:R-:W-:Y:S01]  /*31d0*/  @!PT LDS RZ, [RZ] ;  /* 0x00000000fffff984 */ /* 0x000fe20000000800 */
[----:B------:R1:W-:Y:S04]  /*31e0*/  @P1 LDGSTS.E.BYPASS.LTC128B.128 [R237+0x12000], [R8.64+0x100] ;  /* 0x1200010008ed1fae */ /* 0x0003e8000b901d44 */
[----:B------:R1:W-:Y:S02]  /*31f0*/  @!P1 STS.128 [R237+0x12000], RZ ;  /* 0x012000ffed009388 */ /* 0x0003e40000000c00 */
[----:B------:R-:W-:-:S04]  /*3200*/  @P0 LEA R6, P4, R4, c[0x0][0x168], 0x1 ;  /* 0x00005a0004060a11 */ /* 0x000fc800078808ff */
[----:B------:R-:W-:-:S05]  /*3210*/  @P0 LEA.HI.X R7, R4, c[0x0][0x16c], R7, 0x1, P4 ;  /* 0x00005b0004070a11 */ /* 0x000fca00020f0c07 */
[----:B------:R-:W-:Y:S01]  /*3220*/  @!PT LDS RZ, [RZ] ;  /* 0x00000000fffff984 */ /* 0x000fe20000000800 */
[----:B------:R-:W-:Y:S01]  /*3230*/  @!PT LDS RZ, [RZ] ;  /* 0x00000000fffff984 */ /* 0x000fe20000000800 */
[----:B------:R-:W-:Y:S01]  /*3240*/  @!PT LDS RZ, [RZ] ;  /* 0x00000000fffff984 */ /* 0x000fe20000000800 */
[----:B------:R1:W-:Y:S04]  /*3250*/  @P0 LDGSTS.E.BYPASS.LTC128B.128 [R237+0x13000], [R6.64+0x180] ;  /* 0x1300018006ed0fae */ /* 0x0003e8000b901d44 */
[----:B------:R1:W-:Y:S02]  /*3260*/  @!P0 STS.128 [R237+0x13000], RZ ;  /* 0x013000ffed008388 */ /* 0x0003e40000000c00 */
.L_x_23:
[----:B------:R-:W-:Y:S05]  /*3270*/  BSYNC B0 ;  /* 0x0000000000007941 */ /* 0x000fea0003800000 */
.L_x_22:
[----:B------:R-:W0:Y:S01]  /*3280*/  LDGDEPBAR ;  /* 0x00000000000079af */ /* 0x000e220000000000 */
[----:B------:R-:W-:Y:S01]  /*3290*/  ULEA UR11, UR18, 0x20, 0x5 ;  /* 0x00000020120b7891 */ /* 0x000fe2000f8e283f */
        /* <DEDUP_REMOVED lines=22> */
[----:B------:R-:W-:-:S04]  /*3400*/  DEPBAR.LE SB0, 0x1 ;  /* 0x000080400000791a */ /* 0x000fc80000000000 */
[----:B------:R-:W-:Y:S01]  /*3410*/  BAR.SYNC.DEFER_BLOCKING 0x0 ;  /* 0x0000000000007b1d */ /* 0x000fe20000010000 */
        /* <DEDUP_REMOVED lines=9> */
[----:B-1----:R-:W-:Y:S01]  /*34b0*/  CS2R R12, SRZ ;  /* 0x00000000000c7805 */ /* 0x002fe2000001ff00 */
[----:B------:R-:W-:Y:S01]  /*34c0*/  UISETP.GE.AND UP0, UPT, UR11, UR13, UPT ;  /* 0x0000000d0b00728c */ /* 0x000fe2000bf06270 */
[----:B------:R1:W4:Y:S04]  /*34d0*/  LDSM.16.M88.4 R132, [R229+0x14000] ;  /* 0x01400000e584783b */ /* 0x0003280000000200 */
[----:B------:R1:W2:Y:S04]  /*34e0*/  LDSM.16.M88.4 R136, [R230+0x14000] ;  /* 0x01400000e688783b */ /* 0x0002a80000000200 */
[----:B------:R1:W3:Y:S04]  /*34f0*/  LDSM.16.M88.4 R140, [R231+0x14000] ;  /* 0x01400000e78c783b */ /* 0x0002e80000000200 */
[----:B------:R1:W1:Y:S04]  /*3500*/  LDSM.16.M88.4 R144, [R232+0x14000] ;  /* 0x01400000e890783b */ /* 0x0002680000000200 */
        /* <DEDUP_REMOVED lines=11> */
[----:B--234-:R1:W1:Y:S02]  /*35c0*/  LDSM.16.M88.4 R192, [R236+0x3000] ;  /* 0x00300000ecc0783b */ /* 0x01c2640000000200 */
.L_x_26:
[----:B------:R-:W0:Y:S01]  /*35d0*/  LDGDEPBAR ;  /* 0x00000000000079af */ /* 0x000e220000000000 */
[----:B------:R-:W-:Y:S01]  /*35e0*/  PLOP3.LUT P1, PT, PT, PT, UP0, 0x80, 0x0 ;  /* 0x000000000000781c */ /* 0x000fe20003f2f008 */
[----:B------:R-:W-:Y:S01]  /*35f0*/  UISETP.GE.AND UP5, UPT, UR6, 0x1, UPT ;  /* 0x000000010600788c */ /* 0x000fe2000bfa6270 */
[----:B------:R-:W-:Y:S02]  /*3600*/  PLOP3.LUT P0, PT, PT, PT, UP0, 0x80, 0x0 ;  /* 0x000000000000781c */ /* 0x000fe40003f0f008 */
[----:B------:R-:W2:Y:S01]  /*3610*/  LDL R68, [R1+0x4] ;  /* 0x0000040001447983 */ /* 0x000ea20000100800 */
[----:B------:R-:W-:Y:S02]  /*3620*/  PLOP3.LUT P2, PT, PT, PT, UP0, 0x80, 0x0 ;  /* 0x000000000000781c */ /* 0x000fe40003f4f008 */
[----:B------:R-:W-:Y:S02]  /*3630*/  PLOP3.LUT P3, PT, PT, PT, UP0, 0x80, 0x0 ;  /* 0x000000000000781c */ /* 0x000fe40003f6f008 */
[----:B------:R-:W-:Y:S02]  /*3640*/  PLOP3.LUT P4, PT, PT, PT, UP0, 0x80, 0x0 ;  /* 0x000000000000781c */ /* 0x000fe40003f8f008 */
[----:B------:R-:W-:Y:S01]  /*3650*/  IADD3 R69, R240, 0xc0, RZ ;  /* 0x000000c0f0457810 */ /* 0x000fe20007ffe0ff */
[----:B------:R-:W-:Y:S04]  /*3660*/  DEPBAR.LE SB0, 0x0 ;  /* 0x000080000000791a */ /* 0x000fe80000000000 */
[----:B------:R-:W-:Y:S06]  /*3670*/  BAR.SYNC.DEFER_BLOCKING 0x0 ;  /* 0x0000000000007b1d */ /* 0x000fec0000010000 */
[----:B-1----:R-:W-:Y:S05]  /*3680*/  LDSM.16.M88.4 R8, [R2] ;  /* 0x000000000208783b */ /* 0x002fea0000000200 */
[----:B------:R-:W3:Y:S05]  /*3690*/  LDSM.16.M88.4 R44, [R229+0x10000] ;  /* 0x01000000e52c783b */ /* 0x000eea0000000200 */
[----:B------:R-:W-:Y:S05]  /*36a0*/  LDSM.16.M88.4 R48, [R3] ;  /* 0x000000000330783b */ /* 0x000fea0000000200 */
[----:B------:R-:W4:Y:S05]  /*36b0*/  LDSM.16.M88.4 R52, [R230+0x10000] ;  /* 0x01000000e634783b */ /* 0x000f2a0000000200 */
[----:B------:R-:W-:Y:S05]  /*36c0*/  LDSM.16.M88.4 R56, [R228] ;  /* 0x00000000e438783b */ /* 0x000fea0000000200 */
[----:B------:R-:W1:Y:S05]  /*36d0*/  LDSM.16.M88.4 R60, [R231+0x10000] ;  /* 0x01000000e73c783b */ /* 0x000e6a0000000200 */
[----:B------:R-:W-:Y:S01]  /*36e0*/  LDSM.16.M88.4 R64, [R232+0x10000] ;  /* 0x01000000e840783b */ /* 0x000fe20000000200 */
[C---:B---3--:R-:W-:Y:S08]  /*36f0*/  HMMA.16816.F32 R4, R8.reuse, R44, RZ ;  /* 0x0000002c0804723c */ /* 0x048ff000000018ff */
[----:B------:R-:W-:Y:S01]  /*3700*/  HMMA.16816.F32 R8, R8, R46, RZ ;  /* 0x0000002e0808723c */ /* 0x000fe200000018ff */
[----:B------:R-:W3:Y:S11]  /*3710*/  LDSM.16.M88.4 R44, [R227] ;  /* 0x00000000e32c783b */ /* 0x000ef60000000200 */
[----:B------:R-:W-:Y:S04]  /*3720*/  @!UPT UIADD3 URZ, URZ, URZ, URZ ;  /* 0x0000003f3f3ff290 */ /* 0x000fe8000fffe03f */
[C---:B----4-:R-:W-:Y:S08]  /*3730*/  HMMA.16816.F32 R4, R48.reuse, R52, R4 ;  /* 0x000000343004723c */ /* 0x050ff00000001804 */
[----:B------:R-:W-:Y:S01]  /*3740*/  HMMA.16816.F32 R8, R48, R54, R8 ;  /* 0x000000363008723c */ /* 0x000fe20000001808 */
[----:B------:R-:W-:Y:S05]  /*3750*/  LDSM.16.M88.4 R48, [R2+0x2000] ;  /* 0x002000000230783b */ /* 0x000fea0000000200 */
[----:B------:R-:W4:Y:S10]  /*3760*/  LDSM.16.M88.4 R52, [R229+0x11000] ;  /* 0x01100000e534783b */ /* 0x000f340000000200 */
[C---:B-1----:R-:W-:Y:S08]  /*3770*/  HMMA.16816.F32 R4, R56.reuse, R60, R4 ;  /* 0x0000003c3804723c */ /* 0x042ff00000001804 */
[----:B------:R-:W-:Y:S01]  /*3780*/  HMMA.16816.F32 R8, R56, R62, R8 ;  /* 0x0000003e3808723c */ /* 0x000fe20000001808 */
[----:B------:R-:W-:Y:S05]  /*3790*/  LDSM.16.M88.4 R56, [R3+0x2000] ;  /* 0x002000000338783b */ /* 0x000fea0000000200 */
[----:B------:R-:W1:Y:S10]  /*37a0*/  LDSM.16.M88.4 R60, [R230+0x11000] ;  /* 0x01100000e63c783b */ /* 0x000e740000000200 */
[C---:B---3--:R-:W-:Y:S08]  /*37b0*/  HMMA.16816.F32 R4, R44.reuse, R64, R4 ;  /* 0x000000402c04723c */ /* 0x048ff00000001804 */
[----:B------:R-:W-:Y:S01]  /*37c0*/  HMMA.16816.F32 R8, R44, R66, R8 ;  /* 0x000000422c08723c */ /* 0x000fe20000001808 */
[----:B------:R-:W-:Y:S05]  /*37d0*/  LDSM.16.M88.4 R44, [R228+0x2000] ;  /* 0x00200000e42c783b */ /* 0x000fea0000000200 */
[----:B------:R-:W3:Y:S10]  /*37e0*/  LDSM.16.M88.4 R64, [R231+0x11000] ;  /* 0x01100000e740783b */ /* 0x000ef40000000200 */
        /* <DEDUP_REMOVED lines=37> */
[----:B------:R-:W-:Y:S07]  /*3a40*/  HMMA.16816.F32 R8, R48, R54, R8 ;  /* 0x000000363008723c */ /* 0x000fee0000001808 */
[----:B------:R-:W-:Y:S05]  /*3a50*/  IMAD.U32 R49, RZ, RZ, UR18 ;  /* 0x00000012ff317e24 */ /* 0x000fea000f8e00ff */
[----:B--2---:R-:W-:Y:S01]  /*3a60*/  @P1 IMAD R49, R49, 0x20, R68 ;  /* 0x0000002031311824 */ /* 0x004fe200078e0244 */
[----:B------:R-:W-:Y:S01]  /*3a70*/  PLOP3.LUT P1, PT, PT, PT, UP0, 0x80, 0x0 ;  /* 0x000000000000781c */ /* 0x000fe20003f2f008 */
[----:B------:R-:W-:Y:S02]  /*3a80*/  IMAD.MOV.U32 R68, RZ, RZ, c[0x0][0x22c] ;  /* 0x00008b00ff447624 */ /* 0x000fe400078e00ff */
[C---:B-1----:R-:W-:Y:S05]  /*3a90*/  HMMA.16816.F32 R4, R56.reuse, R60, R4 ;  /* 0x0000003c3804723c */ /* 0x042fea0000001804 */
[C---:B------:R-:W-:Y:S01]  /*3aa0*/  @P0 ISETP.GE.AND P0, PT, R49.reuse, UR13, PT ;  /* 0x0000000d31000c0c */ /* 0x040fe2000bf06270 */
[----:B------:R-:W-:Y:S02]  /*3ab0*/  IMAD R68, R68, c[0x0][0x1c0], RZ ;  /* 0x0000700044447a24 */ /* 0x000fe400078e02ff */
[----:B------:R-:W-:Y:S04]  /*3ac0*/  HMMA.16816.F32 R8, R56, R62, R8 ;  /* 0x0000003e3808723c */ /* 0x000fe80000001808 */
[----:B------:R-:W-:Y:S01]  /*3ad0*/  @P1 IADD3 R48, R49, 0x1, RZ ;  /* 0x0000000131301810 */ /* 0x000fe20007ffe0ff */
[----:B------:R-:W-:Y:S01]  /*3ae0*/  IMAD.U32 R70, R68, -0x40, RZ ;  /* 0xffffffc044467824 */ /* 0x000fe200078e00ff */
[----:B------:R-:W-:Y:S02]  /*3af0*/  PLOP3.LUT P1, PT, PT, PT, UP0, 0x80, 0x0 ;  /* 0x000000000000781c */ /* 0x000fe40003f2f008 */
[----:B------:R-:W-:Y:S08]  /*3b00*/  IADD3 R68, R240, 0x40, RZ ;  /* 0x00000040f0447810 */ /* 0x000ff00007ffe0ff */
[C---:B---3--:R-:W-:Y:S08]  /*3b10*/  HMMA.16816.F32 R4, R44.reuse, R64, R4 ;  /* 0x000000402c04723c */ /* 0x048ff00000001804 */
[----:B------:R-:W-:Y:S07]  /*3b20*/  HMMA.16816.F32 R8, R44, R66, R8 ;  /* 0x000000422c08723c */ /* 0x000fee0000001808 */
[----:B-----5:R-:W-:Y:S09]  /*3b30*/  FMUL.FTZ R44, R246, 1.4426950216293334961 ;  /* 0x3fb8aa3bf62c7820 */ /* 0x020ff20000410000 */
[----:B------:R-:W-:Y:S02]  /*3b40*/  @P2 FSEL R4, R4, -INF , !P0 ;  /* 0xff80000004042808 */ /* 0x000fe40004000000 */
[----:B------:R-:W-:Y:S01]  /*3b50*/  @P1 ISETP.GE.AND P2, PT, R48, UR13, PT ;  /* 0x0000000d30001c0c */ /* 0x000fe2000bf46270 */
[----:B------:R-:W-:Y:S01]  /*3b60*/  FMUL.FTZ R48, R245, 1.4426950216293334961 ;  /* 0x3fb8aa3bf5307820 */ /* 0x000fe20000410000 */
[----:B------:R-:W-:Y:S02]  /*3b70*/  PLOP3.LUT P1, PT, PT, PT, UP0, 0x80, 0x0 ;  /* 0x000000000000781c */ /* 0x000fe40003f2f008 */
[----:B------:R-:W-:Y:S02]  /*3b80*/  @P3 FSEL R6, R6, -INF , !P0 ;  /* 0xff80000006063808 */ /* 0x000fe40004000000 */
[----:B------:R-:W-:Y:S02]  /*3b90*/  PLOP3.LUT P0, PT, PT, PT, UP0, 0x80, 0x0 ;  /* 0x000000000000781c */ /* 0x000fe40003f0f008 */
[----:B------:R-:W-:Y:S07]  /*3ba0*/  PLOP3.LUT P3, PT, PT, PT, UP0, 0x80, 0x0 ;  /* 0x000000000000781c */ /* 0x000fee0003f6f008 */
[----:B------:R-:W-:Y:S02]  /*3bb0*/  @P1 FSEL R7, R7, -INF , !P2 ;  /* 0xff80000007071808 */ /* 0x000fe40005000000 */
[----:B------:R-:W-:Y:S02]  /*3bc0*/  PLOP3.LUT P1, PT, PT, PT, UP0, 0x80, 0x0 ;  /* 0x000000000000781c */ /* 0x000fe40003f2f008 */
[----:B------:R-:W-:Y:S02]  /*3bd0*/  @P0 FSEL R5, R5, -INF , !P2 ;  /* 0xff80000005050808 */ /* 0x000fe40005000000 */
[----:B------:R-:W-:Y:S02]  /*3be0*/  FSETP.NEU.FTZ.AND P0, PT, R245, -INF , PT ;  /* 0xff800000f500780b */ /* 0x000fe40003f1d000 */
[C---:B------:R-:W-:Y:S02]  /*3bf0*/  @P3 IADD3 R45, R49.reuse, 0x8, RZ ;  /* 0x00000008312d3810 */ /* 0x040fe40007ffe0ff */
[----:B------:R-:W-:Y:S02]  /*3c00*/  FSEL R48, R48, RZ, P0 ;  /* 0x000000ff30307208 */ /* 0x000fe40000000000 */
[----:B------:R-:W-:Y:S02]  /*3c10*/  FSETP.NEU.FTZ.AND P0, PT, R246, -INF , PT ;  /* 0xff800000f600780b */ /* 0x000fe40003f1d000 */
[----:B------:R-:W-:Y:S01]  /*3c20*/  @P4 IADD3 R49, R49, 0x9, RZ ;  /* 0x0000000931314810 */ /* 0x000fe20007ffe0ff */
[--C-:B------:R-:W-:Y:S01]  /*3c30*/  FFMA.FTZ R4, R4, c[0x0][0x23c], -R48.reuse ;  /* 0x00008f0004047a23 */ /* 0x100fe20000010830 */
[----:B------:R-:W-:Y:S01]  /*3c40*/  @P1 ISETP.GE.AND P2, PT, R45, UR13, PT ;  /* 0x0000000d2d001c0c */ /* 0x000fe2000bf46270 */
[----:B------:R-:W-:Y:S01]  /*3c50*/  FFMA.FTZ R5, R5, c[0x0][0x23c], -R48 ;  /* 0x00008f0005057a23 */ /* 0x000fe20000010830 */
[----:B------:R-:W-:Y:S01]  /*3c60*/  FSEL R44, R44, RZ, P0 ;  /* 0x000000ff2c2c7208 */ /* 0x000fe20000000000 */
[----:B------:R-:W-:Y:S01]  /*3c70*/  MUFU.EX2 R60, R4 ;  /* 0x00000004003c7308 */ /* 0x000fe20000000800 */
[----:B------:R-:W-:Y:S02]  /*3c80*/  PLOP3.LUT P1, PT, PT, PT, UP0, 0x80, 0x0 ;  /* 0x000000000000781c */ /* 0x000fe40003f2f008 */
[----:B------:R-:W-:Y:S01]  /*3c90*/  PLOP3.LUT P0, PT, PT, PT, UP0, 0x80, 0x0 ;  /* 0x000000000000781c */ /* 0x000fe20003f0f008 */
[--C-:B------:R-:W-:Y:S01]  /*3ca0*/  FFMA.FTZ R7, R7, c[0x0][0x23c], -R44.reuse ;  /* 0x00008f0007077a23 */ /* 0x100fe2000001082c */
[----:B------:R-:W-:Y:S01]  /*3cb0*/  ISETP.GE.AND P3, PT, R69, c[0x0][0x220], PT ;  /* 0x0000880045007a0c */ /* 0x000fe20003f66270 */
[----:B------:R-:W-:Y:S01]  /*3cc0*/  FFMA.FTZ R6, R6, c[0x0][0x23c], -R44 ;  /* 0x00008f0006067a23 */ /* 0x000fe2000001082c */
[----:B------:R-:W-:Y:S03]  /*3cd0*/  ISETP.GE.AND P4, PT, R68, c[0x0][0x220], PT ;  /* 0x0000880044007a0c */ /* 0x000fe60003f86270 */
[----:B------:R-:W1:Y:S04]  /*3ce0*/  MUFU.EX2 R59, R5 ;  /* 0x00000005003b7308 */ /* 0x000e680000000800 */
[----:B------:R-:W-:Y:S02]  /*3cf0*/  @P1 ISETP.GE.AND P1, PT, R49, UR13, PT ;  /* 0x0000000d31001c0c */ /* 0x000fe4000bf26270 */
[----:B------:R-:W-:Y:S02]  /*3d00*/  @P0 FSEL R8, R8, -INF , !P2 ;  /* 0xff80000008080808 */ /* 0x000fe40005000000 */
[----:B------:R-:W-:Y:S02]  /*3d10*/  PLOP3.LUT P0, PT, PT, PT, UP0, 0x80, 0x0 ;  /* 0x000000000000781c */ /* 0x000fe40003f0f008 */
[----:B------:R1:W-:Y:S01]  /*3d20*/  MUFU.EX2 R61, R7 ;  /* 0x00000007003d7308 */ /* 0x0003e20000000800 */
[--C-:B------:R-:W-:Y:S09]  /*3d30*/  FFMA.FTZ R8, R8, c[0x0][0x23c], -R48.reuse ;  /* 0x00008f0008087a23 */ /* 0x100ff20000010830 */
[----:B------:R-:W2:Y:S01]  /*3d40*/  MUFU.EX2 R62, R6 ;  /* 0x00000006003e7308 */ /* 0x000ea20000000800 */
[----:B------:R-:W-:Y:S02]  /*3d50*/  @P0 FSEL R9, R9, -INF , !P1 ;  /* 0xff80000009090808 */ /* 0x000fe40004800000 */
[----:B------:R-:W-:Y:S03]  /*3d60*/  PLOP3.LUT P0, PT, PT, PT, UP0, 0x80, 0x0 ;  /* 0x000000000000781c */ /* 0x000fe60003f0f008 */
[----:B------:R-:W-:Y:S04]  /*3d70*/  FFMA.FTZ R48, R9, c[0x0][0x23c], -R48 ;  /* 0x00008f0009307a23 */ /* 0x000fe80000010830 */
[----:B------:R-:W-:Y:S01]  /*3d80*/  MUFU.EX2 R56, R8 ;  /* 0x0000000800387308 */ /* 0x000fe20000000800 */
[----:B-1----:R-:W-:Y:S05]  /*3d90*/  F2FP.PACK_AB R7, R59, R60 ;  /* 0x0000003c3b07723e */ /* 0x002fea00000000ff */
[----:B------:R-:W-:Y:S02]  /*3da0*/  @P0 FSEL R10, R10, -INF , !P2 ;  /* 0xff8000000a0a0808 */ /* 0x000fe40005000000 */
[----:B------:R-:W-:Y:S01]  /*3db0*/  PLOP3.LUT P0, PT, PT, PT, UP0, 0x80, 0x0 ;  /* 0x000000000000781c */ /* 0x000fe20003f0f008 */
[----:B------:R-:W-:Y:S01]  /*3dc0*/  STS [R249+0x15000], R7 ;  /* 0x01500007f9007388 */ /* 0x000fe20000000800 */
[----:B------:R-:W1:Y:S01]  /*3dd0*/  MUFU.EX2 R55, R48 ;  /* 0x0000003000377308 */ /* 0x000e620000000800 */
[--C-:B------:R-:W-:Y:S01]  /*3de0*/  FFMA.FTZ R10, R10, c[0x0][0x23c], -R44.reuse ;  /* 0x00008f000a0a7a23 */ /* 0x100fe2000001082c */
[----:B------:R-:W-:Y:S02]  /*3df0*/  PLOP3.LUT P2, PT, PT, PT, UP5, 0x80, 0x0 ;  /* 0x000000000000781c */ /* 0x000fe40003f4f058 */
[----:B--2---:R-:W-:Y:S05]  /*3e00*/  F2FP.PACK_AB R6, R61, R62 ;  /* 0x0000003e3d06723e */ /* 0x004fea00000000ff */
[----:B------:R-:W-:Y:S01]  /*3e10*/  STS [R252+0x15000], R6 ;  /* 0x01500006fc007388 */ /* 0x000fe20000000800 */
[----:B------:R-:W-:Y:S01]  /*3e20*/  MUFU.EX2 R58, R10 ;  /* 0x0000000a003a7308 */ /* 0x000fe20000000800 */
[----:B------:R-:W-:Y:S02]  /*3e30*/  @P0 FSEL R11, R11, -INF , !P1 ;  /* 0xff8000000b0b0808 */ /* 0x000fe40004800000 */
[----:B------:R-:W-:Y:S03]  /*3e40*/  IADD3 R52, P0, R248, UR10, RZ ;  /* 0x0000000af8347c10 */ /* 0x000fe6000ff1e0ff */
[----:B------:R-:W-:Y:S01]  /*3e50*/  FFMA.FTZ R44, R11, c[0x0][0x23c], -R44 ;  /* 0x00008f000b2c7a23 */ /* 0x000fe2000001082c */
[----:B------:R-:W-:Y:S02]  /*3e60*/  IADD3.X R53, R247, UR9, RZ, P0, !PT ;  /* 0x00000009f7357c10 */ /* 0x000fe400087fe4ff */
[C---:B------:R-:W-:Y:S01]  /*3e70*/  LEA R238, P0, R70.reuse, R238, 0x2 ;  /* 0x000000ee46ee7211 */ /* 0x040fe200078010ff */
[----:B------:R-:W2:Y:S02]  /*3e80*/  MUFU.EX2 R57, R44 ;  /* 0x0000002c00397308 */ /* 0x000ea40000000800 */
[----:B------:R3:W4:Y:S01]  /*3e90*/  LDG.E R54, [R52.64] ;  /* 0x0000000434367981 */ /* 0x000722000c1e1900 */
[----:B------:R-:W-:Y:S02]  /*3ea0*/  LEA.HI.X.SX32 R239, R70, R239, 0x2, P0 ;  /* 0x000000ef46ef7211 */ /* 0x000fe400000f16ff */
[----:B-1----:R-:W-:Y:S05]  /*3eb0*/  F2FP.PACK_AB R5, R55, R56 ;  /* 0x000000383705723e */ /* 0x002fea00000000ff */
[----:B------:R-:W-:Y:S01]  /*3ec0*/  STS [R250+0x15000], R5 ;  /* 0x01500005fa007388 */ /* 0x000fe20000000800 */
[----:B--2---:R-:W-:Y:S04]  /*3ed0*/  F2FP.PACK_AB R4, R57, R58 ;  /* 0x0000003a3904723e */ /* 0x004fe800000000ff */
[----:B---3--:R-:W2:Y:S05]  /*3ee0*/  LDG.E R52, [R52.64+0x20] ;  /* 0x0000200434347981 */ /* 0x008eaa000c1e1900 */
[----:B------:R-:W-:Y:S05]  /*3ef0*/  STS [R251+0x15000], R4 ;  /* 0x01500004fb007388 */ /* 0x000fea0000000800 */
[----:B------:R-:W1:Y:S05]  /*3f00*/  LDSM.16.M88.4 R8, [R2+0x8000] ;  /* 0x008000000208783b */ /* 0x000e6a0000000200 */
[----:B------:R-:W3:Y:S05]  /*3f10*/  LDSM.16.M88.4 R44, [R3+0x8000] ;  /* 0x00800000032c783b */ /* 0x000eea0000000200 */
[----:B------:R-:W3:Y:S01]  /*3f20*/  LDSM.16.M88.4 R48, [R228+0x8000] ;  /* 0x00800000e430783b */ /* 0x000ee20000000200 */
[C---:B-1----:R-:W-:Y:S08]  /*3f30*/  HMMA.16816.F32 R4, R8.reuse, R132, RZ ;  /* 0x000000840804723c */ /* 0x042ff000000018ff */
[----:B------:R-:W-:Y:S11]  /*3f40*/  HMMA.16816.F32 R8, R8, R134, RZ ;  /* 0x000000860808723c */ /* 0x000ff600000018ff */
[----:B------:R-:W-:Y:S05]  /*3f50*/  @!UPT UIADD3 URZ, URZ, URZ, URZ ;  /* 0x0000003f3f3ff290 */ /* 0x000fea000fffe03f */
[C---:B---3--:R-:W-:Y:S08]  /*3f60*/  HMMA.16816.F32 R4, R44.reuse, R136, R4 ;  /* 0x000000882c04723c */ /* 0x048ff00000001804 */
[----:B------:R-:W-:Y:S01]  /*3f70*/  HMMA.16816.F32 R8, R44, R138, R8 ;  /* 0x0000008a2c08723c */ /* 0x000fe20000001808 */
[----:B------:R-:W1:Y:S11]  /*3f80*/  LDSM.16.M88.4 R44, [R227+0x8000] ;  /* 0x00800000e32c783b */ /* 0x000e760000000200 */
[----:B------:R-:W-:Y:S04]  /*3f90*/  @!UPT UIADD3 URZ, URZ, URZ, URZ ;  /* 0x0000003f3f3ff290 */ /* 0x000fe8000fffe03f */
[C---:B------:R-:W-:Y:S08]  /*3fa0*/  HMMA.16816.F32 R4, R48.reuse, R140, R4 ;  /* 0x0000008c3004723c */ /* 0x040ff00000001804 */
[----:B------:R-:W-:Y:S01]  /*3fb0*/  HMMA.16816.F32 R8, R48, R142, R8 ;  /* 0x0000008e3008723c */ /* 0x000fe20000001808 */
[----:B------:R-:W3:Y:S11]  /*3fc0*/  LDSM.16.M88.4 R48, [R2+0xa000] ;  /* 0x00a000000230783b */ /* 0x000ef60000000200 */
[----:B------:R-:W-:Y:S04]  /*3fd0*/  @!UPT UIADD3 URZ, URZ, URZ, URZ ;  /* 0x0000003f3f3ff290 */ /* 0x000fe8000fffe03f */
[C---:B-1----:R-:W-:Y:S08]  /*3fe0*/  HMMA.16816.F32 R4, R44.reuse, R144, R4 ;  /* 0x000000902c04723c */ /* 0x042ff00000001804 */
[----:B------:R-:W-:Y:S01]  /*3ff0*/  HMMA.16816.F32 R8, R44, R146, R8 ;  /* 0x000000922c08723c */ /* 0x000fe20000001808 */
[----:B------:R-:W1:Y:S11]  /*4000*/  LDSM.16.M88.4 R44, [R3+0xa000] ;  /* 0x00a00000032c783b */ /* 0x000e760000000200 */
[----:B------:R-:W-:Y:S04]  /*4010*/  @!UPT UIADD3 URZ, URZ, URZ, URZ ;  /* 0x0000003f3f3ff290 */ /* 0x000fe8000fffe03f */
[C---:B---3--:R-:W-:Y:S08]  /*4020*/  HMMA.16816.F32 R4, R48.reuse, R148, R4 ;  /* 0x000000943004723c */ /* 0x048ff00000001804 */
        /* <DEDUP_REMOVED lines=40> */
[----:B------:R-:W-:Y:S11]  /*42b0*/  HMMA.16816.F32 R8, R48, R190, R8 ;  /* 0x000000be3008723c */ /* 0x000ff60000001808 */
[----:B------:R-:W-:Y:S05]  /*42c0*/  @!UPT UIADD3 URZ, URZ, URZ, URZ ;  /* 0x0000003f3f3ff290 */ /* 0x000fea000fffe03f */
[C---:B-1----:R-:W-:Y:S08]  /*42d0*/  HMMA.16816.F32 R4, R44.reuse, R192, R4 ;  /* 0x000000c02c04723c */ /* 0x042ff00000001804 */
[----:B------:R-:W-:Y:S11]  /*42e0*/  HMMA.16816.F32 R8, R44, R194, R8 ;  /* 0x000000c22c08723c */ /* 0x000ff60000001808 */
[----:B------:R-:W-:Y:S05]  /*42f0*/  @!UPT UIADD3 URZ, URZ, URZ, URZ ;  /* 0x0000003f3f3ff290 */ /* 0x000fea000fffe03f */
[C---:B----4-:R-:W-:Y:S02]  /*4300*/  FADD.FTZ R4, -R54.reuse, R4 ;  /* 0x0000000436047221 */ /* 0x050fe40000010100 */
[----:B------:R-:W-:Y:S02]  /*4310*/  FADD.FTZ R5, -R54, R5 ;  /* 0x0000000536057221 */ /* 0x000fe40000010100 */
[----:B------:R-:W-:Y:S02]  /*4320*/  FMUL.FTZ R44, R60, R4 ;  /* 0x000000043c2c7220 */ /* 0x000fe40000410000 */
[----:B------:R-:W-:Y:S02]  /*4330*/  FMUL.FTZ R5, R59, R5 ;  /* 0x000000053b057220 */ /* 0x000fe40000410000 */
[C---:B--2---:R-:W-:Y:S02]  /*4340*/  FADD.FTZ R4, -R52.reuse, R6 ;  /* 0x0000000634047221 */ /* 0x044fe40000010100 */
[----:B------:R-:W-:Y:S01]  /*4350*/  FADD.FTZ R6, -R52, R7 ;  /* 0x0000000734067221 */ /* 0x000fe20000010100 */
[----:B------:R-:W-:Y:S01]  /*4360*/  F2FP.PACK_AB R7, R5, R44 ;  /* 0x0000002c0507723e */ /* 0x000fe200000000ff */
[----:B------:R-:W-:Y:S02]  /*4370*/  FMUL.FTZ R4, R62, R4 ;  /* 0x000000043e047220 */ /* 0x000fe40000410000 */
[----:B------:R-:W-:Y:S02]  /*4380*/  FMUL.FTZ R6, R61, R6 ;  /* 0x000000063d067220 */ /* 0x000fe40000410000 */
[C---:B------:R-:W-:Y:S01]  /*4390*/  FADD.FTZ R8, -R54.reuse, R8 ;  /* 0x0000000836087221 */ /* 0x040fe20000010100 */
[----:B------:R-:W-:Y:S01]  /*43a0*/  STS [R249+0x14000], R7 ;  /* 0x01400007f9007388 */ /* 0x000fe20000000800 */
        /* <DEDUP_REMOVED lines=10> */
[----:B------:R-:W-:Y:S03]  /*4450*/  STS [R250+0x14000], R5 ;  /* 0x01400005fa007388 */ /* 0x000fe60000000800 */
[----:B------:R-:W-:Y:S05]  /*4460*/  F2FP.PACK_AB R4, R8, R9 ;  /* 0x000000090804723e */ /* 0x000fea00000000ff */
[----:B------:R-:W-:Y:S05]  /*4470*/  STS [R251+0x14000], R4 ;  /* 0x01400004fb007388 */ /* 0x000fea0000000800 */
[----:B------:R-:W-:Y:S06]  /*4480*/  BAR.SYNC.DEFER_BLOCKING 0x0 ;  /* 0x0000000000007b1d */ /* 0x000fec0000010000 */
[----:B------:R-:W-:Y:S05]  /*4490*/  LDSM.16.MT88.4 R4, [R226+0x15000] ;  /* 0x01500000e204783b */ /* 0x000fea0000004200 */
[----:B------:R-:W1:Y:S05]  /*44a0*/  LDSM.16.MT88.4 R8, [R0+0x8000] ;  /* 0x008000000008783b */ /* 0x000e6a0000004200 */
[----:B------:R-:W2:Y:S05]  /*44b0*/  LDSM.16.MT88.4 R44, [R224+0x15000] ;  /* 0x01500000e02c783b */ /* 0x000eaa0000004200 */
[----:B------:R-:W3:Y:S05]  /*44c0*/  LDSM.16.MT88.4 R48, [R0+0xc000] ;  /* 0x00c000000030783b */ /* 0x000eea0000004200 */
[----:B------:R-:W-:Y:S05]  /*44d0*/  LDSM.16.MT88.4 R52, [R226+0x15400] ;  /* 0x01540000e234783b */ /* 0x000fea0000004200 */
[----:B------:R-:W4:Y:S05]  /*44e0*/  LDSM.16.MT88.4 R56, [R0+0x8800] ;  /* 0x008800000038783b */ /* 0x000f2a0000004200 */
[----:B------:R-:W3:Y:S05]  /*44f0*/  LDSM.16.MT88.4 R60, [R224+0x15400] ;  /* 0x01540000e03c783b */ /* 0x000eea0000004200 */
[----:B------:R-:W3:Y:S01]  /*4500*/  LDSM.16.MT88.4 R64, [R0+0xc800] ;  /* 0x00c800000040783b */ /* 0x000ee20000004200 */
[-C--:B-1----:R-:W-:Y:S08]  /*4510*/  HMMA.16816.F32 R12, R4, R8.reuse, R12 ;  /* 0x00000008040c723c */ /* 0x082ff0000000180c */
[C---:B--2---:R-:W-:Y:S08]  /*4520*/  HMMA.16816.F32 R16, R44.reuse, R8, R16 ;  /* 0x000000082c10723c */ /* 0x044ff00000001810 */
[-C--:B------:R-:W-:Y:S08]  /*4530*/  HMMA.16816.F32 R20, R44, R10.reuse, R20 ;  /* 0x0000000a2c14723c */ /* 0x080ff00000001814 */
[C---:B------:R-:W-:Y:S01]  /*4540*/  HMMA.16816.F32 R24, R4.reuse, R10, R24 ;  /* 0x0000000a0418723c */ /* 0x040fe20000001818 */
[----:B------:R-:W-:Y:S07]  /*4550*/  LDSM.16.MT88.4 R8, [R0+0x9000] ;  /* 0x009000000008783b */ /* 0x000fee0000004200 */
[-C--:B---3--:R-:W-:Y:S08]  /*4560*/  HMMA.16816.F32 R28, R4, R48.reuse, R28 ;  /* 0x00000030041c723c */ /* 0x088ff0000000181c */
[C---:B------:R-:W-:Y:S08]  /*4570*/  HMMA.16816.F32 R32, R44.reuse, R48, R32 ;  /* 0x000000302c20723c */ /* 0x040ff00000001820 */
[-C--:B------:R-:W-:Y:S01]  /*4580*/  HMMA.16816.F32 R36, R44, R50.reuse, R36 ;  /* 0x000000322c24723c */ /* 0x080fe20000001824 */
[----:B------:R-:W-:Y:S07]  /*4590*/  LDSM.16.MT88.4 R44, [R224+0x15800] ;  /* 0x01580000e02c783b */ /* 0x000fee0000004200 */
[----:B------:R-:W-:Y:S01]  /*45a0*/  HMMA.16816.F32 R40, R4, R50, R40 ;  /* 0x000000320428723c */ /* 0x000fe20000001828 */
[----:B------:R-:W1:Y:S05]  /*45b0*/  LDSM.16.MT88.4 R4, [R226+0x15800] ;  /* 0x01580000e204783b */ /* 0x000e6a0000004200 */
[----:B------:R-:W2:Y:S02]  /*45c0*/  LDSM.16.MT88.4 R48, [R0+0xd000] ;  /* 0x00d000000030783b */ /* 0x000ea40000004200 */
[-C--:B----4-:R-:W-:Y:S08]  /*45d0*/  HMMA.16816.F32 R12, R52, R56.reuse, R12 ;  /* 0x00000038340c723c */ /* 0x090ff0000000180c */
[C---:B------:R-:W-:Y:S08]  /*45e0*/  HMMA.16816.F32 R16, R60.reuse, R56, R16 ;  /* 0x000000383c10723c */ /* 0x040ff00000001810 */
[-C--:B------:R-:W-:Y:S08]  /*45f0*/  HMMA.16816.F32 R20, R60, R58.reuse, R20 ;  /* 0x0000003a3c14723c */ /* 0x080ff00000001814 */
[C---:B------:R-:W-:Y:S01]  /*4600*/  HMMA.16816.F32 R24, R52.reuse, R58, R24 ;  /* 0x0000003a3418723c */ /* 0x040fe20000001818 */
[----:B------:R-:W-:Y:S07]  /*4610*/  LDSM.16.MT88.4 R56, [R0+0x9800] ;  /* 0x009800000038783b */ /* 0x000fee0000004200 */
[-C--:B------:R-:W-:Y:S08]  /*4620*/  HMMA.16816.F32 R28, R52, R64.reuse, R28 ;  /* 0x00000040341c723c */ /* 0x080ff0000000181c */
[C---:B------:R-:W-:Y:S08]  /*4630*/  HMMA.16816.F32 R32, R60.reuse, R64, R32 ;  /* 0x000000403c20723c */ /* 0x040ff00000001820 */
[-C--:B------:R-:W-:Y:S01]  /*4640*/  HMMA.16816.F32 R36, R60, R66.reuse, R36 ;  /* 0x000000423c24723c */ /* 0x080fe20000001824 */
[----:B------:R-:W-:Y:S07]  /*4650*/  LDSM.16.MT88.4 R60, [R224+0x15c00] ;  /* 0x015c0000e03c783b */ /* 0x000fee0000004200 */
[----:B------:R-:W-:Y:S01]  /*4660*/  HMMA.16816.F32 R40, R52, R66, R40 ;  /* 0x000000423428723c */ /* 0x000fe20000001828 */
[----:B------:R-:W3:Y:S05]  /*4670*/  LDSM.16.MT88.4 R52, [R226+0x15c00] ;  /* 0x015c0000e234783b */ /* 0x000eea0000004200 */
[----:B------:R-:W4:Y:S02]  /*4680*/  LDSM.16.MT88.4 R64, [R0+0xd800] ;  /* 0x00d800000040783b */ /* 0x000f240000004200 */
[-C--:B-1----:R-:W-:Y:S03]  /*4690*/  HMMA.16816.F32 R12, R4, R8.reuse, R12 ;  /* 0x00000008040c723c */ /* 0x082fe6000000180c */
[----:B------:R-:W-:Y:S05]  /*46a0*/  BAR.SYNC.DEFER_BLOCKING 0x0 ;  /* 0x0000000000007b1d */ /* 0x000fea0000010000 */
[C---:B------:R-:W-:Y:S08]  /*46b0*/  HMMA.16816.F32 R16, R44.reuse, R8, R16 ;  /* 0x000000082c10723c */ /* 0x040ff00000001810 */
[-C--:B------:R-:W-:Y:S08]  /*46c0*/  HMMA.16816.F32 R20, R44, R10.reuse, R20 ;  /* 0x0000000a2c14723c */ /* 0x080ff00000001814 */
[C---:B------:R-:W-:Y:S08]  /*46d0*/  HMMA.16816.F32 R24, R4.reuse, R10, R24 ;  /* 0x0000000a0418723c */ /* 0x040ff00000001818 */
[-C--:B--2---:R-:W-:Y:S08]  /*46e0*/  HMMA.16816.F32 R28, R4, R48.reuse, R28 ;  /* 0x00000030041c723c */ /* 0x084ff0000000181c */
[C---:B------:R-:W-:Y:S08]  /*46f0*/  HMMA.16816.F32 R32, R44.reuse, R48, R32 ;  /* 0x000000302c20723c */ /* 0x040ff00000001820 */
[-C--:B------:R-:W-:Y:S08]  /*4700*/  HMMA.16816.F32 R36, R44, R50.reuse, R36 ;  /* 0x000000322c24723c */ /* 0x080ff00000001824 */
[----:B------:R-:W-:Y:S08]  /*4710*/  HMMA.16816.F32 R40, R4, R50, R40 ;  /* 0x000000320428723c */ /* 0x000ff00000001828 */
[-C--:B---3--:R-:W-:Y:S08]  /*4720*/  HMMA.16816.F32 R12, R52, R56.reuse, R12 ;  /* 0x00000038340c723c */ /* 0x088ff0000000180c */
[C---:B------:R-:W-:Y:S08]  /*4730*/  HMMA.16816.F32 R16, R60.reuse, R56, R16 ;  /* 0x000000383c10723c */ /* 0x040ff00000001810 */
[-C--:B------:R-:W-:Y:S08]  /*4740*/  HMMA.16816.F32 R20, R60, R58.reuse, R20 ;  /* 0x0000003a3c14723c */ /* 0x080ff00000001814 */
[C---:B------:R-:W-:Y:S08]  /*4750*/  HMMA.16816.F32 R24, R52.reuse, R58, R24 ;  /* 0x0000003a3418723c */ /* 0x040ff00000001818 */
[-C--:B----4-:R-:W-:Y:S08]  /*4760*/  HMMA.16816.F32 R28, R52, R64.reuse, R28 ;  /* 0x00000040341c723c */ /* 0x090ff0000000181c */
[C---:B------:R-:W-:Y:S08]  /*4770*/  HMMA.16816.F32 R32, R60.reuse, R64, R32 ;  /* 0x000000403c20723c */ /* 0x040ff00000001820 */
[-C--:B------:R-:W-:Y:S08]  /*4780*/  HMMA.16816.F32 R36, R60, R66.reuse, R36 ;  /* 0x000000423c24723c */ /* 0x080ff00000001824 */
[----:B------:R-:W-:Y:S01]  /*4790*/  HMMA.16816.F32 R40, R52, R66, R40 ;  /* 0x000000423428723c */ /* 0x000fe20000001828 */
[----:B------:R-:W-:-:S07]  /*47a0*/  @!P2 BRA `(.L_x_24) ;  /* 0x000003d00000a947 */ /* 0x000fce0003800000 */
[----:B------:R1:W-:Y:S01]  /*47b0*/  @P5 STS.128 [R237+0x8000], RZ ;  /* 0x008000ffed005388 */ /* 0x0003e20000000c00 */
[----:B------:R-:W-:Y:S02]  /*47c0*/  IMAD.MOV.U32 R47, RZ, RZ, c[0x0][0x370] ;  /* 0x0000dc00ff2f7624 */ /* 0x000fe400078e00ff */
[----:B------:R-:W-:Y:S02]  /*47d0*/  IMAD.MOV.U32 R4, RZ, RZ, R242 ;  /* 0x000000ffff047224 */ /* 0x000fe400078e00f2 */
[C---:B------:R-:W-:Y:S02]  /*47e0*/  IMAD.U32 R8, R47.reuse, -0x40, RZ ;  /* 0xffffffc02f087824 */ /* 0x040fe400078e00ff */
[----:B------:R-:W-:Y:S02]  /*47f0*/  IMAD.MOV.U32 R5, RZ, RZ, R244 ;  /* 0x000000ffff057224 */ /* 0x000fe400078e00f4 */
[----:B------:R-:W-:Y:S01]  /*4800*/  IMAD.MOV.U32 R48, RZ, RZ, c[0x0][0x374] ;  /* 0x0000dd00ff307624 */ /* 0x000fe200078e00ff */
[C---:B------:R-:W-:Y:S02]  /*4810*/  LEA R4, P0, R8.reuse, R4, 0x1 ;  /* 0x0000000408047211 */ /* 0x040fe400078008ff */
[----:B------:R-:W-:Y:S02]  /*4820*/  SHF.R.S32.HI R7, RZ, 0x1f, R8 ;  /* 0x0000001fff077819 */ /* 0x000fe40000011408 */
[----:B------:R-:W-:Y:S02]  /*4830*/  LEA.HI.X.SX32 R5, R8, R5, 0x1, P0 ;  /* 0x0000000508057211 */ /* 0x000fe400000f0eff */
[C---:B------:R-:W-:Y:S03]  /*4840*/  LEA R6, P1, R47.reuse, R8, 0x5 ;  /* 0x000000082f067211 */ /* 0x040fe600078228ff */
[----:B------:R-:W-:Y:S01]  /*4850*/  @!PT LDS RZ, [RZ] ;  /* 0x00000000fffff984 */ /* 0x000fe20000000800 */
[----:B------:R-:W-:Y:S01]  /*4860*/  @!PT LDS RZ, [RZ] ;  /* 0x00000000fffff984 */ /* 0x000fe20000000800 */
[----:B------:R-:W-:Y:S01]  /*4870*/  @!PT LDS RZ, [RZ] ;  /* 0x00000000fffff984 */ /* 0x000fe20000000800 */
[----:B------:R1:W-:Y:S01]  /*4880*/  @!P5 LDGSTS.E.BYPASS.LTC128B.128 [R237+0x8000], [R4.64] ;  /* 0x0800000004eddfae */ /* 0x0003e2000b901d44 */
[CC--:B------:R-:W-:Y:S02]  /*4890*/  @!P6 LEA R10, P0, R6.reuse, R242.reuse, 0x1 ;  /* 0x000000f2060ae211 */ /* 0x0c0fe400078008ff */
[C-C-:B------:R-:W-:Y:S01]  /*48a0*/  LEA.HI.X R7, R47.reuse, R7, R48.reuse, 0x5, P1 ;  /* 0x000000072f077211 */ /* 0x140fe200008f2c30 */
[----:B------:R1:W-:Y:S01]  /*48b0*/  @P4 STS.128 [R237+0xa000], RZ ;  /* 0x00a000ffed004388 */ /* 0x0003e20000000c00 */
[C---:B------:R-:W-:Y:S02]  /*48c0*/  @!P4 LEA R44, P1, R6.reuse, R242, 0x1 ;  /* 0x000000f2062cc211 */ /* 0x040fe400078208ff */
[C-C-:B------:R-:W-:Y:S01]  /*48d0*/  @!P6 LEA.HI.X R11, R6.reuse, R244, R7.reuse, 0x1, P0 ;  /* 0x000000f4060be211 */ /* 0x140fe200000f0c07 */
[----:B------:R-:W-:Y:S01]  /*48e0*/  @!PT LDS RZ, [RZ] ;  /* 0x00000000fffff984 */ /* 0x000fe20000000800 */
[----:B------:R-:W-:Y:S01]  /*48f0*/  @!PT LDS RZ, [RZ] ;  /* 0x00000000fffff984 */ /* 0x000fe20000000800 */
[----:B------:R-:W-:Y:S01]  /*4900*/  @!PT LDS RZ, [RZ] ;  /* 0x00000000fffff984 */ /* 0x000fe20000000800 */
[----:B------:R1:W-:Y:S01]  /*4910*/  @!P4 LDGSTS.E.BYPASS.LTC128B.128 [R237+0xa000], [R4.64+0x80] ;  /* 0x0a00008004edcfae */ /* 0x0003e2000b901d44 */
[C---:B------:R-:W-:Y:S02]  /*4920*/  @!P5 LEA R46, P0, R47.reuse, R4, 0x6 ;  /* 0x000000042f2ed211 */ /* 0x040fe400078030ff */
[C-C-:B------:R-:W-:Y:S01]  /*4930*/  @!P4 LEA.HI.X R45, R6.reuse, R244, R7.reuse, 0x1, P1 ;  /* 0x000000f4062dc211 */ /* 0x140fe200008f0c07 */
[----:B------:R1:W-:Y:S01]  /*4940*/  @P6 STS.128 [R237+0xc000], RZ ;  /* 0x00c000ffed006388 */ /* 0x0003e20000000c00 */
[----:B------:R-:W-:Y:S02]  /*4950*/  @!P5 LEA.HI.X R47, R47, R5, R48, 0x6, P0 ;  /* 0x000000052f2fd211 */ /* 0x000fe400000f3430 */
[C---:B------:R-:W-:Y:S01]  /*4960*/  @!P3 LEA R8, P1, R6.reuse, R242, 0x1 ;  /* 0x000000f20608b211 */ /* 0x040fe200078208ff */
[----:B------:R-:W-:Y:S01]  /*4970*/  @!PT LDS RZ, [RZ] ;  /* 0x00000000fffff984 */ /* 0x000fe20000000800 */
[----:B------:R-:W-:Y:S01]  /*4980*/  @!PT LDS RZ, [RZ] ;  /* 0x00000000fffff984 */ /* 0x000fe20000000800 */
[----:B------:R-:W-:Y:S01]  /*4990*/  @!PT LDS RZ, [RZ] ;  /* 0x00000000fffff984 */ /* 0x000fe20000000800 */
[----:B------:R1:W-:Y:S01]  /*49a0*/  @!P6 LDGSTS.E.BYPASS.LTC128B.128 [R237+0xc000], [R4.64+0x100] ;  /* 0x0c00010004edefae */ /* 0x0003e2000b901d44 */
[----:B------:R-:W-:Y:S02]  /*49b0*/  IMAD.MOV.U32 R242, RZ, RZ, R4 ;  /* 0x000000fffff27224 */ /* 0x000fe400078e0004 */
[----:B------:R-:W-:Y:S01]  /*49c0*/  @!P3 LEA.HI.X R9, R6, R244, R7, 0x1, P1 ;  /* 0x000000f40609b211 */ /* 0x000fe200008f0c07 */
[----:B------:R1:W-:Y:S01]  /*49d0*/  @P3 STS.128 [R237+0xe000], RZ ;  /* 0x00e000ffed003388 */ /* 0x0003e20000000c00 */
[----:B------:R-:W-:Y:S03]  /*49e0*/  IMAD.MOV.U32 R244, RZ, RZ, R5 ;  /* 0x000000fffff47224 */ /* 0x000fe600078e0005 */
        /* <DEDUP_REMOVED lines=24> */
[----:B------:R-:W0:Y:S02]  /*4b70*/  LDGDEPBAR ;  /* 0x00000000000079af */ /* 0x000e240000000000 */
.L_x_24:
[----:B------:R-:W-:Y:S01]  /*4b80*/  LDSM.16.M88.4 R96, [R233] ;  /* 0x00000000e960783b */ /* 0x000fe20000000200 */
[----:B------:R-:W-:Y:S02]  /*4b90*/  @UP5 UIADD3 UR12, UP4, UR8, -0x100, URZ ;  /* 0xffffff00080c5890 */ /* 0x000fe4000ff9e03f */
[----:B------:R-:W-:Y:S01]  /*4ba0*/  @UP5 UIADD3 UR10, UP1, UR10, -0x100, URZ ;  /* 0xffffff000a0a5890 */ /* 0x000fe2000ff3e03f */
[----:B------:R-:W2:Y:S01]  /*4bb0*/  LDSM.16.MT88.4 R48, [R225] ;  /* 0x00000000e130783b */ /* 0x000ea20000004200 */
[----:B------:R-:W-:Y:S02]  /*4bc0*/  @UP5 UIADD3.X UR11, UR7, -0x1, URZ, UP4, !UPT ;  /* 0xffffffff070b5890 */ /* 0x000fe4000a7fe43f */
[----:B------:R-:W-:Y:S01]  /*4bd0*/  @UP5 UIADD3.X UR9, UR9, -0x1, URZ, UP1, !UPT ;  /* 0xffffffff09095890 */ /* 0x000fe20008ffe43f */
[----:B------:R-:W3:Y:S04]  /*4be0*/  LDSM.16.M88.4 R92, [R233+0x800] ;  /* 0x00080000e95c783b */ /* 0x000ee80000000200 */
[----:B------:R-:W4:Y:S04]  /*4bf0*/  LDSM.16.MT88.4 R64, [R225+0x1000] ;  /* 0x00100000e140783b */ /* 0x000f280000004200 */
[----:B------:R-:W1:Y:S04]  /*4c00*/  LDSM.16.MT88.4 R80, [R225+0x2000] ;  /* 0x00200000e150783b */ /* 0x000e680000004200 */
[----:B------:R-:W1:Y:S04]  /*4c10*/  LDSM.16.MT88.4 R196, [R225+0x3000] ;  /* 0x00300000e1c4783b */ /* 0x000e680000004200 */
[----:B------:R-:W-:Y:S04]  /*4c20*/  LDSM.16.M88.4 R200, [R234] ;  /* 0x00000000eac8783b */ /* 0x000fe80000000200 */
[----:B------:R-:W1:Y:S04]  /*4c30*/  LDSM.16.MT88.4 R204, [R225+0x800] ;  /* 0x00080000e1cc783b */ /* 0x000e680000004200 */
[----:B------:R-:W1:Y:S04]  /*4c40*/  LDSM.16.M88.4 R208, [R235] ;  /* 0x00000000ebd0783b */ /* 0x000e680000000200 */
[----:B------:R-:W1:Y:S04]  /*4c50*/  LDSM.16.MT88.4 R212, [R225+0x1800] ;  /* 0x00180000e1d4783b */ /* 0x000e680000004200 */
[----:B------:R-:W1:Y:S02]  /*4c60*/  LDSM.16.MT88.4 R216, [R225+0x2800] ;  /* 0x00280000e1d8783b */ /* 0x000e640000004200 */
[-C--:B-12---:R-:W-:Y:S02]  /*4c70*/  HMMA.16816.F32 R4, R96, R48.reuse, RZ ;  /* 0x000000306004723c */ /* 0x086fe400000018ff */
[----:B------:R-:W1:Y:S06]  /*4c80*/  LDSM.16.MT88.4 R220, [R225+0x3800] ;  /* 0x00380000e1dc783b */ /* 0x000e6c0000004200 */
[C---:B---3--:R-:W-:Y:S08]  /*4c90*/  HMMA.16816.F32 R8, R92.reuse, R48, RZ ;  /* 0x000000305c08723c */ /* 0x048ff000000018ff */
[-C--:B------:R-:W-:Y:S08]  /*4ca0*/  HMMA.16816.F32 R44, R92, R50.reuse, RZ ;  /* 0x000000325c2c723c */ /* 0x080ff000000018ff */
[C---:B------:R-:W-:Y:S08]  /*4cb0*/  HMMA.16816.F32 R48, R96.reuse, R50, RZ ;  /* 0x000000326030723c */ /* 0x040ff000000018ff */
[-C--:B----4-:R-:W-:Y:S08]  /*4cc0*/  HMMA.16816.F32 R52, R96, R64.reuse, RZ ;  /* 0x000000406034723c */ /* 0x090ff000000018ff */
[C---:B------:R-:W-:Y:S08]  /*4cd0*/  HMMA.16816.F32 R56, R92.reuse, R64, RZ ;  /* 0x000000405c38723c */ /* 0x040ff000000018ff */
[-C--:B------:R-:W-:Y:S08]  /*4ce0*/  HMMA.16816.F32 R60, R92, R66.reuse, RZ ;  /* 0x000000425c3c723c */ /* 0x080ff000000018ff */
[C---:B------:R-:W-:Y:S08]  /*4cf0*/  HMMA.16816.F32 R64, R96.reuse, R66, RZ ;  /* 0x000000426040723c */ /* 0x040ff000000018ff */
[-C--:B------:R-:W-:Y:S08]  /*4d00*/  HMMA.16816.F32 R68, R96, R80.reuse, RZ ;  /* 0x000000506044723c */ /* 0x080ff000000018ff */
[C---:B------:R-:W-:Y:S08]  /*4d10*/  HMMA.16816.F32 R72, R92.reuse, R80, RZ ;  /* 0x000000505c48723c */ /* 0x040ff000000018ff */
[-C--:B------:R-:W-:Y:S08]  /*4d20*/  HMMA.16816.F32 R76, R92, R82.reuse, RZ ;  /* 0x000000525c4c723c */ /* 0x080ff000000018ff */
[C---:B------:R-:W-:Y:S08]  /*4d30*/  HMMA.16816.F32 R80, R96.reuse, R82, RZ ;  /* 0x000000526050723c */ /* 0x040ff000000018ff */
[-C--:B------:R-:W-:Y:S08]  /*4d40*/  HMMA.16816.F32 R84, R96, R196.reuse, RZ ;  /* 0x000000c46054723c */ /* 0x080ff000000018ff */
[C---:B------:R-:W-:Y:S07]  /*4d50*/  HMMA.16816.F32 R88, R92.reuse, R196, RZ ;  /* 0x000000c45c58723c */ /* 0x040fee00000018ff */
[----:B------:R-:W-:Y:S01]  /*4d60*/  @P2 IADD3 R196, P0, R248, UR8, RZ ;  /* 0x00000008f8c42c10 */ /* 0x000fe2000ff1e0ff */
[-C--:B------:R-:W-:Y:S01]  /*4d70*/  HMMA.16816.F32 R92, R92, R198.reuse, RZ ;  /* 0x000000c65c5c723c */ /* 0x080fe200000018ff */
[----:B------:R-:W-:Y:S03]  /*4d80*/  @UP5 UMOV UR8, UR12 ;  /* 0x0000000c00085c82 */ /* 0x000fe60008000000 */
[----:B------:R-:W-:Y:S01]  /*4d90*/  @P2 IADD3.X R197, R247, UR7, RZ, P0, !PT ;  /* 0x00000007f7c52c10 */ /* 0x000fe200087fe4ff */
[----:B------:R-:W-:Y:S03]  /*4da0*/  @UP5 UMOV UR7, UR11 ;  /* 0x0000000b00075c82 */ /* 0x000fe60008000000 */
[----:B------:R-:W-:Y:S01]  /*4db0*/  HMMA.16816.F32 R96, R96, R198, RZ ;  /* 0x000000c66060723c */ /* 0x000fe200000018ff */
[----:B------:R2:W5:Y:S04]  /*4dc0*/  @P2 LDG.E R245, [R196.64+-0x100] ;  /* 0xffff0004c4f52981 */ /* 0x000568000c1e1900 */
[----:B------:R2:W5:Y:S03]  /*4dd0*/  @P2 LDG.E R246, [R196.64+-0xe0] ;  /* 0xffff2004c4f62981 */ /* 0x000566000c1e1900 */
[-C--:B------:R-:W-:Y:S08]  /*4de0*/  HMMA.16816.F32 R4, R200, R204.reuse, R4 ;  /* 0x000000ccc804723c */ /* 0x080ff00000001804 */
[C---:B------:R-:W-:Y:S08]  /*4df0*/  HMMA.16816.F32 R8, R208.reuse, R204, R8 ;  /* 0x000000ccd008723c */ /* 0x040ff00000001808 */
[-C--:B------:R-:W-:Y:S07]  /*4e00*/  HMMA.16816.F32 R44, R208, R206.reuse, R44 ;  /* 0x000000ced02c723c */ /* 0x080fee000000182c */
[----:B------:R3:W-:Y:S01]  /*4e10*/  RED.E.ADD.F32.FTZ.RN.STRONG.GPU [R238.64], R4 ;  /* 0x00000004ee00798e */ /* 0x0007e2000c10e784 */
[C---:B------:R-:W-:Y:S07]  /*4e20*/  HMMA.16816.F32 R48, R200.reuse, R206, R48 ;  /* 0x000000cec830723c */ /* 0x040fee0000001830 */
[----:B------:R-:W-:Y:S01]  /*4e30*/  IMAD.MOV.U32 R207, RZ, RZ, c[0x0][0x22c] ;  /* 0x00008b00ffcf7624 */ /* 0x000fe200078e00ff */
[-C--:B------:R-:W-:Y:S04]  /*4e40*/  HMMA.16816.F32 R52, R200, R212.reuse, R52 ;  /* 0x000000d4c834723c */ /* 0x080fe80000001834 */
[----:B------:R-:W-:Y:S04]  /*4e50*/  IMAD R207, R207, c[0x0][0x1c0], RZ ;  /* 0x00007000cfcf7a24 */ /* 0x000fe800078e02ff */
[C---:B------:R-:W-:Y:S04]  /*4e60*/  HMMA.16816.F32 R56, R208.reuse, R212, R56 ;  /* 0x000000d4d038723c */ /* 0x040fe80000001838 */
[C---:B------:R-:W-:Y:S02]  /*4e70*/  IMAD.SHL.U32 R204, R207.reuse, 0x8, RZ ;  /* 0x00000008cfcc7824 */ /* 0x040fe400078e00ff */
[C---:B------:R-:W-:Y:S02]  /*4e80*/  IMAD.SHL.U32 R205, R207.reuse, 0x10, RZ ;  /* 0x00000010cfcd7824 */ /* 0x040fe400078e00ff */
[-C--:B------:R-:W-:Y:S04]  /*4e90*/  HMMA.16816.F32 R60, R208, R214.reuse, R60 ;  /* 0x000000d6d03c723c */ /* 0x080fe8000000183c */
[CC--:B--2---:R-:W-:Y:S01]  /*4ea0*/  LEA R196, P0, R204.reuse, R238.reuse, 0x2 ;  /* 0x000000eeccc47211 */ /* 0x0c4fe200078010ff */
[----:B------:R-:W-:Y:S01]  /*4eb0*/  IMAD R206, R207, 0x28, RZ ;  /* 0x00000028cfce7824 */ /* 0x000fe200078e02ff */
[CC--:B------:R-:W-:Y:S02]  /*4ec0*/  LEA R198, P1, R205.reuse, R238.reuse, 0x2 ;  /* 0x000000eecdc67211 */ /* 0x0c0fe400078210ff */
[C---:B------:R-:W-:Y:S04]  /*4ed0*/  HMMA.16816.F32 R64, R200.reuse, R214, R64 ;  /* 0x000000d6c840723c */ /* 0x040fe80000001840 */
[-C--:B------:R-:W-:Y:S02]  /*4ee0*/  LEA.HI.X.SX32 R197, R204, R239.reuse, 0x2, P0 ;  /* 0x000000efccc57211 */ /* 0x080fe400000f16ff */
[-C--:B------:R-:W-:Y:S02]  /*4ef0*/  LEA.HI.X.SX32 R199, R205, R239.reuse, 0x2, P1 ;  /* 0x000000efcdc77211 */ /* 0x080fe400008f16ff */
[-C--:B------:R-:W-:Y:S01]  /*4f00*/  HMMA.16816.F32 R68, R200, R216.reuse, R68 ;  /* 0x000000d8c844723c */ /* 0x080fe20000001844 */
[----:B------:R2:W-:Y:S04]  /*4f10*/  RED.E.ADD.F32.FTZ.RN.STRONG.GPU [R196.64], R5 ;  /* 0x00000005c400798e */ /* 0x0005e8000c10e784 */
[----:B------:R4:W-:Y:S03]  /*4f20*/  RED.E.ADD.F32.FTZ.RN.STRONG.GPU [R198.64], R6 ;  /* 0x00000006c600798e */ /* 0x0009e6000c10e784 */
[C---:B------:R-:W-:Y:S08]  /*4f30*/  HMMA.16816.F32 R72, R208.reuse, R216, R72 ;  /* 0x000000d8d048723c */ /* 0x040ff00000001848 */
[-C--:B------:R-:W-:Y:S08]  /*4f40*/  HMMA.16816.F32 R76, R208, R218.reuse, R76 ;  /* 0x000000dad04c723c */ /* 0x080ff0000000184c */
[C---:B------:R-:W-:Y:S08]  /*4f50*/  HMMA.16816.F32 R80, R200.reuse, R218, R80 ;  /* 0x000000dac850723c */ /* 0x040ff00000001850 */
[-C--:B-1----:R-:W-:Y:S08]  /*4f60*/  HMMA.16816.F32 R84, R200, R220.reuse, R84 ;  /* 0x000000dcc854723c */ /* 0x082ff00000001854 */
[C---:B------:R-:W-:Y:S08]  /*4f70*/  HMMA.16816.F32 R88, R208.reuse, R220, R88 ;  /* 0x000000dcd058723c */ /* 0x040ff00000001858 */
[-C--:B------:R-:W-:Y:S08]  /*4f80*/  HMMA.16816.F32 R92, R208, R222.reuse, R92 ;  /* 0x000000ded05c723c */ /* 0x080ff0000000185c */
[----:B------:R-:W-:Y:S07]  /*4f90*/  HMMA.16816.F32 R96, R200, R222, R96 ;  /* 0x000000dec860723c */ /* 0x000fee0000001860 */
[C---:B------:R-:W-:Y:S02]  /*4fa0*/  IMAD R201, R207.reuse, 0x18, RZ ;  /* 0x00000018cfc97824 */ /* 0x040fe400078e02ff */
[----:B------:R-:W-:Y:S03]  /*4fb0*/  IMAD.SHL.U32 R203, R207, 0x20, RZ ;  /* 0x00000020cfcb7824 */ /* 0x000fe600078e00ff */
[-C--:B---3--:R-:W-:Y:S01]  /*4fc0*/  LEA R4, P0, R201, R238.reuse, 0x2 ;  /* 0x000000eec9047211 */ /* 0x088fe200078010ff */
[----:B------:R-:W-:Y:S01]  /*4fd0*/  IMAD R202, R207, 0x30, RZ ;  /* 0x00000030cfca7824 */ /* 0x000fe200078e02ff */
[-C--:B------:R-:W-:Y:S02]  /*4fe0*/  LEA R200, P1, R203, R238.reuse, 0x2 ;  /* 0x000000eecbc87211 */ /* 0x080fe400078210ff */
[-C--:B--2---:R-:W-:Y:S02]  /*4ff0*/  LEA.HI.X.SX32 R5, R201, R239.reuse, 0x2, P0 ;  /* 0x000000efc9057211 */ /* 0x084fe400000f16ff */
[CC--:B----4-:R-:W-:Y:S02]  /*5000*/  LEA R198, P0, R206.reuse, R238.reuse, 0x2 ;  /* 0x000000eecec67211 */ /* 0x0d0fe400078010ff */
[-C--:B------:R-:W-:Y:S01]  /*5010*/  LEA.HI.X.SX32 R201, R203, R239.reuse, 0x2, P1 ;  /* 0x000000efcbc97211 */ /* 0x080fe200008f16ff */
[----:B------:R1:W-:Y:S01]  /*5020*/  RED.E.ADD.F32.FTZ.RN.STRONG.GPU [R4.64], R7 ;  /* 0x000000070400798e */ /* 0x0003e2000c10e784 */
[-C--:B------:R-:W-:Y:S03]  /*5030*/  LEA.HI.X.SX32 R199, R206, R239.reuse, 0x2, P0 ;  /* 0x000000efcec77211 */ /* 0x080fe600000f16ff */
[----:B------:R-:W-:Y:S04]  /*5040*/  RED.E.ADD.F32.FTZ.RN.STRONG.GPU [R200.64], R8 ;  /* 0x00000008c800798e */ /* 0x000fe8000c10e784 */
[----:B------:R2:W-:Y:S01]  /*5050*/  RED.E.ADD.F32.FTZ.RN.STRONG.GPU [R198.64], R9 ;  /* 0x00000009c600798e */ /* 0x0005e2000c10e784 */
[CC--:B-1----:R-:W-:Y:S01]  /*5060*/  LEA R4, P1, R202.reuse, R238.reuse, 0x2 ;  /* 0x000000eeca047211 */ /* 0x0c2fe200078210ff */
[----:B------:R-:W-:Y:S03]  /*5070*/  IMAD R7, R207, 0x38, RZ ;  /* 0x00000038cf077824 */ /* 0x000fe600078e02ff */
[-C--:B------:R-:W-:Y:S02]  /*5080*/  LEA.HI.X.SX32 R5, R202, R239.reuse, 0x2, P1 ;  /* 0x000000efca057211 */ /* 0x080fe400008f16ff */
[-C--:B------:R-:W-:Y:S02]  /*5090*/  LEA R6, P0, R7, R238.reuse, 0x2 ;  /* 0x000000ee07067211 */ /* 0x080fe400078010ff */
[----:B--2---:R-:W-:Y:S01]  /*50a0*/  IADD3 R9, R205, 0x20, RZ ;  /* 0x00000020cd097810 */ /* 0x004fe20007ffe0ff */
[----:B------:R1:W-:Y:S01]  /*50b0*/  RED.E.ADD.F32.FTZ.RN.STRONG.GPU [R4.64], R10 ;  /* 0x0000000a0400798e */ /* 0x0003e2000c10e784 */
[-C--:B------:R-:W-:Y:S02]  /*50c0*/  LEA.HI.X.SX32 R7, R7, R239.reuse, 0x2, P0 ;  /* 0x000000ef07077211 */ /* 0x080fe400000f16ff */
[CC--:B------:R-:W-:Y:S03]  /*50d0*/  LEA R8, P0, R9.reuse, R238.reuse, 0x2 ;  /* 0x000000ee09087211 */ /* 0x0c0fe600078010ff */
[----:B------:R2:W-:Y:S04]  /*50e0*/  RED.E.ADD.F32.FTZ.RN.STRONG.GPU [R6.64], R11 ;  /* 0x0000000b0600798e */ /* 0x0005e8000c10e784 */
[----:B------:R3:W-:Y:S04]  /*50f0*/  RED.E.ADD.F32.FTZ.RN.STRONG.GPU [R238.64+0x80], R48 ;  /* 0x00008030ee00798e */ /* 0x0007e8000c10e784 */
[----:B------:R4:W-:Y:S01]  /*5100*/  RED.E.ADD.F32.FTZ.RN.STRONG.GPU [R196.64+0x80], R49 ;  /* 0x00008031c400798e */ /* 0x0009e2000c10e784 */
[----:B-1----:R-:W-:Y:S01]  /*5110*/  IMAD.IADD R4, R204, 0x1, R9 ;  /* 0x00000001cc047824 */ /* 0x002fe200078e0209 */
[-C--:B------:R-:W-:Y:S04]  /*5120*/  LEA.HI.X.SX32 R9, R9, R239.reuse, 0x2, P0 ;  /* 0x000000ef09097211 */ /* 0x080fe800000f16ff */
[-C--:B------:R-:W-:Y:S01]  /*5130*/  LEA R198, P0, R4, R238.reuse, 0x2 ;  /* 0x000000ee04c67211 */ /* 0x080fe200078010ff */
[----:B------:R1:W-:Y:S01]  /*5140*/  RED.E.ADD.F32.FTZ.RN.STRONG.GPU [R8.64], R50 ;  /* 0x000000320800798e */ /* 0x0003e2000c10e784 */
[----:B--2---:R-:W-:Y:S02]  /*5150*/  IMAD.IADD R6, R204, 0x1, R4 ;  /* 0x00000001cc067824 */ /* 0x004fe400078e0204 */
[-C--:B------:R-:W-:Y:S02]  /*5160*/  LEA.HI.X.SX32 R199, R4, R239.reuse, 0x2, P0 ;  /* 0x000000ef04c77211 */ /* 0x080fe400000f16ff */
[----:B------:R-:W-:Y:S01]  /*5170*/  IMAD.IADD R5, R204, 0x1, R6 ;  /* 0x00000001cc057824 */ /* 0x000fe200078e0206 */
[-C--:B------:R-:W-:Y:S02]  /*5180*/  LEA R10, P1, R6, R238.reuse, 0x2 ;  /* 0x000000ee060a7211 */ /* 0x080fe400078210ff */
[----:B------:R-:W-:Y:S01]  /*5190*/  RED.E.ADD.F32.FTZ.RN.STRONG.GPU [R198.64], R51 ;  /* 0x00000033c600798e */ /* 0x000fe2000c10e784 */
[----:B------:R-:W-:Y:S01]  /*51a0*/  IMAD.IADD R4, R204, 0x1, R5 ;  /* 0x00000001cc047824 */ /* 0x000fe200078e0205 */
[CC--:B---3--:R-:W-:Y:S02]  /*51b0*/  LEA R48, P0, R5.reuse, R238.reuse, 0x2 ;  /* 0x000000ee05307211 */ /* 0x0c8fe400078010ff */
[-C--:B------:R-:W-:Y:S02]  /*51c0*/  LEA.HI.X.SX32 R11, R6, R239.reuse, 0x2, P1 ;  /* 0x000000ef060b7211 */ /* 0x080fe400008f16ff */
[-C--:B----4-:R-:W-:Y:S01]  /*51d0*/  LEA.HI.X.SX32 R49, R5, R239.reuse, 0x2, P0 ;  /* 0x000000ef05317211 */ /* 0x090fe200000f16ff */
[----:B------:R-:W-:Y:S02]  /*51e0*/  IMAD.IADD R5, R204, 0x1, R4 ;  /* 0x00000001cc057824 */ /* 0x000fe400078e0204 */
[----:B------:R2:W-:Y:S04]  /*51f0*/  RED.E.ADD.F32.FTZ.RN.STRONG.GPU [R10.64], R44 ;  /* 0x0000002c0a00798e */ /* 0x0005e8000c10e784 */
[----:B------:R-:W-:Y:S01]  /*5200*/  RED.E.ADD.F32.FTZ.RN.STRONG.GPU [R48.64], R45 ;  /* 0x0000002d3000798e */ /* 0x000fe2000c10e784 */
[CC--:B-1----:R-:W-:Y:S04]  /*5210*/  LEA R8, P0, R4.reuse, R238.reuse, 0x2 ;  /* 0x000000ee04087211 */ /* 0x0c2fe800078010ff */
[-C--:B------:R-:W-:Y:S02]  /*5220*/  LEA.HI.X.SX32 R9, R4, R239.reuse, 0x2, P0 ;  /* 0x000000ef04097211 */ /* 0x080fe400000f16ff */
[CC--:B------:R-:W-:Y:S03]  /*5230*/  LEA R6, P0, R5.reuse, R238.reuse, 0x2 ;  /* 0x000000ee05067211 */ /* 0x0c0fe600078010ff */
[----:B------:R1:W-:Y:S01]  /*5240*/  RED.E.ADD.F32.FTZ.RN.STRONG.GPU [R8.64], R46 ;  /* 0x0000002e0800798e */ /* 0x0003e2000c10e784 */
[-C--:B------:R-:W-:Y:S05]  /*5250*/  LEA.HI.X.SX32 R7, R5, R239.reuse, 0x2, P0 ;  /* 0x000000ef05077211 */ /* 0x080fea00000f16ff */
[----:B------:R3:W-:Y:S01]  /*5260*/  RED.E.ADD.F32.FTZ.RN.STRONG.GPU [R6.64], R47 ;  /* 0x0000002f0600798e */ /* 0x0007e2000c10e784 */
[----:B--2---:R-:W-:Y:S03]  /*5270*/  IADD3 R10, R205, 0x40, RZ ;  /* 0x00000040cd0a7810 */ /* 0x004fe60007ffe0ff */
[----:B------:R-:W-:Y:S02]  /*5280*/  RED.E.ADD.F32.FTZ.RN.STRONG.GPU [R238.64+0x100], R52 ;  /* 0x00010034ee00798e */ /* 0x000fe4000c10e784 */
[----:B------:R-:W-:Y:S02]  /*5290*/  IMAD.IADD R4, R204, 0x1, R10 ;  /* 0x00000001cc047824 */ /* 0x000fe400078e020a */
[----:B------:R-:W-:Y:S01]  /*52a0*/  RED.E.ADD.F32.FTZ.RN.STRONG.GPU [R196.64+0x100], R53 ;  /* 0x00010035c400798e */ /* 0x000fe2000c10e784 */
[CC--:B-1----:R-:W-:Y:S04]  /*52b0*/  LEA R8, P0, R10.reuse, R238.reuse, 0x2 ;  /* 0x000000ee0a087211 */ /* 0x0c2fe800078010ff */
[-C--:B------:R-:W-:Y:S01]  /*52c0*/  LEA.HI.X.SX32 R9, R10, R239.reuse, 0x2, P0 ;  /* 0x000000ef0a097211 */ /* 0x080fe200000f16ff */
[----:B---3--:R-:W-:Y:S01]  /*52d0*/  IMAD.IADD R6, R204, 0x1, R4 ;  /* 0x00000001cc067824 */ /* 0x008fe200078e0204 */
[-C--:B------:R-:W-:Y:S03]  /*52e0*/  LEA R46, P0, R4, R238.reuse, 0x2 ;  /* 0x000000ee042e7211 */ /* 0x080fe600078010ff */
[----:B------:R1:W-:Y:S01]  /*52f0*/  RED.E.ADD.F32.FTZ.RN.STRONG.GPU [R8.64], R54 ;  /* 0x000000360800798e */ /* 0x0003e2000c10e784 */
[----:B------:R-:W-:Y:S01]  /*5300*/  IMAD.IADD R5, R204, 0x1, R6 ;  /* 0x00000001cc057824 */ /* 0x000fe200078e0206 */
[-C--:B------:R-:W-:Y:S02]  /*5310*/  LEA.HI.X.SX32 R47, R4, R239.reuse, 0x2, P0 ;  /* 0x000000ef042f7211 */ /* 0x080fe400000f16ff */
[-C--:B------:R-:W-:Y:S01]  /*5320*/  LEA R10, P1, R6, R238.reuse, 0x2 ;  /* 0x000000ee060a7211 */ /* 0x080fe200078210ff */
[----:B------:R-:W-:Y:S01]  /*5330*/  IMAD.IADD R4, R204, 0x1, R5 ;  /* 0x00000001cc047824 */ /* 0x000fe200078e0205 */
[CC--:B------:R-:W-:Y:S01]  /*5340*/  LEA R44, P0, R5.reuse, R238.reuse, 0x2 ;  /* 0x000000ee052c7211 */ /* 0x0c0fe200078010ff */
[----:B------:R-:W-:Y:S01]  /*5350*/  RED.E.ADD.F32.FTZ.RN.STRONG.GPU [R46.64], R55 ;  /* 0x000000372e00798e */ /* 0x000fe2000c10e784 */
[-C--:B------:R-:W-:Y:S02]  /*5360*/  LEA.HI.X.SX32 R11, R6, R239.reuse, 0x2, P1 ;  /* 0x000000ef060b7211 */ /* 0x080fe400008f16ff */
[-C--:B------:R-:W-:Y:S01]  /*5370*/  LEA.HI.X.SX32 R45, R5, R239.reuse, 0x2, P0 ;  /* 0x000000ef052d7211 */ /* 0x080fe200000f16ff */
[----:B------:R-:W-:Y:S01]  /*5380*/  IMAD.IADD R5, R204, 0x1, R4 ;  /* 0x00000001cc057824 */ /* 0x000fe200078e0204 */
[----:B------:R-:W-:Y:S04]  /*5390*/  LDSM.16.MT88.4 R52, [R226+0x14400] ;  /* 0x01440000e234783b */ /* 0x000fe80000004200 */
        /* <DEDUP_REMOVED lines=11> */
[----:B------:R-:W-:Y:S04]  /*5450*/  RED.E.ADD.F32.FTZ.RN.STRONG.GPU [R196.64+0x180], R65 ;  /* 0x00018041c400798e */ /* 0x000fe8000c10e784 */
[----:B------:R-:W-:Y:S01]  /*5460*/  LDSM.16.MT88.4 R56, [R0+0x800] ;  /* 0x000800000038783b */ /* 0x000fe20000004200 */
        /* <DEDUP_REMOVED lines=41> */
[----:B------:R-:W-:Y:S02]  /*5700*/  IMAD.IADD R5, R204, 0x1, R4 ;  /* 0x00000001cc057824 */ /* 0x000fe400078e0204 */
[----:B------:R2:W-:Y:S04]  /*5710*/  RED.E.ADD.F32.FTZ.RN.STRONG.GPU [R10.64], R72 ;  /* 0x000000480a00798e */ /* 0x0005e8000c10e784 */
[----:B------:R-:W-:Y:S01]  /*5720*/  RED.E.ADD.F32.FTZ.RN.STRONG.GPU [R44.64], R73 ;  /* 0x000000492c00798e */ /* 0x000fe2000c10e784 */
[CC--:B-1----:R-:W-:Y:S04]  /*5730*/  LEA R8, P0, R4.reuse, R238.reuse, 0x2 ;  /* 0x000000ee04087211 */ /* 0x0c2fe800078010ff */
[-C--:B------:R-:W-:Y:S02]  /*5740*/  LEA.HI.X.SX32 R9, R4, R239.reuse, 0x2, P0 ;  /* 0x000000ef04097211 */ /* 0x080fe400000f16ff */
[CC--:B------:R-:W-:Y:S03]  /*5750*/  LEA R6, P0, R5.reuse, R238.reuse, 0x2 ;  /* 0x000000ee05067211 */ /* 0x0c0fe600078010ff */
[----:B------:R1:W-:Y:S01]  /*5760*/  RED.E.ADD.F32.FTZ.RN.STRONG.GPU [R8.64], R74 ;  /* 0x0000004a0800798e */ /* 0x0003e2000c10e784 */
[-C--:B------:R-:W-:Y:S02]  /*5770*/  LEA.HI.X.SX32 R7, R5, R239.reuse, 0x2, P0 ;  /* 0x000000ef05077211 */ /* 0x080fe400000f16ff */
[----:B--2---:R-:W-:Y:S03]  /*5780*/  IADD3 R10, R205, 0xa0, RZ ;  /* 0x000000a0cd0a7810 */ /* 0x004fe60007ffe0ff */
[----:B------:R2:W-:Y:S02]  /*5790*/  RED.E.ADD.F32.FTZ.RN.STRONG.GPU [R6.64], R75 ;  /* 0x0000004b0600798e */ /* 0x0005e4000c10e784 */
[----:B------:R-:W-:Y:S02]  /*57a0*/  IMAD.IADD R4, R204, 0x1, R10 ;  /* 0x00000001cc047824 */ /* 0x000fe400078e020a */
[----:B------:R-:W-:Y:S04]  /*57b0*/  RED.E.ADD.F32.FTZ.RN.STRONG.GPU [R238.64+0x280], R80 ;  /* 0x00028050ee00798e */ /* 0x000fe8000c10e784 */
[----:B------:R-:W-:Y:S01]  /*57c0*/  RED.E.ADD.F32.FTZ.RN.STRONG.GPU [R196.64+0x280], R81 ;  /* 0x00028051c400798e */ /* 0x000fe2000c10e784 */
[CC--:B-1----:R-:W-:Y:S04]  /*57d0*/  LEA R8, P0, R10.reuse, R238.reuse, 0x2 ;  /* 0x000000ee0a087211 */ /* 0x0c2fe800078010ff */
[-C--:B------:R-:W-:Y:S01]  /*57e0*/  LEA.HI.X.SX32 R9, R10, R239.reuse, 0x2, P0 ;  /* 0x000000ef0a097211 */ /* 0x080fe200000f16ff */
[----:B--2---:R-:W-:Y:S01]  /*57f0*/  IMAD.IADD R6, R204, 0x1, R4 ;  /* 0x00000001cc067824 */ /* 0x004fe200078e0204 */
        /* <DEDUP_REMOVED lines=29> */
[-C--:B------:R-:W-:Y:S03]  /*59d0*/  LEA.HI.X.SX32 R45, R4, R239.reuse, 0x2, P0 ;  /* 0x000000ef042d7211 */ /* 0x080fe600000f16ff */
[C---:B------:R-:W-:Y:S01]  /*59e0*/  IMAD.IADD R4, R204.reuse, 0x1, R5 ;  /* 0x00000001cc047824 */ /* 0x040fe200078e0205 */
[CC--:B------:R-:W-:Y:S01]  /*59f0*/  LEA R10, P0, R5.reuse, R238.reuse, 0x2 ;  /* 0x000000ee050a7211 */ /* 0x0c0fe200078010ff */
[----:B------:R-:W-:Y:S03]  /*5a00*/  RED.E.ADD.F32.FTZ.RN.STRONG.GPU [R44.64], R87 ;  /* 0x000000572c00798e */ /* 0x000fe6000c10e784 */
[-C--:B------:R-:W-:Y:S01]  /*5a10*/  LEA.HI.X.SX32 R11, R5, R239.reuse, 0x2, P0 ;  /* 0x000000ef050b7211 */ /* 0x080fe200000f16ff */
[----:B------:R-:W-:Y:S01]  /*5a20*/  IMAD.IADD R5, R204, 0x1, R4 ;  /* 0x00000001cc057824 */ /* 0x000fe200078e0204 */
[CC--:B-1----:R-:W-:Y:S04]  /*5a30*/  LEA R8, P1, R6.reuse, R238.reuse, 0x2 ;  /* 0x000000ee06087211 */ /* 0x0c2fe800078210ff */
[-C--:B------:R-:W-:Y:S02]  /*5a40*/  LEA.HI.X.SX32 R9, R6, R239.reuse, 0x2, P1 ;  /* 0x000000ef06097211 */ /* 0x080fe400008f16ff */
[CC--:B------:R-:W-:Y:S03]  /*5a50*/  LEA R6, P0, R4.reuse, R238.reuse, 0x2 ;  /* 0x000000ee04067211 */ /* 0x0c0fe600078010ff */
[----:B------:R1:W-:Y:S01]  /*5a60*/  RED.E.ADD.F32.FTZ.RN.STRONG.GPU [R8.64], R88 ;  /* 0x000000580800798e */ /* 0x0003e2000c10e784 */
[-C--:B------:R-:W-:Y:S02]  /*5a70*/  LEA.HI.X.SX32 R7, R4, R239.reuse, 0x2, P0 ;  /* 0x000000ef04077211 */ /* 0x080fe400000f16ff */
[----:B------:R-:W-:Y:S01]  /*5a80*/  IADD3 R4, R205, 0xe0, RZ ;  /* 0x000000e0cd047810 */ /* 0x000fe20007ffe0ff */
[----:B------:R-:W-:Y:S04]  /*5a90*/  RED.E.ADD.F32.FTZ.RN.STRONG.GPU [R10.64], R89 ;  /* 0x000000590a00798e */ /* 0x000fe8000c10e784 */
[----:B------:R2:W-:Y:S01]  /*5aa0*/  RED.E.ADD.F32.FTZ.RN.STRONG.GPU [R6.64], R90 ;  /* 0x0000005a0600798e */ /* 0x0005e2000c10e784 */
[CC--:B-1----:R-:W-:Y:S04]  /*5ab0*/  LEA R8, P0, R5.reuse, R238.reuse, 0x2 ;  /* 0x000000ee05087211 */ /* 0x0c2fe800078010ff */
[-C--:B------:R-:W-:Y:S02]  /*5ac0*/  LEA.HI.X.SX32 R9, R5, R239.reuse, 0x2, P0 ;  /* 0x000000ef05097211 */ /* 0x080fe400000f16ff */
[-C--:B------:R-:W-:Y:S01]  /*5ad0*/  LEA R48, P0, R4, R238.reuse, 0x2 ;  /* 0x000000ee04307211 */ /* 0x080fe200078010ff */
[----:B--2---:R-:W-:Y:S02]  /*5ae0*/  IMAD.IADD R6, R204, 0x1, R4 ;  /* 0x00000001cc067824 */ /* 0x004fe400078e0204 */
[----:B------:R1:W-:Y:S01]  /*5af0*/  RED.E.ADD.F32.FTZ.RN.STRONG.GPU [R8.64], R91 ;  /* 0x0000005b0800798e */ /* 0x0003e2000c10e784 */
[-C--:B------:R-:W-:Y:S03]  /*5b00*/  LEA.HI.X.SX32 R49, R4, R239.reuse, 0x2, P0 ;  /* 0x000000ef04317211 */ /* 0x080fe600000f16ff */
[----:B------:R-:W-:Y:S01]  /*5b10*/  RED.E.ADD.F32.FTZ.RN.STRONG.GPU [R238.64+0x380], R96 ;  /* 0x00038060ee00798e */ /* 0x000fe2000c10e784 */
[CC--:B------:R-:W-:Y:S03]  /*5b20*/  LEA R46, P0, R6.reuse, R238.reuse, 0x2 ;  /* 0x000000ee062e7211 */ /* 0x0c0fe600078010ff */
[----:B------:R-:W-:Y:S01]  /*5b30*/  RED.E.ADD.F32.FTZ.RN.STRONG.GPU [R196.64+0x380], R97 ;  /* 0x00038061c400798e */ /* 0x000fe2000c10e784 */
[-C--:B------:R-:W-:Y:S03]  /*5b40*/  LEA.HI.X.SX32 R47, R6, R239.reuse, 0x2, P0 ;  /* 0x000000ef062f7211 */ /* 0x080fe600000f16ff */
[----:B------:R-:W-:Y:S04]  /*5b50*/  RED.E.ADD.F32.FTZ.RN.STRONG.GPU [R48.64], R98 ;  /* 0x000000623000798e */ /* 0x000fe8000c10e784 */
[----:B------:R-:W-:Y:S04]  /*5b60*/  RED.E.ADD.F32.FTZ.RN.STRONG.GPU [R46.64], R99 ;  /* 0x000000632e00798e */ /* 0x000fe8000c10e784 */
[----:B------:R-:W-:Y:S01]  /*5b70*/  LDSM.16.MT88.4 R48, [R0+0x4000] ;  /* 0x004000000030783b */ /* 0x000fe20000004200 */
[C---:B-1----:R-:W-:Y:S04]  /*5b80*/  IMAD.IADD R8, R204.reuse, 0x1, R6 ;  /* 0x00000001cc087824 */ /* 0x042fe800078e0206 */
[----:B------:R-:W-:Y:S01]  /*5b90*/  IMAD.IADD R5, R204, 0x1, R8 ;  /* 0x00000001cc057824 */ /* 0x000fe200078e0208 */
[-C--:B------:R-:W-:Y:S03]  /*5ba0*/  LEA R44, P1, R8, R238.reuse, 0x2 ;  /* 0x000000ee082c7211 */ /* 0x080fe600078210ff */
[----:B------:R-:W-:Y:S01]  /*5bb0*/  IMAD.IADD R4, R204, 0x1, R5 ;  /* 0x00000001cc047824 */ /* 0x000fe200078e0205 */
[CC--:B------:R-:W-:Y:S02]  /*5bc0*/  LEA R10, P0, R5.reuse, R238.reuse, 0x2 ;  /* 0x000000ee050a7211 */ /* 0x0c0fe400078010ff */
[-C--:B------:R-:W-:Y:S01]  /*5bd0*/  LEA.HI.X.SX32 R45, R8, R239.reuse, 0x2, P1 ;  /* 0x000000ef082d7211 */ /* 0x080fe200008f16ff */
[----:B------:R-:W-:Y:S01]  /*5be0*/  IMAD.IADD R7, R204, 0x1, R4 ;  /* 0x00000001cc077824 */ /* 0x000fe200078e0204 */
[-C--:B------:R-:W-:Y:S02]  /*5bf0*/  LEA.HI.X.SX32 R11, R5, R239.reuse, 0x2, P0 ;  /* 0x000000ef050b7211 */ /* 0x080fe400000f16ff */
[CC--:B------:R-:W-:Y:S01]  /*5c00*/  LEA R8, P1, R4.reuse, R238.reuse, 0x2 ;  /* 0x000000ee04087211 */ /* 0x0c0fe200078210ff */
[----:B------:R-:W-:Y:S01]  /*5c10*/  RED.E.ADD.F32.FTZ.RN.STRONG.GPU [R44.64], R92 ;  /* 0x0000005c2c00798e */ /* 0x000fe2000c10e784 */
[C---:B------:R-:W-:Y:S02]  /*5c20*/  LEA R6, P0, R7.reuse, R238, 0x2 ;  /* 0x000000ee07067211 */ /* 0x040fe400078010ff */
[-C--:B------:R-:W-:Y:S01]  /*5c30*/  LEA.HI.X.SX32 R9, R4, R239.reuse, 0x2, P1 ;  /* 0x000000ef04097211 */ /* 0x080fe200008f16ff */
[----:B------:R-:W-:Y:S01]  /*5c40*/  RED.E.ADD.F32.FTZ.RN.STRONG.GPU [R10.64], R93 ;  /* 0x0000005d0a00798e */ /* 0x000fe2000c10e784 */
[----:B------:R-:W-:Y:S03]  /*5c50*/  LEA.HI.X.SX32 R7, R7, R239, 0x2, P0 ;  /* 0x000000ef07077211 */ /* 0x000fe600000f16ff */
[----:B------:R-:W-:Y:S04]  /*5c60*/  RED.E.ADD.F32.FTZ.RN.STRONG.GPU [R8.64], R94 ;  /* 0x0000005e0800798e */ /* 0x000fe8000c10e784 */
[----:B------:R-:W-:Y:S04]  /*5c70*/  LDSM.16.MT88.4 R8, [R0] ;  /* 0x000000000008783b */ /* 0x000fe80000004200 */
[----:B------:R-:W-:Y:S04]  /*5c80*/  RED.E.ADD.F32.FTZ.RN.STRONG.GPU [R6.64], R95 ;  /* 0x0000005f0600798e */ /* 0x000fe8000c10e784 */
[----:B------:R-:W1:Y:S04]  /*5c90*/  LDSM.16.MT88.4 R4, [R226+0x14000] ;  /* 0x01400000e204783b */ /* 0x000e680000004200 */
[----:B------:R-:W2:Y:S01]  /*5ca0*/  LDSM.16.MT88.4 R44, [R224+0x14000] ;  /* 0x01400000e02c783b */ /* 0x000ea20000004200 */
[-C--:B-1----:R-:W-:Y:S08]  /*5cb0*/  HMMA.16816.F32 R100, R4, R8.reuse, R100 ;  /* 0x000000080464723c */ /* 0x082ff00000001864 */
[C---:B--2---:R-:W-:Y:S08]  /*5cc0*/  HMMA.16816.F32 R104, R44.reuse, R8, R104 ;  /* 0x000000082c68723c */ /* 0x044ff00000001868 */
        /* <DEDUP_REMOVED lines=8> */
[----:B------:R-:W1:Y:S04]  /*5d50*/  LDSM.16.MT88.4 R4, [R226+0x14800] ;  /* 0x01480000e204783b */ /* 0x000e680000004200 */
[----:B------:R-:W2:Y:S03]  /*5d60*/  LDSM.16.MT88.4 R48, [R0+0x5000] ;  /* 0x005000000030783b */ /* 0x000ea60000004200 */
[-C--:B------:R-:W-:Y:S08]  /*5d70*/  HMMA.16816.F32 R100, R52, R56.reuse, R100 ;  /* 0x000000383464723c */ /* 0x080ff00000001864 */
        /* <DEDUP_REMOVED lines=9> */
[----:B------:R-:W3:Y:S04]  /*5e10*/  LDSM.16.MT88.4 R52, [R226+0x14c00] ;  /* 0x014c0000e234783b */ /* 0x000ee80000004200 */
[----:B------:R-:W4:Y:S03]  /*5e20*/  LDSM.16.MT88.4 R64, [R0+0x5800] ;  /* 0x005800000040783b */ /* 0x000f260000004200 */
[-C--:B-1----:R-:W-:Y:S08]  /*5e30*/  HMMA.16816.F32 R100, R4, R8.reuse, R100 ;  /* 0x000000080464723c */ /* 0x082ff00000001864 */
        /* <DEDUP_REMOVED lines=16> */
[----:B------:R-:W-:Y:S01]  /*5f40*/  BAR.SYNC.DEFER_BLOCKING 0x0 ;  /* 0x0000000000007b1d */ /* 0x000fe20000010000 */
[----:B------:R-:W-:Y:S02]  /*5f50*/  IMAD.MOV.U32 R47, RZ, RZ, c[0x0][0x190] ;  /* 0x00006400ff2f7624 */ /* 0x000fe400078e00ff */
[----:B------:R-:W-:Y:S02]  /*5f60*/  IMAD.MOV.U32 R4, RZ, RZ, R241 ;  /* 0x000000ffff047224 */ /* 0x000fe400078e00f1 */
[----:B------:R-:W-:Y:S02]  /*5f70*/  IMAD.U32 R7, R47, -0x40, RZ ;  /* 0xffffffc02f077824 */ /* 0x000fe400078e00ff */
[----:B------:R-:W-:Y:S02]  /*5f80*/  IMAD.MOV.U32 R5, RZ, RZ, R243 ;  /* 0x000000ffff057224 */ /* 0x000fe400078e00f3 */
[----:B------:R-:W-:Y:S01]  /*5f90*/  IMAD.MOV.U32 R48, RZ, RZ, c[0x0][0x194] ;  /* 0x00006500ff307624 */ /* 0x000fe200078e00ff */
[C---:B------:R-:W-:Y:S02]  /*5fa0*/  LEA R4, P0, R7.reuse, R4, 0x1 ;  /* 0x0000000407047211 */ /* 0x040fe400078008ff */
[----:B------:R-:W-:Y:S02]  /*5fb0*/  SHF.R.S32.HI R8, RZ, 0x1f, R7 ;  /* 0x0000001fff087819 */ /* 0x000fe40000011407 */
[----:B------:R-:W-:Y:S02]  /*5fc0*/  LEA.HI.X.SX32 R5, R7, R5, 0x1, P0 ;  /* 0x0000000507057211 */ /* 0x000fe400000f0eff */
[C---:B------:R-:W-:Y:S04]  /*5fd0*/  LEA R6, P1, R47.reuse, R7, 0x5 ;  /* 0x000000072f067211 */ /* 0x040fe800078228ff */
[CC--:B------:R-:W-:Y:S02]  /*5fe0*/  @!P4 LEA R44, P0, R6.reuse, R241.reuse, 0x1 ;  /* 0x000000f1062cc211 */ /* 0x0c0fe400078008ff */
[CC--:B------:R-:W-:Y:S01]  /*5ff0*/  @!P6 LEA R10, P2, R6.reuse, R241.reuse, 0x1 ;  /* 0x000000f1060ae211 */ /* 0x0c0fe200078408ff */
[----:B------:R1:W-:Y:S01]  /*6000*/  @P5 STS.128 [R237], RZ ;  /* 0x000000ffed005388 */ /* 0x0003e20000000c00 */
[C---:B------:R-:W-:Y:S02]  /*6010*/  LEA.HI.X R7, R47.reuse, R8, R48, 0x5, P1 ;  /* 0x000000082f077211 */ /* 0x040fe400008f2c30 */
[C---:B------:R-:W-:Y:S01]  /*6020*/  @!P3 LEA R8, P1, R6.reuse, R241, 0x1 ;  /* 0x000000f10608b211 */ /* 0x040fe200078208ff */
[----:B------:R-:W-:Y:S01]  /*6030*/  @!PT LDS RZ, [RZ] ;  /* 0x00000000fffff984 */ /* 0x000fe20000000800 */
[----:B------:R-:W-:Y:S01]  /*6040*/  @!PT LDS RZ, [RZ] ;  /* 0x00000000fffff984 */ /* 0x000fe20000000800 */
[----:B------:R-:W-:Y:S01]  /*6050*/  @!PT LDS RZ, [RZ] ;  /* 0x00000000fffff984 */ /* 0x000fe20000000800 */
[----:B------:R1:W-:Y:S01]  /*6060*/  @!P5 LDGSTS.E.BYPASS.LTC128B.128 [R237], [R4.64] ;  /* 0x0000000004eddfae */ /* 0x0003e2000b901d44 */
[CCC-:B------:R-:W-:Y:S01]  /*6070*/  @!P4 LEA.HI.X R45, R6.reuse, R243.reuse, R7.reuse, 0x1, P0 ;  /* 0x000000f3062dc211 */ /* 0x1c0fe200000f0c07 */
[----:B------:R-:W-:Y:S01]  /*6080*/  IMAD.MOV.U32 R241, RZ, RZ, R4 ;  /* 0x000000fffff17224 */ /* 0x000fe200078e0004 */
[C---:B------:R-:W-:Y:S01]  /*6090*/  @!P5 LEA R46, P0, R47.reuse, R4, 0x6 ;  /* 0x000000042f2ed211 */ /* 0x040fe200078030ff */
[----:B------:R1:W-:Y:S01]  /*60a0*/  @P4 STS.128 [R237+0x2000], RZ ;  /* 0x002000ffed004388 */ /* 0x0003e20000000c00 */
[C-C-:B------:R-:W-:Y:S02]  /*60b0*/  @!P6 LEA.HI.X R11, R6.reuse, R243, R7.reuse, 0x1, P2 ;  /* 0x000000f3060be211 */ /* 0x140fe400010f0c07 */
[----:B------:R-:W-:Y:S01]  /*60c0*/  @!P5 LEA.HI.X R47, R47, R5, R48, 0x6, P0 ;  /* 0x000000052f2fd211 */ /* 0x000fe200000f3430 */
[----:B------:R-:W-:Y:S01]  /*60d0*/  @!PT LDS RZ, [RZ] ;  /* 0x00000000fffff984 */ /* 0x000fe20000000800 */
[----:B------:R-:W-:Y:S01]  /*60e0*/  @!PT LDS RZ, [RZ] ;  /* 0x00000000fffff984 */ /* 0x000fe20000000800 */
[----:B------:R-:W-:Y:S01]  /*60f0*/  @!PT LDS RZ, [RZ] ;  /* 0x00000000fffff984 */ /* 0x000fe20000000800 */
[----:B------:R1:W-:Y:S01]  /*6100*/  @!P4 LDGSTS.E.BYPASS.LTC128B.128 [R237+0x2000], [R4.64+0x80] ;  /* 0x0200008004edcfae */ /* 0x0003e2000b901d44 */
[----:B------:R-:W-:Y:S01]  /*6110*/  @!P3 LEA.HI.X R9, R6, R243, R7, 0x1, P1 ;  /* 0x000000f30609b211 */ /* 0x000fe200008f0c07 */
[----:B------:R-:W-:Y:S02]  /*6120*/  IMAD.MOV.U32 R243, RZ, RZ, R5 ;  /* 0x000000fffff37224 */ /* 0x000fe400078e0005 */
        /* <DEDUP_REMOVED lines=31> */
.L_x_25:
[----:B------:R-:W-:Y:S01]  /*6320*/  ISETP.LT.AND P0, PT, RZ, UR6, PT ;  /* 0x00000006ff007c0c */ /* 0x000fe2000bf01270 */
[----:B------:R-:W-:Y:S11]  /*6330*/  UIADD3 UR6, UR6, -0x1, URZ ;  /* 0xffffffff06067890 */ /* 0x000ff6000fffe03f */
[----:B------:R-:W-:Y:S01]  /*6340*/  @!UPT UIADD3 URZ, URZ, URZ, URZ ;  /* 0x0000003f3f3ff290 */ /* 0x000fe2000fffe03f */
[----:B------:R-:W-:-:S05]  /*6350*/  @P0 BRA `(.L_x_26) ;  /* 0xffffd27000000947 */ /* 0x000fca000383ffff */
[----:B------:R-:W2:Y:S01]  /*6360*/  LDL R48, [R1] ;  /* 0x0000000001307983 */ /* 0x000ea20000100800 */
[----:B-1----:R-:W-:Y:S01]  /*6370*/  F2FP.PACK_AB R47, R13, R12 ;  /* 0x0000000c0d2f723e */ /* 0x002fe200000000ff */
[----:B------:R-:W-:Y:S01]  /*6380*/  FMUL.FTZ R100, R100, c[0x0][0x2e0] ;  /* 0x0000b80064647a20 */ /* 0x000fe20000410000 */
[----:B------:R-:W-:Y:S01]  /*6390*/  F2FP.PACK_AB R46, R15, R14 ;  /* 0x0000000e0f2e723e */ /* 0x000fe200000000ff */
[----:B------:R-:W-:Y:S01]  /*63a0*/  BAR.SYNC.DEFER_BLOCKING 0x0 ;  /* 0x0000000000007b1d */ /* 0x000fe20000010000 */
[----:B------:R-:W-:Y:S01]  /*63b0*/  F2FP.PACK_AB R24, R25, R24 ;  /* 0x000000181918723e */ /* 0x000fe200000000ff */
[----:B------:R-:W-:Y:S01]  /*63c0*/  FMUL.FTZ R102, R102, c[0x0][0x2e0] ;  /* 0x0000b80066667a20 */ /* 0x000fe20000410000 */
        /* <DEDUP_REMOVED lines=50> */
[----:B------:R-:W-:Y:S01]  /*66f0*/  UISETP.NE.AND UP0, UPT, UR24, -0x1, UPT ;  /* 0xffffffff1800788c */ /* 0x000fe2000bf05270 */
[----:B------:R-:W-:Y:S01]  /*6700*/  FMUL.FTZ R8, R123, c[0x0][0x2e0] ;  /* 0x0000b8007b087a20 */ /* 0x000fe20000410000 */
[----:B------:R-:W-:Y:S01]  /*6710*/  F2FP.PACK_AB R9, R9, R120 ;  /* 0x000000780909723e */ /* 0x000fe200000000ff */
[----:B------:R-:W-:Y:S01]  /*6720*/  FMUL.FTZ R124, R124, c[0x0][0x2e0] ;  /* 0x0000b8007c7c7a20 */ /* 0x000fe20000410000 */
[----:B------:R-:W-:Y:S01]  /*6730*/  ULDC.64 UR10, c[0x0][0x3a0] ;  /* 0x0000e800000a7ab9 */ /* 0x000fe20000000a00 */
[----:B------:R-:W-:Y:S01]  /*6740*/  FMUL.FTZ R5, R125, c[0x0][0x2e0] ;  /* 0x0000b8007d057a20 */ /* 0x000fe20000410000 */
[----:B------:R-:W-:Y:S01]  /*6750*/  F2FP.PACK_AB R8, R8, R122 ;  /* 0x0000007a0808723e */ /* 0x000fe200000000ff */
[----:B------:R-:W-:Y:S01]  /*6760*/  FMUL.FTZ R126, R126, c[0x0][0x2e0] ;  /* 0x0000b8007e7e7a20 */ /* 0x000fe20000410000 */
[----:B------:R-:W-:Y:S01]  /*6770*/  PLOP3.LUT P0, PT, PT, PT, UP0, 0x80, 0x0 ;  /* 0x000000000000781c */ /* 0x000fe20003f0f008 */
[----:B------:R-:W-:Y:S01]  /*6780*/  FMUL.FTZ R4, R127, c[0x0][0x2e0] ;  /* 0x0000b8007f047a20 */ /* 0x000fe20000410000 */
[----:B------:R-:W-:Y:S01]  /*6790*/  F2FP.PACK_AB R5, R5, R124 ;  /* 0x0000007c0505723e */ /* 0x000fe200000000ff */
[----:B------:R-:W-:-:S03]  /*67a0*/  @UP0 UIADD3 UR8, UR17, UR24, URZ ;  /* 0x0000001811080290 */ /* 0x000fc6000fffe03f */
[----:B------:R-:W-:Y:S01]  /*67b0*/  F2FP.PACK_AB R4, R4, R126 ;  /* 0x0000007e0404723e */ /* 0x000fe200000000ff */
[----:B------:R-:W-:-:S04]  /*67c0*/  @UP0 UIMAD.WIDE.U32 UR6, UR8, UR10, URZ ;  /* 0x0000000a080602a5 */ /* 0x000fc8000f8e003f */
[----:B------:R-:W-:-:S03]  /*67d0*/  @UP0 UIMAD UR14, UR8, UR11, UR7 ;  /* 0x0000000b080e02a4 */ /* 0x000fc6000f8e0207 */
[----:B------:R-:W-:Y:S01]  /*67e0*/  @UP0 UMOV UR12, UR6 ;  /* 0x00000006000c0c82 */ /* 0x000fe20008000000 */
[----:B--2---:R1:W-:Y:S04]  /*67f0*/  STS [R48+0x4000], R47 ;  /* 0x0040002f30007388 */ /* 0x0043e80000000800 */
[----:B------:R1:W-:Y:S04]  /*6800*/  STS [R48+0x4400], R46 ;  /* 0x0044002e30007388 */ /* 0x0003e80000000800 */
        /* <DEDUP_REMOVED lines=14> */
[----:B------:R1:W-:Y:S04]  /*68f0*/  STS [R48], R19 ;  /* 0x0000001330007388 */ /* 0x0003e80000000800 */
        /* <DEDUP_REMOVED lines=14> */
[----:B------:R1:W-:Y:S01]  /*69e0*/  STS [R48+0x3c00], R4 ;  /* 0x003c000430007388 */ /* 0x0003e20000000800 */
        /* <DEDUP_REMOVED lines=13> */
.L_x_27:
        /* <DEDUP_REMOVED lines=18> */
.L_x_28:
[----:B------:R-:W-:Y:S01]  /*6be0*/  BAR.SYNC.DEFER_BLOCKING 0x0 ;  /* 0x0000000000007b1d */ /* 0x000fe20000010000 */
[----:B------:R-:W-:Y:S01]  /*6bf0*/  UIMAD UR6, UR18, -0x20, UR13 ;  /* 0xffffffe0120678a4 */ /* 0x000fe2000f8e020d */
[C---:B------:R-:W-:Y:S02]  /*6c00*/  IADD3 R41, R240.reuse, 0x40, RZ ;  /* 0x00000040f0297810 */ /* 0x040fe40007ffe0ff */
[----:B-1----:R-:W-:Y:S02]  /*6c10*/  IADD3 R42, R240, 0xc0, RZ ;  /* 0x000000c0f02a7810 */ /* 0x002fe40007ffe0ff */
[----:B------:R-:W1:Y:S01]  /*6c20*/  S2R R45, SR_TID.X ;  /* 0x00000000002d7919 */ /* 0x000e620000002100 */
[----:B------:R-:W-:Y:S01]  /*6c30*/  BSSY B0, `(.L_x_29) ;  /* 0x000002d000007945 */ /* 0x000fe20003800000 */
[----:B------:R-:W-:-:S02]  /*6c40*/  SHF.R.S32.HI R44, RZ, 0x1f, R240 ;  /* 0x0000001fff2c7819 */ /* 0x000fc400000114f0 */
[----:B------:R-:W2:Y:S01]  /*6c50*/  S2R R46, SR_TID.X ;  /* 0x00000000002e7919 */ /* 0x000ea20000002100 */
[----:B------:R-:W-:-:S03]  /*6c60*/  IADD3 R40, R240, 0x80, RZ ;  /* 0x00000080f0287810 */ /* 0x000fc60007ffe0ff */
[----:B------:R3:W4:Y:S04]  /*6c70*/  LDS.128 R36, [R237+0x14000] ;  /* 0x01400000ed247984 */ /* 0x0007280000000c00 */
[----:B------:R3:W3:Y:S01]  /*6c80*/  LDS.128 R32, [R237+0x15000] ;  /* 0x01500000ed207984 */ /* 0x0006e20000000c00 */
[----:B-1----:R-:W-:-:S03]  /*6c90*/  SHF.R.S32.HI R45, RZ, 0x1f, R45 ;  /* 0x0000001fff2d7819 */ /* 0x002fc6000001142d */
[----:B------:R1:W1:Y:S01]  /*6ca0*/  LDS.128 R28, [R237+0x16000] ;  /* 0x01600000ed1c7984 */ /* 0x0002620000000c00 */
[----:B--2---:R-:W-:-:S03]  /*6cb0*/  LEA.HI R45, R45, R46, RZ, 0x3 ;  /* 0x0000002e2d2d7211 */ /* 0x004fc600078f18ff */
[----:B------:R2:W1:Y:S01]  /*6cc0*/  LDS.128 R24, [R237+0x17000] ;  /* 0x01700000ed187984 */ /* 0x0004620000000c00 */
[----:B------:R-:W-:-:S04]  /*6cd0*/  SHF.R.S32.HI R45, RZ, 0x3, R45 ;  /* 0x00000003ff2d7819 */ /* 0x000fc8000001142d */
[----:B------:R-:W-:Y:S02]  /*6ce0*/  ISETP.GE.AND P3, PT, R45, UR6, PT ;  /* 0x000000062d007c0c */ /* 0x000fe4000bf66270 */
[----:B------:R-:W-:-:S11]  /*6cf0*/  SHF.R.S32.HI R43, RZ, 0x1f, R45 ;  /* 0x0000001fff2b7819 */ /* 0x000fd6000001142d */
[----:B------:R-:W-:Y:S05]  /*6d00*/  @P3 BRA `(.L_x_30) ;  /* 0x000001f000003947 */ /* 0x000fea0003800000 */
[----:B------:R-:W-:Y:S01]  /*6d10*/  ISETP.GE.AND P4, PT, R240, c[0x0][0x220], PT ;  /* 0x00008800f0007a0c */ /* 0x000fe20003f86270 */
[----:B------:R-:W-:Y:S01]  /*6d20*/  USHF.L.U32 UR6, UR18, 0x5, URZ ;  /* 0x0000000512067899 */ /* 0x000fe2000800063f */
[----:B------:R-:W2:Y:S01]  /*6d30*/  LDS.128 R20, [R237+0x11000] ;  /* 0x01100000ed147984 */ /* 0x000ea20000000c00 */
[----:B------:R-:W-:Y:S01]  /*6d40*/  IMAD.MOV.U32 R5, RZ, RZ, R44 ;  /* 0x000000ffff057224 */ /* 0x000fe200078e002c */
[----:B------:R-:W-:Y:S02]  /*6d50*/  ISETP.GE.AND P5, PT, R41, c[0x0][0x220], PT ;  /* 0x0000880029007a0c */ /* 0x000fe40003fa6270 */
[----:B------:R-:W4:Y:S01]  /*6d60*/  LDS.128 R16, [R237+0x12000] ;  /* 0x01200000ed107984 */ /* 0x000f220000000c00 */
[----:B------:R-:W-:Y:S01]  /*6d70*/  IMAD.U32 R4, RZ, RZ, UR6 ;  /* 0x00000006ff047e24 */ /* 0x000fe2000f8e00ff */
[----:B------:R-:W-:Y:S01]  /*6d80*/  IADD3 R6, P0, R45, UR6, RZ ;  /* 0x000000062d067c10 */ /* 0x000fe2000ff1e0ff */
[----:B------:R-:W-:Y:S01]  /*6d90*/  ULDC.64 UR6, c[0x0][0x3b8] ;  /* 0x0000ee0000067ab9 */ /* 0x000fe20000000a00 */
[----:B------:R-:W-:Y:S01]  /*6da0*/  LDS.128 R12, [R237+0x13000] ;  /* 0x01300000ed0c7984 */ /* 0x000fe20000000c00 */
[----:B------:R-:W-:Y:S01]  /*6db0*/  UIMAD UR6, UR57, UR6, URZ ;  /* 0x00000006390672a4 */ /* 0x000fe2000f8e023f */
[----:B------:R-:W-:Y:S01]  /*6dc0*/  LEA.HI.X.SX32 R7, R4, R43, 0x1, P0 ;  /* 0x0000002b04077211 */ /* 0x000fe200000f0eff */
[----:B------:R-:W-:Y:S01]  /*6dd0*/  IMAD.MOV.U32 R4, RZ, RZ, R240 ;  /* 0x000000ffff047224 */ /* 0x000fe200078e00f0 */
[----:B------:R-:W3:Y:S01]  /*6de0*/  @!P4 LDS.128 R8, [R237+0x10000] ;  /* 0x01000000ed08c984 */ /* 0x000ee20000000c00 */
[----:B------:R-:W-:Y:S01]  /*6df0*/  UIMAD UR6, UR34, UR7, UR6 ;  /* 0x00000007220672a4 */ /* 0x000fe2000f8e0206 */
[----:B------:R-:W-:Y:S01]  /*6e00*/  ISETP.GE.AND P2, PT, R40, c[0x0][0x220], PT ;  /* 0x0000880028007a0c */ /* 0x000fe20003f46270 */
[----:B------:R-:W-:Y:S01]  /*6e10*/  IMAD.WIDE.U32 R4, R6, c[0x0][0x3a0], R4 ;  /* 0x0000e80006047a25 */ /* 0x000fe200078e0004 */
[----:B------:R-:W-:-:S03]  /*6e20*/  ISETP.GE.AND P1, PT, R42, c[0x0][0x220], PT ;  /* 0x000088002a007a0c */ /* 0x000fc60003f26270 */
[----:B------:R-:W-:-:S04]  /*6e30*/  IMAD R7, R7, c[0x0][0x3a0], RZ ;  /* 0x0000e80007077a24 */ /* 0x000fc800078e02ff */
[----:B------:R-:W-:Y:S01]  /*6e40*/  IMAD R7, R6, c[0x0][0x3a4], R7 ;  /* 0x0000e90006077a24 */ /* 0x000fe200078e0207 */
[----:B------:R-:W-:Y:S01]  /*6e50*/  IADD3 R6, P0, R4, UR12, RZ ;  /* 0x0000000c04067c10 */ /* 0x000fe2000ff1e0ff */
[----:B------:R-:W-:-:S03]  /*6e60*/  IMAD.U32 R4, RZ, RZ, UR34 ;  /* 0x00000022ff047e24 */ /* 0x000fc6000f8e00ff */
[----:B------:R-:W-:-:S05]  /*6e70*/  IADD3.X R7, R5, UR14, R7, P0, !PT ;  /* 0x0000000e05077c10 */ /* 0x000fca00087fe407 */
[----:B------:R-:W-:-:S05]  /*6e80*/  IMAD.WIDE.U32 R6, R4, c[0x0][0x3b8], R6 ;  /* 0x0000ee0004067a25 */ /* 0x000fca00078e0006 */
[----:B------:R-:W-:Y:S02]  /*6e90*/  IADD3 R5, R7, UR6, RZ ;  /* 0x0000000607057c10 */ /* 0x000fe4000fffe0ff */
[----:B------:R-:W-:-:S04]  /*6ea0*/  LEA R4, P0, R6, c[0x0][0x340], 0x1 ;  /* 0x0000d00006047a11 */ /* 0x000fc800078008ff */
[----:B------:R-:W-:-:S05]  /*6eb0*/  LEA.HI.X R5, R6, c[0x0][0x344], R5, 0x1, P0 ;  /* 0x0000d10006057a11 */ /* 0x000fca00000f0c05 */
[----:B--2---:R2:W-:Y:S04]  /*6ec0*/  @!P5 STG.E.128 [R4.64+0x80], R20 ;  /* 0x000080140400d986 */ /* 0x0045e8000c101d04 */
[----:B----4-:R2:W-:Y:S04]  /*6ed0*/  @!P2 STG.E.128 [R4.64+0x100], R16 ;  /* 0x000100100400a986 */ /* 0x0105e8000c101d04 */
[----:B---3--:R2:W-:Y:S04]  /*6ee0*/  @!P4 STG.E.128 [R4.64], R8 ;  /* 0x000000080400c986 */ /* 0x0085e8000c101d04 */
[----:B------:R2:W-:Y:S02]  /*6ef0*/  @!P1 STG.E.128 [R4.64+0x180], R12 ;  /* 0x0001800c04009986 */ /* 0x0005e4000c101d04 */
.L_x_30:
[----:B------:R-:W-:Y:S05]  /*6f00*/  BSYNC B0 ;  /* 0x0000000000007941 */ /* 0x000fea0003800000 */
.L_x_29:
[----:B------:R-:W-:Y:S05]  /*6f10*/  @P3 BRA `(.L_x_31) ;  /* 0x0000083000003947 */ /* 0x000fea0003800000 */
[----:B------:R-:W-:Y:S01]  /*6f20*/  USHF.L.U32 UR6, UR18, 0x5, URZ ;  /* 0x0000000512067899 */ /* 0x000fe2000800063f */
[----:B--2---:R-:W-:Y:S01]  /*6f30*/  IMAD.MOV.U32 R5, RZ, RZ, R44 ;  /* 0x000000ffff057224 */ /* 0x004fe200078e002c */
[----:B------:R-:W-:-:S02]  /*6f40*/  ISETP.GE.AND P1, PT, R41, c[0x0][0x220], PT ;  /* 0x0000880029007a0c */ /* 0x000fc40003f26270 */
[----:B------:R-:W-:Y:S02]  /*6f50*/  ISETP.GE.AND P2, PT, R240, c[0x0][0x220], PT ;  /* 0x00008800f0007a0c */ /* 0x000fe40003f46270 */
[----:B------:R-:W-:Y:S01]  /*6f60*/  IMAD.U32 R4, RZ, RZ, UR6 ;  /* 0x00000006ff047e24 */ /* 0x000fe2000f8e00ff */
[----:B------:R-:W-:Y:S01]  /*6f70*/  IADD3 R6, P0, R45, UR6, RZ ;  /* 0x000000062d067c10 */ /* 0x000fe2000ff1e0ff */
[----:B------:R-:W-:Y:S02]  /*6f80*/  ULDC.64 UR6, c[0x0][0x3c0] ;  /* 0x0000f00000067ab9 */ /* 0x000fe40000000a00 */
[----:B------:R-:W-:Y:S01]  /*6f90*/  UIMAD UR6, UR57, UR6, URZ ;  /* 0x00000006390672a4 */ /* 0x000fe2000f8e023f */
[----:B------:R-:W-:Y:S01]  /*6fa0*/  LEA.HI.X.SX32 R7, R4, R43, 0x1, P0 ;  /* 0x0000002b04077211 */ /* 0x000fe200000f0eff */
[----:B------:R-:W-:Y:S02]  /*6fb0*/  IMAD.MOV.U32 R4, RZ, RZ, R240 ;  /* 0x000000ffff047224 */ /* 0x000fe400078e00f0 */
[----:B------:R-:W-:-:S02]  /*6fc0*/  UIMAD UR6, UR34, UR7, UR6 ;  /* 0x00000007220672a4 */ /* 0x000fc4000f8e0206 */
[----:B------:R-:W-:-:S04]  /*6fd0*/  IMAD.WIDE.U32 R4, R6, c[0x0][0x3a8], R4 ;  /* 0x0000ea0006047a25 */ /* 0x000fc800078e0004 */
[----:B------:R-:W-:-:S04]  /*6fe0*/  IMAD R7, R7, c[0x0][0x3a8], RZ ;  /* 0x0000ea0007077a24 */ /* 0x000fc800078e02ff */
[----:B------:R-:W-:Y:S01]  /*6ff0*/  IMAD R7, R6, c[0x0][0x3ac], R7 ;  /* 0x0000eb0006077a24 */ /* 0x000fe200078e0207 */
[----:B------:R-:W-:Y:S01]  /*7000*/  IADD3 R6, P0, R4, UR8, RZ ;  /* 0x0000000804067c10 */ /* 0x000fe2000ff1e0ff */
[----:B------:R-:W-:-:S03]  /*7010*/  IMAD.U32 R4, RZ, RZ, UR34 ;  /* 0x00000022ff047e24 */ /* 0x000fc6000f8e00ff */
[----:B------:R-:W-:Y:S02]  /*7020*/  IADD3.X R7, R5, UR11, R7, P0, !PT ;  /* 0x0000000b05077c10 */ /* 0x000fe400087fe407 */
[----:B------:R-:W-:-:S03]  /*7030*/  ISETP.GE.AND P0, PT, R40, c[0x0][0x220], PT ;  /* 0x0000880028007a0c */ /* 0x000fc60003f06270 */
[----:B------:R-:W-:-:S05]  /*7040*/  IMAD.WIDE.U32 R6, R4, c[0x0][0x3c0], R6 ;  /* 0x0000f00004067a25 */ /* 0x000fca00078e0006 */
[----:B------:R-:W-:Y:S02]  /*7050*/  IADD3 R5, R7, UR6, RZ ;  /* 0x0000000607057c10 */ /* 0x000fe4000fffe0ff */
[----:B------:R-:W-:-:S04]  /*7060*/  LEA R4, P3, R6, c[0x0][0x348], 0x1 ;  /* 0x0000d20006047a11 */ /* 0x000fc800078608ff */
[----:B------:R-:W-:-:S05]  /*7070*/  LEA.HI.X R5, R6, c[0x0][0x34c], R5, 0x1, P3 ;  /* 0x0000d30006057a11 */ /* 0x000fca00018f0c05 */
[----:B----4-:R2:W-:Y:S04]  /*7080*/  @!P2 STG.E.128 [R4.64], R36 ;  /* 0x000000240400a986 */ /* 0x0105e8000c101d04 */
[----:B---3--:R2:W-:Y:S04]  /*7090*/  @!P1 STG.E.128 [R4.64+0x80], R32 ;  /* 0x0000802004009986 */ /* 0x0085e8000c101d04 */
[----:B-1----:R2:W-:Y:S01]  /*70a0*/  @!P0 STG.E.128 [R4.64+0x100], R28 ;  /* 0x0001001c04008986 */ /* 0x0025e2000c101d04 */
[----:B------:R-:W-:-:S13]  /*70b0*/  ISETP.GE.AND P0, PT, R42, c[0x0][0x220], PT ;  /* 0x000088002a007a0c */ /* 0x000fda0003f06270 */
[----:B------:R-:W-:Y:S05]  /*70c0*/  @P0 BRA `(.L_x_31) ;  /* 0x0000068000000947 */ /* 0x000fea0003800000 */
[----:B------:R1:W-:Y:S01]  /*70d0*/  STG.E.128 [R4.64+0x180], R24 ;  /* 0x0001801804007986 */ /* 0x0003e2000c101d04 */
[----:B------:R-:W-:Y:S05]  /*70e0*/  BRA `(.L_x_31) ;  /* 0x0000066000007947 */ /* 0x000fea0003800000 */
.L_x_11:
[----:B----4-:R-:W-:Y:S02]  /*70f0*/  UISETP.NE.AND UP0, UPT, UR24, -0x1, UPT ;  /* 0xffffffff1800788c */ /* 0x010fe4000bf05270 */
[----:B------:R-:W-:-:S04]  /*7100*/  ULDC.64 UR10, c[0x0][0x3a0] ;  /* 0x0000e800000a7ab9 */ /* 0x000fc80000000a00 */
[----:B------:R-:W-:-:S05]  /*7110*/  PLOP3.LUT P0, PT, PT, PT, UP0, 0x80, 0x0 ;  /* 0x000000000000781c */ /* 0x000fca0003f0f008 */
[----:B------:R-:W-:-:S04]  /*7120*/  @UP0 UIADD3 UR8, UR17, UR24, URZ ;  /* 0x0000001811080290 */ /* 0x000fc8000fffe03f */
        /* <DEDUP_REMOVED lines=16> */
.L_x_32:
        /* <DEDUP_REMOVED lines=18> */
.L_x_33:
[----:B------:R1:W5:Y:S04]  /*7350*/  LDL.64 R12, [R1+0x8] ;  /* 0x00000800010c7983 */ /* 0x0003680000100a00 */
[----:B------:R-:W2:Y:S04]  /*7360*/  S2R R14, SR_TID.X ;  /* 0x00000000000e7919 */ /* 0x000ea80000002100 */
[----:B------:R-:W3:Y:S01]  /*7370*/  S2R R15, SR_TID.X ;  /* 0x00000000000f7919 */ /* 0x000ee20000002100 */
[----:B------:R-:W-:Y:S01]  /*7380*/  UIMAD UR6, UR18, -0x20, UR13 ;  /* 0xffffffe0120678a4 */ /* 0x000fe2000f8e020d */
[----:B--2---:R-:W-:-:S04]  /*7390*/  SHF.R.S32.HI R14, RZ, 0x1f, R14 ;  /* 0x0000001fff0e7819 */ /* 0x004fc8000001140e */
[----:B---3--:R-:W-:-:S04]  /*73a0*/  LEA.HI R14, R14, R15, RZ, 0x3 ;  /* 0x0000000f0e0e7211 */ /* 0x008fc800078f18ff */
[----:B------:R-:W-:-:S04]  /*73b0*/  SHF.R.S32.HI R14, RZ, 0x3, R14 ;  /* 0x00000003ff0e7819 */ /* 0x000fc8000001140e */
[----:B------:R-:W-:Y:S01]  /*73c0*/  ISETP.GE.AND P4, PT, R14, UR6, PT ;  /* 0x000000060e007c0c */ /* 0x000fe2000bf86270 */
[----:B------:R-:W-:Y:S01]  /*73d0*/  BSSY B0, `(.L_x_34) ;  /* 0x000001e000007945 */ /* 0x000fe20003800000 */
[----:B------:R-:W-:Y:S02]  /*73e0*/  SHF.R.S32.HI R11, RZ, 0x1f, R14 ;  /* 0x0000001fff0b7819 */ /* 0x000fe4000001140e */
[C---:B------:R-:W-:Y:S02]  /*73f0*/  IADD3 R10, R240.reuse, 0x40, RZ ;  /* 0x00000040f00a7810 */ /* 0x040fe40007ffe0ff */
[C---:B------:R-:W-:Y:S02]  /*7400*/  IADD3 R9, R240.reuse, 0xc0, RZ ;  /* 0x000000c0f0097810 */ /* 0x040fe40007ffe0ff */
[----:B------:R-:W-:-:S05]  /*7410*/  IADD3 R8, R240, 0x80, RZ ;  /* 0x00000080f0087810 */ /* 0x000fca0007ffe0ff */
[----:B------:R-:W-:Y:S05]  /*7420*/  @P4 BRA `(.L_x_35) ;  /* 0x0000018000004947 */ /* 0x000fea0003800000 */
[----:B-1----:R-:W-:Y:S01]  /*7430*/  IMAD.U32 R4, RZ, RZ, UR23 ;  /* 0x00000017ff047e24 */ /* 0x002fe2000f8e00ff */
[----:B------:R-:W-:Y:S01]  /*7440*/  IADD3 R6, P0, R14, UR23, RZ ;  /* 0x000000170e067c10 */ /* 0x000fe2000ff1e0ff */
[----:B------:R-:W-:Y:S01]  /*7450*/  ULDC.64 UR6, c[0x0][0x3b8] ;  /* 0x0000ee0000067ab9 */ /* 0x000fe20000000a00 */
[----:B------:R-:W-:Y:S01]  /*7460*/  ISETP.GE.AND P3, PT, R240, c[0x0][0x220], PT ;  /* 0x00008800f0007a0c */ /* 0x000fe20003f66270 */
[----:B------:R-:W-:Y:S01]  /*7470*/  UIMAD UR6, UR55, UR6, URZ ;  /* 0x00000006370672a4 */ /* 0x000fe2000f8e023f */
[----:B------:R-:W-:Y:S01]  /*7480*/  LEA.HI.X.SX32 R7, R4, R11, 0x1, P0 ;  /* 0x0000000b04077211 */ /* 0x000fe200000f0eff */
[----:B-----5:R-:W-:Y:S01]  /*7490*/  IMAD.WIDE.U32 R4, R6, c[0x0][0x3a0], R12 ;  /* 0x0000e80006047a25 */ /* 0x020fe200078e000c */
[----:B------:R-:W-:Y:S01]  /*74a0*/  ISETP.GE.AND P2, PT, R10, c[0x0][0x220], PT ;  /* 0x000088000a007a0c */ /* 0x000fe20003f46270 */
[----:B------:R-:W-:Y:S01]  /*74b0*/  UIMAD UR6, UR34, UR7, UR6 ;  /* 0x00000007220672a4 */ /* 0x000fe2000f8e0206 */
[----:B------:R-:W-:Y:S01]  /*74c0*/  ISETP.GE.AND P1, PT, R8, c[0x0][0x220], PT ;  /* 0x0000880008007a0c */ /* 0x000fe20003f26270 */
        /* <DEDUP_REMOVED lines=10> */
[----:B------:R1:W-:Y:S04]  /*7570*/  @!P3 STG.E.128 [R4.64], RZ ;  /* 0x000000ff0400b986 */ /* 0x0003e8000c101d04 */
[----:B------:R1:W-:Y:S04]  /*7580*/  @!P2 STG.E.128 [R4.64+0x80], RZ ;  /* 0x000080ff0400a986 */ /* 0x0003e8000c101d04 */
[----:B------:R1:W-:Y:S04]  /*7590*/  @!P1 STG.E.128 [R4.64+0x100], RZ ;  /* 0x000100ff04009986 */ /* 0x0003e8000c101d04 */
[----:B------:R1:W-:Y:S02]  /*75a0*/  @!P0 STG.E.128 [R4.64+0x180], RZ ;  /* 0x000180ff04008986 */ /* 0x0003e4000c101d04 */
.L_x_35:
[----:B-1----:R-:W-:Y:S05]  /*75b0*/  BSYNC B0 ;  /* 0x0000000000007941 */ /* 0x002fea0003800000 */
.L_x_34:
[----:B------:R-:W-:Y:S05]  /*75c0*/  @P4 BRA `(.L_x_31) ;  /* 0x0000018000004947 */ /* 0x000fea0003800000 */
[----:B------:R-:W-:Y:S01]  /*75d0*/  IMAD.U32 R4, RZ, RZ, UR23 ;  /* 0x00000017ff047e24 */ /* 0x000fe2000f8e00ff */
        /* <DEDUP_REMOVED lines=23> */
.L_x_31:
[----:B------:R-:W-:Y:S05]  /*7750*/  BSYNC B1 ;  /* 0x0000000000017941 */ /* 0x000fea0003800000 */
.L_x_6:
[----:B------:R-:W-:Y:S02]  /*7760*/  UMOV UR7, 0x1f ;  /* 0x0000001f00077882 */ /* 0x000fe40000000000 */
[----:B------:R-:W-:-:S02]  /*7770*/  ULDC UR6, c[0x0][0x218] ;  /* 0x0000860000067ab9 */ /* 0x000fc40000000800 */
[----:B------:R-:W-:-:S04]  /*7780*/  UIADD3 UR6, UR7, UR6, URZ ;  /* 0x0000000607067290 */ /* 0x000fc8000fffe03f */
[----:B------:R-:W-:-:S04]  /*7790*/  USHF.R.S32.HI UR7, URZ, 0x1f, UR6 ;  /* 0x0000001f3f077899 */ /* 0x000fc80008011406 */
[----:B------:R-:W-:-:S03]  /*77a0*/  ULEA.HI UR6, UR7, UR6, URZ, 0x5 ;  /* 0x0000000607067291 */ /* 0x000fc6000f8f283f */
[----:B------:R-:W-:Y:S02]  /*77b0*/  ULDC UR7, c[0x0][0xc] ;  /* 0x0000030000077ab9 */ /* 0x000fe40000000800 */
[----:B------:R-:W-:Y:S02]  /*77c0*/  UIADD3 UR18, UR18, UR7, URZ ;  /* 0x0000000712127290 */ /* 0x000fe4000fffe03f */
[----:B------:R-:W-:-:S04]  /*77d0*/  USHF.R.S32.HI UR6, URZ, 0x5, UR6 ;  /* 0x000000053f067899 */ /* 0x000fc80008011406 */
[----:B------:R-:W-:-:S06]  /*77e0*/  UISETP.GE.AND UP0, UPT, UR18, UR6, UPT ;  /* 0x000000061200728c */ /* 0x000fcc000bf06270 */
[----:B------:R-:W-:-:S13]  /*77f0*/  PLOP3.LUT P0, PT, PT, PT, UP0, 0x80, 0x0 ;  /* 0x000000000000781c */ /* 0x000fda0003f0f008 */
[----:B------:R-:W-:Y:S01]  /*7800*/  @P0 CALL.REL.NOINC `(.L_x_36) ;  /* 0x0000001000000944 */ /* 0x000fe20003c00000 */
[----:B------:R-:W-:Y:S05]  /*7810*/  BRA `(.L_x_37) ;  /* 0xffff950000007947 */ /* 0x000fea000383ffff */
.L_x_36:
[----:B------:R-:W-:Y:S05]  /*7820*/  EXIT ;  /* 0x000000000000794d */ /* 0x000fea0003800000 */
.L_x_38:
        /* <DEDUP_REMOVED lines=13> */
.L_x_1998:


//--------------------- .text._ZN5flash44flash_bwd_dq_dk_dv_loop_seqk_parallel_kernelI23Flash_bwd_kernel_traitsILi256ELi64ELi32ELi8ELi4ELi1ELi2ELb1ELb1EN7cutlass6half_tE19Flash_kernel_traitsILi256ELi64ELi32ELi8ES3_EELb0ELb0ELb0ELb0ELb0ELb0ELb1EEEvNS_16Flash_bwd_paramsE --------------------------
	.section	.text._ZN5flash44flash_bwd_dq_dk_dv_loop_seqk_parallel_kernelI23Flash_bwd_kernel_traitsILi256ELi64ELi32ELi8ELi4ELi1ELi2ELb1ELb1EN7cutlass6half_tE19Flash_kernel_traitsILi256ELi64ELi32ELi8ES3_EELb0ELb0ELb0ELb0ELb0ELb0ELb1EEEvNS_16Flash_bwd_paramsE,"ax",@progbits
	.sectioninfo	@"SHI_REGISTERS=255"
	.align	128
        .global         _ZN5flash44flash_bwd_dq_dk_dv_loop_seqk_parallel_kernelI23Flash_bwd_kernel_traitsILi256ELi64ELi32ELi8ELi4ELi1ELi2ELb1ELb1EN7cutlass6half_tE19Flash_kernel_traitsILi256ELi64ELi32ELi8ES3_EELb0ELb0ELb0ELb0ELb0ELb0ELb1EEEvNS_16Flash_bwd_paramsE
        .type           _ZN5flash44flash_bwd_dq_dk_dv_loop_seqk_parallel_kernelI23Flash_bwd_kernel_traitsILi256ELi64ELi32ELi8ELi4ELi1ELi2ELb1ELb1EN7cutlass6half_tE19Flash_kernel_traitsILi256ELi64ELi32ELi8ES3_EELb0ELb0ELb0ELb0ELb0ELb0ELb1EEEvNS_16Flash_bwd_paramsE,@function
        .size           _ZN5flash44flash_bwd_dq_dk_dv_loop_seqk_parallel_kernelI23Flash_bwd_kernel_traitsILi256ELi64ELi32ELi8ELi4ELi1ELi2ELb1ELb1EN7cutlass6half_tE19Flash_kernel_traitsILi256ELi64ELi32ELi8ES3_EELb0ELb0ELb0ELb0ELb0ELb0ELb1EEEvNS_16Flash_bwd_paramsE,(.L_x_1999 - _ZN5flash44flash_bwd_dq_dk_dv_loop_seqk_parallel_kernelI23Flash_bwd_kernel_traitsILi256ELi64ELi32ELi8ELi4ELi1ELi2ELb1ELb1EN7cutlass6half_tE19Flash_kernel_traitsILi256ELi64ELi32ELi8ES3_EELb0ELb0ELb0ELb0ELb0ELb0ELb1EEEvNS_16Flash_bwd_paramsE)
        .other          _ZN5flash44flash_bwd_dq_dk_dv_loop_seqk_parallel_kernelI23Flash_bwd_kernel_traitsILi256ELi64ELi32ELi8ELi4ELi1ELi2ELb1ELb1EN7cutlass6half_tE19Flash_kernel_traitsILi256ELi64ELi32ELi8ES3_EELb0ELb0ELb0ELb0ELb0ELb0ELb1EEEvNS_16Flash_bwd_paramsE,@"STO_CUDA_ENTRY STV_DEFAULT"
_ZN5flash44flash_bwd_dq_dk_dv_loop_seqk_parallel_kernelI23Flash_bwd_kernel_traitsILi256ELi64ELi32ELi8ELi4ELi1ELi2ELb1ELb1EN7cutlass6half_tE19Flash_kernel_traitsILi256ELi64ELi32ELi8ES3_EELb0ELb0ELb0ELb0ELb0ELb0ELb1EEEvNS_16Flash_bwd_paramsE:
.text._ZN5flash44flash_bwd_dq_dk_dv_loop_seqk_parallel_kernelI23Flash_bwd_kernel_traitsILi256ELi64ELi32ELi8ELi4ELi1ELi2ELb1ELb1EN7cutlass6half_tE19Flash_kernel_traitsILi256ELi64ELi32ELi8ES3_EELb0ELb0ELb0ELb0ELb0ELb0ELb1EEEvNS_16Flash_bwd_paramsE:
        /* <DEDUP_REMOVED lines=210> */
.L_x_71:
        /* <DEDUP_REMOVED lines=53> */
.L_x_39:
        /* <DEDUP_REMOVED lines=58> */
.L_x_41:
        /* <DEDUP_REMOVED lines=18> */
.L_x_42:
        /* <DEDUP_REMOVED lines=70> */
.L_x_43:
[----:B------:R-:W-:Y:S02]  /*1990*/  UMOV UR10, UR48 ;  /* 0x00000030000a7c82 */ /* 0x000fe40008000000 */
.L_x_44:
        /* <DEDUP_REMOVED lines=148> */
.L_x_47:
[----:B------:R-:W-:Y:S05]  /*22e0*/  BSYNC B0 ;  /* 0x0000000000007941 */ /* 0x000fea0003800000 */
.L_x_46:
        /* <DEDUP_REMOVED lines=47> */
.L_x_49:
[----:B------:R-:W-:Y:S05]  /*25e0*/  BSYNC B0 ;  /* 0x0000000000007941 */ /* 0x000fea0003800000 */
.L_x_48:
        /* <DEDUP_REMOVED lines=47> */
.L_x_51:
[----:B------:R-:W-:Y:S05]  /*28e0*/  BSYNC B0 ;  /* 0x0000000000007941 */ /* 0x000fea0003800000 */
.L_x_50:
        /* <DEDUP_REMOVED lines=42> */
.L_x_53:
[----:B------:R-:W-:Y:S05]  /*2b90*/  BSYNC B0 ;  /* 0x0000000000007941 */ /* 0x000fea0003800000 */
.L_x_52:
        /* <DEDUP_REMOVED lines=43> */
.L_x_55:
[----:B------:R-:W-:Y:S05]  /*2e50*/  BSYNC B0 ;  /* 0x0000000000007941 */ /* 0x000fea0003800000 */
.L_x_54:
        /* <DEDUP_REMOVED lines=65> */
.L_x_57:
[----:B------:R-:W-:Y:S05]  /*3270*/  BSYNC B0 ;  /* 0x0000000000007941 */ /* 0x000fea0003800000 */
.L_x_56:
        /* <DEDUP_REMOVED lines=53> */
.L_x_60:
[----:B------:R-:W0:Y:S01]  /*35d0*/  LDGDEPBAR ;  /* 0x00000000000079af */ /* 0x000e220000000000 */
[----:B------:R-:W-:Y:S01]  /*35e0*/  PLOP3.LUT P1, PT, PT, PT, UP0, 0x80, 0x0 ;  /* 0x000000000000781c */ /* 0x000fe20003f2f008 */
[----:B------:R-:W-:Y:S01]  /*35f0*/  UISETP.GE.AND UP5, UPT, UR6, 0x1, UPT ;  /* 0x000000010600788c */ /* 0x000fe2000bfa6270 */
[----:B------:R-:W-:Y:S02]  /*3600*/  PLOP3.LUT P0, PT, PT, PT, UP0, 0x80, 0x0 ;  /* 0x000000000000781c */ /* 0x000fe40003f0f008 */
[----:B------:R-:W-:Y:S01]  /*3610*/  PLOP3.LUT P2, PT, PT, PT, UP0, 0x80, 0x0 ;  /* 0x000000000000781c */ /* 0x000fe20003f4f008 */
[----:B------:R-:W2:Y:S01]  /*3620*/  LDL R68, [R1+0x4] ;  /* 0x0000040001447983 */ /* 0x000ea20000100800 */
[----:B------:R-:W-:Y:S02]  /*3630*/  PLOP3.LUT P3, PT, PT, PT, UP0, 0x80, 0x0 ;  /* 0x000000000000781c */ /* 0x000fe40003f6f008 */
[----:B------:R-:W-:Y:S02]  /*3640*/  PLOP3.LUT P4, PT, PT, PT, UP0, 0x80, 0x0 ;  /* 0x000000000000781c */ /* 0x000fe40003f8f008 */
[----:B------:R-:W-:Y:S02]  /*3650*/  MOV R71, c[0x0][0x22c] ;  /* 0x00008b0000477a02 */ /* 0x000fe40000000f00 */
[C---:B------:R-:W-:Y:S03]  /*3660*/  IADD3 R72, R240.reuse, 0xc0, RZ ;  /* 0x000000c0f0487810 */ /* 0x040fe60007ffe0ff */
[----:B------:R-:W-:Y:S05]  /*3670*/  IMAD R71, R71, c[0x0][0x1c0], RZ ;  /* 0x0000700047477a24 */ /* 0x000fea00078e02ff */
[----:B------:R-:W-:Y:S02]  /*3680*/  LEA R73, -R71, RZ, 0x6 ;  /* 0x000000ff47497211 */ /* 0x000fe400078e31ff */
[----:B------:R-:W-:Y:S01]  /*3690*/  IADD3 R71, R240, 0x40, RZ ;  /* 0x00000040f0477810 */ /* 0x000fe20007ffe0ff */
[----:B------:R-:W-:Y:S04]  /*36a0*/  DEPBAR.LE SB0, 0x0 ;  /* 0x000080000000791a */ /* 0x000fe80000000000 */
[----:B------:R-:W-:Y:S06]  /*36b0*/  BAR.SYNC.DEFER_BLOCKING 0x0 ;  /* 0x0000000000007b1d */ /* 0x000fec0000010000 */
[----:B-1----:R-:W-:Y:S06]  /*36c0*/  LDSM.16.M88.4 R8, [R2] ;  /* 0x000000000208783b */ /* 0x002fec0000000200 */
[----:B------:R-:W3:Y:S06]  /*36d0*/  LDSM.16.M88.4 R44, [R229+0x10000] ;  /* 0x01000000e52c783b */ /* 0x000eec0000000200 */
[----:B------:R-:W-:Y:S06]  /*36e0*/  LDSM.16.M88.4 R48, [R3] ;  /* 0x000000000330783b */ /* 0x000fec0000000200 */
[----:B------:R-:W4:Y:S06]  /*36f0*/  LDSM.16.M88.4 R52, [R230+0x10000] ;  /* 0x01000000e634783b */ /* 0x000f2c0000000200 */
[----:B------:R-:W-:Y:S06]  /*3700*/  LDSM.16.M88.4 R56, [R228] ;  /* 0x00000000e438783b */ /* 0x000fec0000000200 */
[----:B------:R-:W1:Y:S06]  /*3710*/  LDSM.16.M88.4 R60, [R231+0x10000] ;  /* 0x01000000e73c783b */ /* 0x000e6c0000000200 */
[----:B------:R-:W-:Y:S01]  /*3720*/  LDSM.16.M88.4 R64, [R232+0x10000] ;  /* 0x01000000e840783b */ /* 0x000fe20000000200 */
[C---:B---3--:R-:W-:Y:S08]  /*3730*/  HMMA.16816.F32 R4, R8.reuse, R44, RZ ;  /* 0x0000002c0804723c */ /* 0x048ff000000018ff */
[----:B------:R-:W-:Y:S01]  /*3740*/  HMMA.16816.F32 R8, R8, R46, RZ ;  /* 0x0000002e0808723c */ /* 0x000fe200000018ff */
[----:B------:R-:W3:Y:S11]  /*3750*/  LDSM.16.M88.4 R44, [R227] ;  /* 0x00000000e32c783b */ /* 0x000ef60000000200 */
[----:B------:R-:W-:Y:S04]  /*3760*/  @!UPT UIADD3 URZ, URZ, URZ, URZ ;  /* 0x0000003f3f3ff290 */ /* 0x000fe8000fffe03f */
[C---:B----4-:R-:W-:Y:S08]  /*3770*/  HMMA.16816.F32 R4, R48.reuse, R52, R4 ;  /* 0x000000343004723c */ /* 0x050ff00000001804 */
[----:B------:R-:W-:Y:S01]  /*3780*/  HMMA.16816.F32 R8, R48, R54, R8 ;  /* 0x000000363008723c */ /* 0x000fe20000001808 */
[----:B------:R-:W-:Y:S06]  /*3790*/  LDSM.16.M88.4 R48, [R2+0x2000] ;  /* 0x002000000230783b */ /* 0x000fec0000000200 */
[----:B------:R-:W4:Y:S09]  /*37a0*/  LDSM.16.M88.4 R52, [R229+0x11000] ;  /* 0x01100000e534783b */ /* 0x000f320000000200 */
[C---:B-1----:R-:W-:Y:S08]  /*37b0*/  HMMA.16816.F32 R4, R56.reuse, R60, R4 ;  /* 0x0000003c3804723c */ /* 0x042ff00000001804 */
[----:B------:R-:W-:Y:S01]  /*37c0*/  HMMA.16816.F32 R8, R56, R62, R8 ;  /* 0x0000003e3808723c */ /* 0x000fe20000001808 */
[----:B------:R-:W-:Y:S06]  /*37d0*/  LDSM.16.M88.4 R56, [R3+0x2000] ;  /* 0x002000000338783b */ /* 0x000fec0000000200 */
[----:B------:R-:W1:Y:S09]  /*37e0*/  LDSM.16.M88.4 R60, [R230+0x11000] ;  /* 0x01100000e63c783b */ /* 0x000e720000000200 */
[C---:B---3--:R-:W-:Y:S08]  /*37f0*/  HMMA.16816.F32 R4, R44.reuse, R64, R4 ;  /* 0x000000402c04723c */ /* 0x048ff00000001804 */
[----:B------:R-:W-:Y:S01]  /*3800*/  HMMA.16816.F32 R8, R44, R66, R8 ;  /* 0x000000422c08723c */ /* 0x000fe20000001808 */
[----:B------:R-:W-:Y:S06]  /*3810*/  LDSM.16.M88.4 R44, [R228+0x2000] ;  /* 0x00200000e42c783b */ /* 0x000fec0000000200 */
[----:B------:R-:W3:Y:S09]  /*3820*/  LDSM.16.M88.4 R64, [R231+0x11000] ;  /* 0x01100000e740783b */ /* 0x000ef20000000200 */
        /* <DEDUP_REMOVED lines=37> */
[----:B------:R-:W-:Y:S11]  /*3a80*/  HMMA.16816.F32 R8, R48, R54, R8 ;  /* 0x000000363008723c */ /* 0x000ff60000001808 */
[----:B------:R-:W-:Y:S05]  /*3a90*/  @!UPT UIADD3 URZ, URZ, URZ, URZ ;  /* 0x0000003f3f3ff290 */ /* 0x000fea000fffe03f */
[C---:B-1----:R-:W-:Y:S08]  /*3aa0*/  HMMA.16816.F32 R4, R56.reuse, R60, R4 ;  /* 0x0000003c3804723c */ /* 0x042ff00000001804 */
[----:B------:R-:W-:Y:S11]  /*3ab0*/  HMMA.16816.F32 R8, R56, R62, R8 ;  /* 0x0000003e3808723c */ /* 0x000ff60000001808 */
[----:B------:R-:W-:Y:S05]  /*3ac0*/  @!UPT UIADD3 URZ, URZ, URZ, URZ ;  /* 0x0000003f3f3ff290 */ /* 0x000fea000fffe03f */
[C---:B---3--:R-:W-:Y:S08]  /*3ad0*/  HMMA.16816.F32 R4, R44.reuse, R64, R4 ;  /* 0x000000402c04723c */ /* 0x048ff00000001804 */
[----:B------:R-:W-:Y:S11]  /*3ae0*/  HMMA.16816.F32 R8, R44, R66, R8 ;  /* 0x000000422c08723c */ /* 0x000ff60000001808 */
[----:B------:R-:W-:Y:S05]  /*3af0*/  @!UPT UIADD3 URZ, URZ, URZ, URZ ;  /* 0x0000003f3f3ff290 */ /* 0x000fea000fffe03f */
[----:B------:R-:W-:Y:S02]  /*3b00*/  FMUL.FTZ R4, R4, c[0x0][0x2ec] ;  /* 0x0000bb0004047a20 */ /* 0x000fe40000410000 */
[----:B------:R-:W-:Y:S02]  /*3b10*/  FMUL.FTZ R48, R6, c[0x0][0x2ec] ;  /* 0x0000bb0006307a20 */ /* 0x000fe40000410000 */
[----:B------:R1:W3:Y:S01]  /*3b20*/  MUFU.TANH R60, R4 ;  /* 0x00000004003c7308 */ /* 0x0002e20000002400 */
[----:B------:R-:W-:Y:S02]  /*3b30*/  FMUL.FTZ R7, R7, c[0x0][0x2ec] ;  /* 0x0000bb0007077a20 */ /* 0x000fe40000410000 */
[----:B------:R-:W-:Y:S02]  /*3b40*/  FMUL.FTZ R5, R5, c[0x0][0x2ec] ;  /* 0x0000bb0005057a20 */ /* 0x000fe40000410000 */
[----:B------:R-:W-:Y:S02]  /*3b50*/  FMUL.FTZ R9, R9, c[0x0][0x2ec] ;  /* 0x0000bb0009097a20 */ /* 0x000fe40000410000 */
[----:B------:R-:W-:Y:S02]  /*3b60*/  FMUL.FTZ R10, R10, c[0x0][0x2ec] ;  /* 0x0000bb000a0a7a20 */ /* 0x000fe40000410000 */
[----:B------:R-:W-:Y:S01]  /*3b70*/  FMUL.FTZ R11, R11, c[0x0][0x2ec] ;  /* 0x0000bb000b0b7a20 */ /* 0x000fe20000410000 */
[----:B------:R3:W4:Y:S10]  /*3b80*/  MUFU.TANH R62, R48 ;  /* 0x00000030003e7308 */ /* 0x0007340000002400 */
[----:B------:R-:W-:Y:S01]  /*3b90*/  MUFU.TANH R61, R7 ;  /* 0x00000007003d7308 */ /* 0x000fe20000002400 */
[----:B-1----:R-:W-:Y:S04]  /*3ba0*/  MOV R4, UR18 ;  /* 0x0000001200047c02 */ /* 0x002fe80008000f00 */
[----:B--2---:R-:W-:Y:S02]  /*3bb0*/  @P1 LEA R6, R4, R68, 0x5 ;  /* 0x0000004404061211 */ /* 0x004fe400078e28ff */
[----:B------:R-:W-:Y:S03]  /*3bc0*/  PLOP3.LUT P1, PT, PT, PT, UP0, 0x80, 0x0 ;  /* 0x000000000000781c */ /* 0x000fe60003f2f008 */
[----:B------:R-:W1:Y:S01]  /*3bd0*/  MUFU.TANH R59, R5 ;  /* 0x00000005003b7308 */ /* 0x000e620000002400 */
[C---:B------:R-:W-:Y:S02]  /*3be0*/  @P0 ISETP.GE.AND P0, PT, R6.reuse, UR13, PT ;  /* 0x0000000d06000c0c */ /* 0x040fe4000bf06270 */
[----:B---3--:R-:W-:Y:S02]  /*3bf0*/  MOV R48, R60 ;  /* 0x0000003c00307202 */ /* 0x008fe40000000f00 */
[----:B----4-:R-:W-:Y:S05]  /*3c00*/  MOV R44, R62 ;  /* 0x0000003e002c7202 */ /* 0x010fea0000000f00 */
[----:B------:R2:W-:Y:S01]  /*3c10*/  MUFU.TANH R55, R9 ;  /* 0x0000000900377308 */ /* 0x0005e20000002400 */
[----:B------:R-:W-:Y:S02]  /*3c20*/  @P1 IADD3 R4, R6, 0x1, RZ ;  /* 0x0000000106041810 */ /* 0x000fe40007ffe0ff */
[----:B------:R-:W-:Y:S02]  /*3c30*/  PLOP3.LUT P1, PT, PT, PT, UP0, 0x80, 0x0 ;  /* 0x000000000000781c */ /* 0x000fe40003f2f008 */
[----:B------:R-:W-:Y:S02]  /*3c40*/  @P2 FSEL R48, R60, -INF , !P0 ;  /* 0xff8000003c302808 */ /* 0x000fe40004000000 */
[----:B------:R-:W-:Y:S02]  /*3c50*/  @P3 FSEL R44, R62, -INF , !P0 ;  /* 0xff8000003e2c3808 */ /* 0x000fe40004000000 */
[----:B------:R-:W-:Y:S01]  /*3c60*/  PLOP3.LUT P0, PT, PT, PT, UP0, 0x80, 0x0 ;  /* 0x000000000000781c */ /* 0x000fe20003f0f008 */
[----:B------:R3:W-:Y:S01]  /*3c70*/  MUFU.TANH R58, R10 ;  /* 0x0000000a003a7308 */ /* 0x0007e20000002400 */
[----:B------:R-:W-:Y:S02]  /*3c80*/  PLOP3.LUT P3, PT, PT, PT, UP0, 0x80, 0x0 ;  /* 0x000000000000781c */ /* 0x000fe40003f6f008 */
[----:B-1----:R-:W-:Y:S01]  /*3c90*/  MOV R7, R59 ;  /* 0x0000003b00077202 */ /* 0x002fe20000000f00 */
[----:B-----5:R-:W-:Y:S02]  /*3ca0*/  FMUL.FTZ R5, R245, 1.4426950216293334961 ;  /* 0x3fb8aa3bf5057820 */ /* 0x020fe40000410000 */
[----:B------:R-:W-:Y:S01]  /*3cb0*/  @P1 ISETP.GE.AND P2, PT, R4, UR13, PT ;  /* 0x0000000d04001c0c */ /* 0x000fe2000bf46270 */
[----:B------:R-:W-:Y:S01]  /*3cc0*/  FMUL.FTZ R4, R8, c[0x0][0x2ec] ;  /* 0x0000bb0008047a20 */ /* 0x000fe20000410000 */
[----:B------:R-:W-:Y:S01]  /*3cd0*/  PLOP3.LUT P1, PT, PT, PT, UP0, 0x80, 0x0 ;  /* 0x000000000000781c */ /* 0x000fe20003f2f008 */
[----:B------:R-:W-:Y:S01]  /*3ce0*/  IMAD.MOV.U32 R8, RZ, RZ, R61 ;  /* 0x000000ffff087224 */ /* 0x000fe200078e003d */
[----:B------:R-:W-:Y:S04]  /*3cf0*/  MUFU.TANH R57, R11 ;  /* 0x0000000b00397308 */ /* 0x000fe80000002400 */
[----:B--2---:R-:W-:Y:S02]  /*3d00*/  @P3 IADD3 R9, R6, 0x8, RZ ;  /* 0x0000000806093810 */ /* 0x004fe40007ffe0ff */
[----:B------:R-:W-:Y:S03]  /*3d10*/  ISETP.GE.AND P3, PT, R72, c[0x0][0x220], PT ;  /* 0x0000880048007a0c */ /* 0x000fe60003f66270 */
[----:B------:R-:W-:Y:S01]  /*3d20*/  @P0 FSEL R7, R59, -INF , !P2 ;  /* 0xff8000003b070808 */ /* 0x000fe20005000000 */
[----:B------:R1:W2:Y:S01]  /*3d30*/  MUFU.TANH R56, R4 ;  /* 0x0000000400387308 */ /* 0x0002a20000002400 */
[----:B------:R-:W-:Y:S02]  /*3d40*/  @P1 FSEL R8, R61, -INF , !P2 ;  /* 0xff8000003d081808 */ /* 0x000fe40005000000 */
[----:B------:R-:W-:Y:S02]  /*3d50*/  PLOP3.LUT P1, PT, PT, PT, UP0, 0x80, 0x0 ;  /* 0x000000000000781c */ /* 0x000fe40003f2f008 */
[----:B------:R-:W-:Y:S02]  /*3d60*/  FSETP.NEU.FTZ.AND P0, PT, R245, -INF , PT ;  /* 0xff800000f500780b */ /* 0x000fe40003f1d000 */
[----:B---3--:R-:W-:Y:S02]  /*3d70*/  @P4 IADD3 R10, R6, 0x9, RZ ;  /* 0x00000009060a4810 */ /* 0x008fe40007ffe0ff */
[----:B------:R-:W-:Y:S02]  /*3d80*/  FSEL R5, R5, RZ, P0 ;  /* 0x000000ff05057208 */ /* 0x000fe40000000000 */
[----:B------:R-:W-:Y:S02]  /*3d90*/  FSETP.NEU.FTZ.AND P0, PT, R246, -INF , PT ;  /* 0xff800000f600780b */ /* 0x000fe40003f1d000 */
[----:B------:R-:W-:Y:S01]  /*3da0*/  ISETP.GE.AND P4, PT, R71, c[0x0][0x220], PT ;  /* 0x0000880047007a0c */ /* 0x000fe20003f86270 */
[--C-:B------:R-:W-:Y:S02]  /*3db0*/  FFMA.FTZ R7, R7, c[0x0][0x23c], -R5.reuse ;  /* 0x00008f0007077a23 */ /* 0x100fe40000010805 */
[----:B------:R-:W-:Y:S01]  /*3dc0*/  @P1 ISETP.GE.AND P2, PT, R9, UR13, PT ;  /* 0x0000000d09001c0c */ /* 0x000fe2000bf46270 */
[--C-:B------:R-:W-:Y:S01]  /*3dd0*/  FFMA.FTZ R9, R48, c[0x0][0x23c], -R5.reuse ;  /* 0x00008f0030097a23 */ /* 0x100fe20000010805 */
[----:B------:R-:W-:Y:S01]  /*3de0*/  PLOP3.LUT P1, PT, PT, PT, UP0, 0x80, 0x0 ;  /* 0x000000000000781c */ /* 0x000fe20003f2f008 */
[----:B------:R3:W-:Y:S01]  /*3df0*/  MUFU.EX2 R65, R7 ;  /* 0x0000000700417308 */ /* 0x0007e20000000800 */
[----:B-1----:R-:W-:Y:S01]  /*3e00*/  FMUL.FTZ R4, R246, 1.4426950216293334961 ;  /* 0x3fb8aa3bf6047820 */ /* 0x002fe20000410000 */
[----:B--2---:R-:W-:Y:S04]  /*3e10*/  MOV R6, R56 ;  /* 0x0000003800067202 */ /* 0x004fe80000000f00 */
[----:B------:R-:W-:Y:S04]  /*3e20*/  FSEL R4, R4, RZ, P0 ;  /* 0x000000ff04047208 */ /* 0x000fe80000000000 */
[----:B------:R1:W2:Y:S01]  /*3e30*/  MUFU.EX2 R66, R9 ;  /* 0x0000000900427308 */ /* 0x0002a20000000800 */
[----:B------:R-:W-:Y:S02]  /*3e40*/  PLOP3.LUT P0, PT, PT, PT, UP0, 0x80, 0x0 ;  /* 0x000000000000781c */ /* 0x000fe40003f0f008 */
[----:B------:R-:W-:Y:S01]  /*3e50*/  @P1 ISETP.GE.AND P1, PT, R10, UR13, PT ;  /* 0x0000000d0a001c0c */ /* 0x000fe2000bf26270 */
[--C-:B------:R-:W-:Y:S06]  /*3e60*/  FFMA.FTZ R8, R8, c[0x0][0x23c], -R4.reuse ;  /* 0x00008f0008087a23 */ /* 0x100fec0000010804 */
[----:B------:R4:W-:Y:S01]  /*3e70*/  MUFU.EX2 R69, R8 ;  /* 0x0000000800457308 */ /* 0x0009e20000000800 */
[----:B---3--:R-:W-:Y:S03]  /*3e80*/  MOV R7, R55 ;  /* 0x0000003700077202 */ /* 0x008fe60000000f00 */
[----:B------:R-:W-:Y:S02]  /*3e90*/  @P0 FSEL R6, R56, -INF , !P2 ;  /* 0xff80000038060808 */ /* 0x000fe40005000000 */
[----:B------:R-:W-:Y:S01]  /*3ea0*/  PLOP3.LUT P0, PT, PT, PT, UP0, 0x80, 0x0 ;  /* 0x000000000000781c */ /* 0x000fe20003f0f008 */
[----:B-1----:R-:W-:Y:S04]  /*3eb0*/  FFMA.FTZ R9, R44, c[0x0][0x23c], -R4 ;  /* 0x00008f002c097a23 */ /* 0x002fe80000010804 */
[----:B------:R-:W-:Y:S08]  /*3ec0*/  MUFU.EX2 R70, R9 ;  /* 0x0000000900467308 */ /* 0x000ff00000000800 */
[----:B------:R-:W-:Y:S02]  /*3ed0*/  @P0 FSEL R7, R55, -INF , !P1 ;  /* 0xff80000037070808 */ /* 0x000fe40004800000 */
[----:B------:R-:W-:Y:S01]  /*3ee0*/  PLOP3.LUT P0, PT, PT, PT, UP0, 0x80, 0x0 ;  /* 0x000000000000781c */ /* 0x000fe20003f0f008 */
[--C-:B----4-:R-:W-:Y:S02]  /*3ef0*/  FFMA.FTZ R8, R6, c[0x0][0x23c], -R5.reuse ;  /* 0x00008f0006087a23 */ /* 0x110fe40000010805 */
[----:B------:R-:W-:Y:S01]  /*3f00*/  FFMA.FTZ R5, R7, c[0x0][0x23c], -R5 ;  /* 0x00008f0007057a23 */ /* 0x000fe20000010805 */
[----:B--2---:R-:W-:Y:S01]  /*3f10*/  F2FP.PACK_AB R7, R65, R66 ;  /* 0x000000424107723e */ /* 0x004fe200000000ff */
[----:B------:R-:W-:Y:S01]  /*3f20*/  IMAD.MOV.U32 R6, RZ, RZ, R58 ;  /* 0x000000ffff067224 */ /* 0x000fe200078e003a */
[----:B------:R-:W-:Y:S03]  /*3f30*/  MUFU.EX2 R64, R8 ;  /* 0x0000000800407308 */ /* 0x000fe60000000800 */
[----:B------:R-:W-:Y:S04]  /*3f40*/  STS [R249+0x15000], R7 ;  /* 0x01500007f9007388 */ /* 0x000fe80000000800 */
[----:B------:R-:W-:Y:S02]  /*3f50*/  @P0 FSEL R6, R58, -INF , !P2 ;  /* 0xff8000003a060808 */ /* 0x000fe40005000000 */
[----:B------:R-:W-:Y:S01]  /*3f60*/  PLOP3.LUT P0, PT, PT, PT, UP0, 0x80, 0x0 ;  /* 0x000000000000781c */ /* 0x000fe20003f0f008 */
[----:B------:R1:W2:Y:S02]  /*3f70*/  MUFU.EX2 R63, R5 ;  /* 0x00000005003f7308 */ /* 0x0002a40000000800 */
[--C-:B------:R-:W-:Y:S01]  /*3f80*/  FFMA.FTZ R6, R6, c[0x0][0x23c], -R4.reuse ;  /* 0x00008f0006067a23 */ /* 0x100fe20000010804 */
[----:B------:R-:W-:Y:S07]  /*3f90*/  PLOP3.LUT P2, PT, PT, PT, UP5, 0x80, 0x0 ;  /* 0x000000000000781c */ /* 0x000fee0003f4f058 */
[----:B------:R3:W-:Y:S01]  /*3fa0*/  MUFU.EX2 R68, R6 ;  /* 0x0000000600447308 */ /* 0x0007e20000000800 */
[----:B-1----:R-:W-:Y:S02]  /*3fb0*/  MOV R5, R57 ;  /* 0x0000003900057202 */ /* 0x002fe40000000f00 */
[----:B------:R-:W-:Y:S02]  /*3fc0*/  @P0 FSEL R5, R57, -INF , !P1 ;  /* 0xff80000039050808 */ /* 0x000fe40004800000 */
[----:B------:R-:W-:Y:S03]  /*3fd0*/  IADD3 R52, P0, R248, UR10, RZ ;  /* 0x0000000af8347c10 */ /* 0x000fe6000ff1e0ff */
[----:B------:R-:W-:Y:S01]  /*3fe0*/  FFMA.FTZ R4, R5, c[0x0][0x23c], -R4 ;  /* 0x00008f0005047a23 */ /* 0x000fe20000010804 */
[----:B--2---:R-:W-:Y:S02]  /*3ff0*/  F2FP.PACK_AB R5, R63, R64 ;  /* 0x000000403f05723e */ /* 0x004fe400000000ff */
[----:B---3--:R-:W-:Y:S01]  /*4000*/  F2FP.PACK_AB R6, R69, R70 ;  /* 0x000000464506723e */ /* 0x008fe200000000ff */
[----:B------:R-:W1:Y:S01]  /*4010*/  MUFU.EX2 R67, R4 ;  /* 0x0000000400437308 */ /* 0x000e620000000800 */
[----:B------:R-:W-:Y:S02]  /*4020*/  IADD3.X R53, R247, UR9, RZ, P0, !PT ;  /* 0x00000009f7357c10 */ /* 0x000fe400087fe4ff */
[C---:B------:R-:W-:Y:S01]  /*4030*/  LEA R238, P0, R73.reuse, R238, 0x2 ;  /* 0x000000ee49ee7211 */ /* 0x040fe200078010ff */
[----:B------:R-:W-:Y:S03]  /*4040*/  STS [R252+0x15000], R6 ;  /* 0x01500006fc007388 */ /* 0x000fe60000000800 */
[----:B------:R-:W-:Y:S03]  /*4050*/  LEA.HI.X.SX32 R239, R73, R239, 0x2, P0 ;  /* 0x000000ef49ef7211 */ /* 0x000fe600000f16ff */
[----:B------:R-:W-:Y:S06]  /*4060*/  STS [R250+0x15000], R5 ;  /* 0x01500005fa007388 */ /* 0x000fec0000000800 */
[----:B------:R2:W3:Y:S01]  /*4070*/  LDG.E R54, [R52.64] ;  /* 0x0000000434367981 */ /* 0x0004e2000c1e1900 */
[----:B-1----:R-:W-:Y:S05]  /*4080*/  F2FP.PACK_AB R4, R67, R68 ;  /* 0x000000444304723e */ /* 0x002fea00000000ff */
[----:B------:R-:W-:Y:S06]  /*4090*/  STS [R251+0x15000], R4 ;  /* 0x01500004fb007388 */ /* 0x000fec0000000800 */
[----:B------:R-:W1:Y:S06]  /*40a0*/  LDSM.16.M88.4 R8, [R2+0x8000] ;  /* 0x008000000208783b */ /* 0x000e6c0000000200 */
[----:B------:R-:W4:Y:S06]  /*40b0*/  LDSM.16.M88.4 R44, [R3+0x8000] ;  /* 0x00800000032c783b */ /* 0x000f2c0000000200 */
[----:B--2---:R-:W2:Y:S06]  /*40c0*/  LDG.E R52, [R52.64+0x20] ;  /* 0x0000200434347981 */ /* 0x004eac000c1e1900 */
[----:B------:R-:W4:Y:S01]  /*40d0*/  LDSM.16.M88.4 R48, [R228+0x8000] ;  /* 0x00800000e430783b */ /* 0x000f220000000200 */
[C---:B-1----:R-:W-:Y:S08]  /*40e0*/  HMMA.16816.F32 R4, R8.reuse, R132, RZ ;  /* 0x000000840804723c */ /* 0x042ff000000018ff */
[----:B------:R-:W-:Y:S11]  /*40f0*/  HMMA.16816.F32 R8, R8, R134, RZ ;  /* 0x000000860808723c */ /* 0x000ff600000018ff */
[----:B------:R-:W-:Y:S05]  /*4100*/  @!UPT UIADD3 URZ, URZ, URZ, URZ ;  /* 0x0000003f3f3ff290 */ /* 0x000fea000fffe03f */
[C---:B----4-:R-:W-:Y:S08]  /*4110*/  HMMA.16816.F32 R4, R44.reuse, R136, R4 ;  /* 0x000000882c04723c */ /* 0x050ff00000001804 */
[----:B------:R-:W-:Y:S01]  /*4120*/  HMMA.16816.F32 R8, R44, R138, R8 ;  /* 0x0000008a2c08723c */ /* 0x000fe20000001808 */
[----:B------:R-:W1:Y:S11]  /*4130*/  LDSM.16.M88.4 R44, [R227+0x8000] ;  /* 0x00800000e32c783b */ /* 0x000e760000000200 */
[----:B------:R-:W-:Y:S04]  /*4140*/  @!UPT UIADD3 URZ, URZ, URZ, URZ ;  /* 0x0000003f3f3ff290 */ /* 0x000fe8000fffe03f */
[C---:B------:R-:W-:Y:S08]  /*4150*/  HMMA.16816.F32 R4, R48.reuse, R140, R4 ;  /* 0x0000008c3004723c */ /* 0x040ff00000001804 */
[----:B------:R-:W-:Y:S01]  /*4160*/  HMMA.16816.F32 R8, R48, R142, R8 ;  /* 0x0000008e3008723c */ /* 0x000fe20000001808 */
[----:B------:R-:W4:Y:S11]  /*4170*/  LDSM.16.M88.4 R48, [R2+0xa000] ;  /* 0x00a000000230783b */ /* 0x000f360000000200 */
[----:B------:R-:W-:Y:S04]  /*4180*/  @!UPT UIADD3 URZ, URZ, URZ, URZ ;  /* 0x0000003f3f3ff290 */ /* 0x000fe8000fffe03f */
[C---:B-1----:R-:W-:Y:S08]  /*4190*/  HMMA.16816.F32 R4, R44.reuse, R144, R4 ;  /* 0x000000902c04723c */ /* 0x042ff00000001804 */
[----:B------:R-:W-:Y:S01]  /*41a0*/  HMMA.16816.F32 R8, R44, R146, R8 ;  /* 0x000000922c08723c */ /* 0x000fe20000001808 */
[----:B------:R-:W1:Y:S11]  /*41b0*/  LDSM.16.M88.4 R44, [R3+0xa000] ;  /* 0x00a00000032c783b */ /* 0x000e760000000200 */
[----:B------:R-:W-:Y:S04]  /*41c0*/  @!UPT UIADD3 URZ, URZ, URZ, URZ ;  /* 0x0000003f3f3ff290 */ /* 0x000fe8000fffe03f */
[C---:B----4-:R-:W-:Y:S08]  /*41d0*/  HMMA.16816.F32 R4, R48.reuse, R148, R4 ;  /* 0x000000943004723c */ /* 0x050ff00000001804 */
        /* <DEDUP_REMOVED lines=40> */
[----:B------:R-:W-:Y:S11]  /*4460*/  HMMA.16816.F32 R8, R48, R190, R8 ;  /* 0x000000be3008723c */ /* 0x000ff60000001808 */
[----:B------:R-:W-:Y:S05]  /*4470*/  @!UPT UIADD3 URZ, URZ, URZ, URZ ;  /* 0x0000003f3f3ff290 */ /* 0x000fea000fffe03f */
[C---:B-1----:R-:W-:Y:S08]  /*4480*/  HMMA.16816.F32 R4, R44.reuse, R192, R4 ;  /* 0x000000c02c04723c */ /* 0x042ff00000001804 */
[----:B------:R-:W-:Y:S07]  /*4490*/  HMMA.16816.F32 R8, R44, R194, R8 ;  /* 0x000000c22c08723c */ /* 0x000fee0000001808 */
[----:B------:R-:W-:Y:S02]  /*44a0*/  FFMA.FTZ R45, -R55, R55, 1 ;  /* 0x3f800000372d7423 */ /* 0x000fe40000010137 */
[----:B------:R-:W-:Y:S03]  /*44b0*/  FFMA.FTZ R46, -R56, R56, 1 ;  /* 0x3f800000382e7423 */ /* 0x000fe60000010138 */
[----:B------:R-:W-:Y:S02]  /*44c0*/  FMUL.FTZ R45, R45, c[0x0][0x2ec] ;  /* 0x0000bb002d2d7a20 */ /* 0x000fe40000410000 */
[----:B------:R-:W-:Y:S02]  /*44d0*/  FMUL.FTZ R46, R46, c[0x0][0x2ec] ;  /* 0x0000bb002e2e7a20 */ /* 0x000fe40000410000 */
[C---:B---3--:R-:W-:Y:S02]  /*44e0*/  FADD.FTZ R44, -R54.reuse, R5 ;  /* 0x00000005362c7221 */ /* 0x048fe40000010100 */
[----:B------:R-:W-:Y:S04]  /*44f0*/  FADD.FTZ R4, -R54, R4 ;  /* 0x0000000436047221 */ /* 0x000fe80000010100 */
[----:B------:R-:W-:Y:S02]  /*4500*/  FMUL.FTZ R4, R66, R4 ;  /* 0x0000000442047220 */ /* 0x000fe40000410000 */
[----:B------:R-:W-:Y:S02]  /*4510*/  FADD.FTZ R5, -R54, R8 ;  /* 0x0000000836057221 */ /* 0x000fe40000010100 */
[----:B------:R-:W-:Y:S02]  /*4520*/  FMUL.FTZ R8, R65, R44 ;  /* 0x0000002c41087220 */ /* 0x000fe40000410000 */
[----:B------:R-:W-:Y:S02]  /*4530*/  FFMA.FTZ R44, -R60, R60, 1 ;  /* 0x3f8000003c2c7423 */ /* 0x000fe4000001013c */
[----:B------:R-:W-:Y:S02]  /*4540*/  FADD.FTZ R47, -R54, R9 ;  /* 0x00000009362f7221 */ /* 0x000fe40000010100 */
[----:B------:R-:W-:Y:S02]  /*4550*/  FMUL.FTZ R9, R64, R5 ;  /* 0x0000000540097220 */ /* 0x000fe40000410000 */
[----:B------:R-:W-:Y:S02]  /*4560*/  FFMA.FTZ R5, -R59, R59, 1 ;  /* 0x3f8000003b057423 */ /* 0x000fe4000001013b */
[----:B------:R-:W-:Y:S02]  /*4570*/  FMUL.FTZ R44, R44, c[0x0][0x2ec] ;  /* 0x0000bb002c2c7a20 */ /* 0x000fe40000410000 */
[----:B------:R-:W-:Y:S02]  /*4580*/  FMUL.FTZ R5, R5, c[0x0][0x2ec] ;  /* 0x0000bb0005057a20 */ /* 0x000fe40000410000 */
[----:B------:R-:W-:Y:S02]  /*4590*/  FMUL.FTZ R47, R63, R47 ;  /* 0x0000002f3f2f7220 */ /* 0x000fe40000410000 */
[----:B------:R-:W-:Y:S02]  /*45a0*/  FMUL.FTZ R44, R4, R44 ;  /* 0x0000002c042c7220 */ /* 0x000fe40000410000 */
[----:B--2---:R-:W-:Y:S02]  /*45b0*/  FADD.FTZ R4, -R52, R10 ;  /* 0x0000000a34047221 */ /* 0x004fe40000010100 */
[----:B------:R-:W-:Y:S02]  /*45c0*/  FMUL.FTZ R5, R8, R5 ;  /* 0x0000000508057220 */ /* 0x000fe40000410000 */
[C---:B------:R-:W-:Y:S02]  /*45d0*/  FADD.FTZ R8, -R52.reuse, R6 ;  /* 0x0000000634087221 */ /* 0x040fe40000010100 */
[C---:B------:R-:W-:Y:S02]  /*45e0*/  FADD.FTZ R6, -R52.reuse, R7 ;  /* 0x0000000734067221 */ /* 0x040fe40000010100 */
[----:B------:R-:W-:Y:S02]  /*45f0*/  FMUL.FTZ R45, R47, R45 ;  /* 0x0000002d2f2d7220 */ /* 0x000fe40000410000 */
[----:B------:R-:W-:Y:S02]  /*4600*/  FADD.FTZ R47, -R52, R11 ;  /* 0x0000000b342f7221 */ /* 0x000fe40000010100 */
[----:B------:R-:W-:Y:S02]  /*4610*/  FMUL.FTZ R11, R68, R4 ;  /* 0x00000004440b7220 */ /* 0x000fe40000410000 */
[----:B------:R-:W-:Y:S02]  /*4620*/  FFMA.FTZ R4, -R62, R62, 1 ;  /* 0x3f8000003e047423 */ /* 0x000fe4000001013e */
[----:B------:R-:W-:Y:S02]  /*4630*/  FMUL.FTZ R10, R69, R6 ;  /* 0x00000006450a7220 */ /* 0x000fe40000410000 */
[----:B------:R-:W-:Y:S02]  /*4640*/  FFMA.FTZ R6, -R61, R61, 1 ;  /* 0x3f8000003d067423 */ /* 0x000fe4000001013d */
[----:B------:R-:W-:Y:S02]  /*4650*/  FMUL.FTZ R7, R70, R8 ;  /* 0x0000000846077220 */ /* 0x000fe40000410000 */
[----:B------:R-:W-:Y:S02]  /*4660*/  FMUL.FTZ R4, R4, c[0x0][0x2ec] ;  /* 0x0000bb0004047a20 */ /* 0x000fe40000410000 */
[----:B------:R-:W-:Y:S02]  /*4670*/  FMUL.FTZ R6, R6, c[0x0][0x2ec] ;  /* 0x0000bb0006067a20 */ /* 0x000fe40000410000 */
[----:B------:R-:W-:Y:S01]  /*4680*/  FMUL.FTZ R4, R7, R4 ;  /* 0x0000000407047220 */ /* 0x000fe20000410000 */
[----:B------:R-:W-:Y:S01]  /*4690*/  F2FP.PACK_AB R7, R5, R44 ;  /* 0x0000002c0507723e */ /* 0x000fe200000000ff */
[----:B------:R-:W-:Y:S02]  /*46a0*/  FMUL.FTZ R6, R10, R6 ;  /* 0x000000060a067220 */ /* 0x000fe40000410000 */
[----:B------:R-:W-:Y:S02]  /*46b0*/  FMUL.FTZ R46, R9, R46 ;  /* 0x0000002e092e7220 */ /* 0x000fe40000410000 */
[----:B------:R-:W-:Y:S01]  /*46c0*/  STS [R249+0x14000], R7 ;  /* 0x01400007f9007388 */ /* 0x000fe20000000800 */
[----:B------:R-:W-:Y:S01]  /*46d0*/  FFMA.FTZ R9, -R58, R58, 1 ;  /* 0x3f8000003a097423 */ /* 0x000fe2000001013a */
[----:B------:R-:W-:Y:S01]  /*46e0*/  F2FP.PACK_AB R6, R6, R4 ;  /* 0x000000040606723e */ /* 0x000fe200000000ff */
[----:B------:R-:W-:Y:S01]  /*46f0*/  FFMA.FTZ R8, -R57, R57, 1 ;  /* 0x3f80000039087423 */ /* 0x000fe20000010139 */
[----:B------:R-:W-:Y:S01]  /*4700*/  F2FP.PACK_AB R5, R45, R46 ;  /* 0x0000002e2d05723e */ /* 0x000fe200000000ff */
[----:B------:R-:W-:Y:S02]  /*4710*/  FMUL.FTZ R47, R67, R47 ;  /* 0x0000002f432f7220 */ /* 0x000fe40000410000 */
[----:B------:R-:W-:Y:S01]  /*4720*/  FMUL.FTZ R9, R9, c[0x0][0x2ec] ;  /* 0x0000bb0009097a20 */ /* 0x000fe20000410000 */
[----:B------:R-:W-:Y:S01]  /*4730*/  STS [R252+0x14000], R6 ;  /* 0x01400006fc007388 */ /* 0x000fe20000000800 */
[----:B------:R-:W-:Y:S02]  /*4740*/  FMUL.FTZ R8, R8, c[0x0][0x2ec] ;  /* 0x0000bb0008087a20 */ /* 0x000fe40000410000 */
[----:B------:R-:W-:Y:S02]  /*4750*/  FMUL.FTZ R9, R11, R9 ;  /* 0x000000090b097220 */ /* 0x000fe40000410000 */
[----:B------:R-:W-:Y:S01]  /*4760*/  FMUL.FTZ R8, R47, R8 ;  /* 0x000000082f087220 */ /* 0x000fe20000410000 */
[----:B------:R-:W-:Y:S04]  /*4770*/  STS [R250+0x14000], R5 ;  /* 0x01400005fa007388 */ /* 0x000fe80000000800 */
[----:B------:R-:W-:Y:S05]  /*4780*/  F2FP.PACK_AB R4, R8, R9 ;  /* 0x000000090804723e */ /* 0x000fea00000000ff */
[----:B------:R-:W-:Y:S06]  /*4790*/  STS [R251+0x14000], R4 ;  /* 0x01400004fb007388 */ /* 0x000fec0000000800 */
[----:B------:R-:W-:Y:S06]  /*47a0*/  BAR.SYNC.DEFER_BLOCKING 0x0 ;  /* 0x0000000000007b1d */ /* 0x000fec0000010000 */
[----:B------:R-:W-:Y:S06]  /*47b0*/  LDSM.16.MT88.4 R4, [R226+0x15000] ;  /* 0x01500000e204783b */ /* 0x000fec0000004200 */
[----:B------:R-:W1:Y:S06]  /*47c0*/  LDSM.16.MT88.4 R8, [R0+0x8000] ;  /* 0x008000000008783b */ /* 0x000e6c0000004200 */
[----:B------:R-:W2:Y:S06]  /*47d0*/  LDSM.16.MT88.4 R44, [R224+0x15000] ;  /* 0x01500000e02c783b */ /* 0x000eac0000004200 */
[----:B------:R-:W3:Y:S06]  /*47e0*/  LDSM.16.MT88.4 R48, [R0+0xc000] ;  /* 0x00c000000030783b */ /* 0x000eec0000004200 */
[----:B------:R-:W-:Y:S06]  /*47f0*/  LDSM.16.MT88.4 R52, [R226+0x15400] ;  /* 0x01540000e234783b */ /* 0x000fec0000004200 */
[----:B------:R-:W4:Y:S06]  /*4800*/  LDSM.16.MT88.4 R56, [R0+0x8800] ;  /* 0x008800000038783b */ /* 0x000f2c0000004200 */
[----:B------:R-:W3:Y:S06]  /*4810*/  LDSM.16.MT88.4 R60, [R224+0x15400] ;  /* 0x01540000e03c783b */ /* 0x000eec0000004200 */
[----:B------:R-:W4:Y:S01]  /*4820*/  LDSM.16.MT88.4 R64, [R0+0xc800] ;  /* 0x00c800000040783b */ /* 0x000f220000004200 */
        /* <DEDUP_REMOVED lines=10> */
[----:B------:R-:W1:Y:S06]  /*48d0*/  LDSM.16.MT88.4 R4, [R226+0x15800] ;  /* 0x01580000e204783b */ /* 0x000e6c0000004200 */
[----:B------:R-:W2:Y:S01]  /*48e0*/  LDSM.16.MT88.4 R48, [R0+0xd000] ;  /* 0x00d000000030783b */ /* 0x000ea20000004200 */
        /* <DEDUP_REMOVED lines=10> */
[----:B------:R-:W3:Y:S06]  /*4990*/  LDSM.16.MT88.4 R52, [R226+0x15c00] ;  /* 0x015c0000e234783b */ /* 0x000eec0000004200 */
[----:B------:R-:W4:Y:S01]  /*49a0*/  LDSM.16.MT88.4 R64, [R0+0xd800] ;  /* 0x00d800000040783b */ /* 0x000f220000004200 */
[-C--:B-1----:R-:W-:Y:S05]  /*49b0*/  HMMA.16816.F32 R12, R4, R8.reuse, R12 ;  /* 0x00000008040c723c */ /* 0x082fea000000180c */
[----:B------:R-:W-:Y:S03]  /*49c0*/  BAR.SYNC.DEFER_BLOCKING 0x0 ;  /* 0x0000000000007b1d */ /* 0x000fe60000010000 */
        /* <DEDUP_REMOVED lines=77> */
.L_x_58:
        /* <DEDUP_REMOVED lines=378> */
.L_x_59:
        /* <DEDUP_REMOVED lines=122> */
.L_x_61:
        /* <DEDUP_REMOVED lines=18> */
.L_x_62:
[----:B------:R-:W-:Y:S01]  /*6f00*/  BAR.SYNC.DEFER_BLOCKING 0x0 ;  /* 0x0000000000007b1d */ /* 0x000fe20000010000 */
[----:B------:R-:W-:Y:S01]  /*6f10*/  UIMAD UR6, UR18, -0x20, UR13 ;  /* 0xffffffe0120678a4 */ /* 0x000fe2000f8e020d */
[C---:B------:R-:W-:Y:S02]  /*6f20*/  IADD3 R41, R240.reuse, 0x40, RZ ;  /* 0x00000040f0297810 */ /* 0x040fe40007ffe0ff */
[C---:B-1----:R-:W-:Y:S02]  /*6f30*/  IADD3 R40, R240.reuse, 0x80, RZ ;  /* 0x00000080f0287810 */ /* 0x042fe40007ffe0ff */
[----:B------:R-:W1:Y:S01]  /*6f40*/  S2R R45, SR_TID.X ;  /* 0x00000000002d7919 */ /* 0x000e620000002100 */
[----:B------:R-:W-:Y:S01]  /*6f50*/  BSSY B0, `(.L_x_63) ;  /* 0x000002d000007945 */ /* 0x000fe20003800000 */
[----:B------:R-:W-:-:S02]  /*6f60*/  IADD3 R42, R240, 0xc0, RZ ;  /* 0x000000c0f02a7810 */ /* 0x000fc40007ffe0ff */
[----:B------:R-:W2:Y:S01]  /*6f70*/  S2R R46, SR_TID.X ;  /* 0x00000000002e7919 */ /* 0x000ea20000002100 */
[----:B------:R-:W-:-:S03]  /*6f80*/  SHF.R.S32.HI R44, RZ, 0x1f, R240 ;  /* 0x0000001fff2c7819 */ /* 0x000fc600000114f0 */
        /* <DEDUP_REMOVED lines=41> */
.L_x_64:
[----:B------:R-:W-:Y:S05]  /*7220*/  BSYNC B0 ;  /* 0x0000000000007941 */ /* 0x000fea0003800000 */
.L_x_63:
        /* <DEDUP_REMOVED lines=30> */
.L_x_45:
        /* <DEDUP_REMOVED lines=20> */
.L_x_66:
        /* <DEDUP_REMOVED lines=18> */
.L_x_67:
        /* <DEDUP_REMOVED lines=9> */
[C---:B------:R-:W-:Y:S02]  /*7700*/  IADD3 R10, R240.reuse, 0x40, RZ ;  /* 0x00000040f00a7810 */ /* 0x040fe40007ffe0ff */
[C---:B------:R-:W-:Y:S02]  /*7710*/  IADD3 R9, R240.reuse, 0xc0, RZ ;  /* 0x000000c0f0097810 */ /* 0x040fe40007ffe0ff */
[----:B------:R-:W-:Y:S02]  /*7720*/  SHF.R.S32.HI R11, RZ, 0x1f, R14 ;  /* 0x0000001fff0b7819 */ /* 0x000fe4000001140e */
        /* <DEDUP_REMOVED lines=26> */
.L_x_69:
[----:B-1----:R-:W-:Y:S05]  /*78d0*/  BSYNC B0 ;  /* 0x0000000000007941 */ /* 0x002fea0003800000 */
.L_x_68:
        /* <DEDUP_REMOVED lines=25> */
.L_x_65:
[----:B------:R-:W-:Y:S05]  /*7a70*/  BSYNC B1 ;  /* 0x0000000000017941 */ /* 0x000fea0003800000 */
.L_x_40:
        /* <DEDUP_REMOVED lines=12> */
.L_x_70:
[----:B------:R-:W-:Y:S05]  /*7b40*/  EXIT ;  /* 0x000000000000794d */ /* 0x000fea0003800000 */
.L_x_72:
        /* <DEDUP_REMOVED lines=11> */
.L_x_1999:


//--------------------- .text._ZN5flash44flash_bwd_dq_dk_dv_loop_seqk_parallel_kernelI23Flash_bwd_kernel_traitsILi256ELi64ELi32ELi8ELi4ELi1ELi2ELb1ELb1EN7cutlass6half_tE19Flash_kernel_traitsILi256ELi64ELi32ELi8ES3_EELb0ELb0ELb1ELb0ELb0ELb0ELb0EEEvNS_16Flash_bwd_paramsE --------------------------
	.section	.text._ZN5flash44flash_bwd_dq_dk_dv_loop_seqk_parallel_kernelI23Flash_bwd_kernel_traitsILi256ELi64ELi32ELi8ELi4ELi1ELi2ELb1ELb1EN7cutlass6half_tE19Flash_kernel_traitsILi256ELi64ELi32ELi8ES3_EELb0ELb0ELb1ELb0ELb0ELb0ELb0EEEvNS_16Flash_bwd_paramsE,"ax",@progbits
	.sectioninfo	@"SHI_REGISTERS=255"
	.align	128
        .global         _ZN5flash44flash_bwd_dq_dk_dv_loop_seqk_parallel_kernelI23Flash_bwd_kernel_traitsILi256ELi64ELi32ELi8ELi4ELi1ELi2ELb1ELb1EN7cutlass6half_tE19Flash_kernel_traitsILi256ELi64ELi32ELi8ES3_EELb0ELb0ELb1ELb0ELb0ELb0ELb0EEEvNS_16Flash_bwd_paramsE
        .type           _ZN5flash44flash_bwd_dq_dk_dv_loop_seqk_parallel_kernelI23Flash_bwd_kernel_traitsILi256ELi64ELi32ELi8ELi4ELi1ELi2ELb1ELb1EN7cutlass6half_tE19Flash_kernel_traitsILi256ELi64ELi32ELi8ES3_EELb0ELb0ELb1ELb0ELb0ELb0ELb0EEEvNS_16Flash_bwd_paramsE,@function
        .size           _ZN5flash44flash_bwd_dq_dk_dv_loop_seqk_parallel_kernelI23Flash_bwd_kernel_traitsILi256ELi64ELi32ELi8ELi4ELi1ELi2ELb1ELb1EN7cutlass6half_tE19Flash_kernel_traitsILi256ELi64ELi32ELi8ES3_EELb0ELb0ELb1ELb0ELb0ELb0ELb0EEEvNS_16Flash_bwd_paramsE,(.L_x_2000 - _ZN5flash44flash_bwd_dq_dk_dv_loop_seqk_parallel_kernelI23Flash_bwd_kernel_traitsILi256ELi64ELi32ELi8ELi4ELi1ELi2ELb1ELb1EN7cutlass6half_tE19Flash_kernel_traitsILi256ELi64ELi32ELi8ES3_EELb0ELb0ELb1ELb0ELb0ELb0ELb0EEEvNS_16Flash_bwd_paramsE)
        .other          _ZN5flash44flash_bwd_dq_dk_dv_loop_seqk_parallel_kernelI23Flash_bwd_kernel_traitsILi256ELi64ELi32ELi8ELi4ELi1ELi2ELb1ELb1EN7cutlass6half_tE19Flash_kernel_traitsILi256ELi64ELi32ELi8ES3_EELb0ELb0ELb1ELb0ELb0ELb0ELb0EEEvNS_16Flash_bwd_paramsE,@"STO_CUDA_ENTRY STV_DEFAULT"
_ZN5flash44flash_bwd_dq_dk_dv_loop_seqk_parallel_kernelI23Flash_bwd_kernel_traitsILi256ELi64ELi32ELi8ELi4ELi1ELi2ELb1ELb1EN7cutlass6half_tE19Flash_kernel_traitsILi256ELi64ELi32ELi8ES3_EELb0ELb0ELb1ELb0ELb0ELb0ELb0EEEvNS_16Flash_bwd_paramsE:
.text._ZN5flash44flash_bwd_dq_dk_dv_loop_seqk_parallel_kernelI23Flash_bwd_kernel_traitsILi256ELi64ELi32ELi8ELi4ELi1ELi2ELb1ELb1EN7cutlass6half_tE19Flash_kernel_traitsILi256ELi64ELi32ELi8ES3_EELb0ELb0ELb1ELb0ELb0ELb0ELb0EEEvNS_16Flash_bwd_paramsE:
        /* <DEDUP_REMOVED lines=36> */
[----:B------:R-:W-:Y:S01]  /*0240*/  SHF.R.S32.HI R3, RZ, 0x4, R8 ;  /* 0x00000004ff037819 */ /* 0x000fe20000011408 */
[----:B---3--:R-:W-:Y:S01]  /*0250*/  UIMAD UR48, UR37, UR47, URZ ;  /* 0x0000002f253072a4 */ /* 0x008fe2000f8e023f */
[--C-:B------:R-:W-:Y:S01]  /*0260*/  SHF.R.S32.HI R4, RZ, 0x2, R14.reuse ;  /* 0x00000002ff047819 */ /* 0x100fe2000001140e */
[----:B------:R-:W-:Y:S01]  /*0270*/  UIMAD UR47, UR47, UR12, URZ ;  /* 0x0000000c2f2f72a4 */ /* 0x000fe2000f8e023f */
[----:B------:R-:W-:Y:S01]  /*0280*/  LEA.HI R2, R8, R3, RZ, 0x1 ;  /* 0x0000000308027211 */ /* 0x000fe200078f08ff */
[----:B------:R-:W-:Y:S01]  /*0290*/  UIMAD UR56, UR8, UR6, UR56 ;  /* 0x00000006083872a4 */ /* 0x000fe2000f8e0238 */
[----:B------:R-:W-:Y:S01]  /*02a0*/  SHF.R.S32.HI R0, RZ, 0x1f, R14 ;  /* 0x0000001fff007819 */ /* 0x000fe2000001140e */
[----:B------:R-:W-:Y:S01]  /*02b0*/  UIMAD UR53, UR7, UR34, URZ ;  /* 0x00000022073572a4 */ /* 0x000fe2000f8e023f */
[----:B------:R-:W-:Y:S01]  /*02c0*/  LOP3.LUT R2, R2, 0xfffffffe, RZ, 0xc0, !PT ;  /* 0xfffffffe02027812 */ /* 0x000fe200078ec0ff */
[----:B------:R-:W-:Y:S01]  /*02d0*/  UIMAD UR6, UR34, UR11, UR37 ;  /* 0x0000000b220672a4 */ /* 0x000fe2000f8e0225 */
[----:B------:R-:W-:Y:S01]  /*02e0*/  LEA.HI R0, R0, R4, RZ, 0x3 ;  /* 0x0000000400007211 */ /* 0x000fe200078f18ff */
[----:B------:R-:W-:Y:S01]  /*02f0*/  @!UP5 UIMAD UR7, UR34, UR13, UR37 ;  /* 0x0000000d2207d2a4 */ /* 0x000fe2000f8e0225 */
[-C--:B------:R-:W-:Y:S01]  /*0300*/  LEA.HI R10, R12, R13.reuse, RZ, 0x5 ;  /* 0x0000000d0c0a7211 */ /* 0x080fe200078f28ff */
[----:B------:R-:W-:Y:S01]  /*0310*/  IMAD.IADD R11, R3, 0x1, -R2 ;  /* 0x00000001030b7824 */ /* 0x000fe200078e0a02 */
[----:B------:R-:W-:Y:S01]  /*0320*/  LOP3.LUT R0, R0, 0xfffffff8, RZ, 0xc0, !PT ;  /* 0xfffffff800007812 */ /* 0x000fe200078ec0ff */
[----:B------:R-:W-:Y:S01]  /*0330*/  USHF.L.U32 UR46, UR47, 0x6, URZ ;  /* 0x000000062f2e7899 */ /* 0x000fe2000800063f */
[----:B------:R-:W-:Y:S01]  /*0340*/  LOP3.LUT R2, R10, 0xffffffe0, RZ, 0xc0, !PT ;  /* 0xffffffe00a027812 */ /* 0x000fe200078ec0ff */
[----:B------:R-:W-:Y:S01]  /*0350*/  ULDC UR50, c[0x0][0x214] ;  /* 0x0000850000327ab9 */ /* 0x000fe20000000800 */
[----:B------:R-:W-:Y:S01]  /*0360*/  LEA.HI R16, R12, R13, RZ, 0x3 ;  /* 0x0000000d0c107211 */ /* 0x000fe200078f18ff */
[----:B------:R-:W-:Y:S01]  /*0370*/  IMAD.IADD R9, R4, 0x1, -R0 ;  /* 0x0000000104097824 */ /* 0x000fe200078e0a00 */
[----:B------:R-:W-:Y:S01]  /*0380*/  ULDC UR57, c[0x0][0x1c8] ;  /* 0x0000720000397ab9 */ /* 0x000fe20000000800 */
[----:B------:R-:W-:Y:S01]  /*0390*/  IMAD.IADD R2, R13, 0x1, -R2 ;  /* 0x000000010d027824 */ /* 0x000fe200078e0a02 */
[----:B------:R-:W-:Y:S01]  /*03a0*/  SHF.R.S32.HI R5, RZ, 0x3, R16 ;  /* 0x00000003ff057819 */ /* 0x000fe20000011410 */
[----:B------:R-:W-:Y:S01]  /*03b0*/  ULDC.U8 UR10, c[0x0][0x3d0] ;  /* 0x0000f400000a7ab9 */ /* 0x000fe20000000000 */
[----:B------:R-:W-:Y:S01]  /*03c0*/  LOP3.LUT R0, R16, 0xfffffff8, RZ, 0xc0, !PT ;  /* 0xfffffff810007812 */ /* 0x000fe200078ec0ff */
[----:B------:R-:W-:Y:S01]  /*03d0*/  ULDC UR51, c[0x0][0x224] ;  /* 0x0000890000337ab9 */ /* 0x000fe20000000800 */
[----:B------:R-:W-:Y:S01]  /*03e0*/  SHF.R.S32.HI R4, RZ, 0x1f, R2 ;  /* 0x0000001fff047819 */ /* 0x000fe20000011402 */
[----:B------:R-:W-:Y:S01]  /*03f0*/  IMAD.SHL.U32 R3, R5, 0x40, RZ ;  /* 0x0000004005037824 */ /* 0x000fe200078e00ff */
[----:B------:R-:W-:Y:S01]  /*0400*/  LOP3.LUT P2, RZ, R9, 0x2, RZ, 0xc0, !PT ;  /* 0x0000000209ff7812 */ /* 0x000fe2000784c0ff */
[----:B------:R-:W-:Y:S01]  /*0410*/  IMAD.IADD R0, R13, 0x1, -R0 ;  /* 0x000000010d007824 */ /* 0x000fe200078e0a00 */
[----:B------:R-:W-:Y:S01]  /*0420*/  LEA.HI R17, R4, R2, RZ, 0x2 ;  /* 0x0000000204117211 */ /* 0x000fe200078f10ff */
[----:B------:R-:W-:Y:S01]  /*0430*/  @UP5 UIMAD UR55, UR34, UR50, URZ ;  /* 0x00000032223752a4 */ /* 0x000fe2000f8e023f */
[----:B------:R-:W-:Y:S01]  /*0440*/  LOP3.LUT R2, R3, 0x1c0, RZ, 0xc0, !PT ;  /* 0x000001c003027812 */ /* 0x000fe200078ec0ff */
[C---:B------:R-:W-:Y:S01]  /*0450*/  IMAD.SHL.U32 R244, R0.reuse, 0x8, RZ ;  /* 0x0000000800f47824 */ /* 0x040fe200078e00ff */
[C---:B------:R-:W-:Y:S01]  /*0460*/  LOP3.LUT P0, RZ, R0.reuse, 0x4, RZ, 0xc0, !PT ;  /* 0x0000000400ff7812 */ /* 0x040fe2000780c0ff */
[----:B------:R-:W-:Y:S01]  /*0470*/  IMAD.SHL.U32 R5, R0, 0x40, RZ ;  /* 0x0000004000057824 */ /* 0x000fe200078e00ff */
[----:B------:R-:W-:Y:S01]  /*0480*/  SHF.R.U32.HI R4, RZ, 0x3, R2 ;  /* 0x00000003ff047819 */ /* 0x000fe20000011602 */
[----:B------:R-:W-:Y:S01]  /*0490*/  ULDC.64 UR4, c[0x0][0x118] ;  /* 0x0000460000047ab9 */ /* 0x000fe20000000a00 */
[----:B------:R-:W-:Y:S01]  /*04a0*/  LOP3.LUT R3, R2, 0x38, R244, 0xf8, !PT ;  /* 0x0000003802037812 */ /* 0x000fe200078ef8f4 */
[----:B------:R-:W-:Y:S01]  /*04b0*/  ULOP3.LUT UR57, UR37, UR57, URZ, 0x3c, !UPT ;  /* 0x0000003925397292 */ /* 0x000fe2000f8e3c3f */
[----:B------:R-:W-:Y:S01]  /*04c0*/  LOP3.LUT R2, R5, 0x1c0, RZ, 0xc0, !PT ;  /* 0x000001c005027812 */ /* 0x000fe200078ec0ff */
[----:B------:R-:W-:Y:S01]  /*04d0*/  UISETP.NE.AND UP6, UPT, UR10, URZ, UPT ;  /* 0x0000003f0a00728c */ /* 0x000fe2000bfc5270 */
[----:B------:R-:W-:Y:S01]  /*04e0*/  LOP3.LUT R6, R3, R4, RZ, 0x3c, !PT ;  /* 0x0000000403067212 */ /* 0x000fe200078e3cff */
[----:B------:R-:W-:Y:S01]  /*04f0*/  USHF.R.S32.HI UR58, URZ, 0x1f, UR37 ;  /* 0x0000001f3f3a7899 */ /* 0x000fe20008011425 */
[----:B------:R-:W-:Y:S01]  /*0500*/  LOP3.LUT R4, R2, 0x8, R16, 0xf8, !PT ;  /* 0x0000000802047812 */ /* 0x000fe200078ef810 */
[----:B------:R-:W-:Y:S01]  /*0510*/  USHF.R.S32.HI UR60, URZ, 0x1f, UR34 ;  /* 0x0000001f3f3c7899 */ /* 0x000fe20008011422 */
[----:B------:R-:W-:Y:S01]  /*0520*/  SHF.R.U32.HI R3, RZ, 0x3, R2 ;  /* 0x00000003ff037819 */ /* 0x000fe20000011602 */
[----:B------:R-:W-:Y:S01]  /*0530*/  USHF.R.S32.HI UR59, URZ, 0x1f, UR37 ;  /* 0x0000001f3f3b7899 */ /* 0x000fe20008011425 */
[----:B------:R-:W-:Y:S01]  /*0540*/  LOP3.LUT R2, R9, 0x1, RZ, 0xc0, !PT ;  /* 0x0000000109027812 */ /* 0x000fe200078ec0ff */
[----:B------:R-:W-:Y:S01]  /*0550*/  UIMAD.WIDE.U32 UR42, UR38, UR44, URZ ;  /* 0x0000002c262a72a5 */ /* 0x000fe2000f8e003f */
[----:B------:R-:W-:Y:S01]  /*0560*/  LOP3.LUT R4, R4, R3, RZ, 0x3c, !PT ;  /* 0x0000000304047212 */ /* 0x000fe200078e3cff */
[----:B------:R-:W-:Y:S01]  /*0570*/  IMAD.SHL.U32 R3, R0, 0x20, RZ ;  /* 0x0000002000037824 */ /* 0x000fe200078e00ff */
[----:B------:R-:W-:Y:S01]  /*0580*/  ISETP.NE.U32.AND P1, PT, R2, 0x1, PT ;  /* 0x000000010200780c */ /* 0x000fe20003f25070 */
[----:B------:R-:W-:Y:S01]  /*0590*/  UIMAD UR52, UR39, UR44, URZ ;  /* 0x0000002c273472a4 */ /* 0x000fe2000f8e023f */
[-C--:B------:R-:W-:Y:S01]  /*05a0*/  LEA.HI R2, R12, R13.reuse, RZ, 0x7 ;  /* 0x0000000d0c027211 */ /* 0x080fe200078f38ff */
[----:B------:R-:W-:Y:S01]  /*05b0*/  USHF.R.S32.HI UR54, URZ, 0x1f, UR48 ;  /* 0x0000001f3f367899 */ /* 0x000fe20008011430 */
[----:B------:R-:W-:Y:S01]  /*05c0*/  LOP3.LUT P5, RZ, R0, 0x2, RZ, 0xc0, !PT ;  /* 0x0000000200ff7812 */ /* 0x000fe200078ac0ff */
[----:B------:R-:W-:Y:S01]  /*05d0*/  UIMAD UR51, UR6, UR51, URZ ;  /* 0x00000033063372a4 */ /* 0x000fe2000f8e023f */
[----:B------:R-:W-:Y:S01]  /*05e0*/  SHF.R.S32.HI R7, RZ, 0x7, R2 ;  /* 0x00000007ff077819 */ /* 0x000fe20000011402 */
[----:B------:R-:W-:Y:S01]  /*05f0*/  IMAD.SHL.U32 R2, R11, 0x100, RZ ;  /* 0x000001000b027824 */ /* 0x000fe200078e00ff */
[----:B------:R-:W-:Y:S01]  /*0600*/  LOP3.LUT R5, R14, 0x7ffffffc, RZ, 0xc0, !PT ;  /* 0x7ffffffc0e057812 */ /* 0x000fe200078ec0ff */
[----:B------:R-:W-:Y:S01]  /*0610*/  @!UP5 UIMAD UR50, UR7, UR50, URZ ;  /* 0x000000320732d2a4 */ /* 0x000fe2000f8e023f */
[----:B------:R-:W-:Y:S01]  /*0620*/  SEL R232, R227, 0xffffffc0, !P0 ;  /* 0xffffffc0e3e87807 */ /* 0x000fe20004000000 */
[----:B------:R-:W-:Y:S01]  /*0630*/  IMAD R0, R7, 0x2, R11 ;  /* 0x0000000207007824 */ /* 0x000fe200078e020b */
[----:B------:R-:W-:Y:S01]  /*0640*/  LOP3.LUT R2, R2, 0x100, RZ, 0xc0, !PT ;  /* 0x0000010002027812 */ /* 0x000fe200078ec0ff */
[----:B------:R-:W-:Y:S01]  /*0650*/  IMAD.IADD R14, R13, 0x1, -R5 ;  /* 0x000000010d0e7824 */ /* 0x000fe200078e0a05 */
[----:B------:R-:W-:Y:S01]  /*0660*/  SEL R252, R252, 0x240, !P1 ;  /* 0x00000240fcfc7807 */ /* 0x000fe20004800000 */
[----:B------:R-:W-:Y:S01]  /*0670*/  IMAD.U32 R0, R0, 0x200, R4 ;  /* 0x0000020000007824 */ /* 0x000fe200078e0004 */
[----:B------:R-:W-:Y:S01]  /*0680*/  LOP3.LUT R226, R2, 0xe0, R3, 0xf8, !PT ;  /* 0x000000e002e27812 */ /* 0x000fe200078ef803 */
[----:B------:R-:W-:Y:S01]  /*0690*/  IMAD.SHL.U32 R4, R11, 0x20, RZ ;  /* 0x000000200b047824 */ /* 0x000fe200078e00ff */
[----:B------:R-:W-:Y:S01]  /*06a0*/  LEA.HI R3, R12, R13, RZ, 0x6 ;  /* 0x0000000d0c037211 */ /* 0x000fe200078f30ff */
[----:B------:R-:W-:Y:S01]  /*06b0*/  IMAD.SHL.U32 R5, R9, 0x20, RZ ;  /* 0x0000002009057824 */ /* 0x000fe200078e00ff */
[----:B------:R-:W-:Y:S01]  /*06c0*/  LOP3.LUT R2, R8, 0xfffffff0, RZ, 0xc0, !PT ;  /* 0xfffffff008027812 */ /* 0x000fe200078ec0ff */
[----:B------:R-:W-:Y:S01]  /*06d0*/  IMAD.SHL.U32 R229, R0, 0x2, RZ ;  /* 0x0000000200e57824 */ /* 0x000fe200078e00ff */
[----:B------:R-:W-:Y:S01]  /*06e0*/  SHF.R.S32.HI R3, RZ, 0x6, R3 ;  /* 0x00000006ff037819 */ /* 0x000fe20000011403 */
[----:B------:R-:W-:Y:S01]  /*06f0*/  USHF.R.S32.HI UR49, URZ, 0x1f, UR46 ;  /* 0x0000001f3f317899 */ /* 0x000fe2000801142e */
[----:B------:R-:W-:Y:S01]  /*0700*/  LOP3.LUT R4, R4, 0x20, RZ, 0xc0, !PT ;  /* 0x0000002004047812 */ /* 0x000fe200078ec0ff */
[----:B------:R-:W-:Y:S01]  /*0710*/  IMAD.IADD R2, R13, 0x1, -R2 ;  /* 0x000000010d027824 */ /* 0x000fe200078e0a02 */
[----:B------:R-:W-:Y:S01]  /*0720*/  LOP3.LUT R5, R5, 0xe0, RZ, 0xc0, !PT ;  /* 0x000000e005057812 */ /* 0x000fe200078ec0ff */
[C---:B------:R-:W-:Y:S01]  /*0730*/  IMAD R237, R3.reuse, 0x200, R6 ;  /* 0x0000020003ed7824 */ /* 0x040fe200078e0206 */
[----:B------:R-:W-:Y:S01]  /*0740*/  SHF.R.S32.HI R8, RZ, 0x1f, R10 ;  /* 0x0000001fff087819 */ /* 0x000fe2000001140a */
[----:B------:R-:W-:Y:S01]  /*0750*/  IMAD.SHL.U32 R6, R3, 0x8, RZ ;  /* 0x0000000803067824 */ /* 0x000fe200078e00ff */
[----:B------:R-:W-:Y:S01]  /*0760*/  LOP3.LUT P6, RZ, R2, 0x4, RZ, 0xc0, !PT ;  /* 0x0000000402ff7812 */ /* 0x000fe200078cc0ff */
[----:B------:R-:W-:Y:S01]  /*0770*/  IMAD.SHL.U32 R13, R13, 0x2, RZ ;  /* 0x000000020d0d7824 */ /* 0x000fe200078e00ff */
[----:B------:R-:W-:Y:S01]  /*0780*/  IADD3 R236, R232, 0x14000, R229 ;  /* 0x00014000e8ec7810 */ /* 0x000fe20007ffe0e5 */
[----:B------:R-:W-:Y:S01]  /*0790*/  IMAD.SHL.U32 R3, R7, 0x10, RZ ;  /* 0x0000001007037824 */ /* 0x000fe200078e00ff */
[----:B------:R-:W-:Y:S01]  /*07a0*/  LOP3.LUT R15, R4, 0x18, R6, 0xf8, !PT ;  /* 0x00000018040f7812 */ /* 0x000fe200078ef806 */
[----:B------:R-:W-:-:S02]  /*07b0*/  IMAD.SHL.U32 R6, R2, 0x20, RZ ;  /* 0x0000002002067824 */ /* 0x000fc400078e00ff */
[----:B------:R-:W-:Y:S01]  /*07c0*/  IMAD.IADD R231, R229, 0x1, R232 ;  /* 0x00000001e5e77824 */ /* 0x000fe200078e02e8 */
[----:B------:R-:W-:Y:S01]  /*07d0*/  LOP3.LUT R4, R3, 0x6, R13, 0xf8, !PT ;  /* 0x0000000603047812 */ /* 0x000fe200078ef80d */
[----:B------:R-:W-:Y:S01]  /*07e0*/  IMAD.SHL.U32 R237, R237, 0x2, RZ ;  /* 0x00000002eded7824 */ /* 0x000fe200078e00ff */
[----:B------:R-:W-:Y:S02]  /*07f0*/  LOP3.LUT R13, R5, 0x10, R3, 0xf8, !PT ;  /* 0x00000010050d7812 */ /* 0x000fe400078ef803 */
[----:B------:R-:W-:Y:S01]  /*0800*/  SHF.R.S32.HI R3, RZ, 0x5, R10 ;  /* 0x00000005ff037819 */ /* 0x000fe2000001140a */
[----:B------:R1:W-:Y:S03]  /*0810*/  STL [R1+0xc], R4 ;  /* 0x00000c0401007387 */ /* 0x0003e60000100800 */
[----:B------:R-:W-:Y:S02]  /*0820*/  LEA.HI R8, R8, R3, RZ, 0x2 ;  /* 0x0000000308087211 */ /* 0x000fe400078f10ff */
        /* <DEDUP_REMOVED lines=10> */
[----:B------:R-:W-:Y:S01]  /*08d0*/  LOP3.LUT R6, R8, 0xfffffffc, RZ, 0xc0, !PT ;  /* 0xfffffffc08067812 */ /* 0x000fe200078ec0ff */
[----:B------:R-:W-:Y:S01]  /*08e0*/  IMAD.U32 R8, RZ, RZ, UR14 ;  /* 0x0000000eff087e24 */ /* 0x000fe2000f8e00ff */
        /* <DEDUP_REMOVED lines=33> */
[C---:B------:R-:W-:Y:S02]  /*0b00*/  LOP3.LUT R5, R3.reuse, R2, R5, 0x1e, !PT ;  /* 0x0000000203057212 */ /* 0x040fe400078e1e05 */
        /* <DEDUP_REMOVED lines=12> */
[----:B------:R-:W-:-:S02]  /*0bd0*/  LEA R225, R225, 0x10000, 0x1 ;  /* 0x00010000e1e17811 */ /* 0x000fc400078e08ff */
[C---:B------:R-:W-:Y:S01]  /*0be0*/  SEL R0, R3.reuse, 0xffffffe0, !P5 ;  /* 0xffffffe003007807 */ /* 0x040fe20006800000 */
[----:B------:R-:W-:Y:S01]  /*0bf0*/  IMAD.SHL.U32 R2, R2, 0x2, RZ ;  /* 0x0000000202027824 */ /* 0x000fe200078e00ff */
[C---:B------:R-:W-:Y:S02]  /*0c00*/  SEL R224, R3.reuse, 0xffffffe0, !P0 ;  /* 0xffffffe003e07807 */ /* 0x040fe40004000000 */
[----:B------:R-:W-:Y:S01]  /*0c10*/  SEL R3, R3, 0xffffffe0, !P3 ;  /* 0xffffffe003037807 */ /* 0x000fe20005800000 */
[----:B------:R-:W-:Y:S02]  /*0c20*/  IMAD.IADD R236, R0, 0x1, R236 ;  /* 0x0000000100ec7824 */ /* 0x000fe400078e02ec */
[----:B------:R-:W-:Y:S01]  /*0c30*/  IMAD.IADD R230, R229, 0x1, R0 ;  /* 0x00000001e5e67824 */ /* 0x000fe200078e0200 */
[----:B------:R-:W-:Y:S01]  /*0c40*/  LEA R0, R8, 0x10000, 0x1 ;  /* 0x0001000008007811 */ /* 0x000fe200078e08ff */
[----:B------:R-:W-:Y:S02]  /*0c50*/  IMAD.IADD R3, R2, 0x1, R3 ;  /* 0x0000000102037824 */ /* 0x000fe400078e0203 */
[----:B------:R-:W-:-:S02]  /*0c60*/  IMAD R224, R226, 0x2, R224 ;  /* 0x00000002e2e07824 */ /* 0x000fc400078e02e0 */
[----:B------:R1:W-:Y:S01]  /*0c70*/  STL [R1+0x4], R0 ;  /* 0x0000040001007387 */ /* 0x0003e20000100800 */
[--C-:B------:R-:W-:Y:S02]  /*0c80*/  IMAD.IADD R228, R2, 0x1, R227.reuse ;  /* 0x0000000102e47824 */ /* 0x100fe400078e02e3 */
[----:B------:R-:W-:Y:S02]  /*0c90*/  IMAD.IADD R232, R232, 0x1, R230 ;  /* 0x00000001e8e87824 */ /* 0x000fe400078e02e6 */
[----:B------:R-:W-:Y:S02]  /*0ca0*/  IMAD.SHL.U32 R226, R226, 0x2, RZ ;  /* 0x00000002e2e27824 */ /* 0x000fe400078e00ff */
[----:B------:R-:W-:Y:S02]  /*0cb0*/  IMAD.IADD R227, R3, 0x1, R227 ;  /* 0x0000000103e37824 */ /* 0x000fe400078e02e3 */
[----:B-1----:R-:W-:Y:S02]  /*0cc0*/  IMAD.IADD R0, R250, 0x1, R252 ;  /* 0x00000001fa007824 */ /* 0x002fe400078e02fc */
[----:B------:R-:W-:-:S03]  /*0cd0*/  IMAD.IADD R252, R252, 0x1, R251 ;  /* 0x00000001fcfc7824 */ /* 0x000fc600078e02fb */
[----:B------:R1:W-:Y:S02]  /*0ce0*/  STL [R1], R0 ;  /* 0x0000000001007387 */ /* 0x0003e40000100800 */
[----:B-1--4-:R-:W-:Y:S02]  /*0cf0*/  IMAD.SHL.U32 R0, R4, 0x2, RZ ;  /* 0x0000000204007824 */ /* 0x012fe400078e00ff */
.L_x_107:
[----:B------:R-:W-:Y:S02]  /*0d00*/  ULDC.64 UR6, c[0x0][0x240] ;  /* 0x0000900000067ab9 */ /* 0x000fe40000000a00 */
[----:B------:R-:W-:Y:S02]  /*0d10*/  UISETP.NE.U32.AND UP1, UPT, URZ, UR6, UPT ;  /* 0x000000063f00728c */ /* 0x000fe4000bf25070 */
[----:B------:R-:W-:Y:S02]  /*0d20*/  USHF.L.U32 UR13, UR34, 0x2, URZ ;  /* 0x00000002220d7899 */ /* 0x000fe4000800063f */
[----:B------:R-:W-:Y:S02]  /*0d30*/  USHF.R.S32.HI UR41, URZ, 0x1f, UR34 ;  /* 0x0000001f3f297899 */ /* 0x000fe40008011422 */
[----:B------:R-:W-:-:S02]  /*0d40*/  UISETP.NE.AND.EX UP1, UPT, URZ, UR7, UPT, UP1 ;  /* 0x000000073f00728c */ /* 0x000fc4000bf25310 */
[----:B------:R-:W-:Y:S02]  /*0d50*/  USHF.L.U64.HI UR12, UR34, 0x2, UR41 ;  /* 0x00000002220c7899 */ /* 0x000fe40008010229 */
[----:B------:R-:W-:Y:S02]  /*0d60*/  UIADD3 UR6, UP0, UR13, UR6, URZ ;  /* 0x000000060d067290 */ /* 0x000fe4000ff1e03f */
[----:B------:R-:W-:Y:S01]  /*0d70*/  PLOP3.LUT P0, PT, PT, PT, UP1, 0x80, 0x0 ;  /* 0x000000000000781c */ /* 0x000fe20003f0f018 */
[----:B------:R-:W-:Y:S02]  /*0d80*/  ULDC.64 UR10, c[0x0][0x250] ;  /* 0x00009400000a7ab9 */ /* 0x000fe40000000a00 */
[----:B------:R-:W-:Y:S01]  /*0d90*/  UIADD3.X UR7, UR12, UR7, URZ, UP0, !UPT ;  /* 0x000000070c077290 */ /* 0x000fe200087fe43f */
[----:B-12---:R-:W-:Y:S01]  /*0da0*/  IMAD.U32 R4, RZ, RZ, UR6 ;  /* 0x00000006ff047e24 */ /* 0x006fe2000f8e00ff */
[----:B------:R-:W-:Y:S02]  /*0db0*/  UISETP.NE.U32.AND UP3, UPT, URZ, UR10, UPT ;  /* 0x0000000a3f00728c */ /* 0x000fe4000bf65070 */
[----:B------:R-:W-:-:S02]  /*0dc0*/  ULDC.U8 UR14, c[0x0][0x312] ;  /* 0x0000c480000e7ab9 */ /* 0x000fc40000000000 */
        /* <DEDUP_REMOVED lines=40> */
.L_x_73:
        /* <DEDUP_REMOVED lines=12> */
[----:B------:R-:W-:-:S04]  /*1110*/  @!UP2 UISETP.NE.AND.EX UP0, UPT, URZ, UR7, UPT, UP0 ;  /* 0x000000073f00a28c */ /* 0x000fc8000bf05300 */
[----:B------:R-:W-:Y:S01]  /*1120*/  @!UP2 USEL UR7, URZ, UR11, !UP0 ;  /* 0x0000000b3f07a287 */ /* 0x000fe2000c000000 */
[----:B---3--:R-:W3:Y:S02]  /*1130*/  @P0 R2UR UR8, R4 ;  /* 0x00000000040803c2 */ /* 0x008ee400000e0000 */
[----:B---3--:R-:W-:Y:S02]  /*1140*/  @UP2 UIADD3 UR6, UR8, -UR22, URZ ;  /* 0x8000001608062290 */ /* 0x008fe4000fffe03f */
[----:B------:R-:W-:Y:S02]  /*1150*/  USHF.L.U32 UR8, UR40, 0x5, URZ ;  /* 0x0000000528087899 */ /* 0x000fe4000800063f */
[----:B------:R-:W-:-:S04]  /*1160*/  @!UP2 UIADD3 UR6, UR7, UR10, -UR22 ;  /* 0x0000000a0706a290 */ /* 0x000fc8000fffe816 */
[----:B------:R-:W-:-:S06]  /*1170*/  UISETP.GT.AND UP0, UPT, UR6, UR8, UPT ;  /* 0x000000080600728c */ /* 0x000fcc000bf04270 */
[----:B------:R-:W-:-:S13]  /*1180*/  PLOP3.LUT P0, PT, PT, PT, UP0, 0x80, 0x0 ;  /* 0x000000000000781c */ /* 0x000fda0003f0f008 */
[----:B------:R-:W-:Y:S05]  /*1190*/  @!P0 BRA `(.L_x_74) ;  /* 0x000067d000008947 */ /* 0x000fea0003800000 */
[----:B------:R-:W-:Y:S02]  /*11a0*/  UIADD3 UR36, UR9, 0x20, UR8 ;  /* 0x0000002009247890 */ /* 0x000fe4000fffe008 */
[----:B------:R-:W-:Y:S02]  /*11b0*/  ULDC UR7, c[0x0][0x2e4] ;  /* 0x0000b90000077ab9 */ /* 0x000fe40000000800 */
[----:B------:R-:W-:Y:S02]  /*11c0*/  UIADD3 UR7, UR36, UR7, -UR6 ;  /* 0x0000000724077290 */ /* 0x000fe4000fffe806 */
[----:B------:R-:W-:Y:S02]  /*11d0*/  UIADD3 UR12, UR9, 0x3f, URZ ;  /* 0x0000003f090c7890 */ /* 0x000fe4000fffe03f */
[----:B------:R-:W-:Y:S02]  /*11e0*/  UIADD3 UR7, UR7, 0x3f, URZ ;  /* 0x0000003f07077890 */ /* 0x000fe4000fffe03f */
[----:B------:R-:W-:-:S02]  /*11f0*/  USHF.R.S32.HI UR16, URZ, 0x1f, UR12 ;  /* 0x0000001f3f107899 */ /* 0x000fc4000801140c */
[----:B------:R-:W-:Y:S02]  /*1200*/  USHF.R.S32.HI UR13, URZ, 0x1f, UR7 ;  /* 0x0000001f3f0d7899 */ /* 0x000fe40008011407 */
[----:B------:R-:W-:Y:S02]  /*1210*/  ULEA.HI UR12, UR16, UR12, URZ, 0x6 ;  /* 0x0000000c100c7291 */ /* 0x000fe4000f8f303f */
[----:B------:R-:W-:Y:S02]  /*1220*/  ULEA.HI UR7, UR13, UR7, URZ, 0x6 ;  /* 0x000000070d077291 */ /* 0x000fe4000f8f303f */
[----:B------:R-:W-:Y:S02]  /*1230*/  ULDC.64 UR14, c[0x0][0x178] ;  /* 0x00005e00000e7ab9 */ /* 0x000fe40000000a00 */
[----:B-1----:R-:W-:Y:S02]  /*1240*/  UISETP.NE.AND UP0, UPT, UR24, -0x1, UPT ;  /* 0xffffffff1800788c */ /* 0x002fe4000bf05270 */
[----:B------:R-:W-:-:S02]  /*1250*/  UIMAD.WIDE.U32 UR10, UR34, UR14, URZ ;  /* 0x0000000e220a72a5 */ /* 0x000fc4000f8e003f */
[----:B------:R-:W-:Y:S02]  /*1260*/  UIMAD UR14, UR41, UR14, URZ ;  /* 0x0000000e290e72a4 */ /* 0x000fe4000f8e023f */
[----:B------:R-:W-:Y:S01]  /*1270*/  USHF.R.S32.HI UR12, URZ, 0x6, UR12 ;  /* 0x000000063f0c7899 */ /* 0x000fe2000801140c */
[----:B------:R-:W-:Y:S01]  /*1280*/  PLOP3.LUT P0, PT, PT, PT, UP0, 0x40, 0x0 ;  /* 0x000000000000781c */ /* 0x000fe20003f0e808 */
[----:B------:R-:W-:Y:S02]  /*1290*/  USHF.R.S32.HI UR7, URZ, 0x6, UR7 ;  /* 0x000000063f077899 */ /* 0x000fe40008011407 */
[----:B------:R-:W-:Y:S02]  /*12a0*/  UIMAD UR16, UR34, UR15, UR14 ;  /* 0x0000000f221072a4 */ /* 0x000fe4000f8e020e */
[----:B------:R-:W-:Y:S02]  /*12b0*/  UISETP.LT.AND UP2, UPT, UR12, UR7, UPT ;  /* 0x000000070c00728c */ /* 0x000fe4000bf41270 */
[----:B------:R-:W-:-:S02]  /*12c0*/  ULDC.64 UR14, c[0x0][0x190] ;  /* 0x00006400000e7ab9 */ /* 0x000fc40000000a00 */
[----:B------:R-:W-:Y:S02]  /*12d0*/  USEL UR35, UR12, UR7, UP2 ;  /* 0x000000070c237287 */ /* 0x000fe40009000000 */
[----:B------:R-:W-:Y:S02]  /*12e0*/  UISETP.NE.AND UP3, UPT, UR17, -0x1, UPT ;  /* 0xffffffff1100788c */ /* 0x000fe4000bf65270 */
[----:B------:R-:W-:Y:S02]  /*12f0*/  UIMAD.WIDE.U32 UR12, UR17, UR14, URZ ;  /* 0x0000000e110c72a5 */ /* 0x000fe4000f8e003f */
[----:B------:R-:W-:Y:S02]  /*1300*/  @UP0 UIADD3 UR7, UR22, UR24, URZ ;  /* 0x0000001816070290 */ /* 0x000fe4000fffe03f */
[----:B------:R-:W-:Y:S02]  /*1310*/  ULDC.64 UR18, c[0x0][0x198] ;  /* 0x0000660000127ab9 */ /* 0x000fe40000000a00 */
[----:B------:R-:W-:-:S02]  /*1320*/  UIADD3 UR27, UR11, UR16, URZ ;  /* 0x000000100b1b7290 */ /* 0x000fc4000fffe03f */
[----:B------:R-:W-:Y:S02]  /*1330*/  USEL UR30, UR10, UR12, !UP3 ;  /* 0x0000000c0a1e7287 */ /* 0x000fe4000d800000 */
[----:B------:R-:W-:Y:S02]  /*1340*/  @UP0 UIMAD.WIDE.U32 UR10, UR7, UR18, URZ ;  /* 0x00000012070a02a5 */ /* 0x000fe4000f8e003f */
[----:B------:R-:W-:Y:S02]  /*1350*/  UIMAD UR12, UR17, UR15, URZ ;  /* 0x0000000f110c72a4 */ /* 0x000fe4000f8e023f */
[----:B------:R-:W-:Y:S02]  /*1360*/  ULEA UR21, UR35, 0xffffffc0, 0x6 ;  /* 0xffffffc023157891 */ /* 0x000fe4000f8e303f */
[----:B------:R-:W-:Y:S02]  /*1370*/  @UP0 UIMAD UR32, UR7, UR19, UR11 ;  /* 0x00000013072002a4 */ /* 0x000fe4000f8e020b */
[----:B------:R-:W-:-:S02]  /*1380*/  @UP3 UIADD3 UR27, UR13, UR12, URZ ;  /* 0x0000000c0d1b3290 */ /* 0x000fc4000fffe03f */
[----:B------:R-:W-:Y:S02]  /*1390*/  USHF.R.S32.HI UR33, URZ, 0x1f, UR21 ;  /* 0x0000001f3f217899 */ /* 0x000fe40008011415 */
[----:B------:R-:W-:Y:S01]  /*13a0*/  @UP0 UMOV UR31, UR10 ;  /* 0x0000000a001f0c82 */ /* 0x000fe20008000000 */
[----:B------:R-:W-:Y:S05]  /*13b0*/  @!P0 BRA `(.L_x_75) ;  /* 0x000000c000008947 */ /* 0x000fea0003800000 */
[----:B------:R-:W-:Y:S02]  /*13c0*/  USHF.R.S32.HI UR7, URZ, 0x1f, UR22 ;  /* 0x0000001f3f077899 */ /* 0x000fe40008011416 */
[----:B------:R-:W-:Y:S02]  /*13d0*/  ULDC.64 UR12, c[0x0][0x198] ;  /* 0x00006600000c7ab9 */ /* 0x000fe40000000a00 */
[----:B------:R-:W-:Y:S02]  /*13e0*/  UIMAD UR7, UR7, UR12, URZ ;  /* 0x0000000c070772a4 */ /* 0x000fe4000f8e023f */
[----:B------:R-:W-:Y:S02]  /*13f0*/  UIMAD.WIDE.U32 UR10, UR22, UR12, URZ ;  /* 0x0000000c160a72a5 */ /* 0x000fe4000f8e003f */
[----:B------:R-:W-:-:S04]  /*1400*/  UIMAD UR13, UR22, UR13, UR7 ;  /* 0x0000000d160d72a4 */ /* 0x000fc8000f8e0207 */
[----:B------:R-:W-:-:S03]  /*1410*/  UIADD3 UR11, UR11, UR13, URZ ;  /* 0x0000000d0b0b7290 */ /* 0x000fc6000fffe03f */
[----:B------:R-:W-:Y:S02]  /*1420*/  ULDC.64 UR12, c[0x0][0x180] ;  /* 0x00006000000c7ab9 */ /* 0x000fe40000000a00 */
[----:B------:R-:W-:Y:S02]  /*1430*/  UIMAD UR7, UR41, UR12, URZ ;  /* 0x0000000c290772a4 */ /* 0x000fe4000f8e023f */
[----:B------:R-:W-:Y:S02]  /*1440*/  UIMAD.WIDE.U32 UR10, UR34, UR12, UR10 ;  /* 0x0000000c220a72a5 */ /* 0x000fe4000f8e000a */
[----:B------:R-:W-:-:S04]  /*1450*/  UIMAD UR7, UR34, UR13, UR7 ;  /* 0x0000000d220772a4 */ /* 0x000fc8000f8e0207 */
[----:B------:R-:W-:Y:S02]  /*1460*/  UIADD3 UR32, UR11, UR7, URZ ;  /* 0x000000070b207290 */ /* 0x000fe4000fffe03f */
[----:B------:R-:W-:Y:S02]  /*1470*/  UMOV UR31, UR10 ;  /* 0x0000000a001f7c82 */ /* 0x000fe40008000000 */
.L_x_75:
[----:B------:R-:W-:Y:S01]  /*1480*/  PLOP3.LUT P0, PT, PT, PT, UP0, 0x40, 0x0 ;  /* 0x000000000000781c */ /* 0x000fe20003f0e808 */
[----:B------:R-:W-:Y:S02]  /*1490*/  @UP0 UIADD3 UR7, UR22, UR24, URZ ;  /* 0x0000001816070290 */ /* 0x000fe4000fffe03f */
[----:B------:R-:W-:Y:S02]  /*14a0*/  ULDC.64 UR12, c[0x0][0x1a0] ;  /* 0x00006800000c7ab9 */ /* 0x000fe40000000a00 */
[----:B------:R-:W-:-:S04]  /*14b0*/  @UP0 UIMAD.WIDE.U32 UR10, UR7, UR12, URZ ;  /* 0x0000000c070a02a5 */ /* 0x000fc8000f8e003f */
[----:B------:R-:W-:-:S03]  /*14c0*/  @UP0 UIMAD UR28, UR7, UR13, UR11 ;  /* 0x0000000d071c02a4 */ /* 0x000fc6000f8e020b */
[----:B------:R-:W-:Y:S01]  /*14d0*/  @UP0 UMOV UR26, UR10 ;  /* 0x0000000a001a0c82 */ /* 0x000fe20008000000 */
[----:B------:R-:W-:Y:S05]  /*14e0*/  @!P0 BRA `(.L_x_76) ;  /* 0x000000c000008947 */ /* 0x000fea0003800000 */
[----:B------:R-:W-:Y:S02]  /*14f0*/  USHF.R.S32.HI UR7, URZ, 0x1f, UR22 ;  /* 0x0000001f3f077899 */ /* 0x000fe40008011416 */
[----:B------:R-:W-:Y:S02]  /*1500*/  ULDC.64 UR10, c[0x0][0x1a0] ;  /* 0x00006800000a7ab9 */ /* 0x000fe40000000a00 */
[----:B------:R-:W-:Y:S02]  /*1510*/  UIMAD UR7, UR7, UR10, URZ ;  /* 0x0000000a070772a4 */ /* 0x000fe4000f8e023f */
[----:B------:R-:W-:Y:S02]  /*1520*/  ULDC.64 UR12, c[0x0][0x188] ;  /* 0x00006200000c7ab9 */ /* 0x000fe40000000a00 */
[----:B------:R-:W-:Y:S02]  /*1530*/  UIMAD UR14, UR22, UR11, UR7 ;  /* 0x0000000b160e72a4 */ /* 0x000fe4000f8e0207 */
[----:B------:R-:W-:-:S02]  /*1540*/  UIMAD.WIDE.U32 UR10, UR22, UR10, URZ ;  /* 0x0000000a160a72a5 */ /* 0x000fc4000f8e003f */
[----:B------:R-:W-:Y:S02]  /*1550*/  UIMAD UR7, UR41, UR12, URZ ;  /* 0x0000000c290772a4 */ /* 0x000fe4000f8e023f */
[----:B------:R-:W-:Y:S02]  /*1560*/  UIADD3 UR11, UR11, UR14, URZ ;  /* 0x0000000e0b0b7290 */ /* 0x000fe4000fffe03f */
[----:B------:R-:W-:Y:S02]  /*1570*/  UIMAD UR7, UR34, UR13, UR7 ;  /* 0x0000000d220772a4 */ /* 0x000fe4000f8e0207 */
[----:B------:R-:W-:-:S04]  /*1580*/  UIMAD.WIDE.U32 UR10, UR34, UR12, UR10 ;  /* 0x0000000c220a72a5 */ /* 0x000fc8000f8e000a */
[----:B------:R-:W-:-:S03]  /*1590*/  UIADD3 UR28, UR11, UR7, URZ ;  /* 0x000000070b1c7290 */ /* 0x000fc6000fffe03f */
[----:B------:R-:W-:Y:S02]  /*15a0*/  UMOV UR26, UR10 ;  /* 0x0000000a001a7c82 */ /* 0x000fe40008000000 */
.L_x_76:
        /* <DEDUP_REMOVED lines=10> */
[----:B------:R-:W-:Y:S02]  /*1650*/  @!UP3 UIMAD UR7, UR41, UR10, URZ ;  /* 0x0000000a2907b2a4 */ /* 0x000fe4000f8e023f */
[----:B------:R-:W-:Y:S02]  /*1660*/  ULDC.64 UR12, c[0x0][0x3d8] ;  /* 0x0000f600000c7ab9 */ /* 0x000fe40000000a00 */
[----:B------:R-:W-:Y:S01]  /*1670*/  @!UP3 UIMAD UR7, UR34, UR11, UR7 ;  /* 0x0000000b2207b2a4 */ /* 0x000fe2000f8e0207 */
[----:B-1----:R-:W1:Y:S01]  /*1680*/  MUFU.RCP R4, R4 ;  /* 0x0000000400047308 */ /* 0x002e620000001000 */
[----:B------:R-:W-:-:S04]  /*1690*/  @!UP3 UIMAD.WIDE.U32 UR10, UR34, UR10, URZ ;  /* 0x0000000a220ab2a5 */ /* 0x000fc8000f8e003f */
[----:B------:R-:W-:Y:S02]  /*16a0*/  @!UP3 UIADD3 UR20, UR11, UR7, URZ ;  /* 0x000000070b14b290 */ /* 0x000fe4000fffe03f */
[----:B------:R-:W-:Y:S02]  /*16b0*/  UIMAD UR7, UR41, UR14, UR53 ;  /* 0x0000000e290772a4 */ /* 0x000fe4000f8e0235 */
[----:B------:R-:W-:Y:S02]  /*16c0*/  @!UP3 UMOV UR19, UR10 ;  /* 0x0000000a0013bc82 */ /* 0x000fe40008000000 */
[----:B------:R-:W-:Y:S02]  /*16d0*/  UIADD3 UR7, UR45, UR7, URZ ;  /* 0x000000072d077290 */ /* 0x000fe4000fffe03f */
[----:B------:R-:W-:Y:S02]  /*16e0*/  UIMAD.WIDE.U32 UR10, UR38, UR17, URZ ;  /* 0x00000011260a72a5 */ /* 0x000fe4000f8e003f */
[----:B------:R-:W-:Y:S01]  /*16f0*/  UIMAD UR7, UR38, UR7, UR52 ;  /* 0x00000007260772a4 */ /* 0x000fe2000f8e0234 */
[----:B-1----:R-:W-:Y:S01]  /*1700*/  IADD3 R4, R4, 0xffffffe, RZ ;  /* 0x0ffffffe04047810 */ /* 0x002fe20007ffe0ff */
[----:B------:R-:W-:-:S02]  /*1710*/  USEL UR23, UR42, UR10, !UP3 ;  /* 0x0000000a2a177287 */ /* 0x000fc4000d800000 */
[----:B------:R-:W-:Y:S01]  /*1720*/  UIADD3 UR15, UR43, UR7, URZ ;  /* 0x000000072b0f7290 */ /* 0x000fe2000fffe03f */
[----:B------:R-:W1:Y:S01]  /*1730*/  F2I.FTZ.U32.TRUNC.NTZ R5, R4 ;  /* 0x0000000400057305 */ /* 0x000e62000021f000 */
[----:B------:R-:W-:Y:S02]  /*1740*/  UIMAD UR7, UR39, UR17, URZ ;  /* 0x00000011270772a4 */ /* 0x000fe4000f8e023f */
[----:B------:R-:W-:Y:S02]  /*1750*/  USHF.L.U32 UR14, UR34, 0x7, URZ ;  /* 0x00000007220e7899 */ /* 0x000fe4000800063f */
[----:B------:R-:W-:Y:S02]  /*1760*/  @UP3 UIADD3 UR15, UR11, UR7, URZ ;  /* 0x000000070b0f3290 */ /* 0x000fe4000fffe03f */
[----:B------:R-:W-:Y:S02]  /*1770*/  UIMAD.WIDE.U32 UR10, UR61, UR12, URZ ;  /* 0x0000000c3d0a72a5 */ /* 0x000fe4000f8e003f */
[----:B------:R-:W-:-:S02]  /*1780*/  USHF.L.U64.HI UR7, UR34, 0x7, UR41 ;  /* 0x0000000722077899 */ /* 0x000fc40008010229 */
[----:B------:R-:W-:Y:S02]  /*1790*/  USEL UR16, UR10, URZ, UP6 ;  /* 0x0000003f0a107287 */ /* 0x000fe4000b000000 */
[----:B------:R-:W-:Y:S02]  /*17a0*/  USEL UR10, UR14, URZ, UP1 ;  /* 0x0000003f0e0a7287 */ /* 0x000fe40008800000 */
[----:B------:R-:W-:Y:S01]  /*17b0*/  USEL UR7, UR7, URZ, UP1 ;  /* 0x0000003f07077287 */ /* 0x000fe20008800000 */
[----:B-1----:R-:W-:Y:S01]  /*17c0*/  IMAD.MOV R4, RZ, RZ, -R5 ;  /* 0x000000ffff047224 */ /* 0x002fe200078e0a05 */
[----:B------:R-:W-:Y:S02]  /*17d0*/  UIADD3 UR10, UP1, UR21, UR10, URZ ;  /* 0x0000000a150a7290 */ /* 0x000fe4000ff3e03f */
[----:B------:R-:W-:Y:S01]  /*17e0*/  UIMAD UR13, UR61, UR13, UR11 ;  /* 0x0000000d3d0d72a4 */ /* 0x000fe2000f8e020b */
[----:B------:R-:W-:Y:S01]  /*17f0*/  IMAD R6, R4, R8, RZ ;  /* 0x0000000804067224 */ /* 0x000fe200078e02ff */
[----:B------:R-:W-:Y:S01]  /*1800*/  UIADD3.X UR11, UR33, UR7, URZ, UP1, !UPT ;  /* 0x00000007210b7290 */ /* 0x000fe20008ffe43f */
[----:B------:R-:W-:Y:S01]  /*1810*/  IMAD.MOV.U32 R4, RZ, RZ, RZ ;  /* 0x000000ffff047224 */ /* 0x000fe200078e00ff */
[----:B------:R-:W-:-:S02]  /*1820*/  UIMAD UR7, UR39, UR10, URZ ;  /* 0x0000000a270772a4 */ /* 0x000fc4000f8e023f */
[----:B------:R-:W-:Y:S01]  /*1830*/  ULDC UR14, c[0x0][0x234] ;  /* 0x00008d00000e7ab9 */ /* 0x000fe20000000800 */
[----:B------:R-:W-:Y:S01]  /*1840*/  IMAD.HI.U32 R4, R5, R6, R4 ;  /* 0x0000000605047227 */ /* 0x000fe200078e0004 */
[----:B------:R-:W-:Y:S02]  /*1850*/  UIMAD UR12, UR38, UR11, UR7 ;  /* 0x0000000b260c72a4 */ /* 0x000fe4000f8e0207 */
[----:B------:R-:W-:Y:S01]  /*1860*/  @UP5 USEL UR7, UR55, UR17, !UP3 ;  /* 0x0000001137075287 */ /* 0x000fe2000d800000 */
[----:B------:R-:W-:Y:S01]  /*1870*/  IMAD.MOV.U32 R5, RZ, RZ, R7 ;  /* 0x000000ffff057224 */ /* 0x000fe200078e0007 */
[----:B------:R-:W-:Y:S02]  /*1880*/  UIMAD.WIDE.U32 UR10, UR38, UR10, URZ ;  /* 0x0000000a260a72a5 */ /* 0x000fe4000f8e003f */
[----:B------:R-:W-:Y:S01]  /*1890*/  @UP5 UIMAD UR18, UR37, UR14, UR7 ;  /* 0x0000000e251252a4 */ /* 0x000fe2000f8e0207 */
[----:B------:R-:W-:Y:S01]  /*18a0*/  IMAD.HI.U32 R4, R4, R5, RZ ;  /* 0x0000000504047227 */ /* 0x000fe200078e00ff */
[----:B------:R-:W-:-:S02]  /*18b0*/  USEL UR13, UR13, URZ, UP6 ;  /* 0x0000003f0d0d7287 */ /* 0x000fc4000b000000 */
[----:B------:R-:W-:Y:S01]  /*18c0*/  UIADD3 UR12, UR11, UR12, URZ ;  /* 0x0000000c0b0c7290 */ /* 0x000fe2000fffe03f */
[----:B------:R-:W-:Y:S02]  /*18d0*/  IMAD.MOV R6, RZ, RZ, -R4 ;  /* 0x000000ffff067224 */ /* 0x000fe400078e0a04 */
[----:B------:R-:W-:Y:S02]  /*18e0*/  @!UP5 UMOV UR18, UR50 ;  /* 0x000000320012dc82 */ /* 0x000fe40008000000 */
[----:B------:R-:W-:-:S05]  /*18f0*/  IMAD R5, R8, R6, R5 ;  /* 0x0000000608057224 */ /* 0x000fca00078e0205 */
[----:B------:R-:W-:-:S13]  /*1900*/  ISETP.GT.U32.AND P0, PT, R8, R5, PT ;  /* 0x000000050800720c */ /* 0x000fda0003f04070 */
        /* <DEDUP_REMOVED lines=16> */
.L_x_77:
[----:B------:R-:W-:Y:S02]  /*1a10*/  UMOV UR14, UR51 ;  /* 0x00000033000e7c82 */ /* 0x000fe40008000000 */
.L_x_78:
[----:B------:R-:W-:Y:S01]  /*1a20*/  UIADD3 UR10, UP4, UP3, UR10, UR46, UR48 ;  /* 0x0000002e0a0a7290 */ /* 0x000fe2000fb9e030 */
[----:B------:R-:W1:Y:S01]  /*1a30*/  S2R R6, SR_TID.X ;  /* 0x0000000000067919 */ /* 0x000e620000002100 */
[----:B------:R-:W-:Y:S01]  /*1a40*/  IMAD.U32 R5, RZ, RZ, UR5 ;  /* 0x00000005ff057e24 */ /* 0x000fe2000f8e00ff */
[--C-:B------:R-:W-:Y:S01]  /*1a50*/  SHF.R.S32.HI R31, RZ, 0x1f, R244.reuse ;  /* 0x0000001fff1f7819 */ /* 0x100fe200000114f4 */
[----:B------:R-:W-:Y:S01]  /*1a60*/  UIADD3 UR29, UP2, UP1, UR16, UR10, UR23 ;  /* 0x0000000a101d7290 */ /* 0x000fe2000f95e017 */
[----:B------:R-:W-:Y:S01]  /*1a70*/  IMAD.U32 R4, RZ, RZ, UR4 ;  /* 0x00000004ff047e24 */ /* 0x000fe2000f8e00ff */
[----:B------:R-:W-:Y:S01]  /*1a80*/  UIADD3.X UR7, UR12, UR49, UR54, UP4, UP3 ;  /* 0x000000310c077290 */ /* 0x000fe2000a7e6436 */
[----:B------:R-:W2:Y:S01]  /*1a90*/  S2R R32, SR_TID.X ;  /* 0x0000000000207919 */ /* 0x000ea20000002100 */
[----:B------:R-:W-:Y:S01]  /*1aa0*/  ULDC.64 UR10, c[0x0][0x1a8] ;  /* 0x00006a00000a7ab9 */ /* 0x000fe20000000a00 */
[----:B------:R-:W-:Y:S01]  /*1ab0*/  IMAD.U32 R7, RZ, RZ, UR21 ;  /* 0x00000015ff077e24 */ /* 0x000fe2000f8e00ff */
[----:B------:R-:W-:Y:S01]  /*1ac0*/  UIADD3.X UR25, UR13, UR7, UR15, UP2, UP1 ;  /* 0x000000070d197290 */ /* 0x000fe200097e240f */
[----:B------:R-:W3:Y:S01]  /*1ad0*/  S2R R33, SR_TID.X ;  /* 0x0000000000217919 */ /* 0x000ee20000002100 */
[----:B------:R-:W-:Y:S01]  /*1ae0*/  UIMAD UR7, UR58, UR10, URZ ;  /* 0x0000000a3a0772a4 */ /* 0x000fe2000f8e023f */
[----:B------:R-:W-:Y:S01]  /*1af0*/  IMAD.MOV.U32 R30, RZ, RZ, R244 ;  /* 0x000000ffff1e7224 */ /* 0x000fe200078e00f4 */
[----:B------:R-:W-:Y:S01]  /*1b00*/  UMOV UR15, 0x4 ;  /* 0x00000004000f7882 */ /* 0x000fe20000000000 */
[C---:B------:R-:W-:Y:S01]  /*1b10*/  IADD3 R13, R244.reuse, 0x40, RZ ;  /* 0x00000040f40d7810 */ /* 0x040fe20007ffe0ff */
[----:B------:R-:W-:Y:S01]  /*1b20*/  UIMAD UR13, UR37, UR11, UR7 ;  /* 0x0000000b250d72a4 */ /* 0x000fe2000f8e0207 */
[----:B------:R-:W-:Y:S01]  /*1b30*/  ISETP.GE.AND P3, PT, R244, c[0x0][0x220], PT ;  /* 0x00008800f4007a0c */ /* 0x000fe20003f66270 */
[----:B------:R-:W-:Y:S01]  /*1b40*/  ULDC.64 UR4, c[0x0][0x3c8] ;  /* 0x0000f20000047ab9 */ /* 0x000fe20000000a00 */
[----:B------:R-:W-:Y:S01]  /*1b50*/  ISETP.GE.AND P5, PT, R13, c[0x0][0x220], PT ;  /* 0x000088000d007a0c */ /* 0x000fe20003fa6270 */
[----:B------:R-:W-:Y:S01]  /*1b60*/  ULDC.64 UR10, c[0x0][0x370] ;  /* 0x0000dc00000a7ab9 */ /* 0x000fe20000000a00 */
[----:B------:R-:W-:Y:S01]  /*1b70*/  IMAD.U32 R11, RZ, RZ, UR37 ;  /* 0x00000025ff0b7e24 */ /* 0x000fe2000f8e00ff */
[----:B------:R-:W-:Y:S01]  /*1b80*/  UIMAD UR7, UR33, UR10, URZ ;  /* 0x0000000a210772a4 */ /* 0x000fe2000f8e023f */
[----:B------:R-:W-:Y:S01]  /*1b90*/  IMAD.U32 R16, RZ, RZ, UR37 ;  /* 0x00000025ff107e24 */ /* 0x000fe2000f8e00ff */
[----:B------:R-:W-:Y:S02]  /*1ba0*/  BSSY B1, `(.L_x_74) ;  /* 0x00005dc000017945 */ /* 0x000fe40003800000 */
[----:B------:R-:W-:-:S03]  /*1bb0*/  UIMAD UR23, UR21, UR11, UR7 ;  /* 0x0000000b151772a4 */ /* 0x000fc6000f8e0207 */
[----:B------:R-:W-:Y:S02]  /*1bc0*/  ULDC.64 UR10, c[0x0][0x378] ;  /* 0x0000de00000a7ab9 */ /* 0x000fe40000000a00 */
[----:B------:R-:W-:Y:S01]  /*1bd0*/  UIMAD UR7, UR58, UR10, URZ ;  /* 0x0000000a3a0772a4 */ /* 0x000fe2000f8e023f */
[----:B--2---:R-:W-:Y:S01]  /*1be0*/  SHF.R.S32.HI R32, RZ, 0x1f, R32 ;  /* 0x0000001fff207819 */ /* 0x004fe20000011420 */
[----:B------:R-:W-:Y:S02]  /*1bf0*/  UIADD3 UR10, UR21, UR14, URZ ;  /* 0x0000000e150a7290 */ /* 0x000fe4000fffe03f */
[----:B------:R-:W-:Y:S01]  /*1c00*/  UIMAD UR12, UR37, UR11, UR7 ;  /* 0x0000000b250c72a4 */ /* 0x000fe2000f8e0207 */
[----:B---3--:R-:W-:Y:S01]  /*1c10*/  LEA.HI R32, R32, R33, RZ, 0x3 ;  /* 0x0000002120207211 */ /* 0x008fe200078f18ff */
[----:B------:R-:W-:Y:S02]  /*1c20*/  UIMAD.WIDE UR10, UR10, UR15, UR4 ;  /* 0x0000000f0a0a72a5 */ /* 0x000fe4000f8e0204 */
[----:B------:R-:W-:Y:S01]  /*1c30*/  UIADD3 UR7, -UR6, UR9, UR8 ;  /* 0x0000000906077290 */ /* 0x000fe2000fffe108 */
[----:B------:R-:W-:Y:S01]  /*1c40*/  SHF.R.S32.HI R32, RZ, 0x3, R32 ;  /* 0x00000003ff207819 */ /* 0x000fe20000011420 */
[----:B------:R-:W-:-:S03]  /*1c50*/  ULDC.64 UR4, c[0x0][0x200] ;  /* 0x0000800000047ab9 */ /* 0x000fc60000000a00 */
[----:B------:R-:W-:Y:S01]  /*1c60*/  UMOV UR17, UR10 ;  /* 0x0000000a00117c82 */ /* 0x000fe20008000000 */
[----:B------:R-:W-:Y:S01]  /*1c70*/  IADD3 R19, P0, R32, UR21, RZ ;  /* 0x0000001520137c10 */ /* 0x000fe2000ff1e0ff */
[----:B------:R-:W-:Y:S01]  /*1c80*/  UIADD3 UR10, UR21, UR18, URZ ;  /* 0x00000012150a7290 */ /* 0x000fe2000fffe03f */
[----:B------:R-:W-:Y:S01]  /*1c90*/  SHF.R.S32.HI R29, RZ, 0x1f, R32 ;  /* 0x0000001fff1d7819 */ /* 0x000fe20000011420 */
[----:B------:R-:W-:Y:S02]  /*1ca0*/  UMOV UR16, UR11 ;  /* 0x0000000b00107c82 */ /* 0x000fe40008000000 */
[----:B------:R-:W-:Y:S01]  /*1cb0*/  UIMAD.WIDE UR10, UR10, UR15, UR4 ;  /* 0x0000000f0a0a72a5 */ /* 0x000fe2000f8e0204 */
[----:B------:R1:W2:Y:S01]  /*1cc0*/  R2UR UR4, R4 ;  /* 0x00000000040473c2 */ /* 0x0002a200000e0000 */
[----:B------:R-:W-:Y:S01]  /*1cd0*/  ULDC UR18, c[0x0][0x2e8] ;  /* 0x0000ba0000127ab9 */ /* 0x000fe20000000800 */
[----:B------:R-:W-:Y:S01]  /*1ce0*/  IADD3.X R23, R29, UR33, RZ, P0, !PT ;  /* 0x000000211d177c10 */ /* 0x000fe200087fe4ff */
[----:B------:R-:W-:-:S03]  /*1cf0*/  UIADD3 UR7, UR7, -UR18, URZ ;  /* 0x8000001207077290 */ /* 0x000fc6000fffe03f */
[----:B------:R-:W-:Y:S01]  /*1d00*/  UMOV UR15, UR10 ;  /* 0x0000000a000f7c82 */ /* 0x000fe20008000000 */
[----:B------:R-:W-:Y:S01]  /*1d10*/  IMAD R8, R23, c[0x0][0x190], RZ ;  /* 0x0000640017087a24 */ /* 0x000fe200078e02ff */
[----:B------:R3:W4:Y:S01]  /*1d20*/  R2UR UR5, R5 ;  /* 0x00000000050573c2 */ /* 0x00072200000e0000 */
[----:B------:R-:W-:Y:S02]  /*1d30*/  USHF.R.S32.HI UR18, URZ, 0x1f, UR7 ;  /* 0x0000001f3f127899 */ /* 0x000fe40008011407 */
[----:B------:R-:W-:Y:S01]  /*1d40*/  IMAD R27, R19, c[0x0][0x194], R8 ;  /* 0x00006500131b7a24 */ /* 0x000fe200078e0208 */
[----:B------:R-:W-:Y:S02]  /*1d50*/  UMOV UR14, UR11 ;  /* 0x0000000b000e7c82 */ /* 0x000fe40008000000 */
[----:B------:R-:W-:Y:S02]  /*1d60*/  ULEA.HI UR18, UR18, UR7, URZ, 0x6 ;  /* 0x0000000712127291 */ /* 0x000fe4000f8f303f */
[----:B------:R-:W-:-:S02]  /*1d70*/  UIADD3 UR7, UR35, -0x1, URZ ;  /* 0xffffffff23077890 */ /* 0x000fc4000fffe03f */
[----:B------:R-:W-:-:S04]  /*1d80*/  USHF.R.S32.HI UR18, URZ, 0x6, UR18 ;  /* 0x000000063f127899 */ /* 0x000fc80008011412 */
[----:B------:R-:W-:Y:S01]  /*1d90*/  UISETP.LT.AND UP1, UPT, URZ, UR18, UPT ;  /* 0x000000123f00728c */ /* 0x000fe2000bf21270 */
[----:B-1----:R-:W-:-:S03]  /*1da0*/  SHF.R.S32.HI R4, RZ, 0x1f, R6 ;  /* 0x0000001fff047819 */ /* 0x002fc60000011406 */
[----:B------:R-:W-:Y:S01]  /*1db0*/  USEL UR18, URZ, UR18, !UP1 ;  /* 0x000000123f127287 */ /* 0x000fe2000c800000 */
[----:B------:R-:W-:-:S03]  /*1dc0*/  LEA.HI R4, R4, R6, RZ, 0x5 ;  /* 0x0000000604047211 */ /* 0x000fc600078f28ff */
[----:B------:R-:W-:Y:S01]  /*1dd0*/  UISETP.GT.AND UP1, UPT, UR35, UR18, UPT ;  /* 0x000000122300728c */ /* 0x000fe2000bf24270 */
[----:B---3--:R-:W-:-:S05]  /*1de0*/  LOP3.LUT R5, R4, 0xffffffe0, RZ, 0xc0, !PT ;  /* 0xffffffe004057812 */ /* 0x008fca00078ec0ff */
[----:B------:R-:W-:Y:S01]  /*1df0*/  IMAD.IADD R5, R6, 0x1, -R5 ;  /* 0x0000000106057824 */ /* 0x000fe200078e0a05 */
[----:B------:R-:W-:Y:S02]  /*1e00*/  SHF.R.S32.HI R6, RZ, 0x5, R4 ;  /* 0x00000005ff067819 */ /* 0x000fe40000011404 */
[----:B------:R-:W-:Y:S02]  /*1e10*/  IADD3 R4, P1, R244, UR19, RZ ;  /* 0x00000013f4047c10 */ /* 0x000fe4000ff3e0ff */
[----:B------:R-:W-:Y:S01]  /*1e20*/  PLOP3.LUT P2, PT, PT, PT, UP1, 0x80, 0x0 ;  /* 0x000000000000781c */ /* 0x000fe20003f4f018 */
[----:B------:R-:W-:Y:S01]  /*1e30*/  IMAD R6, R6, UR47, R5 ;  /* 0x0000002f06067c24 */ /* 0x000fe2000f8e0205 */
[----:B------:R-:W-:-:S04]  /*1e40*/  IADD3.X R5, R31, UR20, RZ, P1, !PT ;  /* 0x000000141f057c10 */ /* 0x000fc80008ffe4ff */
[----:B------:R-:W-:Y:S01]  /*1e50*/  IADD3 R10, P0, R6, UR29, RZ ;  /* 0x0000001d060a7c10 */ /* 0x000fe2000ff1e0ff */
[----:B------:R-:W-:-:S03]  /*1e60*/  IMAD.WIDE.U32 R4, R7, c[0x0][0x370], R4 ;  /* 0x0000dc0007047a25 */ /* 0x000fc600078e0004 */
[----:B------:R-:W-:Y:S01]  /*1e70*/  LEA.HI.X.SX32 R12, R6, UR25, 0x1, P0 ;  /* 0x00000019060c7c11 */ /* 0x000fe200080f0eff */
[----:B------:R-:W-:Y:S01]  /*1e80*/  IMAD.WIDE.U32 R6, R19, c[0x0][0x190], R30 ;  /* 0x0000640013067a25 */ /* 0x000fe200078e001e */
[----:B------:R-:W-:-:S04]  /*1e90*/  IADD3 R5, R5, UR23, RZ ;  /* 0x0000001705057c10 */ /* 0x000fc8000fffe0ff */
[----:B------:R-:W-:Y:S01]  /*1ea0*/  IADD3 R8, P0, R6, UR30, RZ ;  /* 0x0000001e06087c10 */ /* 0x000fe2000ff1e0ff */
[----:B------:R-:W-:Y:S01]  /*1eb0*/  IMAD.WIDE.U32 R4, R11, c[0x0][0x378], R4 ;  /* 0x0000de000b047a25 */ /* 0x000fe200078e0004 */
[----:B------:R-:W-:Y:S02]  /*1ec0*/  SEL R6, RZ, 0xffffffff, P5 ;  /* 0xffffffffff067807 */ /* 0x000fe40002800000 */
[----:B------:R-:W-:Y:S02]  /*1ed0*/  IADD3.X R9, R7, UR27, R27, P0, !PT ;  /* 0x0000001b07097c10 */ /* 0x000fe400087fe41b */
[----:B------:R-:W-:Y:S01]  /*1ee0*/  SEL R7, RZ, 0x1, P3 ;  /* 0x00000001ff077807 */ /* 0x000fe20001800000 */
[----:B------:R-:W-:Y:S01]  /*1ef0*/  IMAD.SHL.U32 R6, R6, 0x2, RZ ;  /* 0x0000000206067824 */ /* 0x000fe200078e00ff */
[----:B------:R-:W-:Y:S01]  /*1f00*/  LEA R238, P0, R10, c[0x0][0x350], 0x2 ;  /* 0x0000d4000aee7a11 */ /* 0x000fe200078010ff */
[----:B------:R-:W-:Y:S01]  /*1f10*/  IMAD.WIDE.U32 R16, R16, c[0x0][0x1a8], R8 ;  /* 0x00006a0010107a25 */ /* 0x000fe200078e0008 */
[----:B------:R-:W-:-:S02]  /*1f20*/  IADD3 R9, R244, 0x80, RZ ;  /* 0x00000080f4097810 */ /* 0x000fc40007ffe0ff */
[----:B------:R-:W-:Y:S01]  /*1f30*/  LOP3.LUT R11, R6, 0x2, R7, 0xe2, !PT ;  /* 0x00000002060b7812 */ /* 0x000fe200078ee207 */
[----:B------:R-:W-:Y:S01]  /*1f40*/  IMAD.MOV.U32 R6, RZ, RZ, R4 ;  /* 0x000000ffff067224 */ /* 0x000fe200078e0004 */
[----:B------:R-:W-:Y:S01]  /*1f50*/  IADD3 R7, R5, UR12, RZ ;  /* 0x0000000c05077c10 */ /* 0x000fe2000fffe0ff */
[----:B------:R-:W-:Y:S01]  /*1f60*/  IMAD R4, R29, c[0x0][0x370], RZ ;  /* 0x0000dc001d047a24 */ /* 0x000fe200078e02ff */
[----:B------:R-:W-:Y:S02]  /*1f70*/  LEA.HI.X R239, R10, c[0x0][0x354], R12, 0x2, P0 ;  /* 0x0000d5000aef7a11 */ /* 0x000fe400000f140c */
[----:B------:R-:W-:Y:S01]  /*1f80*/  IADD3 R10, R244, 0xc0, RZ ;  /* 0x000000c0f40a7810 */ /* 0x000fe20007ffe0ff */
[C---:B------:R-:W-:Y:S01]  /*1f90*/  IMAD R8, R32.reuse, c[0x0][0x374], R4 ;  /* 0x0000dd0020087a24 */ /* 0x040fe200078e0204 */
[----:B------:R-:W-:Y:S01]  /*1fa0*/  ISETP.GE.AND P4, PT, R9, c[0x0][0x220], PT ;  /* 0x0000880009007a0c */ /* 0x000fe20003f86270 */
[----:B------:R-:W-:Y:S01]  /*1fb0*/  IMAD.WIDE.U32 R6, R32, c[0x0][0x370], R6 ;  /* 0x0000dc0020067a25 */ /* 0x000fe200078e0006 */
[----:B------:R-:W-:-:S02]  /*1fc0*/  ISETP.GE.AND P6, PT, R10, c[0x0][0x220], PT ;  /* 0x000088000a007a0c */ /* 0x000fc40003fc6270 */
[----:B------:R-:W-:Y:S01]  /*1fd0*/  SEL R5, RZ, 0x4, P4 ;  /* 0x00000004ff057807 */ /* 0x000fe20002000000 */
[----:B------:R-:W-:Y:S01]  /*1fe0*/  IMAD.IADD R21, R7, 0x1, R8 ;  /* 0x0000000107157824 */ /* 0x000fe200078e0208 */
[----:B------:R-:W-:Y:S02]  /*1ff0*/  SEL R4, RZ, 0x8, P6 ;  /* 0x00000008ff047807 */ /* 0x000fe40003000000 */
[----:B------:R-:W-:Y:S02]  /*2000*/  LEA R240, P1, R16, c[0x0][0x160], 0x1 ;  /* 0x0000580010f07a11 */ /* 0x000fe400078208ff */
[----:B------:R-:W-:Y:S02]  /*2010*/  LEA R241, P0, R6, c[0x0][0x330], 0x1 ;  /* 0x0000cc0006f17a11 */ /* 0x000fe400078008ff */
[----:B------:R-:W-:Y:S02]  /*2020*/  IADD3 R26, R17, UR13, RZ ;  /* 0x0000000d111a7c10 */ /* 0x000fe4000fffe0ff */
[----:B------:R-:W-:-:S02]  /*2030*/  LOP3.LUT R20, R4, R11, R5, 0xfe, !PT ;  /* 0x0000000b04147212 */ /* 0x000fc400078efe05 */
[----:B------:R-:W-:Y:S02]  /*2040*/  LEA.HI.X R242, R16, c[0x0][0x164], R26, 0x1, P1 ;  /* 0x0000590010f27a11 */ /* 0x000fe400008f0c1a */
[----:B------:R-:W-:Y:S01]  /*2050*/  LEA.HI.X R243, R6, c[0x0][0x334], R21, 0x1, P0 ;  /* 0x0000cd0006f37a11 */ /* 0x000fe200000f0c15 */
[----:B--2-4-:R-:W-:Y:S05]  /*2060*/  @P2 BRA `(.L_x_79) ;  /* 0x000005e000002947 */ /* 0x014fea0003800000 */
        /* <DEDUP_REMOVED lines=19> */
.L_x_80:
        /* <DEDUP_REMOVED lines=19> */
.L_x_81:
[----:B------:R-:W-:Y:S01]  /*22d0*/  UIADD3 UR6, -UR8, UR6, URZ ;  /* 0x0000000608067290 */ /* 0x000fe2000fffe13f */
[----:B------:R-:W-:Y:S05]  /*22e0*/  BSSY B0, `(.L_x_82) ;  /* 0x000001b000007945 */ /* 0x000fea0003800000 */
[----:B------:R-:W-:-:S13]  /*22f0*/  ISETP.GE.AND P3, PT, R32, UR6, PT ;  /* 0x0000000620007c0c */ /* 0x000fda000bf66270 */
[----:B------:R-:W-:Y:S05]  /*2300*/  @P3 BRA `(.L_x_83) ;  /* 0x0000018000003947 */ /* 0x000fea0003800000 */
[----:B------:R-:W-:Y:S01]  /*2310*/  IMAD.U32 R4, RZ, RZ, UR8 ;  /* 0x00000008ff047e24 */ /* 0x000fe2000f8e00ff */
[----:B------:R-:W-:Y:S01]  /*2320*/  IADD3 R6, P0, R32, UR8, RZ ;  /* 0x0000000820067c10 */ /* 0x000fe2000ff1e0ff */
[----:B------:R-:W-:Y:S01]  /*2330*/  ULDC.64 UR10, c[0x0][0x3b8] ;  /* 0x0000ee00000a7ab9 */ /* 0x000fe20000000a00 */
[----:B------:R-:W-:Y:S01]  /*2340*/  ISETP.GE.AND P5, PT, R244, c[0x0][0x220], PT ;  /* 0x00008800f4007a0c */ /* 0x000fe20003fa6270 */
[----:B------:R-:W-:Y:S01]  /*2350*/  UIMAD UR6, UR58, UR10, URZ ;  /* 0x0000000a3a0672a4 */ /* 0x000fe2000f8e023f */
[----:B------:R-:W-:Y:S01]  /*2360*/  LEA.HI.X.SX32 R7, R4, R29, 0x1, P0 ;  /* 0x0000001d04077211 */ /* 0x000fe200000f0eff */
[----:B------:R-:W-:Y:S01]  /*2370*/  IMAD.WIDE.U32 R4, R6, c[0x0][0x3a0], R30 ;  /* 0x0000e80006047a25 */ /* 0x000fe200078e001e */
[----:B------:R-:W-:Y:S01]  /*2380*/  ISETP.GE.AND P4, PT, R13, c[0x0][0x220], PT ;  /* 0x000088000d007a0c */ /* 0x000fe20003f86270 */
[----:B------:R-:W-:Y:S01]  /*2390*/  UIMAD UR6, UR37, UR11, UR6 ;  /* 0x0000000b250672a4 */ /* 0x000fe2000f8e0206 */
[----:B------:R-:W-:Y:S01]  /*23a0*/  ISETP.GE.AND P2, PT, R9, c[0x0][0x220], PT ;  /* 0x0000880009007a0c */ /* 0x000fe20003f46270 */
[----:B------:R-:W-:Y:S01]  /*23b0*/  IMAD R7, R7, c[0x0][0x3a0], RZ ;  /* 0x0000e80007077a24 */ /* 0x000fe200078e02ff */
[----:B------:R-:W-:-:S03]  /*23c0*/  ISETP.GE.AND P1, PT, R10, c[0x0][0x220], PT ;  /* 0x000088000a007a0c */ /* 0x000fc60003f26270 */
        /* <DEDUP_REMOVED lines=12> */
.L_x_83:
[----:B------:R-:W-:Y:S05]  /*2490*/  BSYNC B0 ;  /* 0x0000000000007941 */ /* 0x000fea0003800000 */
.L_x_82:
[----:B------:R-:W-:Y:S05]  /*24a0*/  @P3 BRA `(.L_x_84) ;  /* 0x000054b000003947 */ /* 0x000fea0003800000 */
[----:B-1----:R-:W-:Y:S01]  /*24b0*/  IMAD.U32 R4, RZ, RZ, UR8 ;  /* 0x00000008ff047e24 */ /* 0x002fe2000f8e00ff */
[----:B------:R-:W-:Y:S01]  /*24c0*/  IADD3 R6, P0, R32, UR8, RZ ;  /* 0x0000000820067c10 */ /* 0x000fe2000ff1e0ff */
[----:B------:R-:W-:Y:S01]  /*24d0*/  ULDC.64 UR10, c[0x0][0x3c0] ;  /* 0x0000f000000a7ab9 */ /* 0x000fe20000000a00 */
[----:B------:R-:W-:Y:S01]  /*24e0*/  ISETP.GE.AND P1, PT, R13, c[0x0][0x220], PT ;  /* 0x000088000d007a0c */ /* 0x000fe20003f26270 */
[----:B------:R-:W-:Y:S01]  /*24f0*/  UIMAD UR6, UR58, UR10, URZ ;  /* 0x0000000a3a0672a4 */ /* 0x000fe2000f8e023f */
[----:B------:R-:W-:Y:S01]  /*2500*/  LEA.HI.X.SX32 R7, R4, R29, 0x1, P0 ;  /* 0x0000001d04077211 */ /* 0x000fe200000f0eff */
[----:B------:R-:W-:Y:S01]  /*2510*/  IMAD.WIDE.U32 R4, R6, c[0x0][0x3a8], R30 ;  /* 0x0000ea0006047a25 */ /* 0x000fe200078e001e */
[----:B------:R-:W-:Y:S01]  /*2520*/  ISETP.GE.AND P2, PT, R244, c[0x0][0x220], PT ;  /* 0x00008800f4007a0c */ /* 0x000fe20003f46270 */
[----:B------:R-:W-:-:S02]  /*2530*/  UIMAD UR6, UR37, UR11, UR6 ;  /* 0x0000000b250672a4 */ /* 0x000fc4000f8e0206 */
        /* <DEDUP_REMOVED lines=12> */
[----:B------:R1:W-:Y:S01]  /*2600*/  @!P0 STG.E.128 [R4.64+0x100], RZ ;  /* 0x000100ff04008986 */ /* 0x0003e2000c101d04 */
[----:B------:R-:W-:-:S13]  /*2610*/  ISETP.GE.AND P0, PT, R10, c[0x0][0x220], PT ;  /* 0x000088000a007a0c */ /* 0x000fda0003f06270 */
[----:B------:R-:W-:Y:S05]  /*2620*/  @P0 BRA `(.L_x_84) ;  /* 0x0000533000000947 */ /* 0x000fea0003800000 */
[----:B------:R2:W-:Y:S01]  /*2630*/  STG.E.128 [R4.64+0x180], RZ ;  /* 0x000180ff04007986 */ /* 0x0005e2000c101d04 */
[----:B------:R-:W-:Y:S05]  /*2640*/  BRA `(.L_x_84) ;  /* 0x0000531000007947 */ /* 0x000fea0003800000 */
.L_x_79:
[----:B------:R-:W-:Y:S01]  /*2650*/  PLOP3.LUT P0, PT, PT, PT, UP6, 0x80, 0x0 ;  /* 0x000000000000781c */ /* 0x000fe20003f0f068 */
[----:B------:R-:W-:Y:S01]  /*2660*/  UIADD3 UR10, -UR8, UR6, URZ ;  /* 0x00000006080a7290 */ /* 0x000fe2000fffe13f */
[----:B------:R-:W-:Y:S11]  /*2670*/  BSSY B0, `(.L_x_85) ;  /* 0x000003c000007945 */ /* 0x000ff60003800000 */
[----:B------:R-:W-:Y:S01]  /*2680*/  @P0 BAR.SYNC.DEFER_BLOCKING 0x0 ;  /* 0x0000000000000b1d */ /* 0x000fe20000010000 */
[----:B------:R-:W-:-:S13]  /*2690*/  ISETP.GE.AND P2, PT, R32, UR10, PT ;  /* 0x0000000a20007c0c */ /* 0x000fda000bf46270 */
        /* <DEDUP_REMOVED lines=10> */
[----:B------:R-:W-:Y:S02]  /*2740*/  P2R R24, PR, RZ, 0x8 ;  /* 0x00000008ff187803 */ /* 0x000fe40000000000 */
[----:B------:R-:W-:Y:S01]  /*2750*/  ISETP.NE.U32.AND P3, PT, R10, 0x1, PT ;  /* 0x000000010a00780c */ /* 0x000fe20003f65070 */
[----:B------:R-:W-:Y:S01]  /*2760*/  IMAD R9, R9, c[0x0][0x1a0], RZ ;  /* 0x0000680009097a24 */ /* 0x000fe200078e02ff */
[----:B------:R-:W-:Y:S02]  /*2770*/  IADD3 R4, P0, R4, UR26, RZ ;  /* 0x0000001a04047c10 */ /* 0x000fe4000ff1e0ff */
[----:B------:R-:W-:Y:S01]  /*2780*/  P2R R22, PR, RZ, 0x4 ;  /* 0x00000004ff167803 */ /* 0x000fe20000000000 */
[----:B------:R-:W-:Y:S01]  /*2790*/  IMAD R9, R8, c[0x0][0x1a4], R9 ;  /* 0x0000690008097a24 */ /* 0x000fe200078e0209 */
[----:B------:R-:W-:Y:S01]  /*27a0*/  P2R R25, PR, RZ, 0x10 ;  /* 0x00000010ff197803 */ /* 0x000fe20000000000 */
        /* <DEDUP_REMOVED lines=14> */
[----:B------:R-:W-:Y:S01]  /*2890*/  @P2 LEA R12, P0, R4, c[0x0][0x170], 0x1 ;  /* 0x00005c00040c2a11 */ /* 0x000fe200078008ff */
[----:B------:R2:W-:Y:S01]  /*28a0*/  @P3 STS.128 [R237+0x14000], RZ ;  /* 0x014000ffed003388 */ /* 0x0005e20000000c00 */
[----:B------:R-:W-:Y:S02]  /*28b0*/  ISETP.NE.AND P3, PT, R24, RZ, PT ;  /* 0x000000ff1800720c */ /* 0x000fe40003f65270 */
[C---:B------:R-:W-:Y:S02]  /*28c0*/  @P2 LEA.HI.X R13, R4.reuse, c[0x0][0x174], R9, 0x1, P0 ;  /* 0x00005d00040d2a11 */ /* 0x040fe400000f0c09 */
[----:B------:R-:W-:-:S03]  /*28d0*/  @P1 LEA R10, P0, R4, c[0x0][0x170], 0x1 ;  /* 0x00005c00040a1a11 */ /* 0x000fc600078008ff */
[----:B------:R-:W-:Y:S01]  /*28e0*/  @!PT LDS RZ, [RZ] ;  /* 0x00000000fffff984 */ /* 0x000fe20000000800 */
[----:B------:R-:W-:Y:S01]  /*28f0*/  @!PT LDS RZ, [RZ] ;  /* 0x00000000fffff984 */ /* 0x000fe20000000800 */
[----:B------:R-:W-:Y:S01]  /*2900*/  @!PT LDS RZ, [RZ] ;  /* 0x00000000fffff984 */ /* 0x000fe20000000800 */
[----:B------:R2:W-:Y:S01]  /*2910*/  @P2 LDGSTS.E.BYPASS.LTC128B.128 [R237+0x15000], [R12.64+0x80] ;  /* 0x150000800ced2fae */ /* 0x0005e2000b901d44 */
[----:B------:R-:W-:Y:S02]  /*2920*/  @P1 LEA.HI.X R11, R4, c[0x0][0x174], R9, 0x1, P0 ;  /* 0x00005d00040b1a11 */ /* 0x000fe400000f0c09 */
[----:B------:R-:W-:Y:S01]  /*2930*/  LOP3.LUT P0, RZ, R5, 0x8, RZ, 0xc0, !PT ;  /* 0x0000000805ff7812 */ /* 0x000fe2000780c0ff */
[----:B------:R2:W-:Y:S01]  /*2940*/  @!P2 STS.128 [R237+0x15000], RZ ;  /* 0x015000ffed00a388 */ /* 0x0005e20000000c00 */
[----:B------:R-:W-:-:S03]  /*2950*/  ISETP.NE.AND P2, PT, R22, RZ, PT ;  /* 0x000000ff1600720c */ /* 0x000fc60003f45270 */
        /* <DEDUP_REMOVED lines=13> */
.L_x_86:
[----:B------:R-:W-:Y:S05]  /*2a30*/  BSYNC B0 ;  /* 0x0000000000007941 */ /* 0x000fea0003800000 */
.L_x_85:
        /* <DEDUP_REMOVED lines=13> */
[----:B------:R2:W-:Y:S01]  /*2b10*/  @P3 STS.128 [R237+0x8000], RZ ;  /* 0x008000ffed003388 */ /* 0x0005e20000000c00 */
[----:B------:R-:W-:-:S02]  /*2b20*/  IMAD R8, R19, c[0x0][0x374], R8 ;  /* 0x0000dd0013087a24 */ /* 0x000fc400078e0208 */
[----:B------:R-:W-:-:S04]  /*2b30*/  IMAD.WIDE.U32 R4, R19, c[0x0][0x370], R4 ;  /* 0x0000dc0013047a25 */ /* 0x000fc800078e0004 */
[----:B------:R-:W-:Y:S01]  /*2b40*/  IMAD.IADD R5, R5, 0x1, R8 ;  /* 0x0000000105057824 */ /* 0x000fe200078e0208 */
[----:B------:R-:W-:Y:S01]  /*2b50*/  MOV R8, UR37 ;  /* 0x0000002500087c02 */ /* 0x000fe20008000f00 */
[----:B------:R-:W-:-:S04]  /*2b60*/  IMAD.WIDE R10, R244, R10, c[0x0][0x330] ;  /* 0x0000cc00f40a7625 */ /* 0x000fc800078e020a */
[----:B------:R-:W-:-:S05]  /*2b70*/  IMAD.WIDE.U32 R8, R8, c[0x0][0x378], R4 ;  /* 0x0000de0008087a25 */ /* 0x000fca00078e0004 */
[----:B------:R-:W-:Y:S02]  /*2b80*/  IADD3 R5, R9, UR12, RZ ;  /* 0x0000000c09057c10 */ /* 0x000fe4000fffe0ff */
[C---:B------:R-:W-:Y:S02]  /*2b90*/  LEA R4, P0, R8.reuse, R10, 0x1 ;  /* 0x0000000a08047211 */ /* 0x040fe400078008ff */
[----:B------:R-:W-:Y:S02]  /*2ba0*/  @!P3 MOV R9, R243 ;  /* 0x000000f30009b202 */ /* 0x000fe40000000f00 */
        /* <DEDUP_REMOVED lines=22> */
.L_x_88:
[----:B------:R-:W-:Y:S05]  /*2d10*/  BSYNC B0 ;  /* 0x0000000000007941 */ /* 0x000fea0003800000 */
.L_x_87:
        /* <DEDUP_REMOVED lines=10> */
[----:B------:R-:W-:Y:S01]  /*2dc0*/  P2R R12, PR, RZ, 0x1 ;  /* 0x00000001ff0c7803 */ /* 0x000fe20000000000 */
        /* <DEDUP_REMOVED lines=14> */
[C---:B------:R-:W-:Y:S01]  /*2eb0*/  @!P4 LEA R6, P0, R4.reuse, c[0x0][0x330], 0x1 ;  /* 0x0000cc000406ca11 */ /* 0x040fe200078008ff */
[----:B------:R4:W-:Y:S03]  /*2ec0*/  @P5 STS.128 [R237+0xb000], RZ ;  /* 0x00b000ffed005388 */ /* 0x0009e60000000c00 */
[----:B------:R-:W-:Y:S01]  /*2ed0*/  @!P4 LEA.HI.X R7, R4, c[0x0][0x334], R5, 0x1, P0 ;  /* 0x0000cd000407ca11 */ /* 0x000fe200000f0c05 */
[----:B------:R-:W-:Y:S01]  /*2ee0*/  @!PT LDS RZ, [RZ] ;  /* 0x00000000fffff984 */ /* 0x000fe20000000800 */
[----:B------:R-:W-:Y:S01]  /*2ef0*/  @!PT LDS RZ, [RZ] ;  /* 0x00000000fffff984 */ /* 0x000fe20000000800 */
[----:B------:R-:W-:Y:S01]  /*2f00*/  @!PT LDS RZ, [RZ] ;  /* 0x00000000fffff984 */ /* 0x000fe20000000800 */
[----:B------:R4:W-:Y:S01]  /*2f10*/  @!P5 LDGSTS.E.BYPASS.LTC128B.128 [R237+0xb000], [R8.64+0x80] ;  /* 0x0b00008008eddfae */ /* 0x0009e2000b901d44 */
[----:B------:R-:W-:-:S03]  /*2f20*/  ISETP.NE.AND P0, PT, R12, RZ, PT ;  /* 0x000000ff0c00720c */ /* 0x000fc60003f05270 */
[----:B------:R4:W-:Y:S04]  /*2f30*/  @P4 STS.128 [R237+0xd000], RZ ;  /* 0x00d000ffed004388 */ /* 0x0009e80000000c00 */
[----:B------:R-:W-:Y:S01]  /*2f40*/  @!PT LDS RZ, [RZ] ;  /* 0x00000000fffff984 */ /* 0x000fe20000000800 */
[----:B------:R-:W-:Y:S01]  /*2f50*/  @!PT LDS RZ, [RZ] ;  /* 0x00000000fffff984 */ /* 0x000fe20000000800 */
[----:B------:R-:W-:Y:S01]  /*2f60*/  @!PT LDS RZ, [RZ] ;  /* 0x00000000fffff984 */ /* 0x000fe20000000800 */
[----:B------:R4:W-:Y:S04]  /*2f70*/  @!P4 LDGSTS.E.BYPASS.LTC128B.128 [R237+0xd000], [R6.64+0x100] ;  /* 0x0d00010006edcfae */ /* 0x0009e8000b901d44 */
[----:B------:R4:W-:Y:S01]  /*2f80*/  @P6 STS.128 [R237+0xf000], RZ ;  /* 0x00f000ffed006388 */ /* 0x0009e20000000c00 */
[----:B------:R-:W-:Y:S05]  /*2f90*/  @P6 BRA `(.L_x_90) ;  /* 0x0000008000006947 */ /* 0x000fea0003800000 */
[----:B----4-:R-:W-:Y:S02]  /*2fa0*/  P2R R8, PR, RZ, 0x1 ;  /* 0x00000001ff087803 */ /* 0x010fe40000000000 */
[----:B------:R-:W-:-:S04]  /*2fb0*/  LEA R6, P0, R4, c[0x0][0x330], 0x1 ;  /* 0x0000cc0004067a11 */ /* 0x000fc800078008ff */
[----:B------:R-:W-:Y:S02]  /*2fc0*/  LEA.HI.X R7, R4, c[0x0][0x334], R5, 0x1, P0 ;  /* 0x0000cd0004077a11 */ /* 0x000fe400000f0c05 */
[----:B------:R-:W-:-:S03]  /*2fd0*/  ISETP.NE.AND P0, PT, R8, RZ, PT ;  /* 0x000000ff0800720c */ /* 0x000fc60003f05270 */
[----:B------:R-:W-:Y:S01]  /*2fe0*/  @!PT LDS RZ, [RZ] ;  /* 0x00000000fffff984 */ /* 0x000fe20000000800 */
[----:B------:R-:W-:Y:S01]  /*2ff0*/  @!PT LDS RZ, [RZ] ;  /* 0x00000000fffff984 */ /* 0x000fe20000000800 */
[----:B------:R-:W-:Y:S01]  /*3000*/  @!PT LDS RZ, [RZ] ;  /* 0x00000000fffff984 */ /* 0x000fe20000000800 */
[----:B------:R4:W-:Y:S05]  /*3010*/  LDGSTS.E.BYPASS.LTC128B.128 [R237+0xf000], [R6.64+0x180] ;  /* 0x0f00018006ed7fae */ /* 0x0009ea000b901d44 */
.L_x_90:
[----:B------:R-:W-:Y:S05]  /*3020*/  BSYNC B0 ;  /* 0x0000000000007941 */ /* 0x000fea0003800000 */
.L_x_89:
[----:B------:R1:W-:Y:S01]  /*3030*/  @P1 STS.128 [R237], RZ ;  /* 0x000000ffed001388 */ /* 0x0003e20000000c00 */
[----:B------:R-:W-:Y:S03]  /*3040*/  BSSY B0, `(.L_x_91) ;  /* 0x0000027000007945 */ /* 0x000fe60003800000 */
[----:B------:R1:W-:Y:S04]  /*3050*/  @P1 STS.128 [R237+0x2000], RZ ;  /* 0x002000ffed001388 */ /* 0x0003e80000000c00 */
[----:B------:R1:W-:Y:S04]  /*3060*/  @P1 STS.128 [R237+0x4000], RZ ;  /* 0x004000ffed001388 */ /* 0x0003e80000000c00 */
[----:B------:R1:W-:Y:S01]  /*3070*/  @P1 STS.128 [R237+0x6000], RZ ;  /* 0x006000ffed001388 */ /* 0x0003e20000000c00 */
[----:B------:R-:W-:Y:S05]  /*3080*/  @P1 BRA `(.L_x_92) ;  /* 0x0000022000001947 */ /* 0x000fea0003800000 */
[----:B------:R-:W-:Y:S01]  /*3090*/  MOV R4, UR30 ;  /* 0x0000001e00047c02 */ /* 0x000fe20008000f00 */
[----:B----4-:R-:W-:Y:S01]  /*30a0*/  IMAD.MOV.U32 R8, RZ, RZ, 0x2 ;  /* 0x00000002ff087424 */ /* 0x010fe200078e00ff */
[----:B------:R-:W-:Y:S01]  /*30b0*/  MOV R5, UR27 ;  /* 0x0000001b00057c02 */ /* 0x000fe20008000f00 */
[----:B------:R4:W-:Y:S01]  /*30c0*/  @P3 STS.128 [R237], RZ ;  /* 0x000000ffed003388 */ /* 0x0009e20000000c00 */
[----:B------:R-:W-:Y:S01]  /*30d0*/  MOV R6, UR37 ;  /* 0x0000002500067c02 */ /* 0x000fe20008000f00 */
[----:B------:R-:W-:-:S04]  /*30e0*/  IMAD.WIDE R8, R244, R8, c[0x0][0x160] ;  /* 0x00005800f4087625 */ /* 0x000fc800078e0208 */
[----:B------:R-:W-:-:S04]  /*30f0*/  IMAD.WIDE.U32 R4, R19, c[0x0][0x190], R4 ;  /* 0x0000640013047a25 */ /* 0x000fc800078e0004 */
[----:B------:R-:W-:-:S04]  /*3100*/  IMAD.IADD R5, R27, 0x1, R5 ;  /* 0x000000011b057824 */ /* 0x000fc800078e0205 */
        /* <DEDUP_REMOVED lines=26> */
.L_x_92:
[----:B------:R-:W-:Y:S05]  /*32b0*/  BSYNC B0 ;  /* 0x0000000000007941 */ /* 0x000fea0003800000 */
.L_x_91:
[----:B------:R1:W-:Y:S01]  /*32c0*/  @P0 STS.128 [R237+0x1000], RZ ;  /* 0x001000ffed000388 */ /* 0x0003e20000000c00 */
[----:B------:R-:W-:Y:S03]  /*32d0*/  BSSY B0, `(.L_x_93) ;  /* 0x0000028000007945 */ /* 0x000fe60003800000 */
[----:B------:R1:W-:Y:S04]  /*32e0*/  @P0 STS.128 [R237+0x3000], RZ ;  /* 0x003000ffed000388 */ /* 0x0003e80000000c00 */
[----:B------:R1:W-:Y:S04]  /*32f0*/  @P0 STS.128 [R237+0x5000], RZ ;  /* 0x005000ffed000388 */ /* 0x0003e80000000c00 */
[----:B------:R1:W-:Y:S01]  /*3300*/  @P0 STS.128 [R237+0x7000], RZ ;  /* 0x007000ffed000388 */ /* 0x0003e20000000c00 */
[----:B------:R-:W-:Y:S05]  /*3310*/  @P0 BRA `(.L_x_94) ;  /* 0x0000023000000947 */ /* 0x000fea0003800000 */
[C---:B-1--4-:R-:W-:Y:S01]  /*3320*/  IMAD.WIDE.U32 R4, R13.reuse, c[0x0][0x190], RZ ;  /* 0x000064000d047a25 */ /* 0x052fe200078e00ff */
[----:B------:R1:W-:Y:S03]  /*3330*/  @P3 STS.128 [R237+0x1000], RZ ;  /* 0x001000ffed003388 */ /* 0x0003e60000000c00 */
        /* <DEDUP_REMOVED lines=33> */
.L_x_94:
[----:B------:R-:W-:Y:S05]  /*3550*/  BSYNC B0 ;  /* 0x0000000000007941 */ /* 0x000fea0003800000 */
.L_x_93:
        /* <DEDUP_REMOVED lines=24> */
[----:B------:R-:W-:Y:S02]  /*36e0*/  P2R R14, PR, RZ, 0x8 ;  /* 0x00000008ff0e7803 */ /* 0x000fe40000000000 */
[----:B------:R-:W-:Y:S01]  /*36f0*/  ISETP.NE.U32.AND P3, PT, R8, 0x1, PT ;  /* 0x000000010800780c */ /* 0x000fe20003f65070 */
[----:B------:R-:W-:Y:S01]  /*3700*/  IMAD R7, R7, c[0x0][0x198], RZ ;  /* 0x0000660007077a24 */ /* 0x000fe200078e02ff */
[----:B------:R-:W-:Y:S01]  /*3710*/  IADD3 R4, P0, R4, UR31, RZ ;  /* 0x0000001f04047c10 */ /* 0x000fe2000ff1e0ff */
[----:B------:R-:W-:Y:S01]  /*3720*/  IMAD R8, R28, c[0x0][0x1b0], RZ ;  /* 0x00006c001c087a24 */ /* 0x000fe200078e02ff */
[----:B------:R-:W-:Y:S01]  /*3730*/  P2R R15, PR, RZ, 0x10 ;  /* 0x00000010ff0f7803 */ /* 0x000fe20000000000 */
        /* <DEDUP_REMOVED lines=16> */
[----:B------:R-:W-:Y:S01]  /*3840*/  @P1 LEA R8, P0, R4, c[0x0][0x168], 0x1 ;  /* 0x00005a0004081a11 */ /* 0x000fe200078008ff */
[----:B------:R1:W-:Y:S01]  /*3850*/  @P3 STS.128 [R237+0x10000], RZ ;  /* 0x010000ffed003388 */ /* 0x0003e20000000c00 */
[----:B------:R-:W-:Y:S02]  /*3860*/  ISETP.NE.AND P3, PT, R14, RZ, PT ;  /* 0x000000ff0e00720c */ /* 0x000fe40003f65270 */
        /* <DEDUP_REMOVED lines=20> */
.L_x_96:
[----:B------:R-:W-:Y:S05]  /*39b0*/  BSYNC B0 ;  /* 0x0000000000007941 */ /* 0x000fea0003800000 */
.L_x_95:
[----:B------:R-:W0:Y:S01]  /*39c0*/  LDGDEPBAR ;  /* 0x00000000000079af */ /* 0x000e220000000000 */
        /* <DEDUP_REMOVED lines=34> */
[----:B------:R-:W-:-:S02]  /*3bf0*/  ULDC UR10, c[0x0][0x2e8] ;  /* 0x0000ba00000a7ab9 */ /* 0x000fc40000000800 */
[----:B------:R-:W-:Y:S02]  /*3c00*/  UIADD3 UR19, UR36, -UR10, -UR6 ;  /* 0x8000000a24137290 */ /* 0x000fe4000fffe806 */
[----:B------:R-:W-:Y:S02]  /*3c10*/  UIADD3 UR20, UR8, 0x20, URZ ;  /* 0x0000002008147890 */ /* 0x000fe4000fffe03f */
[----:B------:R-:W-:Y:S01]  /*3c20*/  ULDC UR12, c[0x0][0x2e4] ;  /* 0x0000b900000c7ab9 */ /* 0x000fe20000000800 */
        /* <DEDUP_REMOVED lines=16> */
.L_x_101:
[----:B------:R-:W0:Y:S01]  /*3d30*/  LDGDEPBAR ;  /* 0x00000000000079af */ /* 0x000e220000000000 */
[----:B------:R-:W-:Y:S01]  /*3d40*/  IADD3 R60, P0, R248, UR17, RZ ;  /* 0x00000011f83c7c10 */ /* 0x000fe2000ff1e0ff */
[----:B------:R-:W-:Y:S02]  /*3d50*/  USHF.L.U32 UR11, UR7, 0x6, URZ ;  /* 0x00000006070b7899 */ /* 0x000fe4000800063f */
[----:B------:R-:W-:Y:S01]  /*3d60*/  ULDC UR10, c[0x0][0x2e4] ;  /* 0x0000b900000a7ab9 */ /* 0x000fe20000000800 */
[----:B------:R-:W-:Y:S01]  /*3d70*/  IADD3.X R61, R247, UR16, RZ, P0, !PT ;  /* 0x00000010f73d7c10 */ /* 0x000fe200087fe4ff */
[----:B------:R-:W-:Y:S06]  /*3d80*/  UISETP.GE.AND UP0, UPT, UR11, UR19, UPT ;  /* 0x000000130b00728c */ /* 0x000fec000bf06270 */
[----:B------:R-:W-:Y:S01]  /*3d90*/  PLOP3.LUT P0, PT, PT, PT, UP0, 0x80, 0x0 ;  /* 0x000000000000781c */ /* 0x000fe20003f0f008 */
[----:B------:R-:W-:Y:S04]  /*3da0*/  DEPBAR.LE SB0, 0x0 ;  /* 0x000080000000791a */ /* 0x000fe80000000000 */
[----:B------:R-:W-:Y:S06]  /*3db0*/  BAR.SYNC.DEFER_BLOCKING 0x0 ;  /* 0x0000000000007b1d */ /* 0x000fec0000010000 */
[----:B-1----:R-:W-:Y:S04]  /*3dc0*/  LDSM.16.M88.4 R8, [R2] ;  /* 0x000000000208783b */ /* 0x002fe80000000200 */
[----:B------:R-:W2:Y:S04]  /*3dd0*/  LDSM.16.M88.4 R44, [R229+0x10000] ;  /* 0x01000000e52c783b */ /* 0x000ea80000000200 */
[----:B------:R-:W-:Y:S04]  /*3de0*/  LDSM.16.M88.4 R48, [R3] ;  /* 0x000000000330783b */ /* 0x000fe80000000200 */
[----:B------:R-:W3:Y:S04]  /*3df0*/  LDSM.16.M88.4 R52, [R230+0x10000] ;  /* 0x01000000e634783b */ /* 0x000ee80000000200 */
[----:B------:R-:W-:Y:S04]  /*3e00*/  LDSM.16.M88.4 R56, [R231+0x10000] ;  /* 0x01000000e738783b */ /* 0x000fe80000000200 */
[----:B-----5:R4:W5:Y:S01]  /*3e10*/  LDG.E R62, [R60.64] ;  /* 0x000000043c3e7981 */ /* 0x020962000c1e1900 */
[C---:B--2---:R-:W-:Y:S03]  /*3e20*/  HMMA.16816.F32 R4, R8.reuse, R44, RZ ;  /* 0x0000002c0804723c */ /* 0x044fe600000018ff */
[----:B----4-:R2:W5:Y:S05]  /*3e30*/  LDG.E R60, [R60.64+0x20] ;  /* 0x000020043c3c7981 */ /* 0x01056a000c1e1900 */
[----:B------:R-:W-:Y:S01]  /*3e40*/  HMMA.16816.F32 R8, R8, R46, RZ ;  /* 0x0000002e0808723c */ /* 0x000fe200000018ff */
[----:B------:R-:W4:Y:S11]  /*3e50*/  LDSM.16.M88.4 R44, [R228] ;  /* 0x00000000e42c783b */ /* 0x000f360000000200 */
[----:B------:R-:W-:Y:S04]  /*3e60*/  @!UPT UIADD3 URZ, URZ, URZ, URZ ;  /* 0x0000003f3f3ff290 */ /* 0x000fe8000fffe03f */
[C---:B---3--:R-:W-:Y:S08]  /*3e70*/  HMMA.16816.F32 R4, R48.reuse, R52, R4 ;  /* 0x000000343004723c */ /* 0x048ff00000001804 */
[----:B------:R-:W-:Y:S01]  /*3e80*/  HMMA.16816.F32 R8, R48, R54, R8 ;  /* 0x000000363008723c */ /* 0x000fe20000001808 */
[----:B------:R-:W-:Y:S04]  /*3e90*/  LDSM.16.M88.4 R48, [R227] ;  /* 0x00000000e330783b */ /* 0x000fe80000000200 */
[----:B------:R-:W3:Y:S11]  /*3ea0*/  LDSM.16.M88.4 R52, [R232+0x10000] ;  /* 0x01000000e834783b */ /* 0x000ef60000000200 */
[C---:B----4-:R-:W-:Y:S08]  /*3eb0*/  HMMA.16816.F32 R4, R44.reuse, R56, R4 ;  /* 0x000000382c04723c */ /* 0x050ff00000001804 */
[----:B------:R-:W-:Y:S01]  /*3ec0*/  HMMA.16816.F32 R8, R44, R58, R8 ;  /* 0x0000003a2c08723c */ /* 0x000fe20000001808 */
[----:B------:R-:W-:Y:S04]  /*3ed0*/  LDSM.16.M88.4 R44, [R2+0x2000] ;  /* 0x00200000022c783b */ /* 0x000fe80000000200 */
[----:B------:R-:W4:Y:S11]  /*3ee0*/  LDSM.16.M88.4 R56, [R229+0x11000] ;  /* 0x01100000e538783b */ /* 0x000f360000000200 */
[C---:B---3--:R-:W-:Y:S08]  /*3ef0*/  HMMA.16816.F32 R4, R48.reuse, R52, R4 ;  /* 0x000000343004723c */ /* 0x048ff00000001804 */
[----:B------:R-:W-:Y:S01]  /*3f00*/  HMMA.16816.F32 R8, R48, R54, R8 ;  /* 0x000000363008723c */ /* 0x000fe20000001808 */
[----:B------:R-:W-:Y:S04]  /*3f10*/  LDSM.16.M88.4 R48, [R3+0x2000] ;  /* 0x002000000330783b */ /* 0x000fe80000000200 */
        /* <DEDUP_REMOVED lines=42> */
[----:B------:R-:W-:Y:S11]  /*41c0*/  HMMA.16816.F32 R8, R44, R58, R8 ;  /* 0x0000003a2c08723c */ /* 0x000ff60000001808 */
[----:B------:R-:W-:Y:S05]  /*41d0*/  @!UPT UIADD3 URZ, URZ, URZ, URZ ;  /* 0x0000003f3f3ff290 */ /* 0x000fea000fffe03f */
[C---:B---3--:R-:W-:Y:S08]  /*41e0*/  HMMA.16816.F32 R4, R48.reuse, R52, R4 ;  /* 0x000000343004723c */ /* 0x048ff00000001804 */
[----:B------:R-:W-:Y:S01]  /*41f0*/  HMMA.16816.F32 R8, R48, R54, R8 ;  /* 0x000000363008723c */ /* 0x000fe20000001808 */
[----:B------:R-:W-:-:S07]  /*4200*/  @!P0 BRA `(.L_x_97) ;  /* 0x000000a000008947 */ /* 0x000fce0003800000 */
[----:B--2---:R-:W-:Y:S01]  /*4210*/  UIADD3 UR10, -UR6, UR9, UR8 ;  /* 0x00000009060a7290 */ /* 0x004fe2000fffe108 */
[----:B------:R-:W-:Y:S01]  /*4220*/  IMAD.U32 R44, RZ, RZ, UR20 ;  /* 0x00000014ff2c7e24 */ /* 0x000fe2000f8e00ff */
[----:B------:R-:W-:Y:S02]  /*4230*/  UIADD3 UR13, UR11, 0x40, URZ ;  /* 0x000000400b0d7890 */ /* 0x000fe4000fffe03f */
[----:B------:R-:W-:Y:S02]  /*4240*/  UIADD3 UR10, UR10, UR12, URZ ;  /* 0x0000000c0a0a7290 */ /* 0x000fe4000fffe03f */
[----:B------:R-:W-:Y:S02]  /*4250*/  ISETP.LT.AND P0, PT, R44, UR6, PT ;  /* 0x000000062c007c0c */ /* 0x000fe4000bf01270 */
[----:B------:R-:W-:Y:S03]  /*4260*/  UISETP.GE.AND UP0, UPT, UR13, UR10, UPT ;  /* 0x0000000a0d00728c */ /* 0x000fe6000bf06270 */
[----:B------:R-:W-:Y:S03]  /*4270*/  UMOV UR10, UR12 ;  /* 0x0000000c000a7c82 */ /* 0x000fe60008000000 */
[----:B------:R-:W-:Y:S11]  /*4280*/  PLOP3.LUT P1, PT, PT, PT, UP0, 0x80, 0x0 ;  /* 0x000000000000781c */ /* 0x000ff60003f2f008 */
[----:B------:R-:W-:Y:S02]  /*4290*/  @!UPT UIADD3 URZ, URZ, URZ, URZ ;  /* 0x0000003f3f3ff290 */ /* 0x000fe4000fffe03f */
[----:B------:R-:W-:-:S05]  /*42a0*/  @!P1 BRA P0, `(.L_x_98) ;  /* 0x000002d000009947 */ /* 0x000fca0000000000 */
.L_x_97:
[----:B--2---:R-:W2:Y:S01]  /*42b0*/  LDL R45, [R1+0x8] ;  /* 0x00000800012d7983 */ /* 0x004ea20000100800 */
[----:B------:R-:W-:Y:S02]  /*42c0*/  UIADD3 UR13, UR6, 0x1, -UR9 ;  /* 0x00000001060d7890 */ /* 0x000fe4000fffe809 */
[----:B------:R-:W-:Y:S01]  /*42d0*/  UIADD3 UR12, -UR10, UR6, -UR9 ;  /* 0x000000060a0c7290 */ /* 0x000fe2000fffe909 */
[----:B------:R-:W3:Y:S01]  /*42e0*/  LDL R44, [R1+0xc] ;  /* 0x00000c00012c7983 */ /* 0x000ee20000100800 */
[----:B------:R-:W-:Y:S01]  /*42f0*/  ULDC UR21, c[0x0][0x2e8] ;  /* 0x0000ba0000157ab9 */ /* 0x000fe20000000800 */
[----:B--2---:R-:W-:Y:S01]  /*4300*/  IADD3 R45, R45, UR11, RZ ;  /* 0x0000000b2d2d7c10 */ /* 0x004fe2000fffe0ff */
[----:B------:R-:W-:Y:S01]  /*4310*/  UIADD3 UR11, UR13, UR21, URZ ;  /* 0x000000150d0b7290 */ /* 0x000fe2000fffe03f */
[----:B---3--:R-:W-:Y:S02]  /*4320*/  IADD3 R44, R44, UR8, RZ ;  /* 0x000000082c2c7c10 */ /* 0x008fe4000fffe0ff */
[C---:B------:R-:W-:Y:S02]  /*4330*/  IADD3 R47, R45.reuse, UR12, RZ ;  /* 0x0000000c2d2f7c10 */ /* 0x040fe4000fffe0ff */
[C---:B------:R-:W-:Y:S02]  /*4340*/  IADD3 R46, R45.reuse, 0x8, RZ ;  /* 0x000000082d2e7810 */ /* 0x040fe40007ffe0ff */
[C---:B------:R-:W-:Y:S02]  /*4350*/  IADD3 R50, R44.reuse, 0x1, RZ ;  /* 0x000000012c327810 */ /* 0x040fe40007ffe0ff */
[----:B------:R-:W-:Y:S02]  /*4360*/  IADD3 R51, R45, UR11, RZ ;  /* 0x0000000b2d337c10 */ /* 0x000fe4000fffe0ff */
[----:B------:R-:W-:Y:S02]  /*4370*/  IMNMX R45, RZ, R47, !PT ;  /* 0x0000002fff2d7217 */ /* 0x000fe40007800200 */
[----:B------:R-:W-:Y:S02]  /*4380*/  IMNMX R47, R51, UR6, PT ;  /* 0x00000006332f7c17 */ /* 0x000fe4000b800200 */
[-C--:B------:R-:W-:Y:S02]  /*4390*/  ISETP.GE.AND P1, PT, R44, R45.reuse, PT ;  /* 0x0000002d2c00720c */ /* 0x080fe40003f26270 */
[----:B------:R-:W-:Y:S01]  /*43a0*/  IADD3 R52, R46, UR12, RZ ;  /* 0x0000000c2e347c10 */ /* 0x000fe2000fffe0ff */
[----:B------:R-:W-:Y:S01]  /*43b0*/  UMOV UR12, UR10 ;  /* 0x0000000a000c7c82 */ /* 0x000fe20008000000 */
[----:B------:R-:W-:Y:S02]  /*43c0*/  ISETP.GE.AND P0, PT, R50, R45, PT ;  /* 0x0000002d3200720c */ /* 0x000fe40003f06270 */
[C---:B------:R-:W-:Y:S02]  /*43d0*/  IADD3 R49, R44.reuse, 0x8, RZ ;  /* 0x000000082c317810 */ /* 0x040fe40007ffe0ff */
[----:B------:R-:W-:Y:S02]  /*43e0*/  IADD3 R48, R44, 0x9, RZ ;  /* 0x000000092c307810 */ /* 0x000fe40007ffe0ff */
[----:B------:R-:W-:Y:S02]  /*43f0*/  IADD3 R51, R46, UR11, RZ ;  /* 0x0000000b2e337c10 */ /* 0x000fe4000fffe0ff */
[-C--:B------:R-:W-:Y:S02]  /*4400*/  ISETP.GE.OR P1, PT, R44, R47.reuse, !P1 ;  /* 0x0000002f2c00720c */ /* 0x080fe40004f26670 */
[----:B------:R-:W-:Y:S02]  /*4410*/  IMNMX R46, RZ, R52, !PT ;  /* 0x00000034ff2e7217 */ /* 0x000fe40007800200 */
[----:B------:R-:W-:Y:S02]  /*4420*/  ISETP.GE.OR P0, PT, R50, R47, !P0 ;  /* 0x0000002f3200720c */ /* 0x000fe40004706670 */
[-C--:B------:R-:W-:Y:S02]  /*4430*/  ISETP.GE.AND P2, PT, R49, R45.reuse, PT ;  /* 0x0000002d3100720c */ /* 0x080fe40003f46270 */
[----:B------:R-:W-:Y:S02]  /*4440*/  FSEL R4, R4, -INF , !P1 ;  /* 0xff80000004047808 */ /* 0x000fe40004800000 */
[----:B------:R-:W-:Y:S02]  /*4450*/  ISETP.GE.AND P1, PT, R48, R45, PT ;  /* 0x0000002d3000720c */ /* 0x000fe40003f26270 */
[----:B------:R-:W-:Y:S02]  /*4460*/  IMNMX R45, R51, UR6, PT ;  /* 0x00000006332d7c17 */ /* 0x000fe4000b800200 */
[----:B------:R-:W-:Y:S02]  /*4470*/  FSEL R5, R5, -INF , !P0 ;  /* 0xff80000005057808 */ /* 0x000fe40004000000 */
[-C--:B------:R-:W-:Y:S02]  /*4480*/  ISETP.GE.AND P0, PT, R44, R46.reuse, PT ;  /* 0x0000002e2c00720c */ /* 0x080fe40003f06270 */
[-C--:B------:R-:W-:Y:S02]  /*4490*/  ISETP.GE.OR P2, PT, R49, R47.reuse, !P2 ;  /* 0x0000002f3100720c */ /* 0x080fe40005746670 */
[----:B------:R-:W-:Y:S02]  /*44a0*/  ISETP.GE.OR P1, PT, R48, R47, !P1 ;  /* 0x0000002f3000720c */ /* 0x000fe40004f26670 */
[-C--:B------:R-:W-:Y:S02]  /*44b0*/  ISETP.GE.OR P0, PT, R44, R45.reuse, !P0 ;  /* 0x0000002d2c00720c */ /* 0x080fe40004706670 */
[----:B------:R-:W-:Y:S02]  /*44c0*/  FSEL R8, R8, -INF , !P2 ;  /* 0xff80000008087808 */ /* 0x000fe40005000000 */
[-C--:B------:R-:W-:Y:S02]  /*44d0*/  ISETP.GE.AND P2, PT, R50, R46.reuse, PT ;  /* 0x0000002e3200720c */ /* 0x080fe40003f46270 */
[----:B------:R-:W-:Y:S02]  /*44e0*/  FSEL R9, R9, -INF , !P1 ;  /* 0xff80000009097808 */ /* 0x000fe40004800000 */
[CC--:B------:R-:W-:Y:S02]  /*44f0*/  ISETP.GE.AND P1, PT, R49.reuse, R46.reuse, PT ;  /* 0x0000002e3100720c */ /* 0x0c0fe40003f26270 */
[----:B------:R-:W-:Y:S02]  /*4500*/  FSEL R6, R6, -INF , !P0 ;  /* 0xff80000006067808 */ /* 0x000fe40004000000 */
[----:B------:R-:W-:Y:S02]  /*4510*/  ISETP.GE.AND P0, PT, R48, R46, PT ;  /* 0x0000002e3000720c */ /* 0x000fe40003f06270 */
[-C--:B------:R-:W-:Y:S02]  /*4520*/  ISETP.GE.OR P2, PT, R50, R45.reuse, !P2 ;  /* 0x0000002d3200720c */ /* 0x080fe40005746670 */
[-C--:B------:R-:W-:Y:S02]  /*4530*/  ISETP.GE.OR P1, PT, R49, R45.reuse, !P1 ;  /* 0x0000002d3100720c */ /* 0x080fe40004f26670 */
[----:B------:R-:W-:Y:S02]  /*4540*/  ISETP.GE.OR P0, PT, R48, R45, !P0 ;  /* 0x0000002d3000720c */ /* 0x000fe40004706670 */
[----:B------:R-:W-:Y:S02]  /*4550*/  FSEL R7, R7, -INF , !P2 ;  /* 0xff80000007077808 */ /* 0x000fe40005000000 */
[----:B------:R-:W-:Y:S02]  /*4560*/  FSEL R10, R10, -INF , !P1 ;  /* 0xff8000000a0a7808 */ /* 0x000fe40004800000 */
[----:B------:R-:W-:Y:S02]  /*4570*/  FSEL R11, R11, -INF , !P0 ;  /* 0xff8000000b0b7808 */ /* 0x000fe40004000000 */
.L_x_98:
[----:B------:R-:W2:Y:S01]  /*4580*/  LDL R61, [R1] ;  /* 0x00000000013d7983 */ /* 0x000ea20000100800 */
[C---:B------:R-:W-:Y:S01]  /*4590*/  FMUL.FTZ R44, R245.reuse, 1.4426950216293334961 ;  /* 0x3fb8aa3bf52c7820 */ /* 0x040fe20000410000 */
[----:B------:R-:W-:Y:S01]  /*45a0*/  FSETP.NEU.FTZ.AND P0, PT, R245, -INF , PT ;  /* 0xff800000f500780b */ /* 0x000fe20003f1d000 */
[----:B------:R-:W-:Y:S01]  /*45b0*/  UISETP.GT.AND UP2, UPT, UR7, UR18, UPT ;  /* 0x000000120700728c */ /* 0x000fe2000bf44270 */
[----:B------:R-:W-:Y:S02]  /*45c0*/  MOV R249, c[0x0][0x22c] ;  /* 0x00008b0000f97a02 */ /* 0x000fe40000000f00 */
[----:B------:R-:W-:Y:S02]  /*45d0*/  FSEL R44, R44, RZ, P0 ;  /* 0x000000ff2c2c7208 */ /* 0x000fe40000000000 */
[----:B------:R-:W-:Y:S01]  /*45e0*/  FSETP.NEU.FTZ.AND P0, PT, R246, -INF , PT ;  /* 0xff800000f600780b */ /* 0x000fe20003f1d000 */
[----:B------:R-:W-:Y:S01]  /*45f0*/  IMAD R249, R249, c[0x0][0x1c0], RZ ;  /* 0x00007000f9f97a24 */ /* 0x000fe200078e02ff */
[----:B------:R-:W-:Y:S01]  /*4600*/  PLOP3.LUT P2, PT, PT, PT, UP2, 0x80, 0x0 ;  /* 0x000000000000781c */ /* 0x000fe20003f4f028 */
[--C-:B------:R-:W-:Y:S02]  /*4610*/  FFMA.FTZ R4, R4, c[0x0][0x23c], -R44.reuse ;  /* 0x00008f0004047a23 */ /* 0x100fe4000001082c */
[--C-:B------:R-:W-:Y:S02]  /*4620*/  FFMA.FTZ R5, R5, c[0x0][0x23c], -R44.reuse ;  /* 0x00008f0005057a23 */ /* 0x100fe4000001082c */
[----:B------:R3:W-:Y:S01]  /*4630*/  MUFU.EX2 R59, R4 ;  /* 0x00000004003b7308 */ /* 0x0007e20000000800 */
[--C-:B------:R-:W-:Y:S02]  /*4640*/  FFMA.FTZ R8, R8, c[0x0][0x23c], -R44.reuse ;  /* 0x00008f0008087a23 */ /* 0x100fe4000001082c */
[----:B------:R-:W-:Y:S07]  /*4650*/  FFMA.FTZ R44, R9, c[0x0][0x23c], -R44 ;  /* 0x00008f00092c7a23 */ /* 0x000fee000001082c */
[----:B------:R-:W4:Y:S10]  /*4660*/  MUFU.EX2 R58, R5 ;  /* 0x00000005003a7308 */ /* 0x000f340000000800 */
[----:B------:R-:W-:Y:S01]  /*4670*/  MUFU.EX2 R55, R8 ;  /* 0x0000000800377308 */ /* 0x000fe20000000800 */
[----:B---3--:R-:W-:Y:S05]  /*4680*/  FMUL.FTZ R4, R246, 1.4426950216293334961 ;  /* 0x3fb8aa3bf6047820 */ /* 0x008fea0000410000 */
[----:B------:R-:W-:Y:S04]  /*4690*/  FSEL R4, R4, RZ, P0 ;  /* 0x000000ff04047208 */ /* 0x000fe80000000000 */
[----:B------:R-:W3:Y:S01]  /*46a0*/  MUFU.EX2 R54, R44 ;  /* 0x0000002c00367308 */ /* 0x000ee20000000800 */
[--C-:B------:R-:W-:Y:S02]  /*46b0*/  FFMA.FTZ R7, R7, c[0x0][0x23c], -R4.reuse ;  /* 0x00008f0007077a23 */ /* 0x100fe40000010804 */
[--C-:B------:R-:W-:Y:S02]  /*46c0*/  FFMA.FTZ R6, R6, c[0x0][0x23c], -R4.reuse ;  /* 0x00008f0006067a23 */ /* 0x100fe40000010804 */
[--C-:B------:R-:W-:Y:S05]  /*46d0*/  FFMA.FTZ R10, R10, c[0x0][0x23c], -R4.reuse ;  /* 0x00008f000a0a7a23 */ /* 0x100fea0000010804 */
[----:B------:R4:W-:Y:S01]  /*46e0*/  MUFU.EX2 R56, R7 ;  /* 0x0000000700387308 */ /* 0x0009e20000000800 */
[----:B------:R-:W-:Y:S09]  /*46f0*/  FFMA.FTZ R4, R11, c[0x0][0x23c], -R4 ;  /* 0x00008f000b047a23 */ /* 0x000ff20000010804 */
[----:B------:R-:W1:Y:S10]  /*4700*/  MUFU.EX2 R57, R6 ;  /* 0x0000000600397308 */ /* 0x000e740000000800 */
[----:B------:R-:W-:Y:S10]  /*4710*/  MUFU.EX2 R53, R10 ;  /* 0x0000000a00357308 */ /* 0x000ff40000000800 */
[----:B------:R-:W1:Y:S01]  /*4720*/  MUFU.EX2 R52, R4 ;  /* 0x0000000400347308 */ /* 0x000e620000000800 */
[----:B----4-:R-:W-:Y:S02]  /*4730*/  F2FP.PACK_AB R7, R58, R59 ;  /* 0x0000003b3a07723e */ /* 0x010fe400000000ff */
[----:B---3--:R-:W-:Y:S02]  /*4740*/  F2FP.PACK_AB R5, R54, R55 ;  /* 0x000000373605723e */ /* 0x008fe400000000ff */
[----:B-1----:R-:W-:Y:S01]  /*4750*/  F2FP.PACK_AB R6, R56, R57 ;  /* 0x000000393806723e */ /* 0x002fe200000000ff */
[----:B------:R-:W-:Y:S01]  /*4760*/  STS [R250+0x15000], R7 ;  /* 0x01500007fa007388 */ /* 0x000fe20000000800 */
[----:B------:R-:W-:Y:S05]  /*4770*/  F2FP.PACK_AB R4, R52, R53 ;  /* 0x000000353404723e */ /* 0x000fea00000000ff */
[----:B--2---:R-:W-:Y:S06]  /*4780*/  STS [R61+0x15000], R6 ;  /* 0x015000063d007388 */ /* 0x004fec0000000800 */
[----:B------:R-:W-:Y:S06]  /*4790*/  STS [R251+0x15000], R5 ;  /* 0x01500005fb007388 */ /* 0x000fec0000000800 */
[----:B------:R-:W-:Y:S06]  /*47a0*/  STS [R252+0x15000], R4 ;  /* 0x01500004fc007388 */ /* 0x000fec0000000800 */
[----:B------:R-:W1:Y:S06]  /*47b0*/  LDSM.16.M88.4 R8, [R2+0x8000] ;  /* 0x008000000208783b */ /* 0x000e6c0000000200 */
[----:B------:R-:W2:Y:S06]  /*47c0*/  LDSM.16.M88.4 R44, [R3+0x8000] ;  /* 0x00800000032c783b */ /* 0x000eac0000000200 */
[----:B------:R-:W3:Y:S01]  /*47d0*/  LDSM.16.M88.4 R48, [R228+0x8000] ;  /* 0x00800000e430783b */ /* 0x000ee20000000200 */
[C---:B-1----:R-:W-:Y:S08]  /*47e0*/  HMMA.16816.F32 R4, R8.reuse, R132, RZ ;  /* 0x000000840804723c */ /* 0x042ff000000018ff */
[----:B------:R-:W-:Y:S11]  /*47f0*/  HMMA.16816.F32 R8, R8, R134, RZ ;  /* 0x000000860808723c */ /* 0x000ff600000018ff */
[----:B------:R-:W-:Y:S05]  /*4800*/  @!UPT UIADD3 URZ, URZ, URZ, URZ ;  /* 0x0000003f3f3ff290 */ /* 0x000fea000fffe03f */
[C---:B--2---:R-:W-:Y:S08]  /*4810*/  HMMA.16816.F32 R4, R44.reuse, R136, R4 ;  /* 0x000000882c04723c */ /* 0x044ff00000001804 */
[----:B------:R-:W-:Y:S01]  /*4820*/  HMMA.16816.F32 R8, R44, R138, R8 ;  /* 0x0000008a2c08723c */ /* 0x000fe20000001808 */
[----:B------:R-:W1:Y:S11]  /*4830*/  LDSM.16.M88.4 R44, [R227+0x8000] ;  /* 0x00800000e32c783b */ /* 0x000e760000000200 */
[----:B------:R-:W-:Y:S04]  /*4840*/  @!UPT UIADD3 URZ, URZ, URZ, URZ ;  /* 0x0000003f3f3ff290 */ /* 0x000fe8000fffe03f */
[C---:B---3--:R-:W-:Y:S08]  /*4850*/  HMMA.16816.F32 R4, R48.reuse, R140, R4 ;  /* 0x0000008c3004723c */ /* 0x048ff00000001804 */
[----:B------:R-:W-:Y:S01]  /*4860*/  HMMA.16816.F32 R8, R48, R142, R8 ;  /* 0x0000008e3008723c */ /* 0x000fe20000001808 */
[----:B------:R-:W2:Y:S11]  /*4870*/  LDSM.16.M88.4 R48, [R2+0xa000] ;  /* 0x00a000000230783b */ /* 0x000eb60000000200 */
[----:B------:R-:W-:Y:S04]  /*4880*/  @!UPT UIADD3 URZ, URZ, URZ, URZ ;  /* 0x0000003f3f3ff290 */ /* 0x000fe8000fffe03f */
[C---:B-1----:R-:W-:Y:S08]  /*4890*/  HMMA.16816.F32 R4, R44.reuse, R144, R4 ;  /* 0x000000902c04723c */ /* 0x042ff00000001804 */
[----:B------:R-:W-:Y:S01]  /*48a0*/  HMMA.16816.F32 R8, R44, R146, R8 ;  /* 0x000000922c08723c */ /* 0x000fe20000001808 */
[----:B------:R-:W1:Y:S11]  /*48b0*/  LDSM.16.M88.4 R44, [R3+0xa000] ;  /* 0x00a00000032c783b */ /* 0x000e760000000200 */
[----:B------:R-:W-:Y:S04]  /*48c0*/  @!UPT UIADD3 URZ, URZ, URZ, URZ ;  /* 0x0000003f3f3ff290 */ /* 0x000fe8000fffe03f */
[C---:B--2---:R-:W-:Y:S08]  /*48d0*/  HMMA.16816.F32 R4, R48.reuse, R148, R4 ;  /* 0x000000943004723c */ /* 0x044ff00000001804 */
        /* <DEDUP_REMOVED lines=40> */
[----:B------:R-:W-:Y:S11]  /*4b60*/  HMMA.16816.F32 R8, R48, R190, R8 ;  /* 0x000000be3008723c */ /* 0x000ff60000001808 */
[----:B------:R-:W-:Y:S05]  /*4b70*/  @!UPT UIADD3 URZ, URZ, URZ, URZ ;  /* 0x0000003f3f3ff290 */ /* 0x000fea000fffe03f */
[C---:B-1----:R-:W-:Y:S08]  /*4b80*/  HMMA.16816.F32 R4, R44.reuse, R192, R4 ;  /* 0x000000c02c04723c */ /* 0x042ff00000001804 */
[----:B------:R-:W-:Y:S11]  /*4b90*/  HMMA.16816.F32 R8, R44, R194, R8 ;  /* 0x000000c22c08723c */ /* 0x000ff60000001808 */
[----:B------:R-:W-:Y:S05]  /*4ba0*/  @!UPT UIADD3 URZ, URZ, URZ, URZ ;  /* 0x0000003f3f3ff290 */ /* 0x000fea000fffe03f */
[C---:B-----5:R-:W-:Y:S02]  /*4bb0*/  FADD.FTZ R4, -R62.reuse, R4 ;  /* 0x000000043e047221 */ /* 0x060fe40000010100 */
[----:B------:R-:W-:Y:S02]  /*4bc0*/  FADD.FTZ R5, -R62, R5 ;  /* 0x000000053e057221 */ /* 0x000fe40000010100 */
[----:B------:R-:W-:Y:S02]  /*4bd0*/  FMUL.FTZ R46, R59, R4 ;  /* 0x000000043b2e7220 */ /* 0x000fe40000410000 */
[----:B------:R-:W-:Y:S02]  /*4be0*/  FMUL.FTZ R45, R58, R5 ;  /* 0x000000053a2d7220 */ /* 0x000fe40000410000 */
[C---:B------:R-:W-:Y:S02]  /*4bf0*/  FADD.FTZ R6, -R60.reuse, R6 ;  /* 0x000000063c067221 */ /* 0x040fe40000010100 */
[----:B------:R-:W-:Y:S02]  /*4c00*/  FADD.FTZ R7, -R60, R7 ;  /* 0x000000073c077221 */ /* 0x000fe40000010100 */
[----:B------:R-:W-:Y:S02]  /*4c10*/  FMUL.FTZ R44, R57, R6 ;  /* 0x00000006392c7220 */ /* 0x000fe40000410000 */
[----:B------:R-:W-:Y:S01]  /*4c20*/  FMUL.FTZ R6, R56, R7 ;  /* 0x0000000738067220 */ /* 0x000fe20000410000 */
[----:B------:R-:W-:Y:S01]  /*4c30*/  F2FP.PACK_AB R7, R45, R46 ;  /* 0x0000002e2d07723e */ /* 0x000fe200000000ff */
[C---:B------:R-:W-:Y:S02]  /*4c40*/  FADD.FTZ R8, -R62.reuse, R8 ;  /* 0x000000083e087221 */ /* 0x040fe40000010100 */
[----:B------:R-:W-:Y:S01]  /*4c50*/  FADD.FTZ R9, -R62, R9 ;  /* 0x000000093e097221 */ /* 0x000fe20000010100 */
[----:B------:R-:W-:Y:S01]  /*4c60*/  F2FP.PACK_AB R6, R6, R44 ;  /* 0x0000002c0606723e */ /* 0x000fe200000000ff */
[----:B------:R-:W-:Y:S01]  /*4c70*/  STS [R250+0x14000], R7 ;  /* 0x01400007fa007388 */ /* 0x000fe20000000800 */
        /* <DEDUP_REMOVED lines=20> */
[-C--:B-1----:R-:W-:Y:S05]  /*4dc0*/  HMMA.16816.F32 R12, R4, R8.reuse, R12 ;  /* 0x00000008040c723c */ /* 0x082fea000000180c */
[----:B------:R-:W-:Y:S03]  /*4dd0*/  LDSM.16.MT88.4 R68, [R224+0x15800] ;  /* 0x01580000e044783b */ /* 0x000fe60000004200 */
[C---:B--2---:R-:W-:Y:S08]  /*4de0*/  HMMA.16816.F32 R16, R44.reuse, R8, R16 ;  /* 0x000000082c10723c */ /* 0x044ff00000001810 */
[-C--:B------:R-:W-:Y:S08]  /*4df0*/  HMMA.16816.F32 R20, R44, R10.reuse, R20 ;  /* 0x0000000a2c14723c */ /* 0x080ff00000001814 */
[C---:B------:R-:W-:Y:S01]  /*4e00*/  HMMA.16816.F32 R24, R4.reuse, R10, R24 ;  /* 0x0000000a0418723c */ /* 0x040fe20000001818 */
[----:B------:R-:W-:Y:S07]  /*4e10*/  LDSM.16.MT88.4 R8, [R226+0x15800] ;  /* 0x01580000e208783b */ /* 0x000fee0000004200 */
[-C--:B---3--:R-:W-:Y:S08]  /*4e20*/  HMMA.16816.F32 R28, R4, R48.reuse, R28 ;  /* 0x00000030041c723c */ /* 0x088ff0000000181c */
[C---:B------:R-:W-:Y:S08]  /*4e30*/  HMMA.16816.F32 R32, R44.reuse, R48, R32 ;  /* 0x000000302c20723c */ /* 0x040ff00000001820 */
[-C--:B------:R-:W-:Y:S01]  /*4e40*/  HMMA.16816.F32 R36, R44, R50.reuse, R36 ;  /* 0x000000322c24723c */ /* 0x080fe20000001824 */
[----:B------:R-:W1:Y:S07]  /*4e50*/  LDSM.16.MT88.4 R44, [R0+0x9000] ;  /* 0x00900000002c783b */ /* 0x000e6e0000004200 */
[----:B------:R-:W-:Y:S01]  /*4e60*/  HMMA.16816.F32 R40, R4, R50, R40 ;  /* 0x000000320428723c */ /* 0x000fe20000001828 */
[----:B------:R-:W2:Y:S06]  /*4e70*/  LDSM.16.MT88.4 R4, [R0+0xd000] ;  /* 0x00d000000004783b */ /* 0x000eac0000004200 */
[----:B------:R-:W-:Y:S01]  /*4e80*/  LDSM.16.MT88.4 R48, [R226+0x15c00] ;  /* 0x015c0000e230783b */ /* 0x000fe20000004200 */
[-C--:B----4-:R-:W-:Y:S08]  /*4e90*/  HMMA.16816.F32 R12, R52, R56.reuse, R12 ;  /* 0x00000038340c723c */ /* 0x090ff0000000180c */
[C---:B------:R-:W-:Y:S08]  /*4ea0*/  HMMA.16816.F32 R16, R60.reuse, R56, R16 ;  /* 0x000000383c10723c */ /* 0x040ff00000001810 */
[-C--:B------:R-:W-:Y:S08]  /*4eb0*/  HMMA.16816.F32 R20, R60, R58.reuse, R20 ;  /* 0x0000003a3c14723c */ /* 0x080ff00000001814 */
[C---:B------:R-:W-:Y:S01]  /*4ec0*/  HMMA.16816.F32 R24, R52.reuse, R58, R24 ;  /* 0x0000003a3418723c */ /* 0x040fe20000001818 */
[----:B------:R-:W3:Y:S07]  /*4ed0*/  LDSM.16.MT88.4 R56, [R0+0x9800] ;  /* 0x009800000038783b */ /* 0x000eee0000004200 */
[-C--:B------:R-:W-:Y:S08]  /*4ee0*/  HMMA.16816.F32 R28, R52, R64.reuse, R28 ;  /* 0x00000040341c723c */ /* 0x080ff0000000181c */
[C---:B------:R-:W-:Y:S08]  /*4ef0*/  HMMA.16816.F32 R32, R60.reuse, R64, R32 ;  /* 0x000000403c20723c */ /* 0x040ff00000001820 */
[-C--:B------:R-:W-:Y:S01]  /*4f00*/  HMMA.16816.F32 R36, R60, R66.reuse, R36 ;  /* 0x000000423c24723c */ /* 0x080fe20000001824 */
[----:B------:R-:W4:Y:S07]  /*4f10*/  LDSM.16.MT88.4 R60, [R224+0x15c00] ;  /* 0x015c0000e03c783b */ /* 0x000f2e0000004200 */
[----:B------:R-:W-:Y:S01]  /*4f20*/  HMMA.16816.F32 R40, R52, R66, R40 ;  /* 0x000000423428723c */ /* 0x000fe20000001828 */
[----:B------:R-:W3:Y:S06]  /*4f30*/  LDSM.16.MT88.4 R52, [R0+0xd800] ;  /* 0x00d800000034783b */ /* 0x000eec0000004200 */
[----:B------:R-:W-:Y:S01]  /*4f40*/  BAR.SYNC.DEFER_BLOCKING 0x0 ;  /* 0x0000000000007b1d */ /* 0x000fe20000010000 */
[-C--:B-1----:R-:W-:Y:S08]  /*4f50*/  HMMA.16816.F32 R12, R8, R44.reuse, R12 ;  /* 0x0000002c080c723c */ /* 0x082ff0000000180c */
[C---:B------:R-:W-:Y:S08]  /*4f60*/  HMMA.16816.F32 R16, R68.reuse, R44, R16 ;  /* 0x0000002c4410723c */ /* 0x040ff00000001810 */
[-C--:B------:R-:W-:Y:S08]  /*4f70*/  HMMA.16816.F32 R20, R68, R46.reuse, R20 ;  /* 0x0000002e4414723c */ /* 0x080ff00000001814 */
[C---:B------:R-:W-:Y:S08]  /*4f80*/  HMMA.16816.F32 R24, R8.reuse, R46, R24 ;  /* 0x0000002e0818723c */ /* 0x040ff00000001818 */
[-C--:B--2---:R-:W-:Y:S08]  /*4f90*/  HMMA.16816.F32 R28, R8, R4.reuse, R28 ;  /* 0x00000004081c723c */ /* 0x084ff0000000181c */
[C---:B------:R-:W-:Y:S07]  /*4fa0*/  HMMA.16816.F32 R32, R68.reuse, R4, R32 ;  /* 0x000000044420723c */ /* 0x040fee0000001820 */
[----:B------:R-:W-:Y:S01]  /*4fb0*/  LEA R4, -R249, RZ, 0x6 ;  /* 0x000000fff9047211 */ /* 0x000fe200078e31ff */
[-C--:B------:R-:W-:Y:S04]  /*4fc0*/  HMMA.16816.F32 R36, R68, R6.reuse, R36 ;  /* 0x000000064424723c */ /* 0x080fe80000001824 */
[C---:B------:R-:W-:Y:S04]  /*4fd0*/  LEA R238, P0, R4.reuse, R238, 0x2 ;  /* 0x000000ee04ee7211 */ /* 0x040fe800078010ff */
[----:B------:R-:W-:Y:S04]  /*4fe0*/  HMMA.16816.F32 R40, R8, R6, R40 ;  /* 0x000000060828723c */ /* 0x000fe80000001828 */
[----:B------:R-:W-:Y:S04]  /*4ff0*/  LEA.HI.X.SX32 R239, R4, R239, 0x2, P0 ;  /* 0x000000ef04ef7211 */ /* 0x000fe800000f16ff */
[-C--:B---3--:R-:W-:Y:S08]  /*5000*/  HMMA.16816.F32 R12, R48, R56.reuse, R12 ;  /* 0x00000038300c723c */ /* 0x088ff0000000180c */
[C---:B----4-:R-:W-:Y:S08]  /*5010*/  HMMA.16816.F32 R16, R60.reuse, R56, R16 ;  /* 0x000000383c10723c */ /* 0x050ff00000001810 */
[-C--:B------:R-:W-:Y:S08]  /*5020*/  HMMA.16816.F32 R20, R60, R58.reuse, R20 ;  /* 0x0000003a3c14723c */ /* 0x080ff00000001814 */
[C---:B------:R-:W-:Y:S08]  /*5030*/  HMMA.16816.F32 R24, R48.reuse, R58, R24 ;  /* 0x0000003a3018723c */ /* 0x040ff00000001818 */
[-C--:B------:R-:W-:Y:S08]  /*5040*/  HMMA.16816.F32 R28, R48, R52.reuse, R28 ;  /* 0x00000034301c723c */ /* 0x080ff0000000181c */
        /* <DEDUP_REMOVED lines=18> */
[C---:B------:R-:W-:Y:S02]  /*5170*/  @!P4 LEA R10, P0, R6.reuse, R241, 0x1 ;  /* 0x000000f1060ac211 */ /* 0x040fe400078008ff */
[C-C-:B------:R-:W-:Y:S01]  /*5180*/  LEA.HI.X R7, R47.reuse, R7, R48.reuse, 0x5, P1 ;  /* 0x000000072f077211 */ /* 0x140fe200008f2c30 */
[----:B------:R1:W-:Y:S01]  /*5190*/  @P5 STS.128 [R237+0xa000], RZ ;  /* 0x00a000ffed005388 */ /* 0x0003e20000000c00 */
[C---:B------:R-:W-:Y:S02]  /*51a0*/  @!P5 LEA R44, P1, R6.reuse, R241, 0x1 ;  /* 0x000000f1062cd211 */ /* 0x040fe400078208ff */
[CCC-:B------:R-:W-:Y:S01]  /*51b0*/  @!P4 LEA.HI.X R11, R6.reuse, R243.reuse, R7.reuse, 0x1, P0 ;  /* 0x000000f3060bc211 */ /* 0x1c0fe200000f0c07 */
        /* <DEDUP_REMOVED lines=42> */
.L_x_99:
        /* <DEDUP_REMOVED lines=39> */
[C---:B------:R-:W-:Y:S07]  /*56d0*/  HMMA.16816.F32 R8, R208.reuse, R204, R8 ;  /* 0x000000ccd008723c */ /* 0x040fee0000001808 */
[C---:B------:R-:W-:Y:S01]  /*56e0*/  IMAD.SHL.U32 R204, R249.reuse, 0x8, RZ ;  /* 0x00000008f9cc7824 */ /* 0x040fe200078e00ff */
[-C--:B------:R-:W-:Y:S04]  /*56f0*/  HMMA.16816.F32 R44, R208, R206.reuse, R44 ;  /* 0x000000ced02c723c */ /* 0x080fe8000000182c */
[----:B------:R-:W-:Y:S01]  /*5700*/  IMAD.SHL.U32 R205, R249, 0x10, RZ ;  /* 0x00000010f9cd7824 */ /* 0x000fe200078e00ff */
[CC--:B--2---:R-:W-:Y:S02]  /*5710*/  LEA R196, P0, R204.reuse, R238.reuse, 0x2 ;  /* 0x000000eeccc47211 */ /* 0x0c4fe400078010ff */
[----:B------:R2:W-:Y:S01]  /*5720*/  RED.E.ADD.F32.FTZ.RN.STRONG.GPU [R238.64], R4 ;  /* 0x00000004ee00798e */ /* 0x0005e2000c10e784 */
[C---:B------:R-:W-:Y:S04]  /*5730*/  HMMA.16816.F32 R48, R200.reuse, R206, R48 ;  /* 0x000000cec830723c */ /* 0x040fe80000001830 */
[-C--:B------:R-:W-:Y:S02]  /*5740*/  LEA.HI.X.SX32 R197, R204, R239.reuse, 0x2, P0 ;  /* 0x000000efccc57211 */ /* 0x080fe400000f16ff */
[-C--:B------:R-:W-:Y:S01]  /*5750*/  LEA R198, P1, R205, R238.reuse, 0x2 ;  /* 0x000000eecdc67211 */ /* 0x080fe200078210ff */
[----:B------:R-:W-:Y:S01]  /*5760*/  IMAD R206, R249, 0x28, RZ ;  /* 0x00000028f9ce7824 */ /* 0x000fe200078e02ff */
[-C--:B------:R-:W-:Y:S01]  /*5770*/  HMMA.16816.F32 R52, R200, R212.reuse, R52 ;  /* 0x000000d4c834723c */ /* 0x080fe20000001834 */
[----:B------:R3:W-:Y:S03]  /*5780*/  RED.E.ADD.F32.FTZ.RN.STRONG.GPU [R196.64], R5 ;  /* 0x00000005c400798e */ /* 0x0007e6000c10e784 */
[-C--:B------:R-:W-:Y:S04]  /*5790*/  LEA.HI.X.SX32 R199, R205, R239.reuse, 0x2, P1 ;  /* 0x000000efcdc77211 */ /* 0x080fe800008f16ff */
[C---:B------:R-:W-:Y:S01]  /*57a0*/  HMMA.16816.F32 R56, R208.reuse, R212, R56 ;  /* 0x000000d4d038723c */ /* 0x040fe20000001838 */
[----:B------:R4:W-:Y:S07]  /*57b0*/  RED.E.ADD.F32.FTZ.RN.STRONG.GPU [R198.64], R6 ;  /* 0x00000006c600798e */ /* 0x0009ee000c10e784 */
[-C--:B------:R-:W-:Y:S08]  /*57c0*/  HMMA.16816.F32 R60, R208, R214.reuse, R60 ;  /* 0x000000d6d03c723c */ /* 0x080ff0000000183c */
[C---:B------:R-:W-:Y:S08]  /*57d0*/  HMMA.16816.F32 R64, R200.reuse, R214, R64 ;  /* 0x000000d6c840723c */ /* 0x040ff00000001840 */
[-C--:B------:R-:W-:Y:S08]  /*57e0*/  HMMA.16816.F32 R68, R200, R216.reuse, R68 ;  /* 0x000000d8c844723c */ /* 0x080ff00000001844 */
        /* <DEDUP_REMOVED lines=9> */
[-C--:B--2---:R-:W-:Y:S01]  /*5880*/  LEA R4, P0, R201, R238.reuse, 0x2 ;  /* 0x000000eec9047211 */ /* 0x084fe200078010ff */
[----:B------:R-:W-:Y:S01]  /*5890*/  IMAD R202, R249, 0x30, RZ ;  /* 0x00000030f9ca7824 */ /* 0x000fe200078e02ff */
[-C--:B------:R-:W-:Y:S01]  /*58a0*/  LEA R200, P1, R203, R238.reuse, 0x2 ;  /* 0x000000eecbc87211 */ /* 0x080fe200078210ff */
[----:B------:R-:W-:Y:S01]  /*58b0*/  IMAD R249, R249, 0x38, RZ ;  /* 0x00000038f9f97824 */ /* 0x000fe200078e02ff */
[-C--:B---3--:R-:W-:Y:S02]  /*58c0*/  LEA.HI.X.SX32 R5, R201, R239.reuse, 0x2, P0 ;  /* 0x000000efc9057211 */ /* 0x088fe400000f16ff */
[CC--:B----4-:R-:W-:Y:S02]  /*58d0*/  LEA R198, P0, R206.reuse, R238.reuse, 0x2 ;  /* 0x000000eecec67211 */ /* 0x0d0fe400078010ff */
[-C--:B------:R-:W-:Y:S01]  /*58e0*/  LEA.HI.X.SX32 R201, R203, R239.reuse, 0x2, P1 ;  /* 0x000000efcbc97211 */ /* 0x080fe200008f16ff */
[----:B------:R1:W-:Y:S01]  /*58f0*/  RED.E.ADD.F32.FTZ.RN.STRONG.GPU [R4.64], R7 ;  /* 0x000000070400798e */ /* 0x0003e2000c10e784 */
[-C--:B------:R-:W-:Y:S02]  /*5900*/  LEA.HI.X.SX32 R199, R206, R239.reuse, 0x2, P0 ;  /* 0x000000efcec77211 */ /* 0x080fe400000f16ff */
[CC--:B------:R-:W-:Y:S01]  /*5910*/  LEA R6, P0, R249.reuse, R238.reuse, 0x2 ;  /* 0x000000eef9067211 */ /* 0x0c0fe200078010ff */
[----:B------:R-:W-:Y:S04]  /*5920*/  RED.E.ADD.F32.FTZ.RN.STRONG.GPU [R200.64], R8 ;  /* 0x00000008c800798e */ /* 0x000fe8000c10e784 */
[----:B------:R2:W-:Y:S01]  /*5930*/  RED.E.ADD.F32.FTZ.RN.STRONG.GPU [R198.64], R9 ;  /* 0x00000009c600798e */ /* 0x0005e2000c10e784 */
[CC--:B-1----:R-:W-:Y:S02]  /*5940*/  LEA R4, P1, R202.reuse, R238.reuse, 0x2 ;  /* 0x000000eeca047211 */ /* 0x0c2fe400078210ff */
[-C--:B------:R-:W-:Y:S02]  /*5950*/  LEA.HI.X.SX32 R7, R249, R239.reuse, 0x2, P0 ;  /* 0x000000eff9077211 */ /* 0x080fe400000f16ff */
[-C--:B------:R-:W-:Y:S02]  /*5960*/  LEA.HI.X.SX32 R5, R202, R239.reuse, 0x2, P1 ;  /* 0x000000efca057211 */ /* 0x080fe400008f16ff */
[----:B--2---:R-:W-:Y:S03]  /*5970*/  IADD3 R9, R205, 0x20, RZ ;  /* 0x00000020cd097810 */ /* 0x004fe60007ffe0ff */
[----:B------:R1:W-:Y:S01]  /*5980*/  RED.E.ADD.F32.FTZ.RN.STRONG.GPU [R4.64], R10 ;  /* 0x0000000a0400798e */ /* 0x0003e2000c10e784 */
[CC--:B------:R-:W-:Y:S03]  /*5990*/  LEA R8, P0, R9.reuse, R238.reuse, 0x2 ;  /* 0x000000ee09087211 */ /* 0x0c0fe600078010ff */
[----:B------:R2:W-:Y:S04]  /*59a0*/  RED.E.ADD.F32.FTZ.RN.STRONG.GPU [R6.64], R11 ;  /* 0x0000000b0600798e */ /* 0x0005e8000c10e784 */
[----:B------:R3:W-:Y:S04]  /*59b0*/  RED.E.ADD.F32.FTZ.RN.STRONG.GPU [R238.64+0x80], R48 ;  /* 0x00008030ee00798e */ /* 0x0007e8000c10e784 */
[----:B------:R4:W-:Y:S01]  /*59c0*/  RED.E.ADD.F32.FTZ.RN.STRONG.GPU [R196.64+0x80], R49 ;  /* 0x00008031c400798e */ /* 0x0009e2000c10e784 */
[C---:B-1----:R-:W-:Y:S01]  /*59d0*/  IMAD.IADD R4, R204.reuse, 0x1, R9 ;  /* 0x00000001cc047824 */ /* 0x042fe200078e0209 */
[-C--:B------:R-:W-:Y:S03]  /*59e0*/  LEA.HI.X.SX32 R9, R9, R239.reuse, 0x2, P0 ;  /* 0x000000ef09097211 */ /* 0x080fe600000f16ff */
[----:B--2---:R-:W-:Y:S01]  /*59f0*/  IMAD.IADD R6, R204, 0x1, R4 ;  /* 0x00000001cc067824 */ /* 0x004fe200078e0204 */
[-C--:B------:R-:W-:Y:S01]  /*5a00*/  LEA R198, P0, R4, R238.reuse, 0x2 ;  /* 0x000000ee04c67211 */ /* 0x080fe200078010ff */
[----:B------:R1:W-:Y:S02]  /*5a10*/  RED.E.ADD.F32.FTZ.RN.STRONG.GPU [R8.64], R50 ;  /* 0x000000320800798e */ /* 0x0003e4000c10e784 */
[----:B------:R-:W-:Y:S01]  /*5a20*/  IMAD.IADD R5, R204, 0x1, R6 ;  /* 0x00000001cc057824 */ /* 0x000fe200078e0206 */
[-C--:B------:R-:W-:Y:S02]  /*5a30*/  LEA.HI.X.SX32 R199, R4, R239.reuse, 0x2, P0 ;  /* 0x000000ef04c77211 */ /* 0x080fe400000f16ff */
[-C--:B------:R-:W-:Y:S01]  /*5a40*/  LEA R10, P1, R6, R238.reuse, 0x2 ;  /* 0x000000ee060a7211 */ /* 0x080fe200078210ff */
[----:B------:R-:W-:Y:S01]  /*5a50*/  IMAD.IADD R4, R204, 0x1, R5 ;  /* 0x00000001cc047824 */ /* 0x000fe200078e0205 */
[CC--:B---3--:R-:W-:Y:S01]  /*5a60*/  LEA R48, P0, R5.reuse, R238.reuse, 0x2 ;  /* 0x000000ee05307211 */ /* 0x0c8fe200078010ff */
[----:B------:R-:W-:Y:S01]  /*5a70*/  RED.E.ADD.F32.FTZ.RN.STRONG.GPU [R198.64], R51 ;  /* 0x00000033c600798e */ /* 0x000fe2000c10e784 */
        /* <DEDUP_REMOVED lines=11> */
[----:B------:R2:W-:Y:S04]  /*5b30*/  RED.E.ADD.F32.FTZ.RN.STRONG.GPU [R6.64], R47 ;  /* 0x0000002f0600798e */ /* 0x0005e8000c10e784 */
[----:B------:R-:W-:Y:S01]  /*5b40*/  RED.E.ADD.F32.FTZ.RN.STRONG.GPU [R238.64+0x100], R52 ;  /* 0x00010034ee00798e */ /* 0x000fe2000c10e784 */
[----:B------:R-:W-:Y:S03]  /*5b50*/  IMAD.IADD R4, R204, 0x1, R10 ;  /* 0x00000001cc047824 */ /* 0x000fe600078e020a */
        /* <DEDUP_REMOVED lines=213> */
[C---:B------:R-:W-:Y:S01]  /*68b0*/  @!P4 LEA R10, P2, R6.reuse, R240, 0x1 ;  /* 0x000000f0060ac211 */ /* 0x040fe200078408ff */
[----:B------:R1:W-:Y:S01]  /*68c0*/  @P3 STS.128 [R237], RZ ;  /* 0x000000ffed003388 */ /* 0x0003e20000000c00 */
[C---:B------:R-:W-:Y:S02]  /*68d0*/  LEA.HI.X R7, R47.reuse, R8, R48, 0x5, P1 ;  /* 0x000000082f077211 */ /* 0x040fe400008f2c30 */
[C---:B------:R-:W-:Y:S01]  /*68e0*/  @!P6 LEA R8, P1, R6.reuse, R240, 0x1 ;  /* 0x000000f00608e211 */ /* 0x040fe200078208ff */
[----:B------:R-:W-:Y:S01]  /*68f0*/  @!PT LDS RZ, [RZ] ;  /* 0x00000000fffff984 */ /* 0x000fe20000000800 */
[----:B------:R-:W-:Y:S01]  /*6900*/  @!PT LDS RZ, [RZ] ;  /* 0x00000000fffff984 */ /* 0x000fe20000000800 */
[----:B------:R-:W-:Y:S01]  /*6910*/  @!PT LDS RZ, [RZ] ;  /* 0x00000000fffff984 */ /* 0x000fe20000000800 */
[----:B------:R1:W-:Y:S01]  /*6920*/  @!P3 LDGSTS.E.BYPASS.LTC128B.128 [R237], [R4.64] ;  /* 0x0000000004edbfae */ /* 0x0003e2000b901d44 */
[C-C-:B------:R-:W-:Y:S01]  /*6930*/  @!P5 LEA.HI.X R45, R6.reuse, R242, R7.reuse, 0x1, P0 ;  /* 0x000000f2062dd211 */ /* 0x140fe200000f0c07 */
[----:B------:R-:W-:Y:S01]  /*6940*/  IMAD.MOV.U32 R240, RZ, RZ, R4 ;  /* 0x000000fffff07224 */ /* 0x000fe200078e0004 */
[C---:B------:R-:W-:Y:S01]  /*6950*/  @!P3 LEA R46, P0, R47.reuse, R4, 0x6 ;  /* 0x000000042f2eb211 */ /* 0x040fe200078030ff */
[----:B------:R1:W-:Y:S01]  /*6960*/  @P5 STS.128 [R237+0x2000], RZ ;  /* 0x002000ffed005388 */ /* 0x0003e20000000c00 */
[CCC-:B------:R-:W-:Y:S02]  /*6970*/  @!P4 LEA.HI.X R11, R6.reuse, R242.reuse, R7.reuse, 0x1, P2 ;  /* 0x000000f2060bc211 */ /* 0x1c0fe400010f0c07 */
        /* <DEDUP_REMOVED lines=38> */
.L_x_100:
[----:B------:R-:W-:Y:S02]  /*6be0*/  UISETP.GT.AND UP0, UPT, UR7, UR18, UPT ;  /* 0x000000120700728c */ /* 0x000fe4000bf04270 */
[----:B------:R-:W-:Y:S04]  /*6bf0*/  UIADD3 UR7, UR7, -0x1, URZ ;  /* 0xffffffff07077890 */ /* 0x000fe8000fffe03f */
[----:B------:R-:W-:Y:S11]  /*6c00*/  PLOP3.LUT P0, PT, PT, PT, UP0, 0x80, 0x0 ;  /* 0x000000000000781c */ /* 0x000ff60003f0f008 */
[----:B------:R-:W-:Y:S02]  /*6c10*/  @!UPT UIADD3 URZ, URZ, URZ, URZ ;  /* 0x0000003f3f3ff290 */ /* 0x000fe4000fffe03f */
[----:B------:R-:W-:-:S05]  /*6c20*/  @P0 BRA `(.L_x_101) ;  /* 0xffffd10000000947 */ /* 0x000fca000383ffff */
[----:B------:R-:W2:Y:S01]  /*6c30*/  LDL R48, [R1+0x4] ;  /* 0x0000040001307983 */ /* 0x000ea20000100800 */
        /* <DEDUP_REMOVED lines=117> */
.L_x_102:
[----:B------:R-:W-:Y:S02]  /*7390*/  @UP0 UIADD3 UR7, UR22, UR24, URZ ;  /* 0x0000001816070290 */ /* 0x000fe4000fffe03f */
[----:B------:R-:W-:Y:S02]  /*73a0*/  ULDC.64 UR12, c[0x0][0x3a8] ;  /* 0x0000ea00000c7ab9 */ /* 0x000fe40000000a00 */
[----:B------:R-:W-:-:S04]  /*73b0*/  @UP0 UIMAD.WIDE.U32 UR10, UR7, UR12, URZ ;  /* 0x0000000c070a02a5 */ /* 0x000fc8000f8e003f */
[----:B------:R-:W-:Y:S01]  /*73c0*/  @UP0 UIMAD UR13, UR7, UR13, UR11 ;  /* 0x0000000d070d02a4 */ /* 0x000fe2000f8e020b */
        /* <DEDUP_REMOVED lines=12> */
.L_x_103:
[----:B------:R-:W-:Y:S01]  /*7490*/  BAR.SYNC.DEFER_BLOCKING 0x0 ;  /* 0x0000000000007b1d */ /* 0x000fe20000010000 */
[----:B------:R-:W-:Y:S01]  /*74a0*/  UIADD3 UR6, -UR8, UR6, URZ ;  /* 0x0000000608067290 */ /* 0x000fe2000fffe13f */
[C---:B-1----:R-:W-:Y:S02]  /*74b0*/  IADD3 R42, R244.reuse, 0x40, RZ ;  /* 0x00000040f42a7810 */ /* 0x042fe40007ffe0ff */
[C---:B------:R-:W-:Y:S02]  /*74c0*/  IADD3 R41, R244.reuse, 0x80, RZ ;  /* 0x00000080f4297810 */ /* 0x040fe40007ffe0ff */
[----:B------:R-:W1:Y:S01]  /*74d0*/  S2R R45, SR_TID.X ;  /* 0x00000000002d7919 */ /* 0x000e620000002100 */
[----:B------:R-:W-:Y:S01]  /*74e0*/  BSSY B0, `(.L_x_104) ;  /* 0x000002c000007945 */ /* 0x000fe20003800000 */
[----:B------:R-:W-:Y:S02]  /*74f0*/  SHF.R.S32.HI R44, RZ, 0x1f, R244 ;  /* 0x0000001fff2c7819 */ /* 0x000fe400000114f4 */
        /* <DEDUP_REMOVED lines=13> */
[----:B------:R-:W2:Y:S01]  /*75d0*/  LDS.128 R20, [R237+0x11000] ;  /* 0x01100000ed147984 */ /* 0x000ea20000000c00 */
[----:B------:R-:W-:Y:S01]  /*75e0*/  IMAD.U32 R4, RZ, RZ, UR8 ;  /* 0x00000008ff047e24 */ /* 0x000fe2000f8e00ff */
[----:B------:R-:W-:Y:S01]  /*75f0*/  IADD3 R6, P0, R45, UR8, RZ ;  /* 0x000000082d067c10 */ /* 0x000fe2000ff1e0ff */
[----:B------:R-:W-:Y:S01]  /*7600*/  IMAD.MOV.U32 R5, RZ, RZ, R44 ;  /* 0x000000ffff057224 */ /* 0x000fe200078e002c */
[----:B------:R-:W4:Y:S01]  /*7610*/  LDS.128 R16, [R237+0x12000] ;  /* 0x01200000ed107984 */ /* 0x000f220000000c00 */
[----:B------:R-:W-:Y:S01]  /*7620*/  ULDC.64 UR6, c[0x0][0x3b8] ;  /* 0x0000ee0000067ab9 */ /* 0x000fe20000000a00 */
[----:B------:R-:W-:Y:S01]  /*7630*/  LEA.HI.X.SX32 R7, R4, R43, 0x1, P0 ;  /* 0x0000002b04077211 */ /* 0x000fe200000f0eff */
[----:B------:R-:W-:Y:S01]  /*7640*/  IMAD.MOV.U32 R4, RZ, RZ, R244 ;  /* 0x000000ffff047224 */ /* 0x000fe200078e00f4 */
[----:B------:R-:W-:Y:S01]  /*7650*/  LDS.128 R12, [R237+0x13000] ;  /* 0x01300000ed0c7984 */ /* 0x000fe20000000c00 */
[----:B------:R-:W-:Y:S01]  /*7660*/  UIMAD UR6, UR59, UR6, URZ ;  /* 0x000000063b0672a4 */ /* 0x000fe2000f8e023f */
[----:B------:R-:W-:Y:S01]  /*7670*/  ISETP.GE.AND P2, PT, R42, c[0x0][0x220], PT ;  /* 0x000088002a007a0c */ /* 0x000fe20003f46270 */
[----:B------:R-:W-:Y:S01]  /*7680*/  IMAD.WIDE.U32 R4, R6, c[0x0][0x3a0], R4 ;  /* 0x0000e80006047a25 */ /* 0x000fe200078e0004 */
[----:B------:R-:W3:Y:S01]  /*7690*/  @!P3 LDS.128 R8, [R237+0x10000] ;  /* 0x01000000ed08b984 */ /* 0x000ee20000000c00 */
        /* <DEDUP_REMOVED lines=16> */
.L_x_105:
[----:B------:R-:W-:Y:S05]  /*77a0*/  BSYNC B0 ;  /* 0x0000000000007941 */ /* 0x000fea0003800000 */
.L_x_104:
[----:B------:R-:W-:Y:S05]  /*77b0*/  @P4 BRA `(.L_x_84) ;  /* 0x000001a000004947 */ /* 0x000fea0003800000 */
[----:B--2---:R-:W-:Y:S01]  /*77c0*/  IMAD.U32 R4, RZ, RZ, UR8 ;  /* 0x00000008ff047e24 */ /* 0x004fe2000f8e00ff */
[----:B------:R-:W-:Y:S01]  /*77d0*/  IADD3 R6, P0, R45, UR8, RZ ;  /* 0x000000082d067c10 */ /* 0x000fe2000ff1e0ff */
[----:B------:R-:W-:Y:S01]  /*77e0*/  IMAD.MOV.U32 R5, RZ, RZ, R44 ;  /* 0x000000ffff057224 */ /* 0x000fe200078e002c */
[----:B------:R-:W-:Y:S01]  /*77f0*/  ULDC.64 UR6, c[0x0][0x3c0] ;  /* 0x0000f00000067ab9 */ /* 0x000fe20000000a00 */
[----:B------:R-:W-:Y:S01]  /*7800*/  ISETP.GE.AND P2, PT, R42, c[0x0][0x220], PT ;  /* 0x000088002a007a0c */ /* 0x000fe20003f46270 */
[----:B------:R-:W-:Y:S01]  /*7810*/  UIMAD UR6, UR59, UR6, URZ ;  /* 0x000000063b0672a4 */ /* 0x000fe2000f8e023f */
[----:B------:R-:W-:Y:S01]  /*7820*/  LEA.HI.X.SX32 R7, R4, R43, 0x1, P0 ;  /* 0x0000002b04077211 */ /* 0x000fe200000f0eff */
[----:B------:R-:W-:Y:S01]  /*7830*/  IMAD.MOV.U32 R4, RZ, RZ, R244 ;  /* 0x000000ffff047224 */ /* 0x000fe200078e00f4 */
[----:B------:R-:W-:Y:S01]  /*7840*/  ISETP.GE.AND P1, PT, R41, c[0x0][0x220], PT ;  /* 0x0000880029007a0c */ /* 0x000fe20003f26270 */
[----:B------:R-:W-:Y:S01]  /*7850*/  UIMAD UR6, UR37, UR7, UR6 ;  /* 0x00000007250672a4 */ /* 0x000fe2000f8e0206 */
[----:B------:R-:W-:Y:S01]  /*7860*/  ISETP.GE.AND P3, PT, R244, c[0x0][0x220], PT ;  /* 0x00008800f4007a0c */ /* 0x000fe20003f66270 */
        /* <DEDUP_REMOVED lines=13> */
[----:B-1----:R2:W-:Y:S04]  /*7940*/  @!P1 STG.E.128 [R4.64+0x100], R28 ;  /* 0x0001001c04009986 */ /* 0x0025e8000c101d04 */
[----:B------:R2:W-:Y:S02]  /*7950*/  @!P0 STG.E.128 [R4.64+0x180], R24 ;  /* 0x0001801804008986 */ /* 0x0005e4000c101d04 */
.L_x_84:
[----:B------:R-:W-:Y:S05]  /*7960*/  BSYNC B1 ;  /* 0x0000000000017941 */ /* 0x000fea0003800000 */
.L_x_74:
        /* <DEDUP_REMOVED lines=12> */
.L_x_106:
[----:B------:R-:W-:Y:S05]  /*7a30*/  EXIT ;  /* 0x000000000000794d */ /* 0x000fea0003800000 */
.L_x_108:
        /* <DEDUP_REMOVED lines=12> */
.L_x_2000:


//--------------------- .text._ZN5flash44flash_bwd_dq_dk_dv_loop_seqk_parallel_kernelI23Flash_bwd_kernel_traitsILi256ELi64ELi32ELi8ELi4ELi1ELi2ELb1ELb1EN7cutlass6half_tE19Flash_kernel_traitsILi256ELi64ELi32ELi8ES3_EELb0ELb0ELb1ELb0ELb0ELb0ELb1EEEvNS_16Flash_bwd_paramsE --------------------------
	.section	.text._ZN5flash44flash_bwd_dq_dk_dv_loop_seqk_parallel_kernelI23Flash_bwd_kernel_traitsILi256ELi64ELi32ELi8ELi4ELi1ELi2ELb1ELb1EN7cutlass6half_tE19Flash_kernel_traitsILi256ELi64ELi32ELi8ES3_EELb0ELb0ELb1ELb0ELb0ELb0ELb1EEEvNS_16Flash_bwd_paramsE,"ax",@progbits
	.sectioninfo	@"SHI_REGISTERS=255"
	.align	128
        .global         _ZN5flash44flash_bwd_dq_dk_dv_loop_seqk_parallel_kernelI23Flash_bwd_kernel_traitsILi256ELi64ELi32ELi8ELi4ELi1ELi2ELb1ELb1EN7cutlass6half_tE19Flash_kernel_traitsILi256ELi64ELi32ELi8ES3_EELb0ELb0ELb1ELb0ELb0ELb0ELb1EEEvNS_16Flash_bwd_paramsE
        .type           _ZN5flash44flash_bwd_dq_dk_dv_loop_seqk_parallel_kernelI23Flash_bwd_kernel_traitsILi256ELi64ELi32ELi8ELi4ELi1ELi2ELb1ELb1EN7cutlass6half_tE19Flash_kernel_traitsILi256ELi64ELi32ELi8ES3_EELb0ELb0ELb1ELb0ELb0ELb0ELb1EEEvNS_16Flash_bwd_paramsE,@function
        .size           _ZN5flash44flash_bwd_dq_dk_dv_loop_seqk_parallel_kernelI23Flash_bwd_kernel_traitsILi256ELi64ELi32ELi8ELi4ELi1ELi2ELb1ELb1EN7cutlass6half_tE19Flash_kernel_traitsILi256ELi64ELi32ELi8ES3_EELb0ELb0ELb1ELb0ELb0ELb0ELb1EEEvNS_16Flash_bwd_paramsE,(.L_x_2001 - _ZN5flash44flash_bwd_dq_dk_dv_loop_seqk_parallel_kernelI23Flash_bwd_kernel_traitsILi256ELi64ELi32ELi8ELi4ELi1ELi2ELb1ELb1EN7cutlass6half_tE19Flash_kernel_traitsILi256ELi64ELi32ELi8ES3_EELb0ELb0ELb1ELb0ELb0ELb0ELb1EEEvNS_16Flash_bwd_paramsE)
        .other          _ZN5flash44flash_bwd_dq_dk_dv_loop_seqk_parallel_kernelI23Flash_bwd_kernel_traitsILi256ELi64ELi32ELi8ELi4ELi1ELi2ELb1ELb1EN7cutlass6half_tE19Flash_kernel_traitsILi256ELi64ELi32ELi8ES3_EELb0ELb0ELb1ELb0ELb0ELb0ELb1EEEvNS_16Flash_bwd_paramsE,@"STO_CUDA_ENTRY STV_DEFAULT"
_ZN5flash44flash_bwd_dq_dk_dv_loop_seqk_parallel_kernelI23Flash_bwd_kernel_traitsILi256ELi64ELi32ELi8ELi4ELi1ELi2ELb1ELb1EN7cutlass6half_tE19Flash_kernel_traitsILi256ELi64ELi32ELi8ES3_EELb0ELb0ELb1ELb0ELb0ELb0ELb1EEEvNS_16Flash_bwd_paramsE:
.text._ZN5flash44flash_bwd_dq_dk_dv_loop_seqk_parallel_kernelI23Flash_bwd_kernel_traitsILi256ELi64ELi32ELi8ELi4ELi1ELi2ELb1ELb1EN7cutlass6half_tE19Flash_kernel_traitsILi256ELi64ELi32ELi8ES3_EELb0ELb0ELb1ELb0ELb0ELb0ELb1EEEvNS_16Flash_bwd_paramsE:
        /* <DEDUP_REMOVED lines=208> */
.L_x_143:
        /* <DEDUP_REMOVED lines=53> */
.L_x_109:
        /* <DEDUP_REMOVED lines=67> */
.L_x_111:
        /* <DEDUP_REMOVED lines=19> */
.L_x_112:
        /* <DEDUP_REMOVED lines=70> */
.L_x_113:
[----:B------:R-:W-:Y:S02]  /*1a10*/  UMOV UR14, UR51 ;  /* 0x00000033000e7c82 */ /* 0x000fe40008000000 */
.L_x_114:
        /* <DEDUP_REMOVED lines=120> */
.L_x_116:
        /* <DEDUP_REMOVED lines=19> */
.L_x_117:
        /* <DEDUP_REMOVED lines=28> */
.L_x_119:
[----:B------:R-:W-:Y:S05]  /*2490*/  BSYNC B0 ;  /* 0x0000000000007941 */ /* 0x000fea0003800000 */
.L_x_118:
        /* <DEDUP_REMOVED lines=27> */
.L_x_115:
        /* <DEDUP_REMOVED lines=62> */
.L_x_122:
[----:B------:R-:W-:Y:S05]  /*2a30*/  BSYNC B0 ;  /* 0x0000000000007941 */ /* 0x000fea0003800000 */
.L_x_121:
        /* <DEDUP_REMOVED lines=45> */
.L_x_124:
[----:B------:R-:W-:Y:S05]  /*2d10*/  BSYNC B0 ;  /* 0x0000000000007941 */ /* 0x000fea0003800000 */
.L_x_123:
        /* <DEDUP_REMOVED lines=48> */
.L_x_126:
[----:B------:R-:W-:Y:S05]  /*3020*/  BSYNC B0 ;  /* 0x0000000000007941 */ /* 0x000fea0003800000 */
.L_x_125:
        /* <DEDUP_REMOVED lines=40> */
.L_x_128:
[----:B------:R-:W-:Y:S05]  /*32b0*/  BSYNC B0 ;  /* 0x0000000000007941 */ /* 0x000fea0003800000 */
.L_x_127:
        /* <DEDUP_REMOVED lines=41> */
.L_x_130:
[----:B------:R-:W-:Y:S05]  /*3550*/  BSYNC B0 ;  /* 0x0000000000007941 */ /* 0x000fea0003800000 */
.L_x_129:
        /* <DEDUP_REMOVED lines=69> */
.L_x_132:
[----:B------:R-:W-:Y:S05]  /*39b0*/  BSYNC B0 ;  /* 0x0000000000007941 */ /* 0x000fea0003800000 */
.L_x_131:
        /* <DEDUP_REMOVED lines=55> */
.L_x_137:
[----:B------:R-:W0:Y:S01]  /*3d30*/  LDGDEPBAR ;  /* 0x00000000000079af */ /* 0x000e220000000000 */
[----:B------:R-:W-:Y:S02]  /*3d40*/  USHF.L.U32 UR11, UR7, 0x6, URZ ;  /* 0x00000006070b7899 */ /* 0x000fe4000800063f */
[----:B------:R-:W-:Y:S02]  /*3d50*/  ULDC UR10, c[0x0][0x2e4] ;  /* 0x0000b900000a7ab9 */ /* 0x000fe40000000800 */
[----:B------:R-:W-:Y:S01]  /*3d60*/  UISETP.GE.AND UP0, UPT, UR11, UR19, UPT ;  /* 0x000000130b00728c */ /* 0x000fe2000bf06270 */
[----:B------:R-:W-:Y:S04]  /*3d70*/  DEPBAR.LE SB0, 0x0 ;  /* 0x000080000000791a */ /* 0x000fe80000000000 */
[----:B------:R-:W-:Y:S06]  /*3d80*/  BAR.SYNC.DEFER_BLOCKING 0x0 ;  /* 0x0000000000007b1d */ /* 0x000fec0000010000 */
[----:B-1----:R-:W-:Y:S04]  /*3d90*/  LDSM.16.M88.4 R8, [R2] ;  /* 0x000000000208783b */ /* 0x002fe80000000200 */
[----:B------:R-:W2:Y:S04]  /*3da0*/  LDSM.16.M88.4 R44, [R229+0x10000] ;  /* 0x01000000e52c783b */ /* 0x000ea80000000200 */
[----:B------:R-:W-:Y:S04]  /*3db0*/  LDSM.16.M88.4 R48, [R3] ;  /* 0x000000000330783b */ /* 0x000fe80000000200 */
[----:B------:R-:W3:Y:S04]  /*3dc0*/  LDSM.16.M88.4 R52, [R230+0x10000] ;  /* 0x01000000e634783b */ /* 0x000ee80000000200 */
[----:B------:R-:W-:Y:S04]  /*3dd0*/  LDSM.16.M88.4 R56, [R228] ;  /* 0x00000000e438783b */ /* 0x000fe80000000200 */
[----:B------:R-:W4:Y:S04]  /*3de0*/  LDSM.16.M88.4 R60, [R231+0x10000] ;  /* 0x01000000e73c783b */ /* 0x000f280000000200 */
[----:B------:R-:W-:Y:S01]  /*3df0*/  LDSM.16.M88.4 R64, [R232+0x10000] ;  /* 0x01000000e840783b */ /* 0x000fe20000000200 */
[C---:B--2---:R-:W-:Y:S08]  /*3e00*/  HMMA.16816.F32 R4, R8.reuse, R44, RZ ;  /* 0x0000002c0804723c */ /* 0x044ff000000018ff */
[----:B------:R-:W-:Y:S01]  /*3e10*/  HMMA.16816.F32 R8, R8, R46, RZ ;  /* 0x0000002e0808723c */ /* 0x000fe200000018ff */
[----:B------:R-:W2:Y:S11]  /*3e20*/  LDSM.16.M88.4 R44, [R227] ;  /* 0x00000000e32c783b */ /* 0x000eb60000000200 */
[----:B------:R-:W-:Y:S04]  /*3e30*/  @!UPT UIADD3 URZ, URZ, URZ, URZ ;  /* 0x0000003f3f3ff290 */ /* 0x000fe8000fffe03f */
        /* <DEDUP_REMOVED lines=8> */
[C---:B--2---:R-:W-:Y:S08]  /*3ec0*/  HMMA.16816.F32 R4, R44.reuse, R64, R4 ;  /* 0x000000402c04723c */ /* 0x044ff00000001804 */
[----:B------:R-:W-:Y:S01]  /*3ed0*/  HMMA.16816.F32 R8, R44, R66, R8 ;  /* 0x000000422c08723c */ /* 0x000fe20000001808 */
[----:B------:R-:W-:Y:S04]  /*3ee0*/  LDSM.16.M88.4 R44, [R228+0x2000] ;  /* 0x00200000e42c783b */ /* 0x000fe80000000200 */
[----:B------:R-:W2:Y:S11]  /*3ef0*/  LDSM.16.M88.4 R64, [R231+0x11000] ;  /* 0x01100000e740783b */ /* 0x000eb60000000200 */
[C---:B---3--:R-:W-:Y:S08]  /*3f00*/  HMMA.16816.F32 R4, R48.reuse, R52, R4 ;  /* 0x000000343004723c */ /* 0x048ff00000001804 */
[----:B------:R-:W-:Y:S01]  /*3f10*/  HMMA.16816.F32 R8, R48, R54, R8 ;  /* 0x000000363008723c */ /* 0x000fe20000001808 */
[----:B------:R-:W-:Y:S04]  /*3f20*/  LDSM.16.M88.4 R48, [R227+0x2000] ;  /* 0x00200000e330783b */ /* 0x000fe80000000200 */
[----:B------:R-:W3:Y:S11]  /*3f30*/  LDSM.16.M88.4 R52, [R232+0x11000] ;  /* 0x01100000e834783b */ /* 0x000ef60000000200 */
[C---:B----4-:R-:W-:Y:S08]  /*3f40*/  HMMA.16816.F32 R4, R56.reuse, R60, R4 ;  /* 0x0000003c3804723c */ /* 0x050ff00000001804 */
[----:B------:R-:W-:Y:S01]  /*3f50*/  HMMA.16816.F32 R8, R56, R62, R8 ;  /* 0x0000003e3808723c */ /* 0x000fe20000001808 */
[----:B------:R-:W-:Y:S06]  /*3f60*/  LDSM.16.M88.4 R60, [R229+0x12000] ;  /* 0x01200000e53c783b */ /* 0x000fec0000000200 */
[----:B------:R-:W-:Y:S05]  /*3f70*/  IADD3 R56, P0, R248, UR17, RZ ;  /* 0x00000011f8387c10 */ /* 0x000fea000ff1e0ff */
[----:B------:R-:W-:Y:S02]  /*3f80*/  IADD3.X R57, R247, UR16, RZ, P0, !PT ;  /* 0x00000010f7397c10 */ /* 0x000fe400087fe4ff */
[----:B------:R-:W-:Y:S02]  /*3f90*/  PLOP3.LUT P0, PT, PT, PT, UP0, 0x80, 0x0 ;  /* 0x000000000000781c */ /* 0x000fe40003f0f008 */
[C---:B--2---:R-:W-:Y:S01]  /*3fa0*/  HMMA.16816.F32 R4, R44.reuse, R64, R4 ;  /* 0x000000402c04723c */ /* 0x044fe20000001804 */
[----:B-----5:R2:W5:Y:S04]  /*3fb0*/  LDG.E R69, [R56.64] ;  /* 0x0000000438457981 */ /* 0x020568000c1e1900 */
[----:B------:R2:W5:Y:S03]  /*3fc0*/  LDG.E R68, [R56.64+0x20] ;  /* 0x0000200438447981 */ /* 0x000566000c1e1900 */
[----:B------:R-:W-:Y:S01]  /*3fd0*/  HMMA.16816.F32 R8, R44, R66, R8 ;  /* 0x000000422c08723c */ /* 0x000fe20000001808 */
[----:B------:R-:W-:Y:S04]  /*3fe0*/  LDSM.16.M88.4 R44, [R3+0x4000] ;  /* 0x00400000032c783b */ /* 0x000fe80000000200 */
[----:B------:R-:W-:Y:S11]  /*3ff0*/  LDSM.16.M88.4 R64, [R230+0x12000] ;  /* 0x01200000e640783b */ /* 0x000ff60000000200 */
[C---:B---3--:R-:W-:Y:S01]  /*4000*/  HMMA.16816.F32 R4, R48.reuse, R52, R4 ;  /* 0x000000343004723c */ /* 0x048fe20000001804 */
[----:B--2---:R-:W2:Y:S07]  /*4010*/  LDSM.16.M88.4 R56, [R2+0x4000] ;  /* 0x004000000238783b */ /* 0x004eae0000000200 */
[----:B------:R-:W-:Y:S01]  /*4020*/  HMMA.16816.F32 R8, R48, R54, R8 ;  /* 0x000000363008723c */ /* 0x000fe20000001808 */
[----:B------:R-:W-:Y:S04]  /*4030*/  LDSM.16.M88.4 R48, [R228+0x4000] ;  /* 0x00400000e430783b */ /* 0x000fe80000000200 */
[----:B------:R-:W3:Y:S11]  /*4040*/  LDSM.16.M88.4 R52, [R231+0x12000] ;  /* 0x01200000e734783b */ /* 0x000ef60000000200 */
[C---:B--2---:R-:W-:Y:S08]  /*4050*/  HMMA.16816.F32 R4, R56.reuse, R60, R4 ;  /* 0x0000003c3804723c */ /* 0x044ff00000001804 */
[----:B------:R-:W-:Y:S01]  /*4060*/  HMMA.16816.F32 R8, R56, R62, R8 ;  /* 0x0000003e3808723c */ /* 0x000fe20000001808 */
[----:B------:R-:W-:Y:S04]  /*4070*/  LDSM.16.M88.4 R56, [R227+0x4000] ;  /* 0x00400000e338783b */ /* 0x000fe80000000200 */
[----:B------:R-:W2:Y:S11]  /*4080*/  LDSM.16.M88.4 R60, [R232+0x12000] ;  /* 0x01200000e83c783b */ /* 0x000eb60000000200 */
[C---:B------:R-:W-:Y:S08]  /*4090*/  HMMA.16816.F32 R4, R44.reuse, R64, R4 ;  /* 0x000000402c04723c */ /* 0x040ff00000001804 */
[----:B------:R-:W-:Y:S01]  /*40a0*/  HMMA.16816.F32 R8, R44, R66, R8 ;  /* 0x000000422c08723c */ /* 0x000fe20000001808 */
[----:B------:R-:W-:Y:S04]  /*40b0*/  LDSM.16.M88.4 R44, [R2+0x6000] ;  /* 0x00600000022c783b */ /* 0x000fe80000000200 */
[----:B------:R-:W4:Y:S11]  /*40c0*/  LDSM.16.M88.4 R64, [R229+0x13000] ;  /* 0x01300000e540783b */ /* 0x000f360000000200 */
[C---:B---3--:R-:W-:Y:S08]  /*40d0*/  HMMA.16816.F32 R4, R48.reuse, R52, R4 ;  /* 0x000000343004723c */ /* 0x048ff00000001804 */
[----:B------:R-:W-:Y:S01]  /*40e0*/  HMMA.16816.F32 R8, R48, R54, R8 ;  /* 0x000000363008723c */ /* 0x000fe20000001808 */
[----:B------:R-:W-:Y:S04]  /*40f0*/  LDSM.16.M88.4 R48, [R3+0x6000] ;  /* 0x006000000330783b */ /* 0x000fe80000000200 */
[----:B------:R-:W3:Y:S11]  /*4100*/  LDSM.16.M88.4 R52, [R230+0x13000] ;  /* 0x01300000e634783b */ /* 0x000ef60000000200 */
[C---:B--2---:R-:W-:Y:S08]  /*4110*/  HMMA.16816.F32 R4, R56.reuse, R60, R4 ;  /* 0x0000003c3804723c */ /* 0x044ff00000001804 */
[----:B------:R-:W-:Y:S01]  /*4120*/  HMMA.16816.F32 R8, R56, R62, R8 ;  /* 0x0000003e3808723c */ /* 0x000fe20000001808 */
[----:B------:R-:W-:Y:S04]  /*4130*/  LDSM.16.M88.4 R56, [R228+0x6000] ;  /* 0x00600000e438783b */ /* 0x000fe80000000200 */
[----:B------:R-:W2:Y:S11]  /*4140*/  LDSM.16.M88.4 R60, [R231+0x13000] ;  /* 0x01300000e73c783b */ /* 0x000eb60000000200 */
[C---:B----4-:R-:W-:Y:S08]  /*4150*/  HMMA.16816.F32 R4, R44.reuse, R64, R4 ;  /* 0x000000402c04723c */ /* 0x050ff00000001804 */
[----:B------:R-:W-:Y:S01]  /*4160*/  HMMA.16816.F32 R8, R44, R66, R8 ;  /* 0x000000422c08723c */ /* 0x000fe20000001808 */
[----:B------:R-:W-:Y:S04]  /*4170*/  LDSM.16.M88.4 R44, [R227+0x6000] ;  /* 0x00600000e32c783b */ /* 0x000fe80000000200 */
[----:B------:R-:W4:Y:S11]  /*4180*/  LDSM.16.M88.4 R64, [R232+0x13000] ;  /* 0x01300000e840783b */ /* 0x000f360000000200 */
[C---:B---3--:R-:W-:Y:S08]  /*4190*/  HMMA.16816.F32 R4, R48.reuse, R52, R4 ;  /* 0x000000343004723c */ /* 0x048ff00000001804 */
[----:B------:R-:W-:Y:S11]  /*41a0*/  HMMA.16816.F32 R8, R48, R54, R8 ;  /* 0x000000363008723c */ /* 0x000ff60000001808 */
[----:B------:R-:W-:Y:S05]  /*41b0*/  @!UPT UIADD3 URZ, URZ, URZ, URZ ;  /* 0x0000003f3f3ff290 */ /* 0x000fea000fffe03f */
[C---:B--2---:R-:W-:Y:S08]  /*41c0*/  HMMA.16816.F32 R4, R56.reuse, R60, R4 ;  /* 0x0000003c3804723c */ /* 0x044ff00000001804 */
[----:B------:R-:W-:Y:S11]  /*41d0*/  HMMA.16816.F32 R8, R56, R62, R8 ;  /* 0x0000003e3808723c */ /* 0x000ff60000001808 */
[----:B------:R-:W-:Y:S05]  /*41e0*/  @!UPT UIADD3 URZ, URZ, URZ, URZ ;  /* 0x0000003f3f3ff290 */ /* 0x000fea000fffe03f */
[C---:B----4-:R-:W-:Y:S08]  /*41f0*/  HMMA.16816.F32 R4, R44.reuse, R64, R4 ;  /* 0x000000402c04723c */ /* 0x050ff00000001804 */
        /* <DEDUP_REMOVED lines=10> */
[----:B------:R2:W4:Y:S01]  /*42a0*/  MUFU.TANH R58, R5 ;  /* 0x00000005003a7308 */ /* 0x0005220000002400 */
[----:B------:R-:W-:Y:S09]  /*42b0*/  FMUL.FTZ R11, R11, c[0x0][0x2ec] ;  /* 0x0000bb000b0b7a20 */ /* 0x000ff20000410000 */
[----:B------:R2:W1:Y:S10]  /*42c0*/  MUFU.TANH R57, R6 ;  /* 0x0000000600397308 */ /* 0x0004740000002400 */
[----:B------:R2:W1:Y:S10]  /*42d0*/  MUFU.TANH R56, R7 ;  /* 0x0000000700387308 */ /* 0x0004740000002400 */
[----:B------:R2:W1:Y:S10]  /*42e0*/  MUFU.TANH R55, R8 ;  /* 0x0000000800377308 */ /* 0x0004740000002400 */
[----:B------:R2:W1:Y:S10]  /*42f0*/  MUFU.TANH R54, R9 ;  /* 0x0000000900367308 */ /* 0x0004740000002400 */
[----:B------:R2:W1:Y:S10]  /*4300*/  MUFU.TANH R53, R10 ;  /* 0x0000000a00357308 */ /* 0x0004740000002400 */
[----:B------:R2:W1:Y:S01]  /*4310*/  MUFU.TANH R52, R11 ;  /* 0x0000000b00347308 */ /* 0x0004620000002400 */
[----:B------:R-:W-:-:S05]  /*4320*/  @!P0 BRA `(.L_x_133) ;  /* 0x0000012000008947 */ /* 0x000fca0003800000 */
[----:B-1234-:R-:W-:Y:S01]  /*4330*/  MOV R8, R52 ;  /* 0x0000003400087202 */ /* 0x01efe20000000f00 */
[----:B------:R-:W-:Y:S01]  /*4340*/  UIADD3 UR10, -UR6, UR9, UR8 ;  /* 0x00000009060a7290 */ /* 0x000fe2000fffe108 */
[----:B------:R-:W-:Y:S01]  /*4350*/  MOV R45, R54 ;  /* 0x00000036002d7202 */ /* 0x000fe20000000f00 */
[----:B------:R-:W-:Y:S01]  /*4360*/  IMAD.U32 R4, RZ, RZ, UR20 ;  /* 0x00000014ff047e24 */ /* 0x000fe2000f8e00ff */
[----:B------:R-:W-:Y:S01]  /*4370*/  UIADD3 UR13, UR11, 0x40, URZ ;  /* 0x000000400b0d7890 */ /* 0x000fe2000fffe03f */
[----:B------:R-:W-:Y:S01]  /*4380*/  MOV R6, R56 ;  /* 0x0000003800067202 */ /* 0x000fe20000000f00 */
[----:B------:R-:W-:Y:S01]  /*4390*/  IMAD.MOV.U32 R7, RZ, RZ, R53 ;  /* 0x000000ffff077224 */ /* 0x000fe200078e0035 */
[----:B------:R-:W-:Y:S01]  /*43a0*/  UIADD3 UR10, UR10, UR12, URZ ;  /* 0x0000000c0a0a7290 */ /* 0x000fe2000fffe03f */
[----:B------:R-:W-:Y:S01]  /*43b0*/  ISETP.LT.AND P0, PT, R4, UR6, PT ;  /* 0x0000000604007c0c */ /* 0x000fe2000bf01270 */
[----:B------:R-:W-:Y:S01]  /*43c0*/  IMAD.MOV.U32 R44, RZ, RZ, R55 ;  /* 0x000000ffff2c7224 */ /* 0x000fe200078e0037 */
[----:B------:R-:W-:Y:S01]  /*43d0*/  MOV R46, R58 ;  /* 0x0000003a002e7202 */ /* 0x000fe20000000f00 */
[----:B------:R-:W-:Y:S01]  /*43e0*/  UISETP.GE.AND UP0, UPT, UR13, UR10, UPT ;  /* 0x0000000a0d00728c */ /* 0x000fe2000bf06270 */
[----:B------:R-:W-:Y:S02]  /*43f0*/  IMAD.MOV.U32 R11, RZ, RZ, R57 ;  /* 0x000000ffff0b7224 */ /* 0x000fe400078e0039 */
[----:B------:R-:W-:Y:S01]  /*4400*/  UMOV UR10, UR12 ;  /* 0x0000000c000a7c82 */ /* 0x000fe20008000000 */
[----:B------:R-:W-:Y:S02]  /*4410*/  IMAD.MOV.U32 R47, RZ, RZ, R59 ;  /* 0x000000ffff2f7224 */ /* 0x000fe400078e003b */
[----:B------:R-:W-:Y:S11]  /*4420*/  PLOP3.LUT P1, PT, PT, PT, UP0, 0x80, 0x0 ;  /* 0x000000000000781c */ /* 0x000ff60003f2f008 */
[----:B------:R-:W-:Y:S02]  /*4430*/  @!UPT UIADD3 URZ, URZ, URZ, URZ ;  /* 0x0000003f3f3ff290 */ /* 0x000fe4000fffe03f */
[----:B------:R-:W-:-:S05]  /*4440*/  @!P1 BRA P0, `(.L_x_134) ;  /* 0x000002d000009947 */ /* 0x000fca0000000000 */
.L_x_133:
[----:B--234-:R-:W2:Y:S01]  /*4450*/  LDL R5, [R1+0x8] ;  /* 0x0000080001057983 */ /* 0x01cea20000100800 */
        /* <DEDUP_REMOVED lines=20> */
[----:B------:R-:W-:Y:S02]  /*45a0*/  ISETP.GE.OR P1, PT, R4, R7, !P1 ;  /* 0x000000070400720c */ /* 0x000fe40004f26670 */
        /* <DEDUP_REMOVED lines=11> */
[----:B-1----:R-:W-:Y:S02]  /*4660*/  FSEL R44, R55, -INF , !P2 ;  /* 0xff800000372c7808 */ /* 0x002fe40005000000 */
[-C--:B------:R-:W-:Y:S02]  /*4670*/  ISETP.GE.AND P2, PT, R10, R6.reuse, PT ;  /* 0x000000060a00720c */ /* 0x080fe40003f46270 */
[----:B------:R-:W-:Y:S02]  /*4680*/  FSEL R45, R54, -INF , !P1 ;  /* 0xff800000362d7808 */ /* 0x000fe40004800000 */
[-C--:B------:R-:W-:Y:S02]  /*4690*/  ISETP.GE.AND P1, PT, R9, R6.reuse, PT ;  /* 0x000000060900720c */ /* 0x080fe40003f26270 */
        /* <DEDUP_REMOVED lines=8> */
.L_x_134:
[----:B------:R-:W2:Y:S01]  /*4720*/  LDL R70, [R1] ;  /* 0x0000000001467983 */ /* 0x000ea20000100800 */
[C---:B------:R-:W-:Y:S01]  /*4730*/  FMUL.FTZ R5, R245.reuse, 1.4426950216293334961 ;  /* 0x3fb8aa3bf5057820 */ /* 0x040fe20000410000 */
[----:B------:R-:W-:Y:S01]  /*4740*/  FSETP.NEU.FTZ.AND P0, PT, R245, -INF , PT ;  /* 0xff800000f500780b */ /* 0x000fe20003f1d000 */
[C---:B------:R-:W-:Y:S01]  /*4750*/  FMUL.FTZ R9, R246.reuse, 1.4426950216293334961 ;  /* 0x3fb8aa3bf6097820 */ /* 0x040fe20000410000 */
[----:B------:R-:W-:Y:S01]  /*4760*/  MOV R249, c[0x0][0x22c] ;  /* 0x00008b0000f97a02 */ /* 0x000fe20000000f00 */
[----:B------:R-:W-:Y:S01]  /*4770*/  UISETP.GT.AND UP2, UPT, UR7, UR18, UPT ;  /* 0x000000120700728c */ /* 0x000fe2000bf44270 */
[----:B------:R-:W-:Y:S02]  /*4780*/  FSEL R5, R5, RZ, P0 ;  /* 0x000000ff05057208 */ /* 0x000fe40000000000 */
[----:B------:R-:W-:Y:S01]  /*4790*/  FSETP.NEU.FTZ.AND P0, PT, R246, -INF , PT ;  /* 0xff800000f600780b */ /* 0x000fe20003f1d000 */
[----:B------:R-:W-:Y:S02]  /*47a0*/  IMAD R249, R249, c[0x0][0x1c0], RZ ;  /* 0x00007000f9f97a24 */ /* 0x000fe400078e02ff */
[--C-:B------:R-:W-:Y:S01]  /*47b0*/  FFMA.FTZ R4, R47, c[0x0][0x23c], -R5.reuse ;  /* 0x00008f002f047a23 */ /* 0x100fe20000010805 */
[----:B------:R-:W-:Y:S03]  /*47c0*/  PLOP3.LUT P2, PT, PT, PT, UP2, 0x80, 0x0 ;  /* 0x000000000000781c */ /* 0x000fe60003f4f028 */
[----:B------:R1:W-:Y:S02]  /*47d0*/  MUFU.EX2 R67, R4 ;  /* 0x0000000400437308 */ /* 0x0003e40000000800 */
[--C-:B-1----:R-:W-:Y:S08]  /*47e0*/  FFMA.FTZ R4, R46, c[0x0][0x23c], -R5.reuse ;  /* 0x00008f002e047a23 */ /* 0x102ff00000010805 */
[----:B------:R1:W3:Y:S02]  /*47f0*/  MUFU.EX2 R66, R4 ;  /* 0x0000000400427308 */ /* 0x0002e40000000800 */
[----:B-1----:R-:W-:Y:S05]  /*4800*/  FSEL R4, R9, RZ, P0 ;  /* 0x000000ff09047208 */ /* 0x002fea0000000000 */
[--C-:B------:R-:W-:Y:S02]  /*4810*/  FFMA.FTZ R6, R6, c[0x0][0x23c], -R4.reuse ;  /* 0x00008f0006067a23 */ /* 0x100fe40000010804 */
[--C-:B------:R-:W-:Y:S02]  /*4820*/  FFMA.FTZ R9, R11, c[0x0][0x23c], -R4.reuse ;  /* 0x00008f000b097a23 */ /* 0x100fe40000010804 */
[----:B------:R1:W-:Y:S10]  /*4830*/  MUFU.EX2 R64, R6 ;  /* 0x0000000600407308 */ /* 0x0003f40000000800 */
[----:B------:R-:W4:Y:S01]  /*4840*/  MUFU.EX2 R65, R9 ;  /* 0x0000000900417308 */ /* 0x000f220000000800 */
[--C-:B-1----:R-:W-:Y:S02]  /*4850*/  FFMA.FTZ R6, R44, c[0x0][0x23c], -R5.reuse ;  /* 0x00008f002c067a23 */ /* 0x102fe40000010805 */
[----:B------:R-:W-:Y:S07]  /*4860*/  FFMA.FTZ R5, R45, c[0x0][0x23c], -R5 ;  /* 0x00008f002d057a23 */ /* 0x000fee0000010805 */
[----:B------:R-:W-:Y:S10]  /*4870*/  MUFU.EX2 R63, R6 ;  /* 0x00000006003f7308 */ /* 0x000ff40000000800 */
[----:B------:R1:W1:Y:S02]  /*4880*/  MUFU.EX2 R62, R5 ;  /* 0x00000005003e7308 */ /* 0x0002640000000800 */
[--C-:B-1----:R-:W-:Y:S02]  /*4890*/  FFMA.FTZ R5, R7, c[0x0][0x23c], -R4.reuse ;  /* 0x00008f0007057a23 */ /* 0x102fe40000010804 */
[----:B------:R-:W-:Y:S06]  /*48a0*/  FFMA.FTZ R4, R8, c[0x0][0x23c], -R4 ;  /* 0x00008f0008047a23 */ /* 0x000fec0000010804 */
[----:B------:R1:W-:Y:S10]  /*48b0*/  MUFU.EX2 R61, R5 ;  /* 0x00000005003d7308 */ /* 0x0003f40000000800 */
[----:B------:R-:W1:Y:S01]  /*48c0*/  MUFU.EX2 R60, R4 ;  /* 0x00000004003c7308 */ /* 0x000e620000000800 */
[----:B---3--:R-:W-:Y:S02]  /*48d0*/  F2FP.PACK_AB R7, R66, R67 ;  /* 0x000000434207723e */ /* 0x008fe400000000ff */
[----:B----4-:R-:W-:Y:S03]  /*48e0*/  F2FP.PACK_AB R6, R64, R65 ;  /* 0x000000414006723e */ /* 0x010fe600000000ff */
[----:B------:R-:W-:Y:S01]  /*48f0*/  STS [R250+0x15000], R7 ;  /* 0x01500007fa007388 */ /* 0x000fe20000000800 */
[----:B-1----:R-:W-:Y:S02]  /*4900*/  F2FP.PACK_AB R5, R62, R63 ;  /* 0x0000003f3e05723e */ /* 0x002fe400000000ff */
[----:B------:R-:W-:Y:S01]  /*4910*/  F2FP.PACK_AB R4, R60, R61 ;  /* 0x0000003d3c04723e */ /* 0x000fe200000000ff */
[----:B--2---:R-:W-:Y:S04]  /*4920*/  STS [R70+0x15000], R6 ;  /* 0x0150000646007388 */ /* 0x004fe80000000800 */
[----:B------:R-:W-:Y:S04]  /*4930*/  STS [R251+0x15000], R5 ;  /* 0x01500005fb007388 */ /* 0x000fe80000000800 */
[----:B------:R-:W-:Y:S04]  /*4940*/  STS [R252+0x15000], R4 ;  /* 0x01500004fc007388 */ /* 0x000fe80000000800 */
[----:B------:R-:W1:Y:S08]  /*4950*/  LDSM.16.M88.4 R8, [R2+0x8000] ;  /* 0x008000000208783b */ /* 0x000e700000000200 */
[----:B------:R-:W2:Y:S08]  /*4960*/  LDSM.16.M88.4 R44, [R3+0x8000] ;  /* 0x00800000032c783b */ /* 0x000eb00000000200 */
        /* <DEDUP_REMOVED lines=64> */
[----:B------:R-:W-:Y:S02]  /*4d70*/  FADD.FTZ R4, -R69, R4 ;  /* 0x0000000445047221 */ /* 0x000fe40000010100 */
[----:B------:R-:W-:Y:S02]  /*4d80*/  FMUL.FTZ R44, R64, R7 ;  /* 0x00000007402c7220 */ /* 0x000fe40000410000 */
[----:B------:R-:W-:Y:S02]  /*4d90*/  FFMA.FTZ R7, -R59, R59, 1 ;  /* 0x3f8000003b077423 */ /* 0x000fe4000001013b */
[----:B------:R-:W-:Y:S02]  /*4da0*/  FADD.FTZ R5, -R69, R5 ;  /* 0x0000000545057221 */ /* 0x000fe40000010100 */
[----:B------:R-:W-:Y:S02]  /*4db0*/  FMUL.FTZ R45, R65, R6 ;  /* 0x00000006412d7220 */ /* 0x000fe40000410000 */
[----:B------:R-:W-:Y:S02]  /*4dc0*/  FFMA.FTZ R6, -R58, R58, 1 ;  /* 0x3f8000003a067423 */ /* 0x000fe4000001013a */
[----:B------:R-:W-:Y:S02]  /*4dd0*/  FADD.FTZ R11, -R68, R11 ;  /* 0x0000000b440b7221 */ /* 0x000fe40000010100 */
[----:B------:R-:W-:Y:S02]  /*4de0*/  FMUL.FTZ R47, R67, R4 ;  /* 0x00000004432f7220 */ /* 0x000fe40000410000 */
[----:B------:R-:W-:Y:S02]  /*4df0*/  FFMA.FTZ R4, -R56, R56, 1 ;  /* 0x3f80000038047423 */ /* 0x000fe40000010138 */
[----:B------:R-:W-:Y:S02]  /*4e00*/  FMUL.FTZ R7, R7, c[0x0][0x2ec] ;  /* 0x0000bb0007077a20 */ /* 0x000fe40000410000 */
[----:B------:R-:W-:Y:S02]  /*4e10*/  FADD.FTZ R10, -R68, R10 ;  /* 0x0000000a440a7221 */ /* 0x000fe40000010100 */
[----:B------:R-:W-:Y:S02]  /*4e20*/  FMUL.FTZ R46, R66, R5 ;  /* 0x00000005422e7220 */ /* 0x000fe40000410000 */
[----:B------:R-:W-:Y:S02]  /*4e30*/  FFMA.FTZ R5, -R57, R57, 1 ;  /* 0x3f80000039057423 */ /* 0x000fe40000010139 */
[----:B------:R-:W-:Y:S02]  /*4e40*/  FMUL.FTZ R6, R6, c[0x0][0x2ec] ;  /* 0x0000bb0006067a20 */ /* 0x000fe40000410000 */
[----:B------:R-:W-:Y:S02]  /*4e50*/  FADD.FTZ R8, -R69, R8 ;  /* 0x0000000845087221 */ /* 0x000fe40000010100 */
[----:B------:R-:W-:Y:S02]  /*4e60*/  FMUL.FTZ R48, R60, R11 ;  /* 0x0000000b3c307220 */ /* 0x000fe40000410000 */
        /* <DEDUP_REMOVED lines=16> */
[----:B------:R-:W-:Y:S02]  /*4f70*/  FMUL.FTZ R8, R4, c[0x0][0x2ec] ;  /* 0x0000bb0004087a20 */ /* 0x000fe40000410000 */
[----:B------:R-:W-:Y:S01]  /*4f80*/  FMUL.FTZ R4, R51, R7 ;  /* 0x0000000733047220 */ /* 0x000fe20000410000 */
[----:B------:R-:W-:Y:S01]  /*4f90*/  F2FP.PACK_AB R7, R10, R11 ;  /* 0x0000000b0a07723e */ /* 0x000fe200000000ff */
[----:B------:R-:W-:Y:S02]  /*4fa0*/  FMUL.FTZ R9, R5, c[0x0][0x2ec] ;  /* 0x0000bb0005097a20 */ /* 0x000fe40000410000 */
[----:B------:R-:W-:Y:S01]  /*4fb0*/  FMUL.FTZ R5, R50, R6 ;  /* 0x0000000632057220 */ /* 0x000fe20000410000 */
[----:B------:R-:W-:Y:S01]  /*4fc0*/  F2FP.PACK_AB R6, R44, R45 ;  /* 0x0000002d2c06723e */ /* 0x000fe200000000ff */
[----:B------:R-:W-:Y:S01]  /*4fd0*/  STS [R250+0x14000], R7 ;  /* 0x01400007fa007388 */ /* 0x000fe20000000800 */
[----:B------:R-:W-:Y:S02]  /*4fe0*/  FMUL.FTZ R9, R49, R9 ;  /* 0x0000000931097220 */ /* 0x000fe40000410000 */
[----:B------:R-:W-:Y:S01]  /*4ff0*/  FMUL.FTZ R8, R48, R8 ;  /* 0x0000000830087220 */ /* 0x000fe20000410000 */
[----:B------:R-:W-:Y:S01]  /*5000*/  F2FP.PACK_AB R5, R5, R4 ;  /* 0x000000040505723e */ /* 0x000fe200000000ff */
[----:B------:R-:W-:Y:S03]  /*5010*/  STS [R70+0x14000], R6 ;  /* 0x0140000646007388 */ /* 0x000fe60000000800 */
[----:B------:R-:W-:Y:S01]  /*5020*/  F2FP.PACK_AB R4, R8, R9 ;  /* 0x000000090804723e */ /* 0x000fe200000000ff */
[----:B------:R-:W-:Y:S04]  /*5030*/  STS [R251+0x14000], R5 ;  /* 0x01400005fb007388 */ /* 0x000fe80000000800 */
[----:B------:R-:W-:Y:S04]  /*5040*/  STS [R252+0x14000], R4 ;  /* 0x01400004fc007388 */ /* 0x000fe80000000800 */
[----:B------:R-:W-:Y:S08]  /*5050*/  BAR.SYNC.DEFER_BLOCKING 0x0 ;  /* 0x0000000000007b1d */ /* 0x000ff00000010000 */
[----:B------:R-:W-:Y:S08]  /*5060*/  LDSM.16.MT88.4 R4, [R226+0x15000] ;  /* 0x01500000e204783b */ /* 0x000ff00000004200 */
[----:B------:R-:W1:Y:S08]  /*5070*/  LDSM.16.MT88.4 R8, [R0+0x8000] ;  /* 0x008000000008783b */ /* 0x000e700000004200 */
[----:B------:R-:W2:Y:S08]  /*5080*/  LDSM.16.MT88.4 R44, [R224+0x15000] ;  /* 0x01500000e02c783b */ /* 0x000eb00000004200 */
[----:B------:R-:W3:Y:S08]  /*5090*/  LDSM.16.MT88.4 R48, [R0+0xc000] ;  /* 0x00c000000030783b */ /* 0x000ef00000004200 */
[----:B------:R-:W-:Y:S08]  /*50a0*/  LDSM.16.MT88.4 R52, [R226+0x15400] ;  /* 0x01540000e234783b */ /* 0x000ff00000004200 */
[----:B------:R-:W4:Y:S01]  /*50b0*/  LDSM.16.MT88.4 R56, [R0+0x8800] ;  /* 0x008800000038783b */ /* 0x000f220000004200 */
[-C--:B-1----:R-:W-:Y:S07]  /*50c0*/  HMMA.16816.F32 R12, R4, R8.reuse, R12 ;  /* 0x00000008040c723c */ /* 0x082fee000000180c */
[----:B------:R-:W1:Y:S01]  /*50d0*/  LDSM.16.MT88.4 R60, [R224+0x15400] ;  /* 0x01540000e03c783b */ /* 0x000e620000004200 */
[C---:B--2---:R-:W-:Y:S07]  /*50e0*/  HMMA.16816.F32 R16, R44.reuse, R8, R16 ;  /* 0x000000082c10723c */ /* 0x044fee0000001810 */
[----:B------:R-:W2:Y:S01]  /*50f0*/  LDSM.16.MT88.4 R64, [R0+0xc800] ;  /* 0x00c800000040783b */ /* 0x000ea20000004200 */
[-C--:B------:R-:W-:Y:S07]  /*5100*/  HMMA.16816.F32 R20, R44, R10.reuse, R20 ;  /* 0x0000000a2c14723c */ /* 0x080fee0000001814 */
[----:B------:R-:W-:Y:S01]  /*5110*/  LDSM.16.MT88.4 R68, [R224+0x15800] ;  /* 0x01580000e044783b */ /* 0x000fe20000004200 */
[C---:B------:R-:W-:Y:S07]  /*5120*/  HMMA.16816.F32 R24, R4.reuse, R10, R24 ;  /* 0x0000000a0418723c */ /* 0x040fee0000001818 */
[----:B------:R-:W-:Y:S01]  /*5130*/  LDSM.16.MT88.4 R8, [R226+0x15800] ;  /* 0x01580000e208783b */ /* 0x000fe20000004200 */
[-C--:B---3--:R-:W-:Y:S08]  /*5140*/  HMMA.16816.F32 R28, R4, R48.reuse, R28 ;  /* 0x00000030041c723c */ /* 0x088ff0000000181c */
[C---:B------:R-:W-:Y:S08]  /*5150*/  HMMA.16816.F32 R32, R44.reuse, R48, R32 ;  /* 0x000000302c20723c */ /* 0x040ff00000001820 */
[-C--:B------:R-:W-:Y:S01]  /*5160*/  HMMA.16816.F32 R36, R44, R50.reuse, R36 ;  /* 0x000000322c24723c */ /* 0x080fe20000001824 */
[----:B------:R-:W3:Y:S07]  /*5170*/  LDSM.16.MT88.4 R44, [R0+0x9000] ;  /* 0x00900000002c783b */ /* 0x000eee0000004200 */
[----:B------:R-:W-:Y:S01]  /*5180*/  HMMA.16816.F32 R40, R4, R50, R40 ;  /* 0x000000320428723c */ /* 0x000fe20000001828 */
[----:B------:R-:W3:Y:S07]  /*5190*/  LDSM.16.MT88.4 R4, [R0+0xd000] ;  /* 0x00d000000004783b */ /* 0x000eee0000004200 */
[-C--:B----4-:R-:W-:Y:S01]  /*51a0*/  HMMA.16816.F32 R12, R52, R56.reuse, R12 ;  /* 0x00000038340c723c */ /* 0x090fe2000000180c */
[----:B------:R-:W-:Y:S07]  /*51b0*/  LDSM.16.MT88.4 R48, [R226+0x15c00] ;  /* 0x015c0000e230783b */ /* 0x000fee0000004200 */
[C---:B-1----:R-:W-:Y:S08]  /*51c0*/  HMMA.16816.F32 R16, R60.reuse, R56, R16 ;  /* 0x000000383c10723c */ /* 0x042ff00000001810 */
[-C--:B------:R-:W-:Y:S08]  /*51d0*/  HMMA.16816.F32 R20, R60, R58.reuse, R20 ;  /* 0x0000003a3c14723c */ /* 0x080ff00000001814 */
[C---:B------:R-:W-:Y:S01]  /*51e0*/  HMMA.16816.F32 R24, R52.reuse, R58, R24 ;  /* 0x0000003a3418723c */ /* 0x040fe20000001818 */
[----:B------:R-:W1:Y:S07]  /*51f0*/  LDSM.16.MT88.4 R56, [R0+0x9800] ;  /* 0x009800000038783b */ /* 0x000e6e0000004200 */
[-C--:B--2---:R-:W-:Y:S08]  /*5200*/  HMMA.16816.F32 R28, R52, R64.reuse, R28 ;  /* 0x00000040341c723c */ /* 0x084ff0000000181c */
[C---:B------:R-:W-:Y:S08]  /*5210*/  HMMA.16816.F32 R32, R60.reuse, R64, R32 ;  /* 0x000000403c20723c */ /* 0x040ff00000001820 */
[-C--:B------:R-:W-:Y:S01]  /*5220*/  HMMA.16816.F32 R36, R60, R66.reuse, R36 ;  /* 0x000000423c24723c */ /* 0x080fe20000001824 */
[----:B------:R-:W2:Y:S07]  /*5230*/  LDSM.16.MT88.4 R60, [R224+0x15c00] ;  /* 0x015c0000e03c783b */ /* 0x000eae0000004200 */
[----:B------:R-:W-:Y:S01]  /*5240*/  HMMA.16816.F32 R40, R52, R66, R40 ;  /* 0x000000423428723c */ /* 0x000fe20000001828 */
[----:B------:R-:W4:Y:S07]  /*5250*/  LDSM.16.MT88.4 R52, [R0+0xd800] ;  /* 0x00d800000034783b */ /* 0x000f2e0000004200 */
[-C--:B---3--:R-:W-:Y:S01]  /*5260*/  HMMA.16816.F32 R12, R8, R44.reuse, R12 ;  /* 0x0000002c080c723c */ /* 0x088fe2000000180c */
[----:B------:R-:W-:Y:S07]  /*5270*/  BAR.SYNC.DEFER_BLOCKING 0x0 ;  /* 0x0000000000007b1d */ /* 0x000fee0000010000 */
[C---:B------:R-:W-:Y:S08]  /*5280*/  HMMA.16816.F32 R16, R68.reuse, R44, R16 ;  /* 0x0000002c4410723c */ /* 0x040ff00000001810 */
[-C--:B------:R-:W-:Y:S08]  /*5290*/  HMMA.16816.F32 R20, R68, R46.reuse, R20 ;  /* 0x0000002e4414723c */ /* 0x080ff00000001814 */
[C---:B------:R-:W-:Y:S08]  /*52a0*/  HMMA.16816.F32 R24, R8.reuse, R46, R24 ;  /* 0x0000002e0818723c */ /* 0x040ff00000001818 */
[-C--:B------:R-:W-:Y:S08]  /*52b0*/  HMMA.16816.F32 R28, R8, R4.reuse, R28 ;  /* 0x00000004081c723c */ /* 0x080ff0000000181c */
[C---:B------:R-:W-:Y:S07]  /*52c0*/  HMMA.16816.F32 R32, R68.reuse, R4, R32 ;  /* 0x000000044420723c */ /* 0x040fee0000001820 */
[----:B------:R-:W-:Y:S01]  /*52d0*/  LEA R4, -R249, RZ, 0x6 ;  /* 0x000000fff9047211 */ /* 0x000fe200078e31ff */
[-C--:B------:R-:W-:Y:S04]  /*52e0*/  HMMA.16816.F32 R36, R68, R6.reuse, R36 ;  /* 0x000000064424723c */ /* 0x080fe80000001824 */
[C---:B------:R-:W-:Y:S04]  /*52f0*/  LEA R238, P0, R4.reuse, R238, 0x2 ;  /* 0x000000ee04ee7211 */ /* 0x040fe800078010ff */
[----:B------:R-:W-:Y:S04]  /*5300*/  HMMA.16816.F32 R40, R8, R6, R40 ;  /* 0x000000060828723c */ /* 0x000fe80000001828 */
[----:B------:R-:W-:Y:S04]  /*5310*/  LEA.HI.X.SX32 R239, R4, R239, 0x2, P0 ;  /* 0x000000ef04ef7211 */ /* 0x000fe800000f16ff */
[-C--:B-1----:R-:W-:Y:S08]  /*5320*/  HMMA.16816.F32 R12, R48, R56.reuse, R12 ;  /* 0x00000038300c723c */ /* 0x082ff0000000180c */
[C---:B--2---:R-:W-:Y:S08]  /*5330*/  HMMA.16816.F32 R16, R60.reuse, R56, R16 ;  /* 0x000000383c10723c */ /* 0x044ff00000001810 */
        /* <DEDUP_REMOVED lines=68> */
.L_x_135:
        /* <DEDUP_REMOVED lines=376> */
.L_x_136:
        /* <DEDUP_REMOVED lines=123> */
.L_x_138:
        /* <DEDUP_REMOVED lines=16> */
.L_x_139:
        /* <DEDUP_REMOVED lines=49> */
.L_x_141:
[----:B------:R-:W-:Y:S05]  /*7ac0*/  BSYNC B0 ;  /* 0x0000000000007941 */ /* 0x000fea0003800000 */
.L_x_140:
        /* <DEDUP_REMOVED lines=27> */
.L_x_120:
[----:B------:R-:W-:Y:S05]  /*7c80*/  BSYNC B1 ;  /* 0x0000000000017941 */ /* 0x000fea0003800000 */
.L_x_110:
        /* <DEDUP_REMOVED lines=12> */
.L_x_142:
[----:B------:R-:W-:Y:S05]  /*7d50*/  EXIT ;  /* 0x000000000000794d */ /* 0x000fea0003800000 */
.L_x_144:
        /* <DEDUP_REMOVED lines=10> */
.L_x_2001:


//--------------------- .text._ZN5flash44flash_bwd_dq_dk_dv_loop_seqk_parallel_kernelI23Flash_bwd_kernel_traitsILi256ELi64ELi32ELi8ELi4ELi1ELi2ELb1ELb1EN7cutlass6half_tE19Flash_kernel_traitsILi256ELi64ELi32ELi8ES3_EELb0ELb0ELb0ELb0ELb0ELb1ELb0EEEvNS_16Flash_bwd_paramsE --------------------------
	.section	.text._ZN5flash44flash_bwd_dq_dk_dv_loop_seqk_parallel_kernelI23Flash_bwd_kernel_traitsILi256ELi64ELi32ELi8ELi4ELi1ELi2ELb1ELb1EN7cutlass6half_tE19Flash_kernel_traitsILi256ELi64ELi32ELi8ES3_EELb0ELb0ELb0ELb0ELb0ELb1ELb0EEEvNS_16Flash_bwd_paramsE,"ax",@progbits
	.sectioninfo	@"SHI_REGISTERS=255"
	.align	128
        .global         _ZN5flash44flash_bwd_dq_dk_dv_loop_seqk_parallel_kernelI23Flash_bwd_kernel_traitsILi256ELi64ELi32ELi8ELi4ELi1ELi2ELb1ELb1EN7cutlass6half_tE19Flash_kernel_traitsILi256ELi64ELi32ELi8ES3_EELb0ELb0ELb0ELb0ELb0ELb1ELb0EEEvNS_16Flash_bwd_paramsE
        .type           _ZN5flash44flash_bwd_dq_dk_dv_loop_seqk_parallel_kernelI23Flash_bwd_kernel_traitsILi256ELi64ELi32ELi8ELi4ELi1ELi2ELb1ELb1EN7cutlass6half_tE19Flash_kernel_traitsILi256ELi64ELi32ELi8ES3_EELb0ELb0ELb0ELb0ELb0ELb1ELb0EEEvNS_16Flash_bwd_paramsE,@function
        .size           _ZN5flash44flash_bwd_dq_dk_dv_loop_seqk_parallel_kernelI23Flash_bwd_kernel_traitsILi256ELi64ELi32ELi8ELi4ELi1ELi2ELb1ELb1EN7cutlass6half_tE19Flash_kernel_traitsILi256ELi64ELi32ELi8ES3_EELb0ELb0ELb0ELb0ELb0ELb1ELb0EEEvNS_16Flash_bwd_paramsE,(.L_x_2002 - _ZN5flash44flash_bwd_dq_dk_dv_loop_seqk_parallel_kernelI23Flash_bwd_kernel_traitsILi256ELi64ELi32ELi8ELi4ELi1ELi2ELb1ELb1EN7cutlass6half_tE19Flash_kernel_traitsILi256ELi64ELi32ELi8ES3_EELb0ELb0ELb0ELb0ELb0ELb1ELb0EEEvNS_16Flash_bwd_paramsE)
        .other          _ZN5flash44flash_bwd_dq_dk_dv_loop_seqk_parallel_kernelI23Flash_bwd_kernel_traitsILi256ELi64ELi32ELi8ELi4ELi1ELi2ELb1ELb1EN7cutlass6half_tE19Flash_kernel_traitsILi256ELi64ELi32ELi8ES3_EELb0ELb0ELb0ELb0ELb0ELb1ELb0EEEvNS_16Flash_bwd_paramsE,@"STO_CUDA_ENTRY STV_DEFAULT"
_ZN5flash44flash_bwd_dq_dk_dv_loop_seqk_parallel_kernelI23Flash_bwd_kernel_traitsILi256ELi64ELi32ELi8ELi4ELi1ELi2ELb1ELb1EN7cutlass6half_tE19Flash_kernel_traitsILi256ELi64ELi32ELi8ES3_EELb0ELb0ELb0ELb0ELb0ELb1ELb0EEEvNS_16Flash_bwd_paramsE:
.text._ZN5flash44flash_bwd_dq_dk_dv_loop_seqk_parallel_kernelI23Flash_bwd_kernel_traitsILi256ELi64ELi32ELi8ELi4ELi1ELi2ELb1ELb1EN7cutlass6half_tE19Flash_kernel_traitsILi256ELi64ELi32ELi8ES3_EELb0ELb0ELb0ELb0ELb0ELb1ELb0EEEvNS_16Flash_bwd_paramsE:
        /* <DEDUP_REMOVED lines=34> */
[C---:B------:R-:W-:Y:S01]  /*0220*/  LEA.HI R14, R233.reuse, R11, RZ, 0x3 ;  /* 0x0000000be90e7211 */ /* 0x040fe200078f18ff */
[----:B------:R-:W-:Y:S01]  /*0230*/  ULDC UR11, c[0x0][0x1c0] ;  /* 0x00007000000b7ab9 */ /* 0x000fe20000000800 */
[----:B------:R-:W-:Y:S01]  /*0240*/  SHF.R.S32.HI R5, RZ, 0x4, R10 ;  /* 0x00000004ff057819 */ /* 0x000fe2000001140a */
[----:B---3--:R-:W-:Y:S01]  /*0250*/  UIMAD UR45, UR36, UR44, URZ ;  /* 0x0000002c242d72a4 */ /* 0x008fe2000f8e023f */
[----:B------:R-:W-:Y:S01]  /*0260*/  LOP3.LUT R3, R14, 0xfffffff8, RZ, 0xc0, !PT ;  /* 0xfffffff80e037812 */ /* 0x000fe200078ec0ff */
[----:B------:R-:W-:Y:S01]  /*0270*/  UIMAD UR44, UR44, UR12, URZ ;  /* 0x0000000c2c2c72a4 */ /* 0x000fe2000f8e023f */
[----:B------:R-:W-:Y:S01]  /*0280*/  LEA.HI R0, R10, R5, RZ, 0x1 ;  /* 0x000000050a007211 */ /* 0x000fe200078f08ff */
[----:B------:R-:W-:Y:S01]  /*0290*/  UIMAD UR53, UR8, UR6, UR53 ;  /* 0x00000006083572a4 */ /* 0x000fe2000f8e0235 */
[----:B------:R-:W-:Y:S01]  /*02a0*/  LEA.HI R12, R233, R11, RZ, 0x2 ;  /* 0x0000000be90c7211 */ /* 0x000fe200078f10ff */
[----:B------:R-:W-:Y:S01]  /*02b0*/  IMAD.IADD R3, R11, 0x1, -R3 ;  /* 0x000000010b037824 */ /* 0x000fe200078e0a03 */
[----:B------:R-:W-:Y:S01]  /*02c0*/  SHF.R.S32.HI R2, RZ, 0x3, R14 ;  /* 0x00000003ff027819 */ /* 0x000fe2000001140e */
[----:B------:R-:W-:Y:S01]  /*02d0*/  UIMAD UR50, UR7, UR29, URZ ;  /* 0x0000001d073272a4 */ /* 0x000fe2000f8e023f */
[----:B------:R-:W-:Y:S01]  /*02e0*/  LOP3.LUT R0, R0, 0xfffffffe, RZ, 0xc0, !PT ;  /* 0xfffffffe00007812 */ /* 0x000fe200078ec0ff */
[----:B------:R-:W-:Y:S01]  /*02f0*/  IMAD.SHL.U32 R16, R3, 0x8, RZ ;  /* 0x0000000803107824 */ /* 0x000fe200078e00ff */
[--C-:B------:R-:W-:Y:S01]  /*0300*/  SHF.R.S32.HI R7, RZ, 0x2, R12.reuse ;  /* 0x00000002ff077819 */ /* 0x100fe2000001140c */
[----:B------:R-:W-:Y:S01]  /*0310*/  IMAD.SHL.U32 R2, R2, 0x40, RZ ;  /* 0x0000004002027824 */ /* 0x000fe200078e00ff */
[----:B------:R-:W-:Y:S01]  /*0320*/  SHF.R.S32.HI R4, RZ, 0x1f, R12 ;  /* 0x0000001fff047819 */ /* 0x000fe2000001140c */
[----:B------:R-:W-:Y:S01]  /*0330*/  IMAD.IADD R9, R5, 0x1, -R0 ;  /* 0x0000000105097824 */ /* 0x000fe200078e0a00 */
[C---:B------:R-:W-:Y:S01]  /*0340*/  LOP3.LUT P4, RZ, R3.reuse, 0x2, RZ, 0xc0, !PT ;  /* 0x0000000203ff7812 */ /* 0x040fe2000788c0ff */
[----:B------:R-:W-:Y:S01]  /*0350*/  IMAD.SHL.U32 R0, R3, 0x40, RZ ;  /* 0x0000004003007824 */ /* 0x000fe200078e00ff */
[----:B------:R-:W-:Y:S01]  /*0360*/  LEA.HI R4, R4, R7, RZ, 0x3 ;  /* 0x0000000704047211 */ /* 0x000fe200078f18ff */
[----:B------:R1:W-:Y:S01]  /*0370*/  STL [R1+0x8], R16 ;  /* 0x0000081001007387 */ /* 0x0003e20000100800 */
[----:B------:R-:W-:Y:S01]  /*0380*/  LOP3.LUT R2, R2, 0x1c0, RZ, 0xc0, !PT ;  /* 0x000001c002027812 */ /* 0x000fe200078ec0ff */
[----:B------:R-:W-:Y:S01]  /*0390*/  UIMAD UR6, UR29, UR11, UR36 ;  /* 0x0000000b1d0672a4 */ /* 0x000fe2000f8e0224 */
[----:B------:R-:W-:Y:S01]  /*03a0*/  LOP3.LUT R0, R0, 0x1c0, RZ, 0xc0, !PT ;  /* 0x000001c000007812 */ /* 0x000fe200078ec0ff */
[----:B------:R-:W-:Y:S01]  /*03b0*/  @!UP2 UIMAD UR7, UR29, UR13, UR36 ;  /* 0x0000000d1d07a2a4 */ /* 0x000fe2000f8e0224 */
[----:B------:R-:W-:Y:S01]  /*03c0*/  LOP3.LUT R5, R4, 0xfffffff8, RZ, 0xc0, !PT ;  /* 0xfffffff804057812 */ /* 0x000fe200078ec0ff */
[----:B------:R-:W-:Y:S01]  /*03d0*/  USHF.L.U32 UR39, UR44, 0x6, URZ ;  /* 0x000000062c277899 */ /* 0x000fe2000800063f */
[----:B------:R-:W-:Y:S01]  /*03e0*/  SHF.R.U32.HI R6, RZ, 0x3, R2 ;  /* 0x00000003ff067819 */ /* 0x000fe20000011602 */
[----:B------:R-:W-:Y:S01]  /*03f0*/  ULDC UR47, c[0x0][0x214] ;  /* 0x00008500002f7ab9 */ /* 0x000fe20000000800 */
[----:B------:R-:W-:Y:S01]  /*0400*/  LOP3.LUT R4, R2, 0x38, R16, 0xf8, !PT ;  /* 0x0000003802047812 */ /* 0x000fe200078ef810 */
[----:B------:R-:W-:Y:S01]  /*0410*/  IMAD.IADD R7, R7, 0x1, -R5 ;  /* 0x0000000107077824 */ /* 0x000fe200078e0a05 */
[----:B------:R-:W-:Y:S01]  /*0420*/  LOP3.LUT R2, R0, 0x8, R14, 0xf8, !PT ;  /* 0x0000000800027812 */ /* 0x000fe200078ef80e */
[----:B------:R-:W-:Y:S01]  /*0430*/  ULDC UR54, c[0x0][0x1c8] ;  /* 0x0000720000367ab9 */ /* 0x000fe20000000800 */
[----:B------:R-:W-:Y:S01]  /*0440*/  SHF.R.U32.HI R0, RZ, 0x3, R0 ;  /* 0x00000003ff007819 */ /* 0x000fe20000011600 */
[----:B------:R-:W-:Y:S01]  /*0450*/  ULDC.U8 UR10, c[0x0][0x3d0] ;  /* 0x0000f400000a7ab9 */ /* 0x000fe20000000000 */
[----:B------:R-:W-:Y:S01]  /*0460*/  LOP3.LUT R6, R4, R6, RZ, 0x3c, !PT ;  /* 0x0000000604067212 */ /* 0x000fe200078e3cff */
[----:B------:R-:W-:Y:S01]  /*0470*/  ULDC UR48, c[0x0][0x224] ;  /* 0x0000890000307ab9 */ /* 0x000fe20000000800 */
[----:B------:R-:W-:Y:S01]  /*0480*/  LOP3.LUT R4, R2, R0, RZ, 0x3c, !PT ;  /* 0x0000000002047212 */ /* 0x000fe200078e3cff */
[----:B------:R-:W-:Y:S01]  /*0490*/  @UP2 UIMAD UR52, UR29, UR47, URZ ;  /* 0x0000002f1d3422a4 */ /* 0x000fe2000f8e023f */
[----:B------:R-:W-:Y:S01]  /*04a0*/  LOP3.LUT R0, R7, 0x1, RZ, 0xc0, !PT ;  /* 0x0000000107007812 */ /* 0x000fe200078ec0ff */
[----:B------:R-:W-:Y:S01]  /*04b0*/  ULDC.64 UR4, c[0x0][0x118] ;  /* 0x0000460000047ab9 */ /* 0x000fe20000000a00 */
[-C--:B------:R-:W-:Y:S01]  /*04c0*/  LEA.HI R2, R233, R11.reuse, RZ, 0x7 ;  /* 0x0000000be9027211 */ /* 0x080fe200078f38ff */
[----:B------:R-:W-:Y:S01]  /*04d0*/  UMOV UR61, 0x4 ;  /* 0x00000004003d7882 */ /* 0x000fe20000000000 */
[----:B------:R-:W-:Y:S01]  /*04e0*/  ISETP.NE.U32.AND P1, PT, R0, 0x1, PT ;  /* 0x000000010000780c */ /* 0x000fe20003f25070 */
[----:B------:R-:W-:Y:S01]  /*04f0*/  IMAD.SHL.U32 R0, R9, 0x100, RZ ;  /* 0x0000010009007824 */ /* 0x000fe200078e00ff */
[C---:B------:R-:W-:Y:S01]  /*0500*/  LOP3.LUT P3, RZ, R3.reuse, 0x4, RZ, 0xc0, !PT ;  /* 0x0000000403ff7812 */ /* 0x040fe2000786c0ff */
[----:B------:R-:W-:Y:S01]  /*0510*/  IMAD.SHL.U32 R3, R3, 0x20, RZ ;  /* 0x0000002003037824 */ /* 0x000fe200078e00ff */
[----:B------:R-:W-:Y:S01]  /*0520*/  SHF.R.S32.HI R8, RZ, 0x7, R2 ;  /* 0x00000007ff087819 */ /* 0x000fe20000011402 */
[----:B------:R-:W-:Y:S01]  /*0530*/  ULOP3.LUT UR54, UR36, UR54, URZ, 0x3c, !UPT ;  /* 0x0000003624367292 */ /* 0x000fe2000f8e3c3f */
[----:B------:R-:W-:Y:S01]  /*0540*/  LOP3.LUT R2, R0, 0x100, RZ, 0xc0, !PT ;  /* 0x0000010000027812 */ /* 0x000fe200078ec0ff */
[----:B------:R-:W-:Y:S01]  /*0550*/  USHF.R.S32.HI UR59, URZ, 0x1f, UR36 ;  /* 0x0000001f3f3b7899 */ /* 0x000fe20008011424 */
[----:B------:R-:W-:Y:S01]  /*0560*/  LOP3.LUT P2, RZ, R7, 0x2, RZ, 0xc0, !PT ;  /* 0x0000000207ff7812 */ /* 0x000fe2000784c0ff */
[----:B------:R-:W-:Y:S01]  /*0570*/  IMAD R0, R8, 0x2, R9 ;  /* 0x0000000208007824 */ /* 0x000fe200078e0209 */
[----:B------:R-:W-:Y:S01]  /*0580*/  LOP3.LUT R226, R2, 0xe0, R3, 0xf8, !PT ;  /* 0x000000e002e27812 */ /* 0x000fe200078ef803 */
[----:B------:R-:W-:Y:S01]  /*0590*/  UISETP.NE.AND UP3, UPT, UR10, URZ, UPT ;  /* 0x0000003f0a00728c */ /* 0x000fe2000bf65270 */
[CC--:B------:R-:W-:Y:S01]  /*05a0*/  LEA.HI R3, R233.reuse, R11.reuse, RZ, 0x6 ;  /* 0x0000000be9037211 */ /* 0x0c0fe200078f30ff */
[----:B------:R-:W-:Y:S01]  /*05b0*/  IMAD.U32 R0, R0, 0x200, R4 ;  /* 0x0000020000007824 */ /* 0x000fe200078e0004 */
[----:B------:R-:W-:Y:S01]  /*05c0*/  LEA.HI R233, R233, R11, RZ, 0x5 ;  /* 0x0000000be9e97211 */ /* 0x000fe200078f28ff */
[----:B------:R-:W-:Y:S01]  /*05d0*/  USHF.R.S32.HI UR58, URZ, 0x1f, UR29 ;  /* 0x0000001f3f3a7899 */ /* 0x000fe2000801141d */
[----:B------:R-:W-:Y:S01]  /*05e0*/  SHF.R.S32.HI R3, RZ, 0x6, R3 ;  /* 0x00000006ff037819 */ /* 0x000fe20000011403 */
[----:B------:R-:W-:Y:S01]  /*05f0*/  IMAD.SHL.U32 R229, R0, 0x2, RZ ;  /* 0x0000000200e57824 */ /* 0x000fe200078e00ff */
[----:B------:R-:W-:Y:S01]  /*0600*/  LOP3.LUT R5, R233, 0xffffffe0, RZ, 0xc0, !PT ;  /* 0xffffffe0e9057812 */ /* 0x000fe200078ec0ff */
[----:B------:R-:W-:Y:S01]  /*0610*/  USHF.R.S32.HI UR57, URZ, 0x1f, UR36 ;  /* 0x0000001f3f397899 */ /* 0x000fe20008011424 */
[----:B------:R-:W-:Y:S01]  /*0620*/  LOP3.LUT R4, R12, 0x7ffffffc, RZ, 0xc0, !PT ;  /* 0x7ffffffc0c047812 */ /* 0x000fe200078ec0ff */
[C---:B------:R-:W-:Y:S01]  /*0630*/  IMAD R237, R3.reuse, 0x200, R6 ;  /* 0x0000020003ed7824 */ /* 0x040fe200078e0206 */
[----:B------:R-:W-:Y:S01]  /*0640*/  LOP3.LUT R2, R10, 0xfffffff0, RZ, 0xc0, !PT ;  /* 0xfffffff00a027812 */ /* 0x000fe200078ec0ff */
[----:B------:R-:W-:Y:S01]  /*0650*/  IMAD.SHL.U32 R6, R3, 0x8, RZ ;  /* 0x0000000803067824 */ /* 0x000fe200078e00ff */
[----:B-1----:R-:W-:Y:S01]  /*0660*/  SHF.R.S32.HI R16, RZ, 0x5, R233 ;  /* 0x00000005ff107819 */ /* 0x002fe200000114e9 */
[----:B------:R-:W-:Y:S01]  /*0670*/  IMAD.SHL.U32 R3, R9, 0x20, RZ ;  /* 0x0000002009037824 */ /* 0x000fe200078e00ff */
[----:B------:R-:W-:Y:S01]  /*0680*/  SEL R232, R227, 0xffffffc0, !P3 ;  /* 0xffffffc0e3e87807 */ /* 0x000fe20005800000 */
[----:B------:R-:W-:Y:S01]  /*0690*/  IMAD.IADD R15, R11, 0x1, -R5 ;  /* 0x000000010b0f7824 */ /* 0x000fe200078e0a05 */
[----:B------:R-:W-:Y:S01]  /*06a0*/  SEL R250, R250, 0x240, !P1 ;  /* 0x00000240fafa7807 */ /* 0x000fe20004800000 */
[----:B------:R-:W-:Y:S01]  /*06b0*/  IMAD.SHL.U32 R5, R7, 0x20, RZ ;  /* 0x0000002007057824 */ /* 0x000fe200078e00ff */
[----:B------:R-:W-:Y:S01]  /*06c0*/  IADD3 R236, R232, 0x14000, R229 ;  /* 0x00014000e8ec7810 */ /* 0x000fe20007ffe0e5 */
[----:B------:R-:W-:Y:S01]  /*06d0*/  IMAD.IADD R12, R11, 0x1, -R4 ;  /* 0x000000010b0c7824 */ /* 0x000fe200078e0a04 */
[----:B------:R-:W-:Y:S01]  /*06e0*/  LOP3.LUT R4, R3, 0x20, RZ, 0xc0, !PT ;  /* 0x0000002003047812 */ /* 0x000fe200078ec0ff */
[----:B------:R-:W-:Y:S01]  /*06f0*/  IMAD.IADD R2, R11, 0x1, -R2 ;  /* 0x000000010b027824 */ /* 0x000fe200078e0a02 */
[----:B------:R-:W-:Y:S01]  /*0700*/  LOP3.LUT R5, R5, 0xe0, RZ, 0xc0, !PT ;  /* 0x000000e005057812 */ /* 0x000fe200078ec0ff */
[----:B------:R-:W-:Y:S01]  /*0710*/  IMAD.SHL.U32 R11, R11, 0x2, RZ ;  /* 0x000000020b0b7824 */ /* 0x000fe200078e00ff */
[----:B------:R-:W-:Y:S01]  /*0720*/  LOP3.LUT R13, R4, 0x18, R6, 0xf8, !PT ;  /* 0x00000018040d7812 */ /* 0x000fe200078ef806 */
[----:B------:R-:W-:Y:S01]  /*0730*/  IMAD.SHL.U32 R3, R8, 0x10, RZ ;  /* 0x0000001008037824 */ /* 0x000fe200078e00ff */
[----:B------:R-:W-:Y:S01]  /*0740*/  STL [R1+0x14], R15 ;  /* 0x0000140f01007387 */ /* 0x000fe20000100800 */
[C---:B------:R-:W-:Y:S01]  /*0750*/  LOP3.LUT P0, RZ, R2.reuse, 0x4, RZ, 0xc0, !PT ;  /* 0x0000000402ff7812 */ /* 0x040fe2000780c0ff */
[----:B------:R-:W-:Y:S01]  /*0760*/  IMAD.IADD R231, R229, 0x1, R232 ;  /* 0x00000001e5e77824 */ /* 0x000fe200078e02e8 */
[----:B------:R-:W-:Y:S01]  /*0770*/  USHF.R.S32.HI UR56, URZ, 0x1f, UR29 ;  /* 0x0000001f3f387899 */ /* 0x000fe2000801141d */
[----:B------:R-:W-:Y:S01]  /*0780*/  LOP3.LUT R4, R3, 0x6, R11, 0xf8, !PT ;  /* 0x0000000603047812 */ /* 0x000fe200078ef80b */
[----:B------:R-:W-:Y:S01]  /*0790*/  IMAD.SHL.U32 R237, R237, 0x2, RZ ;  /* 0x00000002eded7824 */ /* 0x000fe200078e00ff */
[----:B------:R-:W-:Y:S01]  /*07a0*/  LOP3.LUT R8, R5, 0x10, R3, 0xf8, !PT ;  /* 0x0000001005087812 */ /* 0x000fe200078ef803 */
[----:B------:R-:W-:Y:S01]  /*07b0*/  IMAD.SHL.U32 R5, R2, 0x20, RZ ;  /* 0x0000002002057824 */ /* 0x000fe200078e00ff */
[----:B------:R-:W-:Y:S01]  /*07c0*/  SHF.R.S32.HI R3, RZ, 0x1f, R2 ;  /* 0x0000001fff037819 */ /* 0x000fe20000011402 */
[----:B------:R1:W-:Y:S01]  /*07d0*/  STL [R1], R4 ;  /* 0x0000000401007387 */ /* 0x0003e20000100800 */
[----:B------:R-:W-:-:S02]  /*07e0*/  USHF.R.S32.HI UR55, URZ, 0x1f, UR36 ;  /* 0x0000001f3f377899 */ /* 0x000fc40008011424 */
[----:B------:R-:W-:Y:S01]  /*07f0*/  LEA.HI R225, R3, R2, RZ, 0x3 ;  /* 0x0000000203e17211 */ /* 0x000fe200078f18ff */
[----:B------:R-:W-:Y:S01]  /*0800*/  IMAD.SHL.U32 R3, R9, 0x8, RZ ;  /* 0x0000000809037824 */ /* 0x000fe200078e00ff */
[----:B------:R-:W-:Y:S02]  /*0810*/  UIMAD.WIDE.U32 UR40, UR34, UR42, URZ ;  /* 0x0000002a222872a5 */ /* 0x000fe4000f8e003f */
[----:B------:R-:W-:Y:S02]  /*0820*/  UIMAD UR49, UR35, UR42, URZ ;  /* 0x0000002a233172a4 */ /* 0x000fe4000f8e023f */
[----:B------:R-:W-:Y:S01]  /*0830*/  LOP3.LUT R10, R3, 0x8, RZ, 0xc0, !PT ;  /* 0x00000008030a7812 */ /* 0x000fe200078ec0ff */
[----:B------:R-:W-:Y:S02]  /*0840*/  USHF.R.S32.HI UR51, URZ, 0x1f, UR45 ;  /* 0x0000001f3f337899 */ /* 0x000fe4000801142d */
[----:B------:R-:W-:Y:S01]  /*0850*/  UIMAD UR48, UR6, UR48, URZ ;  /* 0x00000030063072a4 */ /* 0x000fe2000f8e023f */
[----:B------:R-:W-:Y:S01]  /*0860*/  LOP3.LUT R3, R10, 0x1e0, R5, 0xf8, !PT ;  /* 0x000001e00a037812 */ /* 0x000fe200078ef805 */
[----:B------:R-:W-:Y:S01]  /*0870*/  IMAD.U32 R5, RZ, RZ, UR14 ;  /* 0x0000000eff057e24 */ /* 0x000fe2000f8e00ff */
[----:B------:R-:W-:-:S02]  /*0880*/  @!UP2 UIMAD UR47, UR7, UR47, URZ ;  /* 0x0000002f072fa2a4 */ /* 0x000fc4000f8e023f */
[----:B------:R-:W-:Y:S01]  /*0890*/  USHF.R.S32.HI UR46, URZ, 0x1f, UR39 ;  /* 0x0000001f3f2e7899 */ /* 0x000fe20008011427 */
[C---:B-1----:R-:W-:Y:S01]  /*08a0*/  LOP3.LUT R4, R225.reuse, 0xfffffff8, RZ, 0xc0, !PT ;  /* 0xfffffff8e1047812 */ /* 0x042fe200078ec0ff */
[----:B------:R-:W-:-:S04]  /*08b0*/  IMAD.SHL.U32 R225, R225, 0x40, RZ ;  /* 0x00000040e1e17824 */ /* 0x000fc800078e00ff */
[C---:B------:R-:W-:Y:S01]  /*08c0*/  IMAD.IADD R6, R2.reuse, 0x1, -R4 ;  /* 0x0000000102067824 */ /* 0x040fe200078e0a04 */
[----:B------:R-:W-:Y:S01]  /*08d0*/  LOP3.LUT R225, R225, 0xfffffe00, RZ, 0xc0, !PT ;  /* 0xfffffe00e1e17812 */ /* 0x000fe200078ec0ff */
[----:B------:R-:W-:Y:S02]  /*08e0*/  IMAD.SHL.U32 R4, R2, 0x4, RZ ;  /* 0x0000000402047824 */ /* 0x000fe400078e00ff */
[----:B------:R-:W-:Y:S01]  /*08f0*/  IMAD.SHL.U32 R2, R7, 0x40, RZ ;  /* 0x0000004007027824 */ /* 0x000fe200078e00ff */
[----:B------:R-:W-:Y:S02]  /*0900*/  LOP3.LUT P6, RZ, R6, 0x2, RZ, 0xc0, !PT ;  /* 0x0000000206ff7812 */ /* 0x000fe400078cc0ff */
[----:B------:R-:W-:Y:S01]  /*0910*/  LOP3.LUT R11, R3, 0x38, R4, 0x78, !PT ;  /* 0x00000038030b7812 */ /* 0x000fe200078e7804 */
[----:B------:R-:W-:Y:S01]  /*0920*/  IMAD.SHL.U32 R3, R16, 0x8, RZ ;  /* 0x0000000810037824 */ /* 0x000fe200078e00ff */
[----:B------:R-:W-:Y:S01]  /*0930*/  LOP3.LUT R2, R2, 0x1c0, RZ, 0xc0, !PT ;  /* 0x000001c002027812 */ /* 0x000fe200078ec0ff */
[----:B------:R-:W-:Y:S01]  /*0940*/  IMAD.SHL.U32 R4, R7, 0x4, RZ ;  /* 0x0000000407047824 */ /* 0x000fe200078e00ff */
[----:B------:R-:W-:-:S02]  /*0950*/  LOP3.LUT P5, RZ, R6, 0x4, RZ, 0xc0, !PT ;  /* 0x0000000406ff7812 */ /* 0x000fc400078ac0ff */
[----:B------:R-:W-:Y:S02]  /*0960*/  LOP3.LUT R7, R3, 0x38, RZ, 0xc0, !PT ;  /* 0x0000003803077812 */ /* 0x000fe400078ec0ff */
[----:B------:R-:W-:Y:S02]  /*0970*/  SHF.R.U32.HI R3, RZ, 0x3, R2 ;  /* 0x00000003ff037819 */ /* 0x000fe40000011602 */
[----:B------:R-:W-:Y:S02]  /*0980*/  LOP3.LUT R8, R8, 0x18, R4, 0x78, !PT ;  /* 0x0000001808087812 */ /* 0x000fe400078e7804 */
[----:B------:R-:W-:Y:S02]  /*0990*/  LOP3.LUT R4, R3, R2, R7, 0x1e, !PT ;  /* 0x0000000203047212 */ /* 0x000fe400078e1e07 */
[----:B------:R-:W-:Y:S02]  /*09a0*/  LOP3.LUT R2, R226, 0x8, R14, 0xf8, !PT ;  /* 0x00000008e2027812 */ /* 0x000fe400078ef80e */
[----:B------:R-:W-:-:S02]  /*09b0*/  SHF.R.U32.HI R226, RZ, 0x3, R226 ;  /* 0x00000003ffe27819 */ /* 0x000fc400000116e2 */
[----:B------:R-:W-:Y:S02]  /*09c0*/  SHF.R.S32.HI R3, RZ, 0x1f, R233 ;  /* 0x0000001fff037819 */ /* 0x000fe400000114e9 */
[----:B------:R-:W-:Y:S02]  /*09d0*/  LOP3.LUT R226, R2, 0x38, R226, 0x78, !PT ;  /* 0x0000003802e27812 */ /* 0x000fe400078e78e2 */
[-C--:B------:R-:W-:Y:S02]  /*09e0*/  LEA.HI R2, R3, R16.reuse, RZ, 0x2 ;  /* 0x0000001003027211 */ /* 0x080fe400078f10ff */
[----:B------:R-:W-:Y:S02]  /*09f0*/  LEA.HI R233, R233, R16, RZ, 0x1 ;  /* 0x00000010e9e97211 */ /* 0x000fe400078f08ff */
[----:B------:R-:W-:Y:S01]  /*0a00*/  LOP3.LUT R3, R2, 0xfffffffc, RZ, 0xc0, !PT ;  /* 0xfffffffc02037812 */ /* 0x000fe200078ec0ff */
[----:B------:R-:W-:Y:S01]  /*0a10*/  IMAD.SHL.U32 R2, R12, 0x2, RZ ;  /* 0x000000020c027824 */ /* 0x000fe200078e00ff */
[----:B------:R-:W-:-:S02]  /*0a20*/  LOP3.LUT R233, R233, 0x3ffffe, RZ, 0xc0, !PT ;  /* 0x003ffffee9e97812 */ /* 0x000fc400078ec0ff */
[----:B------:R-:W-:Y:S01]  /*0a30*/  SEL R227, R227, 0xffffffc0, !P5 ;  /* 0xffffffc0e3e37807 */ /* 0x000fe20006800000 */
[----:B------:R-:W-:Y:S02]  /*0a40*/  IMAD.IADD R5, R16, 0x1, -R3 ;  /* 0x0000000110057824 */ /* 0x000fe400078e0a03 */
[----:B------:R-:W-:Y:S01]  /*0a50*/  IMAD.IADD R252, R2, 0x1, R4 ;  /* 0x0000000102fc7824 */ /* 0x000fe200078e0204 */
[----:B------:R-:W-:Y:S01]  /*0a60*/  SHF.R.S32.HI R4, RZ, 0x1f, R15 ;  /* 0x0000001fff047819 */ /* 0x000fe2000001140f */
[----:B------:R-:W-:Y:S02]  /*0a70*/  IMAD R3, R5, 0x200, R2 ;  /* 0x0000020005037824 */ /* 0x000fe400078e0202 */
[----:B------:R-:W-:Y:S01]  /*0a80*/  IMAD.SHL.U32 R2, R6, 0x40, RZ ;  /* 0x0000004006027824 */ /* 0x000fe200078e00ff */
[----:B------:R-:W-:Y:S01]  /*0a90*/  LEA.HI R4, R4, R15, RZ, 0x2 ;  /* 0x0000000f04047211 */ /* 0x000fe200078f10ff */
[----:B------:R-:W-:Y:S01]  /*0aa0*/  IMAD.IADD R248, R3, 0x1, R8 ;  /* 0x0000000103f87824 */ /* 0x000fe200078e0208 */
[----:B------:R-:W-:Y:S01]  /*0ab0*/  LEA R252, R252, 0x10000, 0x1 ;  /* 0x00010000fcfc7811 */ /* 0x000fe200078e08ff */
[----:B------:R-:W-:Y:S01]  /*0ac0*/  IMAD.IADD R233, R16, 0x1, -R233 ;  /* 0x0000000110e97824 */ /* 0x000fe200078e0ae9 */
[----:B------:R-:W-:Y:S01]  /*0ad0*/  SHF.R.S32.HI R6, RZ, 0x2, R4 ;  /* 0x00000002ff067819 */ /* 0x000fe20000011404 */
[----:B------:R-:W-:Y:S01]  /*0ae0*/  IMAD R4, R9, 0x1000, R225 ;  /* 0x0000100009047824 */ /* 0x000fe200078e02e1 */
[----:B------:R-:W-:Y:S01]  /*0af0*/  LOP3.LUT R2, R2, 0x1c0, RZ, 0xc0, !PT ;  /* 0x000001c002027812 */ /* 0x000fe200078ec0ff */
[----:B------:R-:W-:-:S02]  /*0b00*/  IMAD R233, R233, 0x200, R11 ;  /* 0x00000200e9e97824 */ /* 0x000fc400078e020b */
[----:B------:R-:W-:Y:S01]  /*0b10*/  IMAD R6, R5, 0x10, R6 ;  /* 0x0000001005067824 */ /* 0x000fe200078e0206 */
[----:B------:R-:W-:Y:S01]  /*0b20*/  SHF.R.U32.HI R3, RZ, 0x3, R2 ;  /* 0x00000003ff037819 */ /* 0x000fe20000011602 */
[----:B------:R-:W-:Y:S01]  /*0b30*/  IMAD.SHL.U32 R248, R248, 0x2, RZ ;  /* 0x00000002f8f87824 */ /* 0x000fe200078e00ff */
[----:B------:R-:W-:Y:S02]  /*0b40*/  LEA R233, R233, 0x14000, 0x1 ;  /* 0x00014000e9e97811 */ /* 0x000fe400078e08ff */
[CC--:B------:R-:W-:Y:S01]  /*0b50*/  LOP3.LUT R7, R3.reuse, R2.reuse, R7, 0x1e, !PT ;  /* 0x0000000203077212 */ /* 0x0c0fe200078e1e07 */
[----:B------:R1:W-:Y:S01]  /*0b60*/  STL [R1+0x10], R6 ;  /* 0x0000100601007387 */ /* 0x0003e20000100800 */
[C---:B------:R-:W-:Y:S01]  /*0b70*/  LOP3.LUT R8, R3.reuse, R2, R10, 0x1e, !PT ;  /* 0x0000000203087212 */ /* 0x040fe200078e1e0a */
[C---:B------:R-:W-:Y:S01]  /*0b80*/  IMAD.IADD R251, R248.reuse, 0x1, R250 ;  /* 0x00000001f8fb7824 */ /* 0x040fe200078e02fa */
[----:B------:R-:W-:Y:S01]  /*0b90*/  LOP3.LUT R3, R3, R13, R2, 0x1e, !PT ;  /* 0x0000000d03037212 */ /* 0x000fe200078e1e02 */
[----:B------:R-:W-:Y:S01]  /*0ba0*/  IMAD R2, R5, 0x400, R225 ;  /* 0x0000040005027824 */ /* 0x000fe200078e02e1 */
[----:B------:R-:W-:Y:S01]  /*0bb0*/  IADD3 R249, R248, 0x10, RZ ;  /* 0x00000010f8f97810 */ /* 0x000fe20007ffe0ff */
[----:B------:R-:W-:Y:S01]  /*0bc0*/  IMAD.IADD R4, R4, 0x1, R7 ;  /* 0x0000000104047824 */ /* 0x000fe200078e0207 */
[----:B------:R-:W-:Y:S01]  /*0bd0*/  LOP3.LUT R225, R3, R225, RZ, 0xfc, !PT ;  /* 0x000000e103e17212 */ /* 0x000fe200078efcff */
[----:B------:R-:W-:Y:S01]  /*0be0*/  IMAD.MOV.U32 R3, RZ, RZ, 0x20 ;  /* 0x00000020ff037424 */ /* 0x000fe200078e00ff */
[----:B------:R-:W-:Y:S01]  /*0bf0*/  IADD3 R234, R233, 0x20, RZ ;  /* 0x00000020e9ea7810 */ /* 0x000fe20007ffe0ff */
[----:B------:R-:W-:Y:S01]  /*0c00*/  IMAD.IADD R2, R2, 0x1, R8 ;  /* 0x0000000102027824 */ /* 0x000fe200078e0208 */
[----:B------:R-:W-:-:S02]  /*0c10*/  @P2 IADD3 R249, R248, -0x10, RZ ;  /* 0xfffffff0f8f92810 */ /* 0x000fc40007ffe0ff */
[C---:B------:R-:W-:Y:S01]  /*0c20*/  SEL R0, R3.reuse, 0xffffffe0, !P4 ;  /* 0xffffffe003007807 */ /* 0x040fe20006000000 */
[----:B------:R-:W-:Y:S01]  /*0c30*/  IMAD.SHL.U32 R2, R2, 0x2, RZ ;  /* 0x0000000202027824 */ /* 0x000fe200078e00ff */
[C---:B------:R-:W-:Y:S01]  /*0c40*/  SEL R224, R3.reuse, 0xffffffe0, !P3 ;  /* 0xffffffe003e07807 */ /* 0x040fe20005800000 */
[----:B------:R-:W-:Y:S01]  /*0c50*/  IMAD.IADD R250, R250, 0x1, R249 ;  /* 0x00000001fafa7824 */ /* 0x000fe200078e02f9 */
[----:B------:R-:W-:Y:S01]  /*0c60*/  SEL R3, R3, 0xffffffe0, !P6 ;  /* 0xffffffe003037807 */ /* 0x000fe20007000000 */
[----:B------:R-:W-:Y:S01]  /*0c70*/  IMAD.IADD R230, R229, 0x1, R0 ;  /* 0x00000001e5e67824 */ /* 0x000fe200078e0200 */
[----:B------:R-:W-:Y:S01]  /*0c80*/  @P0 IADD3 R234, R233, -0x20, RZ ;  /* 0xffffffe0e9ea0810 */ /* 0x000fe20007ffe0ff */
[----:B------:R-:W-:Y:S01]  /*0c90*/  IMAD.IADD R236, R0, 0x1, R236 ;  /* 0x0000000100ec7824 */ /* 0x000fe200078e02ec */
[----:B------:R-:W-:Y:S01]  /*0ca0*/  LEA R225, R225, 0x10000, 0x1 ;  /* 0x00010000e1e17811 */ /* 0x000fe200078e08ff */
[----:B------:R-:W-:Y:S01]  /*0cb0*/  IMAD.IADD R3, R2, 0x1, R3 ;  /* 0x0000000102037824 */ /* 0x000fe200078e0203 */
[----:B------:R-:W-:Y:S01]  /*0cc0*/  IADD3 R235, R234, 0x800, RZ ;  /* 0x00000800eaeb7810 */ /* 0x000fe20007ffe0ff */
[----:B------:R-:W-:-:S02]  /*0cd0*/  IMAD R224, R226, 0x2, R224 ;  /* 0x00000002e2e07824 */ /* 0x000fc400078e02e0 */
[--C-:B------:R-:W-:Y:S02]  /*0ce0*/  IMAD.IADD R228, R2, 0x1, R227.reuse ;  /* 0x0000000102e47824 */ /* 0x100fe400078e02e3 */
[----:B------:R-:W-:Y:S02]  /*0cf0*/  IMAD.IADD R232, R232, 0x1, R230 ;  /* 0x00000001e8e87824 */ /* 0x000fe400078e02e6 */
[----:B------:R-:W-:Y:S02]  /*0d00*/  IMAD.SHL.U32 R226, R226, 0x2, RZ ;  /* 0x00000002e2e27824 */ /* 0x000fe400078e00ff */
[----:B------:R-:W-:Y:S02]  /*0d10*/  IMAD.IADD R227, R3, 0x1, R227 ;  /* 0x0000000103e37824 */ /* 0x000fe400078e02e3 */
[----:B-1--4-:R-:W-:Y:S02]  /*0d20*/  IMAD.SHL.U32 R0, R4, 0x2, RZ ;  /* 0x0000000204007824 */ /* 0x012fe400078e00ff */
.L_x_161:
[----:B------:R-:W-:Y:S02]  /*0d30*/  ULDC.64 UR6, c[0x0][0x240] ;  /* 0x0000900000067ab9 */ /* 0x000fe40000000a00 */
[----:B------:R-:W-:-:S02]  /*0d40*/  UISETP.NE.U32.AND UP6, UPT, URZ, UR6, UPT ;  /* 0x000000063f00728c */ /* 0x000fc4000bfc5070 */
[----:B------:R-:W-:Y:S02]  /*0d50*/  USHF.L.U32 UR13, UR29, 0x2, URZ ;  /* 0x000000021d0d7899 */ /* 0x000fe4000800063f */
[----:B------:R-:W-:Y:S02]  /*0d60*/  USHF.R.S32.HI UR38, URZ, 0x1f, UR29 ;  /* 0x0000001f3f267899 */ /* 0x000fe4000801141d */
[----:B------:R-:W-:Y:S02]  /*0d70*/  UISETP.NE.AND.EX UP6, UPT, URZ, UR7, UPT, UP6 ;  /* 0x000000073f00728c */ /* 0x000fe4000bfc5360 */
[----:B------:R-:W-:Y:S02]  /*0d80*/  ULDC.64 UR10, c[0x0][0x250] ;  /* 0x00009400000a7ab9 */ /* 0x000fe40000000a00 */
[----:B------:R-:W-:Y:S02]  /*0d90*/  UISETP.NE.U32.AND UP4, UPT, URZ, UR10, UPT ;  /* 0x0000000a3f00728c */ /* 0x000fe4000bf85070 */
[----:B------:R-:W-:Y:S01]  /*0da0*/  USHF.L.U64.HI UR12, UR29, 0x2, UR38 ;  /* 0x000000021d0c7899 */ /* 0x000fe20008010226 */
[----:B------:R-:W-:Y:S01]  /*0db0*/  PLOP3.LUT P2, PT, PT, PT, UP6, 0x80, 0x0 ;  /* 0x000000000000781c */ /* 0x000fe20003f4f068 */
[----:B------:R-:W-:-:S02]  /*0dc0*/  UIADD3 UR6, UP0, UR13, UR6, URZ ;  /* 0x000000060d067290 */ /* 0x000fc4000ff1e03f */
[----:B------:R-:W-:Y:S02]  /*0dd0*/  UISETP.NE.AND.EX UP4, UPT, URZ, UR11, UPT, UP4 ;  /* 0x0000000b3f00728c */ /* 0x000fe4000bf85340 */
[----:B------:R-:W-:Y:S02]  /*0de0*/  UIADD3.X UR7, UR12, UR7, URZ, UP0, !UPT ;  /* 0x000000070c077290 */ /* 0x000fe400087fe43f */
[----:B-1----:R-:W-:Y:S01]  /*0df0*/  IMAD.U32 R4, RZ, RZ, UR6 ;  /* 0x00000006ff047e24 */ /* 0x002fe2000f8e00ff */
[----:B------:R-:W-:Y:S01]  /*0e00*/  ULDC.U8 UR14, c[0x0][0x312] ;  /* 0x0000c480000e7ab9 */ /* 0x000fe20000000000 */
[----:B------:R-:W-:Y:S01]  /*0e10*/  PLOP3.LUT P0, PT, PT, PT, UP4, 0x80, 0x0 ;  /* 0x000000000000781c */ /* 0x000fe20003f0f048 */
[----:B------:R-:W-:Y:S01]  /*0e20*/  ULDC.64 UR8, c[0x0][0x248] ;  /* 0x0000920000087ab9 */ /* 0x000fe20000000a00 */
[----:B------:R-:W-:Y:S01]  /*0e30*/  IMAD.U32 R5, RZ, RZ, UR7 ;  /* 0x00000007ff057e24 */ /* 0x000fe2000f8e00ff */
[----:B------:R-:W-:Y:S02]  /*0e40*/  UISETP.NE.AND UP5, UPT, UR14, URZ, UPT ;  /* 0x0000003f0e00728c */ /* 0x000fe4000bfa5270 */
[----:B------:R-:W-:-:S02]  /*0e50*/  @UP4 UIADD3 UR6, UP0, UR13, UR10, URZ ;  /* 0x0000000a0d064290 */ /* 0x000fc4000ff1e03f */
[----:B--2---:R1:W2:Y:S01]  /*0e60*/  @P2 LDG.E R9, [R4.64] ;  /* 0x0000000404092981 */ /* 0x0042a2000c1e1900 */
[----:B------:R-:W-:Y:S02]  /*0e70*/  UISETP.EQ.U32.AND UP1, UPT, URZ, UR8, UPT ;  /* 0x000000083f00728c */ /* 0x000fe4000bf22070 */
[----:B------:R-:W-:Y:S01]  /*0e80*/  @UP4 UIADD3.X UR7, UR12, UR11, URZ, UP0, !UPT ;  /* 0x0000000b0c074290 */ /* 0x000fe200087fe43f */
[----:B------:R1:W3:Y:S01]  /*0e90*/  @P2 LDG.E R8, [R4.64+0x4] ;  /* 0x0000040404082981 */ /* 0x0002e2000c1e1900 */
[----:B------:R-:W-:Y:S01]  /*0ea0*/  MOV R6, UR6 ;  /* 0x0000000600067c02 */ /* 0x000fe20008000f00 */
[----:B------:R-:W-:-:S03]  /*0eb0*/  UISETP.EQ.OR.EX UP1, UPT, URZ, UR9, !UP5, UP1 ;  /* 0x000000093f00728c */ /* 0x000fc6000ef22710 */
[----:B------:R-:W-:Y:S01]  /*0ec0*/  IMAD.U32 R7, RZ, RZ, UR7 ;  /* 0x00000007ff077e24 */ /* 0x000fe2000f8e00ff */
[----:B------:R-:W-:-:S04]  /*0ed0*/  UIADD3 UR8, UP0, UR13, UR8, URZ ;  /* 0x000000080d087290 */ /* 0x000fc8000ff1e03f */
[----:B-----5:R4:W5:Y:S01]  /*0ee0*/  @P0 LDG.E R6, [R6.64] ;  /* 0x0000000406060981 */ /* 0x020962000c1e1900 */
[----:B------:R-:W-:Y:S01]  /*0ef0*/  PLOP3.LUT P1, PT, PT, PT, UP1, 0x80, 0x0 ;  /* 0x000000000000781c */ /* 0x000fe20003f2f018 */
[----:B------:R-:W-:Y:S01]  /*0f00*/  UIADD3.X UR9, UR12, UR9, URZ, UP0, !UPT ;  /* 0x000000090c097290 */ /* 0x000fe200087fe43f */
[----:B-1----:R-:W-:-:S05]  /*0f10*/  IMAD.U32 R4, RZ, RZ, UR8 ;  /* 0x00000008ff047e24 */ /* 0x002fca000f8e00ff */
[----:B------:R-:W-:-:S06]  /*0f20*/  MOV R5, UR9 ;  /* 0x0000000900057c02 */ /* 0x000fcc0008000f00 */
[----:B----4-:R-:W4:Y:S01]  /*0f30*/  @!P1 LDG.E R7, [R4.64] ;  /* 0x0000000404079981 */ /* 0x010f22000c1e1900 */
[----:B------:R-:W-:Y:S02]  /*0f40*/  UMOV UR17, 0xffffffff ;  /* 0xffffffff00117882 */ /* 0x000fe40000000000 */
[----:B------:R-:W-:Y:S02]  /*0f50*/  UMOV UR16, URZ ;  /* 0x0000003f00107c82 */ /* 0x000fe40008000000 */
[----:B------:R-:W-:Y:S02]  /*0f60*/  UMOV UR23, 0xffffffff ;  /* 0xffffffff00177882 */ /* 0x000fe40000000000 */
[----:B------:R-:W-:Y:S01]  /*0f70*/  ULDC UR8, c[0x0][0x218] ;  /* 0x0000860000087ab9 */ /* 0x000fe20000000800 */
[----:B--2---:R-:W1:Y:S08]  /*0f80*/  @P2 R2UR UR17, R9 ;  /* 0x00000000091123c2 */ /* 0x004e7000000e0000 */
[----:B---3--:R-:W1:Y:S08]  /*0f90*/  @P2 R2UR UR6, R8 ;  /* 0x00000000080623c2 */ /* 0x008e7000000e0000 */
[----:B-----5:R2:W3:Y:S01]  /*0fa0*/  @P0 R2UR UR16, R6 ;  /* 0x00000000061003c2 */ /* 0x0204e200000e0000 */
[----:B------:R-:W-:-:S04]  /*0fb0*/  ISETP.NE.U32.AND P0, PT, RZ, c[0x0][0x248], PT ;  /* 0x00009200ff007a0c */ /* 0x000fc80003f05070 */
[----:B------:R-:W-:Y:S01]  /*0fc0*/  ISETP.NE.AND.EX P0, PT, RZ, c[0x0][0x24c], PT, P0 ;  /* 0x00009300ff007a0c */ /* 0x000fe20003f05300 */
[----:B-1----:R-:W-:Y:S02]  /*0fd0*/  @UP6 UIADD3 UR26, UR6, -UR17, URZ ;  /* 0x80000011061a6290 */ /* 0x002fe4000fffe03f */
[----:B----4-:R2:W1:Y:S05]  /*0fe0*/  @!P1 R2UR UR23, R7 ;  /* 0x00000000071793c2 */ /* 0x01046a00000e0000 */
[----:B------:R-:W-:-:S05]  /*0ff0*/  @!UP6 ULDC UR26, c[0x0][0x214] ;  /* 0x00008500001aeab9 */ /* 0x000fca0000000800 */
        /* <DEDUP_REMOVED lines=8> */
.L_x_145:
        /* <DEDUP_REMOVED lines=58> */
.L_x_147:
        /* <DEDUP_REMOVED lines=18> */
.L_x_148:
[----:B------:R-:W-:Y:S01]  /*1540*/  IABS R8, c[0x0][0x1c8] ;  /* 0x0000720000087a13 */ /* 0x000fe20000000000 */
[----:B------:R-:W-:Y:S01]  /*1550*/  ULDC.64 UR8, c[0x0][0x370] ;  /* 0x0000dc0000087ab9 */ /* 0x000fe20000000a00 */
[----:B--2---:R-:W-:Y:S01]  /*1560*/  IABS R7, UR36 ;  /* 0x0000002400077c13 */ /* 0x004fe20008000000 */
[----:B------:R-:W-:Y:S01]  /*1570*/  @UP1 UIMAD.WIDE.U32 UR6, UR17, UR8, URZ ;  /* 0x00000008110612a5 */ /* 0x000fe2000f8e003f */
[----:B------:R-:W1:Y:S01]  /*1580*/  I2F.RP R4, R8 ;  /* 0x0000000800047306 */ /* 0x000e620000209400 */
[----:B------:R-:W-:Y:S01]  /*1590*/  ULDC UR10, c[0x0][0x224] ;  /* 0x00008900000a7ab9 */ /* 0x000fe20000000800 */
[----:B------:R-:W-:Y:S01]  /*15a0*/  ISETP.NE.AND P2, PT, RZ, c[0x0][0x1c8], PT ;  /* 0x00007200ff007a0c */ /* 0x000fe20003f45270 */
        /* <DEDUP_REMOVED lines=49> */
[----:B------:R-:W-:Y:S02]  /*18c0*/  ISETP.LE.AND P1, PT, RZ, UR54, PT ;  /* 0x00000036ff007c0c */ /* 0x000fe4000bf23270 */
[----:B------:R-:W-:-:S13]  /*18d0*/  ISETP.GE.U32.AND P0, PT, R5, R8, PT ;  /* 0x000000080500720c */ /* 0x000fda0003f06070 */
[----:B------:R-:W-:Y:S02]  /*18e0*/  @P0 IADD3 R4, R4, 0x1, RZ ;  /* 0x0000000104040810 */ /* 0x000fe40007ffe0ff */
[----:B------:R-:W-:-:S03]  /*18f0*/  PLOP3.LUT P0, PT, PT, PT, UP2, 0x80, 0x0 ;  /* 0x000000000000781c */ /* 0x000fc60003f0f028 */
[----:B------:R-:W-:Y:S01]  /*1900*/  @!P1 IMAD.MOV R4, RZ, RZ, -R4 ;  /* 0x000000ffff049224 */ /* 0x000fe200078e0a04 */
[----:B------:R-:W-:-:S04]  /*1910*/  @!P2 LOP3.LUT R4, RZ, c[0x0][0x1c8], RZ, 0x33, !PT ;  /* 0x00007200ff04aa12 */ /* 0x000fc800078e33ff */
[----:B------:R-:W-:-:S05]  /*1920*/  SHF.R.S32.HI R13, RZ, 0x1f, R4 ;  /* 0x0000001fff0d7819 */ /* 0x000fca0000011404 */
[----:B------:R-:W-:Y:S05]  /*1930*/  @!P0 BRA `(.L_x_149) ;  /* 0x0000005000008947 */ /* 0x000fea0003800000 */
[----:B------:R-:W-:Y:S02]  /*1940*/  ULDC UR8, c[0x0][0x224] ;  /* 0x0000890000087ab9 */ /* 0x000fe40000000800 */
[----:B------:R-:W-:-:S04]  /*1950*/  @!UP1 UIMAD UR17, UR29, UR8, URZ ;  /* 0x000000081d1192a4 */ /* 0x000fc8000f8e023f */
[----:B------:R-:W-:-:S04]  /*1960*/  ULEA UR8, UR29, UR17, 0x7 ;  /* 0x000000111d087291 */ /* 0x000fc8000f8e383f */
[----:B------:R-:W-:Y:S01]  /*1970*/  UIMAD UR8, UR53, UR36, UR8 ;  /* 0x00000024350872a4 */ /* 0x000fe2000f8e0208 */
[----:B------:R-:W-:Y:S05]  /*1980*/  BRA `(.L_x_150) ;  /* 0x0000001000007947 */ /* 0x000fea0003800000 */
.L_x_149:
[----:B------:R-:W-:Y:S02]  /*1990*/  UMOV UR8, UR48 ;  /* 0x0000003000087c82 */ /* 0x000fe40008000000 */
.L_x_150:
[----:B------:R-:W2:Y:S04]  /*19a0*/  LDL.64 R6, [R1+0x8] ;  /* 0x0000080001067983 */ /* 0x000ea80000100a00 */
[----:B------:R1:W2:Y:S01]  /*19b0*/  LDL.64 R14, [R1+0x8] ;  /* 0x00000800010e7983 */ /* 0x0002a20000100a00 */
[----:B------:R-:W-:-:S03]  /*19c0*/  UIADD3 UR6, UP5, UP4, UR6, UR39, UR45 ;  /* 0x0000002706067290 */ /* 0x000fc6000fcbe02d */
[----:B------:R-:W3:Y:S01]  /*19d0*/  LDL R16, [R1+0x14] ;  /* 0x0000140001107983 */ /* 0x000ee20000100800 */
[----:B------:R-:W-:-:S03]  /*19e0*/  UIADD3 UR11, UP1, UP0, UR11, UR6, UR19 ;  /* 0x000000060b0b7290 */ /* 0x000fc6000f83e013 */
[----:B------:R-:W4:Y:S01]  /*19f0*/  S2R R20, SR_TID.X ;  /* 0x0000000000147919 */ /* 0x000f220000002100 */
[----:B------:R-:W-:-:S03]  /*1a00*/  ULDC.64 UR6, c[0x0][0x1a8] ;  /* 0x00006a0000067ab9 */ /* 0x000fc60000000a00 */
[----:B------:R-:W5:Y:S04]  /*1a10*/  S2R R21, SR_TID.X ;  /* 0x0000000000157919 */ /* 0x000f680000002100 */
[----:B------:R-:W1:Y:S01]  /*1a20*/  S2R R10, SR_TID.X ;  /* 0x00000000000a7919 */ /* 0x000e620000002100 */
[----:B----4-:R-:W-:-:S04]  /*1a30*/  SHF.R.S32.HI R20, RZ, 0x1f, R20 ;  /* 0x0000001fff147819 */ /* 0x010fc80000011414 */
[----:B-----5:R-:W-:-:S04]  /*1a40*/  LEA.HI R20, R20, R21, RZ, 0x3 ;  /* 0x0000001514147211 */ /* 0x020fc800078f18ff */
[----:B------:R-:W-:-:S04]  /*1a50*/  SHF.R.S32.HI R20, RZ, 0x3, R20 ;  /* 0x00000003ff147819 */ /* 0x000fc80000011414 */
[----:B------:R-:W-:Y:S02]  /*1a60*/  SHF.R.S32.HI R12, RZ, 0x1f, R20 ;  /* 0x0000001fff0c7819 */ /* 0x000fe40000011414 */
[----:B------:R-:W-:Y:S01]  /*1a70*/  IADD3 R5, P1, R20, UR12, RZ ;  /* 0x0000000c14057c10 */ /* 0x000fe2000ff3e0ff */
[----:B------:R-:W4:Y:S01]  /*1a80*/  S2R R11, SR_TID.X ;  /* 0x00000000000b7919 */ /* 0x000f220000002100 */
[----:B------:R-:W-:-:S04]  /*1a90*/  UIMAD UR6, UR59, UR6, URZ ;  /* 0x000000063b0672a4 */ /* 0x000fc8000f8e023f */
[----:B------:R-:W-:-:S03]  /*1aa0*/  UIMAD UR9, UR36, UR7, UR6 ;  /* 0x00000007240972a4 */ /* 0x000fc6000f8e0206 */
[----:B------:R-:W-:Y:S02]  /*1ab0*/  ULDC.64 UR6, c[0x0][0x370] ;  /* 0x0000dc0000067ab9 */ /* 0x000fe40000000a00 */
[----:B------:R-:W-:Y:S01]  /*1ac0*/  UIMAD UR6, UR25, UR6, URZ ;  /* 0x00000006190672a4 */ /* 0x000fe2000f8e023f */
[----:B-1----:R-:W-:-:S03]  /*1ad0*/  SHF.R.S32.HI R10, RZ, 0x1f, R10 ;  /* 0x0000001fff0a7819 */ /* 0x002fc6000001140a */
[----:B------:R-:W-:Y:S01]  /*1ae0*/  UIMAD UR6, UR12, UR7, UR6 ;  /* 0x000000070c0672a4 */ /* 0x000fe2000f8e0206 */
[----:B----4-:R-:W-:-:S04]  /*1af0*/  LEA.HI R10, R10, R11, RZ, 0x5 ;  /* 0x0000000b0a0a7211 */ /* 0x010fc800078f28ff */
[----:B------:R-:W-:Y:S01]  /*1b00*/  SHF.R.S32.HI R10, RZ, 0x5, R10 ;  /* 0x00000005ff0a7819 */ /* 0x000fe2000001140a */
[----:B------:R-:W-:-:S04]  /*1b10*/  IMAD R11, R12, c[0x0][0x370], RZ ;  /* 0x0000dc000c0b7a24 */ /* 0x000fc800078e02ff */
[----:B------:R-:W-:Y:S01]  /*1b20*/  IMAD R11, R20, c[0x0][0x374], R11 ;  /* 0x0000dd00140b7a24 */ /* 0x000fe200078e020b */
[----:B------:R-:W-:Y:S01]  /*1b30*/  BSSY B0, `(.L_x_146) ;  /* 0x0000473000007945 */ /* 0x000fe20003800000 */
[----:B--2---:R-:W-:Y:S01]  /*1b40*/  IMAD.MOV.U32 R14, RZ, RZ, R6 ;  /* 0x000000ffff0e7224 */ /* 0x004fe200078e0006 */
[----:B------:R-:W-:-:S04]  /*1b50*/  IADD3.X R7, R12, UR25, RZ, P1, !PT ;  /* 0x000000190c077c10 */ /* 0x000fc80008ffe4ff */
[----:B------:R-:W-:Y:S01]  /*1b60*/  SHF.R.S32.HI R15, RZ, 0x1f, R14 ;  /* 0x0000001fff0f7819 */ /* 0x000fe2000001140e */
[----:B------:R-:W-:-:S04]  /*1b70*/  IMAD R7, R7, c[0x0][0x190], RZ ;  /* 0x0000640007077a24 */ /* 0x000fc800078e02ff */
[----:B------:R-:W-:Y:S01]  /*1b80*/  IMAD.WIDE.U32 R8, R5, c[0x0][0x190], R14 ;  /* 0x0000640005087a25 */ /* 0x000fe200078e000e */
[----:B------:R-:W-:-:S03]  /*1b90*/  IADD3 R6, P0, R14, UR14, RZ ;  /* 0x0000000e0e067c10 */ /* 0x000fc6000ff1e0ff */
[----:B------:R-:W-:Y:S01]  /*1ba0*/  IMAD R5, R5, c[0x0][0x194], R7 ;  /* 0x0000650005057a24 */ /* 0x000fe200078e0207 */
[----:B------:R-:W-:Y:S02]  /*1bb0*/  IADD3 R8, P1, R8, UR37, RZ ;  /* 0x0000002508087c10 */ /* 0x000fe4000ff3e0ff */
[----:B------:R-:W-:Y:S02]  /*1bc0*/  IADD3.X R7, R15, UR22, RZ, P0, !PT ;  /* 0x000000160f077c10 */ /* 0x000fe400087fe4ff */
[----:B------:R-:W-:Y:S01]  /*1bd0*/  IADD3.X R9, R9, UR31, R5, P1, !PT ;  /* 0x0000001f09097c10 */ /* 0x000fe20008ffe405 */
[----:B------:R-:W-:-:S04]  /*1be0*/  IMAD.U32 R5, RZ, RZ, UR12 ;  /* 0x0000000cff057e24 */ /* 0x000fc8000f8e00ff */
[----:B------:R-:W-:-:S05]  /*1bf0*/  IMAD.WIDE.U32 R6, R5, c[0x0][0x370], R6 ;  /* 0x0000dc0005067a25 */ /* 0x000fca00078e0006 */
[----:B------:R-:W-:Y:S01]  /*1c00*/  IADD3 R7, R7, UR6, RZ ;  /* 0x0000000607077c10 */ /* 0x000fe2000fffe0ff */
[----:B------:R-:W-:Y:S02]  /*1c10*/  ULDC.64 UR6, c[0x0][0x378] ;  /* 0x0000de0000067ab9 */ /* 0x000fe40000000a00 */
[----:B------:R-:W-:Y:S01]  /*1c20*/  UIMAD UR6, UR59, UR6, URZ ;  /* 0x000000063b0672a4 */ /* 0x000fe2000f8e023f */
[----:B------:R-:W-:-:S03]  /*1c30*/  IMAD.U32 R5, RZ, RZ, UR36 ;  /* 0x00000024ff057e24 */ /* 0x000fc6000f8e00ff */
[----:B------:R-:W-:Y:S01]  /*1c40*/  UIMAD UR6, UR36, UR7, UR6 ;  /* 0x00000007240672a4 */ /* 0x000fe2000f8e0206 */
[----:B---3--:R-:W-:Y:S01]  /*1c50*/  IMAD R10, R10, UR44, R16 ;  /* 0x0000002c0a0a7c24 */ /* 0x008fe2000f8e0210 */
[----:B------:R-:W-:Y:S01]  /*1c60*/  UIADD3.X UR7, UR15, UR46, UR51, UP5, UP4 ;  /* 0x0000002e0f077290 */ /* 0x000fe2000afe8433 */
[----:B------:R-:W-:-:S03]  /*1c70*/  IMAD.WIDE.U32 R6, R5, c[0x0][0x378], R6 ;  /* 0x0000de0005067a25 */ /* 0x000fc600078e0006 */
[----:B------:R-:W-:Y:S01]  /*1c80*/  UIADD3.X UR7, UR21, UR7, UR20, UP1, UP0 ;  /* 0x0000000715077290 */ /* 0x000fe20008fe0414 */
[----:B------:R-:W-:Y:S01]  /*1c90*/  IMAD.WIDE.U32 R8, R5, c[0x0][0x1a8], R8 ;  /* 0x00006a0005087a25 */ /* 0x000fe200078e0008 */
[C---:B------:R-:W-:Y:S01]  /*1ca0*/  IADD3 R5, P0, R10.reuse, UR11, RZ ;  /* 0x0000000b0a057c10 */ /* 0x040fe2000ff1e0ff */
[----:B------:R-:W-:Y:S01]  /*1cb0*/  UISETP.GE.AND UP0, UPT, UR26, 0x1, UPT ;  /* 0x000000011a00788c */ /* 0x000fe2000bf06270 */
[----:B------:R1:W-:Y:S02]  /*1cc0*/  STL [R1+0xc], R15 ;  /* 0x00000c0f01007387 */ /* 0x0003e40000100800 */
[----:B------:R-:W-:Y:S02]  /*1cd0*/  LEA.HI.X.SX32 R10, R10, UR7, 0x1, P0 ;  /* 0x000000070a0a7c11 */ /* 0x000fe400080f0eff */
[----:B------:R-:W-:Y:S02]  /*1ce0*/  LEA R238, P0, R5, c[0x0][0x350], 0x2 ;  /* 0x0000d40005ee7a11 */ /* 0x000fe400078010ff */
[----:B------:R-:W-:-:S02]  /*1cf0*/  IADD3 R7, R7, UR6, RZ ;  /* 0x0000000607077c10 */ /* 0x000fc4000fffe0ff */
[----:B------:R-:W-:Y:S02]  /*1d00*/  LEA.HI.X R239, R5, c[0x0][0x354], R10, 0x2, P0 ;  /* 0x0000d50005ef7a11 */ /* 0x000fe400000f140a */
[----:B------:R-:W-:Y:S01]  /*1d10*/  PLOP3.LUT P0, PT, PT, PT, UP0, 0x80, 0x0 ;  /* 0x000000000000781c */ /* 0x000fe20003f0f008 */
[----:B------:R-:W-:Y:S01]  /*1d20*/  UIADD3 UR6, UR12, UR10, URZ ;  /* 0x0000000a0c067290 */ /* 0x000fe2000fffe03f */
[----:B------:R-:W-:Y:S01]  /*1d30*/  IMAD.WIDE.U32 R6, R20, c[0x0][0x370], R6 ;  /* 0x0000dc0014067a25 */ /* 0x000fe200078e0006 */
[----:B------:R-:W-:Y:S02]  /*1d40*/  ULDC.64 UR20, c[0x0][0x200] ;  /* 0x0000800000147ab9 */ /* 0x000fe40000000a00 */
[----:B------:R-:W-:Y:S01]  /*1d50*/  UIADD3 UR14, UR12, UR8, URZ ;  /* 0x000000080c0e7290 */ /* 0x000fe2000fffe03f */
[----:B------:R-:W-:Y:S01]  /*1d60*/  IMAD.IADD R5, R7, 0x1, R11 ;  /* 0x0000000107057824 */ /* 0x000fe200078e020b */
[----:B------:R-:W-:Y:S01]  /*1d70*/  UIMAD.WIDE UR10, UR6, UR61, UR20 ;  /* 0x0000003d060a72a5 */ /* 0x000fe2000f8e0214 */
[----:B------:R-:W-:-:S02]  /*1d80*/  IADD3 R9, R9, UR9, RZ ;  /* 0x0000000909097c10 */ /* 0x000fc4000fffe0ff */
[----:B------:R-:W-:Y:S01]  /*1d90*/  ULDC.64 UR20, c[0x0][0x3c8] ;  /* 0x0000f20000147ab9 */ /* 0x000fe20000000a00 */
[----:B------:R-:W-:Y:S01]  /*1da0*/  LEA R240, P2, R8, c[0x0][0x160], 0x1 ;  /* 0x0000580008f07a11 */ /* 0x000fe200078408ff */
[----:B------:R-:W-:Y:S01]  /*1db0*/  ULEA.HI.SX32 UR8, UR32, 0xffffffff, 0x1a ;  /* 0xffffffff20087891 */ /* 0x000fe2000f8fd23f */
[----:B------:R-:W-:Y:S01]  /*1dc0*/  LEA R242, P1, R6, c[0x0][0x330], 0x1 ;  /* 0x0000cc0006f27a11 */ /* 0x000fe200078208ff */
[----:B------:R-:W-:Y:S01]  /*1dd0*/  UIMAD.WIDE UR14, UR14, UR61, UR20 ;  /* 0x0000003d0e0e72a5 */ /* 0x000fe2000f8e0214 */
[----:B------:R-:W-:Y:S02]  /*1de0*/  LEA.HI.X R241, R8, c[0x0][0x164], R9, 0x1, P2 ;  /* 0x0000590008f17a11 */ /* 0x000fe400010f0c09 */
[----:B------:R-:W-:Y:S01]  /*1df0*/  LEA.HI.X R243, R6, c[0x0][0x334], R5, 0x1, P1 ;  /* 0x0000cd0006f37a11 */ /* 0x000fe200008f0c05 */
[----:B------:R-:W-:Y:S05]  /*1e00*/  @!P0 BRA `(.L_x_151) ;  /* 0x00003f0000008947 */ /* 0x000fea0003800000 */
[----:B-1----:R-:W2:Y:S01]  /*1e10*/  LDL R19, [R1+0x10] ;  /* 0x0000100001137983 */ /* 0x002ea20000100800 */
[----:B------:R-:W-:Y:S01]  /*1e20*/  UIMAD UR6, UR18, -0x20, UR13 ;  /* 0xffffffe0120678a4 */ /* 0x000fe2000f8e020d */
[----:B------:R-:W-:Y:S01]  /*1e30*/  IMAD.U32 R5, RZ, RZ, UR24 ;  /* 0x00000018ff057e24 */ /* 0x000fe2000f8e00ff */
[C---:B------:R-:W-:Y:S01]  /*1e40*/  IADD3 R8, R20.reuse, 0x20, RZ ;  /* 0x0000002014087810 */ /* 0x040fe20007ffe0ff */
[----:B------:R-:W-:Y:S01]  /*1e50*/  IMAD.MOV.U32 R18, RZ, RZ, 0x40 ;  /* 0x00000040ff127424 */ /* 0x000fe200078e00ff */
[----:B------:R-:W-:Y:S01]  /*1e60*/  UMOV UR7, UR11 ;  /* 0x0000000b00077c82 */ /* 0x000fe20008000000 */
[----:B------:R-:W-:Y:S01]  /*1e70*/  IMAD.MOV.U32 R244, RZ, RZ, 0x7f800000 ;  /* 0x7f800000fff47424 */ /* 0x000fe200078e00ff */
[----:B------:R-:W-:Y:S01]  /*1e80*/  ISETP.GE.AND P2, PT, R20, UR6, PT ;  /* 0x0000000614007c0c */ /* 0x000fe2000bf46270 */
[----:B------:R-:W-:Y:S01]  /*1e90*/  UMOV UR6, UR8 ;  /* 0x0000000800067c82 */ /* 0x000fe20008000000 */
[----:B------:R-:W-:Y:S01]  /*1ea0*/  IMAD.WIDE.U32 R16, R18, c[0x0][0x370], RZ ;  /* 0x0000dc0012107a25 */ /* 0x000fe200078e00ff */
[----:B------:R-:W-:-:S02]  /*1eb0*/  UIMAD UR9, UR6, -0x40, UR26 ;  /* 0xffffffc0060978a4 */ /* 0x000fc4000f8e021a */
[----:B------:R-:W-:Y:S01]  /*1ec0*/  UMOV UR8, UR10 ;  /* 0x0000000a00087c82 */ /* 0x000fe20008000000 */
[----:B------:R-:W-:-:S07]  /*1ed0*/  IMAD.MOV.U32 R245, RZ, RZ, 0x7f800000 ;  /* 0x7f800000fff57424 */ /* 0x000fce00078e00ff */
[C---:B------:R-:W-:Y:S02]  /*1ee0*/  @!P2 IADD3 R6, P1, R20.reuse, UR24, RZ ;  /* 0x000000181406ac10 */ /* 0x040fe4000ff3e0ff */
[----:B------:R-:W-:Y:S02]  /*1ef0*/  @!P2 IADD3 R10, P0, R20, UR24, RZ ;  /* 0x00000018140aac10 */ /* 0x000fe4000ff1e0ff */
[CC--:B------:R-:W-:Y:S02]  /*1f00*/  @!P2 LEA.HI.X.SX32 R7, R5.reuse, R12.reuse, 0x1, P1 ;  /* 0x0000000c0507a211 */ /* 0x0c0fe400008f0eff */
[----:B------:R-:W-:Y:S01]  /*1f10*/  ISETP.GE.AND P1, PT, R8, UR9, PT ;  /* 0x0000000908007c0c */ /* 0x000fe2000bf26270 */
[----:B------:R-:W-:Y:S01]  /*1f20*/  @!P2 IMAD.WIDE.U32 R8, R6, c[0x0][0x1a0], R14 ;  /* 0x000068000608aa25 */ /* 0x000fe200078e000e */
[----:B------:R-:W-:-:S03]  /*1f30*/  @!P2 LEA.HI.X.SX32 R5, R5, R12, 0x1, P0 ;  /* 0x0000000c0505a211 */ /* 0x000fc600000f0eff */
[----:B------:R-:W-:Y:S02]  /*1f40*/  @!P2 IMAD R7, R7, c[0x0][0x1a0], RZ ;  /* 0x000068000707aa24 */ /* 0x000fe400078e02ff */
[----:B------:R-:W-:Y:S02]  /*1f50*/  @!P2 IMAD R5, R5, c[0x0][0x198], RZ ;  /* 0x000066000505aa24 */ /* 0x000fe400078e02ff */
[----:B------:R-:W-:Y:S02]  /*1f60*/  @!P2 IMAD R11, R6, c[0x0][0x1a4], R7 ;  /* 0x00006900060baa24 */ /* 0x000fe400078e0207 */
[----:B------:R-:W-:Y:S01]  /*1f70*/  @!P2 IMAD.WIDE.U32 R6, R10, c[0x0][0x198], R14 ;  /* 0x000066000a06aa25 */ /* 0x000fe200078e000e */
[----:B------:R-:W-:-:S03]  /*1f80*/  @!P2 IADD3 R14, P0, R8, UR27, RZ ;  /* 0x0000001b080eac10 */ /* 0x000fc6000ff1e0ff */
[----:B------:R-:W-:Y:S01]  /*1f90*/  @!P2 IMAD R8, R10, c[0x0][0x19c], R5 ;  /* 0x000067000a08aa24 */ /* 0x000fe200078e0205 */
[----:B------:R-:W-:Y:S01]  /*1fa0*/  @!P2 IADD3.X R15, R9, UR28, R11, P0, !PT ;  /* 0x0000001c090fac10 */ /* 0x000fe200087fe40b */
[C---:B------:R-:W-:Y:S01]  /*1fb0*/  @!P2 IMAD R5, R13.reuse, c[0x0][0x1b0], RZ ;  /* 0x00006c000d05aa24 */ /* 0x040fe200078e02ff */
[----:B------:R-:W-:Y:S01]  /*1fc0*/  @!P2 IADD3 R12, P0, R6, UR30, RZ ;  /* 0x0000001e060cac10 */ /* 0x000fe2000ff1e0ff */
[----:B------:R-:W-:Y:S01]  /*1fd0*/  @!P2 IMAD R6, R13, c[0x0][0x1b8], RZ ;  /* 0x00006e000d06aa24 */ /* 0x000fe200078e02ff */
[----:B------:R-:W-:Y:S01]  /*1fe0*/  @!P1 IADD3 R10, P3, R242, R16, RZ ;  /* 0x00000010f20a9210 */ /* 0x000fe20007f7e0ff */
[----:B------:R-:W-:Y:S01]  /*1ff0*/  IMAD R9, R18, c[0x0][0x374], RZ ;  /* 0x0000dd0012097a24 */ /* 0x000fe200078e02ff */
[----:B------:R-:W-:Y:S01]  /*2000*/  @!P2 IADD3.X R13, R7, UR33, R8, P0, !PT ;  /* 0x00000021070dac10 */ /* 0x000fe200087fe408 */
[C---:B------:R-:W-:Y:S01]  /*2010*/  @!P2 IMAD R7, R4.reuse, c[0x0][0x1b4], R5 ;  /* 0x00006d000407aa24 */ /* 0x040fe200078e0205 */
[----:B------:R-:W-:Y:S01]  /*2020*/  PLOP3.LUT P0, PT, PT, PT, UP3, 0x80, 0x0 ;  /* 0x000000000000781c */ /* 0x000fe20003f0f038 */
[----:B------:R-:W-:Y:S01]  /*2030*/  @!P2 IMAD.WIDE.U32 R14, R4, c[0x0][0x1b8], R14 ;  /* 0x00006e00040eaa25 */ /* 0x000fe200078e000e */
[----:B------:R-:W-:-:S03]  /*2040*/  @!P1 IADD3.X R11, R243, R17, R9, P3, !PT ;  /* 0x00000011f30b9210 */ /* 0x000fc60001ffe409 */
[----:B------:R-:W-:Y:S01]  /*2050*/  @!P2 IMAD.WIDE.U32 R12, R4, c[0x0][0x1b0], R12 ;  /* 0x00006c00040caa25 */ /* 0x000fe200078e000c */
[----:B------:R-:W-:-:S03]  /*2060*/  @!P2 LEA R8, P5, R14, c[0x0][0x170], 0x1 ;  /* 0x00005c000e08aa11 */ /* 0x000fc600078a08ff */
[----:B------:R-:W-:Y:S01]  /*2070*/  @!P2 IMAD R9, R4, c[0x0][0x1bc], R6 ;  /* 0x00006f000409aa24 */ /* 0x000fe200078e0206 */
[----:B------:R-:W-:Y:S01]  /*2080*/  @!P2 LEA R4, P3, R12, c[0x0][0x168], 0x1 ;  /* 0x00005a000c04aa11 */ /* 0x000fe200078608ff */
[----:B------:R-:W-:Y:S02]  /*2090*/  @!P2 IMAD.IADD R13, R13, 0x1, R7 ;  /* 0x000000010d0da824 */ /* 0x000fe400078e0207 */
[----:B------:R-:W-:Y:S01]  /*20a0*/  @P0 BAR.SYNC.DEFER_BLOCKING 0x0 ;  /* 0x0000000000000b1d */ /* 0x000fe20000010000 */
[----:B------:R-:W-:Y:S02]  /*20b0*/  @!P2 IMAD.IADD R9, R15, 0x1, R9 ;  /* 0x000000010f09a824 */ /* 0x000fe400078e0209 */
[----:B------:R-:W-:-:S03]  /*20c0*/  IMAD.WIDE.U32 R16, R18, c[0x0][0x190], RZ ;  /* 0x0000640012107a25 */ /* 0x000fc600078e00ff */
[----:B------:R-:W-:Y:S01]  /*20d0*/  @!P2 LEA.HI.X R9, R14, c[0x0][0x174], R9, 0x1, P5 ;  /* 0x00005d000e09aa11 */ /* 0x000fe200028f0c09 */
[----:B------:R-:W-:Y:S01]  /*20e0*/  IMAD R18, R18, c[0x0][0x194], RZ ;  /* 0x0000650012127a24 */ /* 0x000fe200078e02ff */
[----:B------:R-:W-:-:S04]  /*20f0*/  @!P1 IADD3 R6, P4, R240, R16, RZ ;  /* 0x00000010f0069210 */ /* 0x000fc80007f9e0ff */
[----:B------:R-:W-:Y:S01]  /*2100*/  @!P1 IADD3.X R7, R241, R17, R18, P4, !PT ;  /* 0x00000011f1079210 */ /* 0x000fe200027fe412 */
[----:B------:R1:W-:Y:S04]  /*2110*/  @P2 STS.128 [R237+0x14000], RZ ;  /* 0x014000ffed002388 */ /* 0x0003e80000000c00 */
[----:B------:R1:W-:Y:S04]  /*2120*/  @P2 STS.128 [R237+0x15000], RZ ;  /* 0x015000ffed002388 */ /* 0x0003e80000000c00 */
[----:B------:R1:W-:Y:S04]  /*2130*/  @P2 STS.128 [R237+0x16000], RZ ;  /* 0x016000ffed002388 */ /* 0x0003e80000000c00 */
[----:B------:R1:W-:Y:S04]  /*2140*/  @P2 STS.128 [R237+0x17000], RZ ;  /* 0x017000ffed002388 */ /* 0x0003e80000000c00 */
[----:B------:R-:W-:Y:S01]  /*2150*/  @!PT LDS RZ, [RZ] ;  /* 0x00000000fffff984 */ /* 0x000fe20000000800 */
[----:B------:R-:W-:Y:S01]  /*2160*/  @!PT LDS RZ, [RZ] ;  /* 0x00000000fffff984 */ /* 0x000fe20000000800 */
[----:B------:R-:W-:Y:S01]  /*2170*/  @!PT LDS RZ, [RZ] ;  /* 0x00000000fffff984 */ /* 0x000fe20000000800 */
[----:B------:R3:W-:Y:S04]  /*2180*/  @!P2 LDGSTS.E.BYPASS.LTC128B.128 [R237+0x14000], [R8.64] ;  /* 0x1400000008edafae */ /* 0x0007e8000b901d44 */
[----:B------:R3:W-:Y:S04]  /*2190*/  @!P2 LDGSTS.E.BYPASS.LTC128B.128 [R237+0x15000], [R8.64+0x80] ;  /* 0x1500008008edafae */ /* 0x0007e8000b901d44 */
[----:B------:R3:W-:Y:S04]  /*21a0*/  @!P2 LDGSTS.E.BYPASS.LTC128B.128 [R237+0x16000], [R8.64+0x100] ;  /* 0x1600010008edafae */ /* 0x0007e8000b901d44 */
[----:B------:R3:W-:Y:S04]  /*21b0*/  @!P2 LDGSTS.E.BYPASS.LTC128B.128 [R237+0x17000], [R8.64+0x180] ;  /* 0x1700018008edafae */ /* 0x0007e8000b901d44 */
        /* <DEDUP_REMOVED lines=30> */
[----:B------:R-:W-:Y:S01]  /*23a0*/  UMOV UR10, UR14 ;  /* 0x0000000e000a7c82 */ /* 0x000fe20008000000 */
[C---:B--2---:R-:W-:Y:S01]  /*23b0*/  IADD3 R5, R19.reuse, 0x8, RZ ;  /* 0x0000000813057810 */ /* 0x044fe20007ffe0ff */
[----:B------:R-:W-:Y:S01]  /*23c0*/  IMAD.SHL.U32 R247, R19, 0x4, RZ ;  /* 0x0000000413f77824 */ /* 0x000fe200078e00ff */
[----:B---3--:R-:W-:-:S02]  /*23d0*/  SHF.R.S32.HI R8, RZ, 0x1f, R19 ;  /* 0x0000001fff087819 */ /* 0x008fc40000011413 */
[----:B------:R-:W-:Y:S02]  /*23e0*/  ISETP.GE.AND P6, PT, R5, UR9, PT ;  /* 0x0000000905007c0c */ /* 0x000fe4000bfc6270 */
[----:B------:R-:W-:Y:S02]  /*23f0*/  @!P2 LEA.HI.X R5, R12, c[0x0][0x16c], R13, 0x1, P3 ;  /* 0x00005b000c05aa11 */ /* 0x000fe400018f0c0d */
[----:B------:R-:W-:Y:S02]  /*2400*/  ISETP.GE.AND P3, PT, R20, UR9, PT ;  /* 0x0000000914007c0c */ /* 0x000fe4000bf66270 */
[----:B------:R-:W-:-:S11]  /*2410*/  SHF.L.U64.HI R246, R19, 0x2, R8 ;  /* 0x0000000213f67819 */ /* 0x000fd60000010208 */
        /* <DEDUP_REMOVED lines=22> */
[----:B------:R1:W-:Y:S04]  /*2580*/  @P3 STS.128 [R237], RZ ;  /* 0x000000ffed003388 */ /* 0x0003e80000000c00 */
[----:B------:R1:W-:Y:S04]  /*2590*/  @P3 STS.128 [R237+0x2000], RZ ;  /* 0x002000ffed003388 */ /* 0x0003e80000000c00 */
[----:B------:R1:W-:Y:S04]  /*25a0*/  @P3 STS.128 [R237+0x4000], RZ ;  /* 0x004000ffed003388 */ /* 0x0003e80000000c00 */
[----:B------:R1:W-:Y:S04]  /*25b0*/  @P3 STS.128 [R237+0x6000], RZ ;  /* 0x006000ffed003388 */ /* 0x0003e80000000c00 */
[----:B------:R-:W-:Y:S01]  /*25c0*/  @!PT LDS RZ, [RZ] ;  /* 0x00000000fffff984 */ /* 0x000fe20000000800 */
[----:B------:R-:W-:Y:S01]  /*25d0*/  @!PT LDS RZ, [RZ] ;  /* 0x00000000fffff984 */ /* 0x000fe20000000800 */
[----:B------:R-:W-:Y:S01]  /*25e0*/  @!PT LDS RZ, [RZ] ;  /* 0x00000000fffff984 */ /* 0x000fe20000000800 */
[----:B------:R1:W-:Y:S04]  /*25f0*/  @!P3 LDGSTS.E.BYPASS.LTC128B.128 [R237], [R240.64] ;  /* 0x00000000f0edbfae */ /* 0x0003e8000b901d44 */
        /* <DEDUP_REMOVED lines=13> */
[----:B------:R2:W-:Y:S01]  /*26d0*/  @!P1 LDGSTS.E.BYPASS.LTC128B.128 [R237+0x7000], [R6.64+0x180] ;  /* 0x0700018006ed9fae */ /* 0x0005e2000b901d44 */
[----:B------:R-:W-:-:S03]  /*26e0*/  ISETP.GE.AND P1, PT, R19, UR9, PT ;  /* 0x0000000913007c0c */ /* 0x000fc6000bf26270 */
        /* <DEDUP_REMOVED lines=8> */
[----:B------:R1:W-:Y:S01]  /*2770*/  @!P2 LDGSTS.E.BYPASS.LTC128B.128 [R237+0x11000], [R4.64+0x80] ;  /* 0x1100008004edafae */ /* 0x0003e2000b901d44 */
[----:B--2---:R-:W-:-:S03]  /*2780*/  IADD3 R6, P0, R247, UR8, RZ ;  /* 0x00000008f7067c10 */ /* 0x004fc6000ff1e0ff */
[----:B------:R1:W-:Y:S01]  /*2790*/  @!P2 LDGSTS.E.BYPASS.LTC128B.128 [R237+0x12000], [R4.64+0x100] ;  /* 0x1200010004edafae */ /* 0x0003e2000b901d44 */
[----:B------:R-:W-:-:S03]  /*27a0*/  IADD3.X R7, R246, UR7, RZ, P0, !PT ;  /* 0x00000007f6077c10 */ /* 0x000fc600087fe4ff */
[----:B------:R1:W-:Y:S04]  /*27b0*/  @!P2 LDGSTS.E.BYPASS.LTC128B.128 [R237+0x13000], [R4.64+0x180] ;  /* 0x1300018004edafae */ /* 0x0003e8000b901d44 */
[----:B------:R-:W0:Y:S04]  /*27c0*/  LDGDEPBAR ;  /* 0x00000000000079af */ /* 0x000e280000000000 */
[----:B------:R1:W5:Y:S04]  /*27d0*/  @!P1 LDG.E R244, [R6.64] ;  /* 0x0000000406f49981 */ /* 0x000368000c1e1900 */
[----:B------:R1:W5:Y:S01]  /*27e0*/  @!P6 LDG.E R245, [R6.64+0x20] ;  /* 0x0000200406f5e981 */ /* 0x000362000c1e1900 */
[----:B------:R-:W-:Y:S01]  /*27f0*/  ULEA UR9, UR18, 0x20, 0x5 ;  /* 0x0000002012097891 */ /* 0x000fe2000f8e283f */
[----:B------:R-:W-:Y:S01]  /*2800*/  CS2R R20, SRZ ;  /* 0x0000000000147805 */ /* 0x000fe2000001ff00 */
[----:B------:R-:W-:Y:S01]  /*2810*/  CS2R R18, SRZ ;  /* 0x0000000000127805 */ /* 0x000fe2000001ff00 */
[----:B------:R-:W-:Y:S01]  /*2820*/  CS2R R12, SRZ ;  /* 0x00000000000c7805 */ /* 0x000fe2000001ff00 */
[----:B------:R-:W-:-:S03]  /*2830*/  UISETP.GE.AND UP0, UPT, UR9, UR13, UPT ;  /* 0x0000000d0900728c */ /* 0x000fc6000bf06270 */
[----:B------:R-:W-:Y:S01]  /*2840*/  UMOV UR9, UR15 ;  /* 0x0000000f00097c82 */ /* 0x000fe20008000000 */
[----:B------:R-:W-:-:S04]  /*2850*/  DEPBAR.LE SB0, 0x1 ;  /* 0x000080400000791a */ /* 0x000fc80000000000 */
[----:B------:R-:W-:Y:S06]  /*2860*/  BAR.SYNC.DEFER_BLOCKING 0x0 ;  /* 0x0000000000007b1d */ /* 0x000fec0000010000 */
[----:B------:R1:W2:Y:S04]  /*2870*/  LDSM.16.M88.4 R132, [R229+0x14000] ;  /* 0x01400000e584783b */ /* 0x0002a80000000200 */
[----:B------:R1:W3:Y:S04]  /*2880*/  LDSM.16.M88.4 R136, [R230+0x14000] ;  /* 0x01400000e688783b */ /* 0x0002e80000000200 */
[----:B------:R1:W4:Y:S04]  /*2890*/  LDSM.16.M88.4 R140, [R231+0x14000] ;  /* 0x01400000e78c783b */ /* 0x0003280000000200 */
        /* <DEDUP_REMOVED lines=13> */
.L_x_154:
[----:B------:R-:W0:Y:S01]  /*2970*/  LDGDEPBAR ;  /* 0x00000000000079af */ /* 0x000e220000000000 */
[----:B------:R-:W-:Y:S01]  /*2980*/  PLOP3.LUT P0, PT, PT, PT, UP0, 0x80, 0x0 ;  /* 0x000000000000781c */ /* 0x000fe20003f0f008 */
[----:B------:R-:W-:Y:S01]  /*2990*/  UISETP.GE.AND UP5, UPT, UR6, 0x1, UPT ;  /* 0x000000010600788c */ /* 0x000fe2000bfa6270 */
[C---:B-----5:R-:W-:Y:S02]  /*29a0*/  FSETP.NEU.FTZ.AND P1, PT, R244.reuse, -INF , PT ;  /* 0xff800000f400780b */ /* 0x060fe40003f3d000 */
[----:B------:R-:W2:Y:S01]  /*29b0*/  LDL R68, [R1] ;  /* 0x0000000001447983 */ /* 0x000ea20000100800 */
[----:B------:R-:W-:Y:S04]  /*29c0*/  DEPBAR.LE SB0, 0x0 ;  /* 0x000080000000791a */ /* 0x000fe80000000000 */
[----:B------:R-:W-:Y:S06]  /*29d0*/  BAR.SYNC.DEFER_BLOCKING 0x0 ;  /* 0x0000000000007b1d */ /* 0x000fec0000010000 */
[----:B-1----:R-:W-:Y:S05]  /*29e0*/  LDSM.16.M88.4 R8, [R2] ;  /* 0x000000000208783b */ /* 0x002fea0000000200 */
[----:B------:R-:W1:Y:S05]  /*29f0*/  LDSM.16.M88.4 R44, [R229+0x10000] ;  /* 0x01000000e52c783b */ /* 0x000e6a0000000200 */
[----:B------:R-:W-:Y:S05]  /*2a00*/  LDSM.16.M88.4 R48, [R3] ;  /* 0x000000000330783b */ /* 0x000fea0000000200 */
[----:B------:R-:W3:Y:S05]  /*2a10*/  LDSM.16.M88.4 R52, [R230+0x10000] ;  /* 0x01000000e634783b */ /* 0x000eea0000000200 */
[----:B------:R-:W-:Y:S05]  /*2a20*/  LDSM.16.M88.4 R56, [R228] ;  /* 0x00000000e438783b */ /* 0x000fea0000000200 */
[----:B------:R-:W4:Y:S05]  /*2a30*/  LDSM.16.M88.4 R60, [R231+0x10000] ;  /* 0x01000000e73c783b */ /* 0x000f2a0000000200 */
[----:B------:R-:W-:Y:S01]  /*2a40*/  LDSM.16.M88.4 R64, [R232+0x10000] ;  /* 0x01000000e840783b */ /* 0x000fe20000000200 */
[C---:B-1----:R-:W-:Y:S08]  /*2a50*/  HMMA.16816.F32 R4, R8.reuse, R44, RZ ;  /* 0x0000002c0804723c */ /* 0x042ff000000018ff */
[----:B------:R-:W-:Y:S01]  /*2a60*/  HMMA.16816.F32 R8, R8, R46, RZ ;  /* 0x0000002e0808723c */ /* 0x000fe200000018ff */
[----:B------:R-:W1:Y:S11]  /*2a70*/  LDSM.16.M88.4 R44, [R227] ;  /* 0x00000000e32c783b */ /* 0x000e760000000200 */
[----:B------:R-:W-:Y:S04]  /*2a80*/  @!UPT UIADD3 URZ, URZ, URZ, URZ ;  /* 0x0000003f3f3ff290 */ /* 0x000fe8000fffe03f */
        /* <DEDUP_REMOVED lines=49> */
[----:B------:R-:W-:Y:S07]  /*2da0*/  HMMA.16816.F32 R8, R48, R54, R8 ;  /* 0x000000363008723c */ /* 0x000fee0000001808 */
[----:B------:R-:W-:Y:S02]  /*2db0*/  IMAD.U32 R49, RZ, RZ, UR18 ;  /* 0x00000012ff317e24 */ /* 0x000fe4000f8e00ff */
[----:B------:R-:W-:Y:S03]  /*2dc0*/  FMUL.FTZ R48, R244, 1.4426950216293334961 ;  /* 0x3fb8aa3bf4307820 */ /* 0x000fe60000410000 */
[----:B--2---:R-:W-:Y:S02]  /*2dd0*/  @P0 IMAD R49, R49, 0x20, R68 ;  /* 0x0000002031310824 */ /* 0x004fe400078e0244 */
[----:B------:R-:W-:Y:S01]  /*2de0*/  FSEL R48, R48, RZ, P1 ;  /* 0x000000ff30307208 */ /* 0x000fe20000800000 */
[----:B------:R-:W-:Y:S01]  /*2df0*/  IMAD.MOV.U32 R68, RZ, RZ, c[0x0][0x22c] ;  /* 0x00008b00ff447624 */ /* 0x000fe200078e00ff */
[C---:B----4-:R-:W-:Y:S05]  /*2e00*/  HMMA.16816.F32 R4, R56.reuse, R60, R4 ;  /* 0x0000003c3804723c */ /* 0x050fea0000001804 */
[C---:B------:R-:W-:Y:S01]  /*2e10*/  @P0 IADD3 R50, R49.reuse, 0x1, RZ ;  /* 0x0000000131320810 */ /* 0x040fe20007ffe0ff */
[----:B------:R-:W-:Y:S01]  /*2e20*/  IMAD R68, R68, c[0x0][0x1c0], RZ ;  /* 0x0000700044447a24 */ /* 0x000fe200078e02ff */
[----:B------:R-:W-:Y:S01]  /*2e30*/  @P0 ISETP.GE.AND P2, PT, R49, UR13, PT ;  /* 0x0000000d31000c0c */ /* 0x000fe2000bf46270 */
[----:B------:R-:W-:Y:S03]  /*2e40*/  HMMA.16816.F32 R8, R56, R62, R8 ;  /* 0x0000003e3808723c */ /* 0x000fe60000001808 */
[----:B------:R-:W-:Y:S01]  /*2e50*/  @P0 ISETP.GE.AND P3, PT, R50, UR13, PT ;  /* 0x0000000d32000c0c */ /* 0x000fe2000bf66270 */
[----:B------:R-:W-:Y:S01]  /*2e60*/  IMAD.U32 R68, R68, -0x40, RZ ;  /* 0xffffffc044447824 */ /* 0x000fe200078e00ff */
[----:B------:R-:W-:Y:S11]  /*2e70*/  FSETP.NEU.FTZ.AND P1, PT, R245, -INF , PT ;  /* 0xff800000f500780b */ /* 0x000ff60003f3d000 */
[C---:B-1----:R-:W-:Y:S08]  /*2e80*/  HMMA.16816.F32 R4, R44.reuse, R64, R4 ;  /* 0x000000402c04723c */ /* 0x042ff00000001804 */
[----:B------:R-:W-:Y:S11]  /*2e90*/  HMMA.16816.F32 R8, R44, R66, R8 ;  /* 0x000000422c08723c */ /* 0x000ff60000001808 */
[----:B------:R-:W-:Y:S05]  /*2ea0*/  @!UPT UIADD3 URZ, URZ, URZ, URZ ;  /* 0x0000003f3f3ff290 */ /* 0x000fea000fffe03f */
[----:B------:R-:W-:Y:S02]  /*2eb0*/  @P0 FSEL R4, R4, -INF , !P2 ;  /* 0xff80000004040808 */ /* 0x000fe40005000000 */
[----:B------:R-:W-:Y:S02]  /*2ec0*/  @P0 FSEL R5, R5, -INF , !P3 ;  /* 0xff80000005050808 */ /* 0x000fe40005800000 */
[----:B------:R-:W-:Y:S01]  /*2ed0*/  @P0 FSEL R7, R7, -INF , !P3 ;  /* 0xff80000007070808 */ /* 0x000fe20005800000 */
[--C-:B------:R-:W-:Y:S01]  /*2ee0*/  FFMA.FTZ R4, R4, c[0x0][0x23c], -R48.reuse ;  /* 0x00008f0004047a23 */ /* 0x100fe20000010830 */
[----:B------:R-:W-:Y:S01]  /*2ef0*/  @P0 FSEL R6, R6, -INF , !P2 ;  /* 0xff80000006060808 */ /* 0x000fe20005000000 */
[----:B------:R-:W-:Y:S01]  /*2f00*/  FFMA.FTZ R5, R5, c[0x0][0x23c], -R48 ;  /* 0x00008f0005057a23 */ /* 0x000fe20000010830 */
[----:B------:R-:W-:Y:S01]  /*2f10*/  PLOP3.LUT P3, PT, PT, PT, UP5, 0x80, 0x0 ;  /* 0x000000000000781c */ /* 0x000fe20003f6f058 */
[----:B------:R1:W-:Y:S10]  /*2f20*/  MUFU.EX2 R62, R4 ;  /* 0x00000004003e7308 */ /* 0x0003f40000000800 */
[----:B------:R2:W3:Y:S01]  /*2f30*/  MUFU.EX2 R59, R5 ;  /* 0x00000005003b7308 */ /* 0x0004e20000000800 */
[----:B-1----:R-:W-:Y:S05]  /*2f40*/  FMUL.FTZ R4, R245, 1.4426950216293334961 ;  /* 0x3fb8aa3bf5047820 */ /* 0x002fea0000410000 */
[----:B------:R-:W-:Y:S02]  /*2f50*/  FSEL R4, R4, RZ, P1 ;  /* 0x000000ff04047208 */ /* 0x000fe40000800000 */
[----:B--2---:R-:W-:Y:S03]  /*2f60*/  @P0 IADD3 R5, R49, 0x8, RZ ;  /* 0x0000000831050810 */ /* 0x004fe60007ffe0ff */
[--C-:B------:R-:W-:Y:S01]  /*2f70*/  FFMA.FTZ R7, R7, c[0x0][0x23c], -R4.reuse ;  /* 0x00008f0007077a23 */ /* 0x100fe20000010804 */
[----:B------:R-:W-:Y:S01]  /*2f80*/  @P0 IADD3 R49, R49, 0x9, RZ ;  /* 0x0000000931310810 */ /* 0x000fe20007ffe0ff */
[----:B------:R-:W-:Y:S01]  /*2f90*/  FFMA.FTZ R6, R6, c[0x0][0x23c], -R4 ;  /* 0x00008f0006067a23 */ /* 0x000fe20000010804 */
[----:B------:R-:W-:Y:S01]  /*2fa0*/  @P0 ISETP.GE.AND P1, PT, R5, UR13, PT ;  /* 0x0000000d05000c0c */ /* 0x000fe2000bf26270 */
[----:B------:R3:W-:Y:S01]  /*2fb0*/  MUFU.EX2 R60, R7 ;  /* 0x00000007003c7308 */ /* 0x0007e20000000800 */
[----:B------:R-:W-:Y:S02]  /*2fc0*/  @P0 ISETP.GE.AND P2, PT, R49, UR13, PT ;  /* 0x0000000d31000c0c */ /* 0x000fe4000bf46270 */
[----:B------:R-:W-:Y:S02]  /*2fd0*/  @P0 FSEL R8, R8, -INF , !P1 ;  /* 0xff80000008080808 */ /* 0x000fe40004800000 */
[----:B------:R-:W-:Y:S02]  /*2fe0*/  @P0 FSEL R9, R9, -INF , !P2 ;  /* 0xff80000009090808 */ /* 0x000fe40005000000 */
[----:B------:R-:W-:Y:S01]  /*2ff0*/  @P0 FSEL R11, R11, -INF , !P2 ;  /* 0xff8000000b0b0808 */ /* 0x000fe20005000000 */
[--C-:B------:R-:W-:Y:S01]  /*3000*/  FFMA.FTZ R8, R8, c[0x0][0x23c], -R48.reuse ;  /* 0x00008f0008087a23 */ /* 0x100fe20000010830 */
[----:B------:R-:W-:Y:S01]  /*3010*/  @P0 FSEL R10, R10, -INF , !P1 ;  /* 0xff8000000a0a0808 */ /* 0x000fe20004800000 */
[----:B------:R-:W1:Y:S01]  /*3020*/  MUFU.EX2 R61, R6 ;  /* 0x00000006003d7308 */ /* 0x000e620000000800 */
[----:B------:R-:W-:Y:S01]  /*3030*/  FFMA.FTZ R48, R9, c[0x0][0x23c], -R48 ;  /* 0x00008f0009307a23 */ /* 0x000fe20000010830 */
[----:B------:R-:W-:Y:S02]  /*3040*/  IADD3 R52, P0, R247, UR10, RZ ;  /* 0x0000000af7347c10 */ /* 0x000fe4000ff1e0ff */
[--C-:B------:R-:W-:Y:S02]  /*3050*/  FFMA.FTZ R10, R10, c[0x0][0x23c], -R4.reuse ;  /* 0x00008f000a0a7a23 */ /* 0x100fe40000010804 */
[----:B------:R-:W-:Y:S01]  /*3060*/  FFMA.FTZ R4, R11, c[0x0][0x23c], -R4 ;  /* 0x00008f000b047a23 */ /* 0x000fe20000010804 */
[----:B------:R-:W-:Y:S02]  /*3070*/  IADD3.X R53, R246, UR9, RZ, P0, !PT ;  /* 0x00000009f6357c10 */ /* 0x000fe400087fe4ff */
[C---:B------:R-:W-:Y:S01]  /*3080*/  LEA R238, P0, R68.reuse, R238, 0x2 ;  /* 0x000000ee44ee7211 */ /* 0x040fe200078010ff */
[----:B------:R-:W-:Y:S02]  /*3090*/  MUFU.EX2 R56, R8 ;  /* 0x0000000800387308 */ /* 0x000fe40000000800 */
[----:B------:R2:W4:Y:S01]  /*30a0*/  LDG.E R54, [R52.64] ;  /* 0x0000000434367981 */ /* 0x000522000c1e1900 */
[----:B------:R-:W-:Y:S02]  /*30b0*/  LEA.HI.X.SX32 R239, R68, R239, 0x2, P0 ;  /* 0x000000ef44ef7211 */ /* 0x000fe400000f16ff */
[----:B---3--:R-:W-:Y:S05]  /*30c0*/  F2FP.PACK_AB R7, R59, R62 ;  /* 0x0000003e3b07723e */ /* 0x008fea00000000ff */
[----:B------:R-:W3:Y:S01]  /*30d0*/  MUFU.EX2 R55, R48 ;  /* 0x0000003000377308 */ /* 0x000ee20000000800 */
[----:B------:R-:W-:Y:S01]  /*30e0*/  STS [R248+0x15000], R7 ;  /* 0x01500007f8007388 */ /* 0x000fe20000000800 */
[----:B-1----:R-:W-:Y:S05]  /*30f0*/  F2FP.PACK_AB R6, R60, R61 ;  /* 0x0000003d3c06723e */ /* 0x002fea00000000ff */
[----:B------:R-:W-:Y:S03]  /*3100*/  STS [R251+0x15000], R6 ;  /* 0x01500006fb007388 */ /* 0x000fe60000000800 */
[----:B------:R-:W-:Y:S02]  /*3110*/  MUFU.EX2 R58, R10 ;  /* 0x0000000a003a7308 */ /* 0x000fe40000000800 */
[----:B--2---:R-:W2:Y:S08]  /*3120*/  LDG.E R52, [R52.64+0x20] ;  /* 0x0000200434347981 */ /* 0x004eb0000c1e1900 */
[----:B------:R-:W1:Y:S01]  /*3130*/  MUFU.EX2 R57, R4 ;  /* 0x0000000400397308 */ /* 0x000e620000000800 */
[----:B---3--:R-:W-:Y:S05]  /*3140*/  F2FP.PACK_AB R5, R55, R56 ;  /* 0x000000383705723e */ /* 0x008fea00000000ff */
[----:B------:R-:W-:Y:S01]  /*3150*/  STS [R249+0x15000], R5 ;  /* 0x01500005f9007388 */ /* 0x000fe20000000800 */
[----:B-1----:R-:W-:Y:S05]  /*3160*/  F2FP.PACK_AB R4, R57, R58 ;  /* 0x0000003a3904723e */ /* 0x002fea00000000ff */
        /* <DEDUP_REMOVED lines=140> */
[----:B------:R-:W-:Y:S01]  /*3a30*/  IMAD.MOV.U32 R6, RZ, RZ, c[0x0][0x370] ;  /* 0x0000dc00ff067624 */ /* 0x000fe200078e00ff */
[----:B------:R-:W-:Y:S03]  /*3a40*/  MOV R7, c[0x0][0x374] ;  /* 0x0000dd0000077a02 */ /* 0x000fe60000000f00 */
[----:B------:R-:W-:Y:S05]  /*3a50*/  IMAD.U32 R4, R6, -0x40, RZ ;  /* 0xffffffc006047824 */ /* 0x000fea00078e00ff */
[C---:B------:R-:W-:Y:S04]  /*3a60*/  LEA R5, P0, R4.reuse, R242, 0x1 ;  /* 0x000000f204057211 */ /* 0x040fe800078008ff */
[----:B------:R-:W-:Y:S01]  /*3a70*/  LEA.HI.X.SX32 R4, R4, R243, 0x1, P0 ;  /* 0x000000f304047211 */ /* 0x000fe200000f0eff */
[----:B------:R-:W-:Y:S03]  /*3a80*/  IMAD.MOV.U32 R242, RZ, RZ, R5 ;  /* 0x000000fffff27224 */ /* 0x000fe600078e0005 */
[----:B------:R-:W-:Y:S02]  /*3a90*/  MOV R243, R4 ;  /* 0x0000000400f37202 */ /* 0x000fe40000000f00 */
[C---:B------:R-:W-:Y:S03]  /*3aa0*/  LEA R4, P0, R6.reuse, R242, 0x6 ;  /* 0x000000f206047211 */ /* 0x040fe600078030ff */
[----:B------:R-:W-:Y:S01]  /*3ab0*/  @!PT LDS RZ, [RZ] ;  /* 0x00000000fffff984 */ /* 0x000fe20000000800 */
[----:B------:R-:W-:Y:S01]  /*3ac0*/  @!PT LDS RZ, [RZ] ;  /* 0x00000000fffff984 */ /* 0x000fe20000000800 */
[----:B------:R-:W-:Y:S01]  /*3ad0*/  @!PT LDS RZ, [RZ] ;  /* 0x00000000fffff984 */ /* 0x000fe20000000800 */
[----:B------:R1:W-:Y:S01]  /*3ae0*/  LDGSTS.E.BYPASS.LTC128B.128 [R237+0x8000], [R242.64] ;  /* 0x08000000f2ed7fae */ /* 0x0003e2000b901d44 */
[----:B------:R-:W-:Y:S03]  /*3af0*/  LEA.HI.X R5, R6, R243, R7, 0x6, P0 ;  /* 0x000000f306057211 */ /* 0x000fe600000f3407 */
[----:B------:R1:W-:Y:S04]  /*3b00*/  LDGSTS.E.BYPASS.LTC128B.128 [R237+0xa000], [R242.64+0x80] ;  /* 0x0a000080f2ed7fae */ /* 0x0003e8000b901d44 */
[----:B------:R1:W-:Y:S04]  /*3b10*/  LDGSTS.E.BYPASS.LTC128B.128 [R237+0xc000], [R242.64+0x100] ;  /* 0x0c000100f2ed7fae */ /* 0x0003e8000b901d44 */
[----:B------:R1:W-:Y:S04]  /*3b20*/  LDGSTS.E.BYPASS.LTC128B.128 [R237+0xe000], [R242.64+0x180] ;  /* 0x0e000180f2ed7fae */ /* 0x0003e8000b901d44 */
[----:B------:R1:W-:Y:S04]  /*3b30*/  LDGSTS.E.BYPASS.LTC128B.128 [R237+0x9000], [R4.64] ;  /* 0x0900000004ed7fae */ /* 0x0003e8000b901d44 */
[----:B------:R1:W-:Y:S04]  /*3b40*/  LDGSTS.E.BYPASS.LTC128B.128 [R237+0xb000], [R4.64+0x80] ;  /* 0x0b00008004ed7fae */ /* 0x0003e8000b901d44 */
[----:B------:R1:W-:Y:S04]  /*3b50*/  LDGSTS.E.BYPASS.LTC128B.128 [R237+0xd000], [R4.64+0x100] ;  /* 0x0d00010004ed7fae */ /* 0x0003e8000b901d44 */
[----:B------:R1:W-:Y:S04]  /*3b60*/  LDGSTS.E.BYPASS.LTC128B.128 [R237+0xf000], [R4.64+0x180] ;  /* 0x0f00018004ed7fae */ /* 0x0003e8000b901d44 */
[----:B------:R-:W0:Y:S02]  /*3b70*/  LDGDEPBAR ;  /* 0x00000000000079af */ /* 0x000e240000000000 */
.L_x_152:
        /* <DEDUP_REMOVED lines=104> */
[----:B------:R-:W-:Y:S04]  /*4200*/  RED.E.ADD.F32.FTZ.RN.STRONG.GPU [R48.64], R45 ;  /* 0x0000002d3000798e */ /* 0x000fe8000c10e784 */
[----:B------:R-:W-:Y:S01]  /*4210*/  LDSM.16.MT88.4 R48, [R0+0x4000] ;  /* 0x004000000030783b */ /* 0x000fe20000004200 */
        /* <DEDUP_REMOVED lines=136> */
[----:B------:R2:W-:Y:S04]  /*4aa0*/  RED.E.ADD.F32.FTZ.RN.STRONG.GPU [R10.64], R89 ;  /* 0x000000590a00798e */ /* 0x0005e8000c10e784 */
[----:B------:R3:W-:Y:S01]  /*4ab0*/  RED.E.ADD.F32.FTZ.RN.STRONG.GPU [R6.64], R90 ;  /* 0x0000005a0600798e */ /* 0x0007e2000c10e784 */
[CC--:B-1----:R-:W-:Y:S04]  /*4ac0*/  LEA R8, P0, R5.reuse, R238.reuse, 0x2 ;  /* 0x000000ee05087211 */ /* 0x0c2fe800078010ff */
[-C--:B------:R-:W-:Y:S02]  /*4ad0*/  LEA.HI.X.SX32 R9, R5, R239.reuse, 0x2, P0 ;  /* 0x000000ef05097211 */ /* 0x080fe400000f16ff */
[-C--:B--2---:R-:W-:Y:S01]  /*4ae0*/  LEA R10, P0, R4, R238.reuse, 0x2 ;  /* 0x000000ee040a7211 */ /* 0x084fe200078010ff */
[----:B---3--:R-:W-:Y:S02]  /*4af0*/  IMAD.IADD R6, R204, 0x1, R4 ;  /* 0x00000001cc067824 */ /* 0x008fe400078e0204 */
[----:B------:R1:W-:Y:S01]  /*4b00*/  RED.E.ADD.F32.FTZ.RN.STRONG.GPU [R8.64], R91 ;  /* 0x0000005b0800798e */ /* 0x0003e2000c10e784 */
[-C--:B------:R-:W-:Y:S03]  /*4b10*/  LEA.HI.X.SX32 R11, R4, R239.reuse, 0x2, P0 ;  /* 0x000000ef040b7211 */ /* 0x080fe600000f16ff */
[----:B------:R-:W-:Y:S01]  /*4b20*/  RED.E.ADD.F32.FTZ.RN.STRONG.GPU [R238.64+0x380], R96 ;  /* 0x00038060ee00798e */ /* 0x000fe2000c10e784 */
[CC--:B------:R-:W-:Y:S03]  /*4b30*/  LEA R46, P0, R6.reuse, R238.reuse, 0x2 ;  /* 0x000000ee062e7211 */ /* 0x0c0fe600078010ff */
[----:B------:R-:W-:Y:S01]  /*4b40*/  RED.E.ADD.F32.FTZ.RN.STRONG.GPU [R196.64+0x380], R97 ;  /* 0x00038061c400798e */ /* 0x000fe2000c10e784 */
[-C--:B------:R-:W-:Y:S03]  /*4b50*/  LEA.HI.X.SX32 R47, R6, R239.reuse, 0x2, P0 ;  /* 0x000000ef062f7211 */ /* 0x080fe600000f16ff */
[----:B------:R2:W-:Y:S04]  /*4b60*/  RED.E.ADD.F32.FTZ.RN.STRONG.GPU [R10.64], R98 ;  /* 0x000000620a00798e */ /* 0x0005e8000c10e784 */
[----:B------:R-:W-:Y:S01]  /*4b70*/  RED.E.ADD.F32.FTZ.RN.STRONG.GPU [R46.64], R99 ;  /* 0x000000632e00798e */ /* 0x000fe2000c10e784 */
[C---:B-1----:R-:W-:Y:S04]  /*4b80*/  IMAD.IADD R8, R204.reuse, 0x1, R6 ;  /* 0x00000001cc087824 */ /* 0x042fe800078e0206 */
[----:B------:R-:W-:Y:S01]  /*4b90*/  IMAD.IADD R5, R204, 0x1, R8 ;  /* 0x00000001cc057824 */ /* 0x000fe200078e0208 */
[-C--:B------:R-:W-:Y:S03]  /*4ba0*/  LEA R44, P0, R8, R238.reuse, 0x2 ;  /* 0x000000ee082c7211 */ /* 0x080fe600078010ff */
[----:B------:R-:W-:Y:S01]  /*4bb0*/  IMAD.IADD R4, R204, 0x1, R5 ;  /* 0x00000001cc047824 */ /* 0x000fe200078e0205 */
[-C--:B------:R-:W-:Y:S02]  /*4bc0*/  LEA.HI.X.SX32 R45, R8, R239.reuse, 0x2, P0 ;  /* 0x000000ef082d7211 */ /* 0x080fe400000f16ff */
[CC--:B--2---:R-:W-:Y:S01]  /*4bd0*/  LEA R10, P2, R5.reuse, R238.reuse, 0x2 ;  /* 0x000000ee050a7211 */ /* 0x0c4fe200078410ff */
[----:B------:R-:W-:Y:S01]  /*4be0*/  IMAD.IADD R7, R204, 0x1, R4 ;  /* 0x00000001cc077824 */ /* 0x000fe200078e0204 */
[CC--:B------:R-:W-:Y:S01]  /*4bf0*/  LEA R8, P1, R4.reuse, R238.reuse, 0x2 ;  /* 0x000000ee04087211 */ /* 0x0c0fe200078210ff */
[----:B------:R-:W-:Y:S01]  /*4c00*/  RED.E.ADD.F32.FTZ.RN.STRONG.GPU [R44.64], R92 ;  /* 0x0000005c2c00798e */ /* 0x000fe2000c10e784 */
[-C--:B------:R-:W-:Y:S02]  /*4c10*/  LEA.HI.X.SX32 R11, R5, R239.reuse, 0x2, P2 ;  /* 0x000000ef050b7211 */ /* 0x080fe400010f16ff */
[C---:B------:R-:W-:Y:S01]  /*4c20*/  LEA R6, P0, R7.reuse, R238, 0x2 ;  /* 0x000000ee07067211 */ /* 0x040fe200078010ff */
[----:B------:R-:W-:Y:S01]  /*4c30*/  LDSM.16.MT88.4 R44, [R224+0x14000] ;  /* 0x01400000e02c783b */ /* 0x000fe20000004200 */
[-C--:B------:R-:W-:Y:S02]  /*4c40*/  LEA.HI.X.SX32 R9, R4, R239.reuse, 0x2, P1 ;  /* 0x000000ef04097211 */ /* 0x080fe400008f16ff */
[----:B------:R-:W-:Y:S01]  /*4c50*/  LEA.HI.X.SX32 R7, R7, R239, 0x2, P0 ;  /* 0x000000ef07077211 */ /* 0x000fe200000f16ff */
[----:B------:R-:W-:Y:S04]  /*4c60*/  RED.E.ADD.F32.FTZ.RN.STRONG.GPU [R10.64], R93 ;  /* 0x0000005d0a00798e */ /* 0x000fe8000c10e784 */
[----:B------:R-:W-:Y:S04]  /*4c70*/  RED.E.ADD.F32.FTZ.RN.STRONG.GPU [R8.64], R94 ;  /* 0x0000005e0800798e */ /* 0x000fe8000c10e784 */
[----:B------:R-:W-:Y:S04]  /*4c80*/  LDSM.16.MT88.4 R8, [R0] ;  /* 0x000000000008783b */ /* 0x000fe80000004200 */
[----:B------:R-:W-:Y:S04]  /*4c90*/  RED.E.ADD.F32.FTZ.RN.STRONG.GPU [R6.64], R95 ;  /* 0x0000005f0600798e */ /* 0x000fe8000c10e784 */
[----:B------:R-:W1:Y:S02]  /*4ca0*/  LDSM.16.MT88.4 R4, [R226+0x14000] ;  /* 0x01400000e204783b */ /* 0x000e640000004200 */
[-C--:B-1----:R-:W-:Y:S08]  /*4cb0*/  HMMA.16816.F32 R100, R4, R8.reuse, R100 ;  /* 0x000000080464723c */ /* 0x082ff00000001864 */
        /* <DEDUP_REMOVED lines=52> */
[----:B------:R1:W-:Y:S01]  /*5000*/  LDGSTS.E.BYPASS.LTC128B.128 [R237], [R240.64] ;  /* 0x00000000f0ed7fae */ /* 0x0003e2000b901d44 */
        /* <DEDUP_REMOVED lines=9> */
.L_x_153:
[----:B------:R-:W-:Y:S01]  /*50a0*/  ISETP.LT.AND P0, PT, RZ, UR6, PT ;  /* 0x00000006ff007c0c */ /* 0x000fe2000bf01270 */
[----:B------:R-:W-:Y:S11]  /*50b0*/  UIADD3 UR6, UR6, -0x1, URZ ;  /* 0xffffffff06067890 */ /* 0x000ff6000fffe03f */
[----:B------:R-:W-:Y:S01]  /*50c0*/  @!UPT UIADD3 URZ, URZ, URZ, URZ ;  /* 0x0000003f3f3ff290 */ /* 0x000fe2000fffe03f */
[----:B------:R-:W-:-:S05]  /*50d0*/  @P0 BRA `(.L_x_154) ;  /* 0xffffd89000000947 */ /* 0x000fca000383ffff */
        /* <DEDUP_REMOVED lines=60> */
[----:B-1----:R-:W-:Y:S01]  /*54a0*/  FMUL.FTZ R5, R125, c[0x0][0x2e0] ;  /* 0x0000b8007d057a20 */ /* 0x002fe20000410000 */
[----:B------:R-:W-:Y:S01]  /*54b0*/  F2FP.PACK_AB R6, R6, R130 ;  /* 0x000000820606723e */ /* 0x000fe200000000ff */
[----:B------:R-:W-:Y:S01]  /*54c0*/  FMUL.FTZ R126, R126, c[0x0][0x2e0] ;  /* 0x0000b8007e7e7a20 */ /* 0x000fe20000410000 */
[----:B------:R1:W-:Y:S01]  /*54d0*/  STS [R252+0x4000], R47 ;  /* 0x0040002ffc007388 */ /* 0x0003e20000000800 */
[----:B------:R-:W-:Y:S01]  /*54e0*/  FMUL.FTZ R4, R127, c[0x0][0x2e0] ;  /* 0x0000b8007f047a20 */ /* 0x000fe20000410000 */
[----:B------:R-:W-:Y:S01]  /*54f0*/  F2FP.PACK_AB R5, R5, R124 ;  /* 0x0000007c0505723e */ /* 0x000fe200000000ff */
[----:B------:R-:W-:Y:S01]  /*5500*/  ULDC.64 UR10, c[0x0][0x3a0] ;  /* 0x0000e800000a7ab9 */ /* 0x000fe20000000a00 */
[----:B------:R1:W-:Y:S01]  /*5510*/  STS [R252+0x4400], R46 ;  /* 0x0044002efc007388 */ /* 0x0003e20000000800 */
[----:B------:R-:W-:-:S02]  /*5520*/  PLOP3.LUT P0, PT, PT, PT, UP0, 0x80, 0x0 ;  /* 0x000000000000781c */ /* 0x000fc40003f0f008 */
[----:B------:R-:W-:Y:S01]  /*5530*/  F2FP.PACK_AB R4, R4, R126 ;  /* 0x0000007e0404723e */ /* 0x000fe200000000ff */
[----:B------:R1:W-:Y:S01]  /*5540*/  STS [R252+0x5000], R24 ;  /* 0x00500018fc007388 */ /* 0x0003e20000000800 */
[----:B------:R-:W-:-:S03]  /*5550*/  @UP0 UIADD3 UR8, UR16, UR23, URZ ;  /* 0x0000001710080290 */ /* 0x000fc6000fffe03f */
[----:B------:R1:W-:Y:S01]  /*5560*/  STS [R252+0x5400], R26 ;  /* 0x0054001afc007388 */ /* 0x0003e20000000800 */
[----:B------:R-:W-:-:S03]  /*5570*/  @UP0 UIMAD.WIDE.U32 UR6, UR8, UR10, URZ ;  /* 0x0000000a080602a5 */ /* 0x000fc6000f8e003f */
[----:B------:R1:W-:Y:S01]  /*5580*/  STS [R252+0x4800], R45 ;  /* 0x0048002dfc007388 */ /* 0x0003e20000000800 */
[----:B------:R-:W-:-:S03]  /*5590*/  @UP0 UIMAD UR14, UR8, UR11, UR7 ;  /* 0x0000000b080e02a4 */ /* 0x000fc6000f8e0207 */
[----:B------:R1:W-:Y:S01]  /*55a0*/  STS [R252+0x4c00], R44 ;  /* 0x004c002cfc007388 */ /* 0x0003e20000000800 */
[----:B------:R-:W-:-:S03]  /*55b0*/  @UP0 UMOV UR12, UR6 ;  /* 0x00000006000c0c82 */ /* 0x000fc60008000000 */
        /* <DEDUP_REMOVED lines=39> */
.L_x_155:
        /* <DEDUP_REMOVED lines=18> */
.L_x_156:
[----:B-1----:R-:W1:Y:S01]  /*5950*/  S2R R5, SR_TID.X ;  /* 0x0000000000057919 */ /* 0x002e620000002100 */
[----:B------:R-:W-:-:S03]  /*5960*/  UIMAD UR13, UR18, -0x20, UR13 ;  /* 0xffffffe0120d78a4 */ /* 0x000fc6000f8e020d */
[----:B------:R-:W2:Y:S04]  /*5970*/  S2R R6, SR_TID.X ;  /* 0x0000000000067919 */ /* 0x000ea80000002100 */
[----:B------:R-:W-:Y:S01]  /*5980*/  BAR.SYNC.DEFER_BLOCKING 0x0 ;  /* 0x0000000000007b1d */ /* 0x000fe20000010000 */
[----:B-1----:R-:W-:-:S04]  /*5990*/  SHF.R.S32.HI R5, RZ, 0x1f, R5 ;  /* 0x0000001fff057819 */ /* 0x002fc80000011405 */
[----:B--2---:R-:W-:-:S04]  /*59a0*/  LEA.HI R5, R5, R6, RZ, 0x3 ;  /* 0x0000000605057211 */ /* 0x004fc800078f18ff */
[----:B------:R-:W-:-:S04]  /*59b0*/  SHF.R.S32.HI R5, RZ, 0x3, R5 ;  /* 0x00000003ff057819 */ /* 0x000fc80000011405 */
[----:B------:R-:W-:-:S13]  /*59c0*/  ISETP.GE.AND P0, PT, R5, UR13, PT ;  /* 0x0000000d05007c0c */ /* 0x000fda000bf06270 */
[----:B------:R-:W-:Y:S05]  /*59d0*/  @P0 BRA `(.L_x_157) ;  /* 0x0000088000000947 */ /* 0x000fea0003800000 */
[----:B------:R-:W2:Y:S01]  /*59e0*/  LDL.64 R8, [R1+0x8] ;  /* 0x0000080001087983 */ /* 0x000ea20000100a00 */
[----:B------:R-:W-:Y:S01]  /*59f0*/  USHF.L.U32 UR6, UR18, 0x5, URZ ;  /* 0x0000000512067899 */ /* 0x000fe2000800063f */
[----:B------:R-:W-:Y:S02]  /*5a00*/  SHF.R.S32.HI R4, RZ, 0x1f, R5 ;  /* 0x0000001fff047819 */ /* 0x000fe40000011405 */
[----:B------:R-:W1:Y:S03]  /*5a10*/  LDS.128 R40, [R237+0x12000] ;  /* 0x01200000ed287984 */ /* 0x000e660000000c00 */
[----:B------:R-:W-:Y:S01]  /*5a20*/  IMAD.U32 R7, RZ, RZ, UR6 ;  /* 0x00000006ff077e24 */ /* 0x000fe2000f8e00ff */
[----:B------:R-:W-:Y:S01]  /*5a30*/  IADD3 R6, P0, R5, UR6, RZ ;  /* 0x0000000605067c10 */ /* 0x000fe2000ff1e0ff */
[----:B------:R-:W3:Y:S01]  /*5a40*/  LDS.128 R32, [R237+0x11000] ;  /* 0x01100000ed207984 */ /* 0x000ee20000000c00 */
[----:B------:R-:W-:-:S02]  /*5a50*/  ULDC.64 UR6, c[0x0][0x3b8] ;  /* 0x0000ee0000067ab9 */ /* 0x000fc40000000a00 */
[----:B------:R-:W-:Y:S01]  /*5a60*/  LEA.HI.X.SX32 R7, R7, R4, 0x1, P0 ;  /* 0x0000000407077211 */ /* 0x000fe200000f0eff */
[----:B------:R-:W4:Y:S01]  /*5a70*/  LDS.128 R28, [R237+0x10000] ;  /* 0x01000000ed1c7984 */ /* 0x000f220000000c00 */
[----:B------:R-:W-:-:S03]  /*5a80*/  UIMAD UR6, UR57, UR6, URZ ;  /* 0x00000006390672a4 */ /* 0x000fc6000f8e023f */
[----:B------:R-:W1:Y:S01]  /*5a90*/  LDS.128 R36, [R237+0x13000] ;  /* 0x01300000ed247984 */ /* 0x000e620000000c00 */
[C---:B------:R-:W-:Y:S01]  /*5aa0*/  IMAD R10, R7.reuse, c[0x0][0x3a0], RZ ;  /* 0x0000e800070a7a24 */ /* 0x040fe200078e02ff */
[----:B------:R-:W-:Y:S01]  /*5ab0*/  UIMAD UR9, UR36, UR7, UR6 ;  /* 0x00000007240972a4 */ /* 0x000fe2000f8e0206 */
[----:B------:R-:W-:Y:S01]  /*5ac0*/  IMAD R7, R7, c[0x0][0x3a8], RZ ;  /* 0x0000ea0007077a24 */ /* 0x000fe200078e02ff */
[----:B------:R-:W1:Y:S01]  /*5ad0*/  LDS.128 R20, [R237+0x16000] ;  /* 0x01600000ed147984 */ /* 0x000e620000000c00 */
[C---:B------:R-:W-:Y:S01]  /*5ae0*/  IMAD R10, R6.reuse, c[0x0][0x3a4], R10 ;  /* 0x0000e900060a7a24 */ /* 0x040fe200078e020a */
[----:B------:R-:W-:Y:S01]  /*5af0*/  ULDC.64 UR6, c[0x0][0x3c0] ;  /* 0x0000f00000067ab9 */ /* 0x000fe20000000a00 */
[----:B------:R-:W-:Y:S01]  /*5b00*/  IMAD R7, R6, c[0x0][0x3ac], R7 ;  /* 0x0000eb0006077a24 */ /* 0x000fe200078e0207 */
[----:B------:R-:W1:Y:S01]  /*5b10*/  LDS.128 R16, [R237+0x15000] ;  /* 0x01500000ed107984 */ /* 0x000e620000000c00 */
[----:B------:R-:W-:-:S03]  /*5b20*/  UIMAD UR6, UR57, UR6, URZ ;  /* 0x00000006390672a4 */ /* 0x000fc6000f8e023f */
[----:B------:R-:W1:Y:S01]  /*5b30*/  LDS.128 R12, [R237+0x14000] ;  /* 0x01400000ed0c7984 */ /* 0x000e620000000c00 */
[----:B------:R-:W-:-:S03]  /*5b40*/  UIMAD UR6, UR36, UR7, UR6 ;  /* 0x00000007240672a4 */ /* 0x000fc6000f8e0206 */
[----:B------:R-:W1:Y:S01]  /*5b50*/  LDS.128 R24, [R237+0x17000] ;  /* 0x01700000ed187984 */ /* 0x000e620000000c00 */
[--C-:B--2---:R-:W-:Y:S01]  /*5b60*/  SHF.R.S32.HI R5, RZ, 0x1f, R8.reuse ;  /* 0x0000001fff057819 */ /* 0x104fe20000011408 */
[----:B------:R-:W-:-:S04]  /*5b70*/  IMAD.MOV.U32 R4, RZ, RZ, R8 ;  /* 0x000000ffff047224 */ /* 0x000fc800078e0008 */
[----:B------:R-:W-:-:S04]  /*5b80*/  IMAD.WIDE.U32 R8, R6, c[0x0][0x3a0], R4 ;  /* 0x0000e80006087a25 */ /* 0x000fc800078e0004 */
[----:B------:R-:W-:Y:S01]  /*5b90*/  IMAD.WIDE.U32 R4, R6, c[0x0][0x3a8], R4 ;  /* 0x0000ea0006047a25 */ /* 0x000fe200078e0004 */
[----:B------:R-:W-:-:S04]  /*5ba0*/  IADD3 R8, P1, R8, UR12, RZ ;  /* 0x0000000c08087c10 */ /* 0x000fc8000ff3e0ff */
[----:B------:R-:W-:Y:S01]  /*5bb0*/  IADD3 R6, P0, R4, UR8, RZ ;  /* 0x0000000804067c10 */ /* 0x000fe2000ff1e0ff */
[----:B------:R-:W-:Y:S01]  /*5bc0*/  IMAD.U32 R4, RZ, RZ, UR36 ;  /* 0x00000024ff047e24 */ /* 0x000fe2000f8e00ff */
[----:B------:R-:W-:Y:S01]  /*5bd0*/  IADD3.X R9, R9, UR14, R10, P1, !PT ;  /* 0x0000000e09097c10 */ /* 0x000fe20008ffe40a */
[----:B------:R-:W-:Y:S01]  /*5be0*/  IMAD.U32 R10, RZ, RZ, UR36 ;  /* 0x00000024ff0a7e24 */ /* 0x000fe2000f8e00ff */
[----:B------:R-:W-:-:S03]  /*5bf0*/  IADD3.X R7, R5, UR11, R7, P0, !PT ;  /* 0x0000000b05077c10 */ /* 0x000fc600087fe407 */
[----:B------:R-:W-:-:S04]  /*5c00*/  IMAD.WIDE.U32 R4, R4, c[0x0][0x3b8], R8 ;  /* 0x0000ee0004047a25 */ /* 0x000fc800078e0008 */
[----:B------:R-:W-:Y:S01]  /*5c10*/  IMAD.WIDE.U32 R8, R10, c[0x0][0x3c0], R6 ;  /* 0x0000f0000a087a25 */ /* 0x000fe200078e0006 */
[----:B------:R-:W-:Y:S02]  /*5c20*/  IADD3 R5, R5, UR9, RZ ;  /* 0x0000000905057c10 */ /* 0x000fe4000fffe0ff */
[----:B------:R-:W-:-:S04]  /*5c30*/  LEA R6, P0, R4, c[0x0][0x340], 0x1 ;  /* 0x0000d00004067a11 */ /* 0x000fc800078008ff */
[----:B------:R-:W-:Y:S02]  /*5c40*/  LEA.HI.X R7, R4, c[0x0][0x344], R5, 0x1, P0 ;  /* 0x0000d10004077a11 */ /* 0x000fe400000f0c05 */
[----:B------:R-:W-:Y:S02]  /*5c50*/  IADD3 R5, R9, UR6, RZ ;  /* 0x0000000609057c10 */ /* 0x000fe4000fffe0ff */
[C---:B------:R-:W-:Y:S01]  /*5c60*/  LEA R4, P0, R8.reuse, c[0x0][0x348], 0x1 ;  /* 0x0000d20008047a11 */ /* 0x040fe200078008ff */
[----:B-1----:R1:W-:Y:S03]  /*5c70*/  STG.E.128 [R6.64+0x100], R40 ;  /* 0x0001002806007986 */ /* 0x0023e6000c101d04 */
[----:B------:R-:W-:Y:S01]  /*5c80*/  LEA.HI.X R5, R8, c[0x0][0x34c], R5, 0x1, P0 ;  /* 0x0000d30008057a11 */ /* 0x000fe200000f0c05 */
[----:B---3--:R1:W-:Y:S04]  /*5c90*/  STG.E.128 [R6.64+0x80], R32 ;  /* 0x0000802006007986 */ /* 0x0083e8000c101d04 */
[----:B----4-:R1:W-:Y:S04]  /*5ca0*/  STG.E.128 [R6.64], R28 ;  /* 0x0000001c06007986 */ /* 0x0103e8000c101d04 */
[----:B------:R1:W-:Y:S04]  /*5cb0*/  STG.E.128 [R6.64+0x180], R36 ;  /* 0x0001802406007986 */ /* 0x0003e8000c101d04 */
[----:B------:R1:W-:Y:S04]  /*5cc0*/  STG.E.128 [R4.64+0x100], R20 ;  /* 0x0001001404007986 */ /* 0x0003e8000c101d04 */
[----:B------:R1:W-:Y:S04]  /*5cd0*/  STG.E.128 [R4.64+0x80], R16 ;  /* 0x0000801004007986 */ /* 0x0003e8000c101d04 */
[----:B------:R1:W-:Y:S04]  /*5ce0*/  STG.E.128 [R4.64], R12 ;  /* 0x0000000c04007986 */ /* 0x0003e8000c101d04 */
[----:B------:R1:W-:Y:S01]  /*5cf0*/  STG.E.128 [R4.64+0x180], R24 ;  /* 0x0001801804007986 */ /* 0x0003e2000c101d04 */
[----:B------:R-:W-:Y:S05]  /*5d00*/  BRA `(.L_x_157) ;  /* 0x0000055000007947 */ /* 0x000fea0003800000 */
.L_x_151:
[----:B-1----:R-:W-:Y:S02]  /*5d10*/  UISETP.NE.AND UP0, UPT, UR23, -0x1, UPT ;  /* 0xffffffff1700788c */ /* 0x002fe4000bf05270 */
        /* <DEDUP_REMOVED lines=19> */
.L_x_158:
        /* <DEDUP_REMOVED lines=18> */
.L_x_159:
[----:B------:R-:W1:Y:S01]  /*5f70*/  S2R R4, SR_TID.X ;  /* 0x0000000000047919 */ /* 0x000e620000002100 */
[----:B------:R-:W-:-:S03]  /*5f80*/  UIMAD UR13, UR18, -0x20, UR13 ;  /* 0xffffffe0120d78a4 */ /* 0x000fc6000f8e020d */
[----:B------:R-:W2:Y:S01]  /*5f90*/  S2R R5, SR_TID.X ;  /* 0x0000000000057919 */ /* 0x000ea20000002100 */
[----:B-1----:R-:W-:-:S04]  /*5fa0*/  SHF.R.S32.HI R4, RZ, 0x1f, R4 ;  /* 0x0000001fff047819 */ /* 0x002fc80000011404 */
[----:B--2---:R-:W-:-:S04]  /*5fb0*/  LEA.HI R4, R4, R5, RZ, 0x3 ;  /* 0x0000000504047211 */ /* 0x004fc800078f18ff */
[----:B------:R-:W-:-:S04]  /*5fc0*/  SHF.R.S32.HI R4, RZ, 0x3, R4 ;  /* 0x00000003ff047819 */ /* 0x000fc80000011404 */
[----:B------:R-:W-:-:S13]  /*5fd0*/  ISETP.GE.AND P0, PT, R4, UR13, PT ;  /* 0x0000000d04007c0c */ /* 0x000fda000bf06270 */
[----:B------:R-:W-:Y:S05]  /*5fe0*/  @P0 BRA `(.L_x_157) ;  /* 0x0000027000000947 */ /* 0x000fea0003800000 */
[----:B------:R-:W2:Y:S01]  /*5ff0*/  LDL.64 R12, [R1+0x8] ;  /* 0x00000800010c7983 */ /* 0x000ea20000100a00 */
[----:B------:R-:W-:Y:S01]  /*6000*/  SHF.R.S32.HI R6, RZ, 0x1f, R4 ;  /* 0x0000001fff067819 */ /* 0x000fe20000011404 */
[----:B------:R-:W-:Y:S01]  /*6010*/  IMAD.U32 R5, RZ, RZ, UR24 ;  /* 0x00000018ff057e24 */ /* 0x000fe2000f8e00ff */
[----:B------:R-:W-:Y:S01]  /*6020*/  IADD3 R4, P0, R4, UR24, RZ ;  /* 0x0000001804047c10 */ /* 0x000fe2000ff1e0ff */
[----:B------:R-:W-:Y:S02]  /*6030*/  ULDC.64 UR6, c[0x0][0x3b8] ;  /* 0x0000ee0000067ab9 */ /* 0x000fe40000000a00 */
[----:B------:R-:W-:Y:S01]  /*6040*/  UIMAD UR6, UR55, UR6, URZ ;  /* 0x00000006370672a4 */ /* 0x000fe2000f8e023f */
[----:B------:R-:W-:-:S03]  /*6050*/  LEA.HI.X.SX32 R5, R5, R6, 0x1, P0 ;  /* 0x0000000605057211 */ /* 0x000fc600000f0eff */
[----:B------:R-:W-:Y:S02]  /*6060*/  UIMAD UR9, UR36, UR7, UR6 ;  /* 0x00000007240972a4 */ /* 0x000fe4000f8e0206 */
[C---:B------:R-:W-:Y:S01]  /*6070*/  IMAD R10, R5.reuse, c[0x0][0x3a0], RZ ;  /* 0x0000e800050a7a24 */ /* 0x040fe200078e02ff */
[----:B------:R-:W-:Y:S01]  /*6080*/  ULDC.64 UR6, c[0x0][0x3c0] ;  /* 0x0000f00000067ab9 */ /* 0x000fe20000000a00 */
[----:B------:R-:W-:Y:S01]  /*6090*/  IMAD R5, R5, c[0x0][0x3a8], RZ ;  /* 0x0000ea0005057a24 */ /* 0x000fe200078e02ff */
[----:B------:R-:W-:Y:S01]  /*60a0*/  UIMAD UR6, UR55, UR6, URZ ;  /* 0x00000006370672a4 */ /* 0x000fe2000f8e023f */
[----:B------:R-:W-:-:S03]  /*60b0*/  IMAD R11, R4, c[0x0][0x3a4], R10 ;  /* 0x0000e900040b7a24 */ /* 0x000fc600078e020a */
[----:B------:R-:W-:Y:S01]  /*60c0*/  UIMAD UR6, UR36, UR7, UR6 ;  /* 0x00000007240672a4 */ /* 0x000fe2000f8e0206 */
[----:B--2---:R-:W-:-:S04]  /*60d0*/  IMAD.WIDE.U32 R8, R4, c[0x0][0x3a0], R12 ;  /* 0x0000e80004087a25 */ /* 0x004fc800078e000c */
[----:B------:R-:W-:Y:S01]  /*60e0*/  IMAD.WIDE.U32 R6, R4, c[0x0][0x3a8], R12 ;  /* 0x0000ea0004067a25 */ /* 0x000fe200078e000c */
[----:B------:R-:W-:-:S03]  /*60f0*/  IADD3 R10, P0, R8, UR12, RZ ;  /* 0x0000000c080a7c10 */ /* 0x000fc6000ff1e0ff */
[----:B------:R-:W-:Y:S01]  /*6100*/  IMAD R4, R4, c[0x0][0x3ac], R5 ;  /* 0x0000eb0004047a24 */ /* 0x000fe200078e0205 */
[----:B------:R-:W-:Y:S01]  /*6110*/  IADD3.X R11, R9, UR14, R11, P0, !PT ;  /* 0x0000000e090b7c10 */ /* 0x000fe200087fe40b */
[----:B------:R-:W-:Y:S01]  /*6120*/  IMAD.U32 R5, RZ, RZ, UR36 ;  /* 0x00000024ff057e24 */ /* 0x000fe2000f8e00ff */
[----:B------:R-:W-:-:S03]  /*6130*/  IADD3 R8, P0, R6, UR8, RZ ;  /* 0x0000000806087c10 */ /* 0x000fc6000ff1e0ff */
[----:B------:R-:W-:Y:S01]  /*6140*/  IMAD.WIDE.U32 R10, R5, c[0x0][0x3b8], R10 ;  /* 0x0000ee00050a7a25 */ /* 0x000fe200078e000a */
[----:B------:R-:W-:-:S03]  /*6150*/  IADD3.X R9, R7, UR11, R4, P0, !PT ;  /* 0x0000000b07097c10 */ /* 0x000fc600087fe404 */
[----:B------:R-:W-:Y:S01]  /*6160*/  IMAD.U32 R4, RZ, RZ, UR36 ;  /* 0x00000024ff047e24 */ /* 0x000fe2000f8e00ff */
[----:B------:R-:W-:Y:S02]  /*6170*/  IADD3 R5, R11, UR9, RZ ;  /* 0x000000090b057c10 */ /* 0x000fe4000fffe0ff */
[----:B------:R-:W-:Y:S01]  /*6180*/  LEA R6, P1, R10, c[0x0][0x340], 0x1 ;  /* 0x0000d0000a067a11 */ /* 0x000fe200078208ff */
[----:B------:R-:W-:-:S03]  /*6190*/  IMAD.WIDE.U32 R8, R4, c[0x0][0x3c0], R8 ;  /* 0x0000f00004087a25 */ /* 0x000fc600078e0008 */
[----:B------:R-:W-:Y:S02]  /*61a0*/  LEA.HI.X R7, R10, c[0x0][0x344], R5, 0x1, P1 ;  /* 0x0000d1000a077a11 */ /* 0x000fe400008f0c05 */
[----:B------:R-:W-:Y:S02]  /*61b0*/  IADD3 R9, R9, UR6, RZ ;  /* 0x0000000609097c10 */ /* 0x000fe4000fffe0ff */
[C---:B------:R-:W-:Y:S01]  /*61c0*/  LEA R4, P0, R8.reuse, c[0x0][0x348], 0x1 ;  /* 0x0000d20008047a11 */ /* 0x040fe200078008ff */
[----:B------:R1:W-:Y:S03]  /*61d0*/  STG.E.128 [R6.64], RZ ;  /* 0x000000ff06007986 */ /* 0x0003e6000c101d04 */
[----:B------:R-:W-:Y:S01]  /*61e0*/  LEA.HI.X R5, R8, c[0x0][0x34c], R9, 0x1, P0 ;  /* 0x0000d30008057a11 */ /* 0x000fe200000f0c09 */
[----:B------:R1:W-:Y:S04]  /*61f0*/  STG.E.128 [R6.64+0x80], RZ ;  /* 0x000080ff06007986 */ /* 0x0003e8000c101d04 */
[----:B------:R1:W-:Y:S04]  /*6200*/  STG.E.128 [R6.64+0x100], RZ ;  /* 0x000100ff06007986 */ /* 0x0003e8000c101d04 */
[----:B------:R1:W-:Y:S04]  /*6210*/  STG.E.128 [R6.64+0x180], RZ ;  /* 0x000180ff06007986 */ /* 0x0003e8000c101d04 */
[----:B------:R1:W-:Y:S04]  /*6220*/  STG.E.128 [R4.64], RZ ;  /* 0x000000ff04007986 */ /* 0x0003e8000c101d04 */
[----:B------:R1:W-:Y:S04]  /*6230*/  STG.E.128 [R4.64+0x80], RZ ;  /* 0x000080ff04007986 */ /* 0x0003e8000c101d04 */
[----:B------:R1:W-:Y:S04]  /*6240*/  STG.E.128 [R4.64+0x100], RZ ;  /* 0x000100ff04007986 */ /* 0x0003e8000c101d04 */
[----:B------:R1:W-:Y:S02]  /*6250*/  STG.E.128 [R4.64+0x180], RZ ;  /* 0x000180ff04007986 */ /* 0x0003e4000c101d04 */
.L_x_157:
[----:B------:R-:W-:Y:S05]  /*6260*/  BSYNC B0 ;  /* 0x0000000000007941 */ /* 0x000fea0003800000 */
.L_x_146:
        /* <DEDUP_REMOVED lines=12> */
.L_x_160:
[----:B------:R-:W-:Y:S05]  /*6330*/  EXIT ;  /* 0x000000000000794d */ /* 0x000fea0003800000 */
.L_x_162:
        /* <DEDUP_REMOVED lines=12> */
.L_x_2002:


//--------------------- .text._ZN5flash44flash_bwd_dq_dk_dv_loop_seqk_parallel_kernelI23Flash_bwd_kernel_traitsILi256ELi64ELi32ELi8ELi4ELi1ELi2ELb1ELb1EN7cutlass6half_tE19Flash_kernel_traitsILi256ELi64ELi32ELi8ES3_EELb0ELb0ELb0ELb0ELb0ELb1ELb1EEEvNS_16Flash_bwd_paramsE --------------------------
	.section	.text._ZN5flash44flash_bwd_dq_dk_dv_loop_seqk_parallel_kernelI23Flash_bwd_kernel_traitsILi256ELi64ELi32ELi8ELi4ELi1ELi2ELb1ELb1EN7cutlass6half_tE19Flash_kernel_traitsILi256ELi64ELi32ELi8ES3_EELb0ELb0ELb0ELb0ELb0ELb1ELb1EEEvNS_16Flash_bwd_paramsE,"ax",@progbits
	.sectioninfo	@"SHI_REGISTERS=255"
	.align	128
        .global         _ZN5flash44flash_bwd_dq_dk_dv_loop_seqk_parallel_kernelI23Flash_bwd_kernel_traitsILi256ELi64ELi32ELi8ELi4ELi1ELi2ELb1ELb1EN7cutlass6half_tE19Flash_kernel_traitsILi256ELi64ELi32ELi8ES3_EELb0ELb0ELb0ELb0ELb0ELb1ELb1EEEvNS_16Flash_bwd_paramsE
        .type           _ZN5flash44flash_bwd_dq_dk_dv_loop_seqk_parallel_kernelI23Flash_bwd_kernel_traitsILi256ELi64ELi32ELi8ELi4ELi1ELi2ELb1ELb1EN7cutlass6half_tE19Flash_kernel_traitsILi256ELi64ELi32ELi8ES3_EELb0ELb0ELb0ELb0ELb0ELb1ELb1EEEvNS_16Flash_bwd_paramsE,@function
        .size           _ZN5flash44flash_bwd_dq_dk_dv_loop_seqk_parallel_kernelI23Flash_bwd_kernel_traitsILi256ELi64ELi32ELi8ELi4ELi1ELi2ELb1ELb1EN7cutlass6half_tE19Flash_kernel_traitsILi256ELi64ELi32ELi8ES3_EELb0ELb0ELb0ELb0ELb0ELb1ELb1EEEvNS_16Flash_bwd_paramsE,(.L_x_2003 - _ZN5flash44flash_bwd_dq_dk_dv_loop_seqk_parallel_kernelI23Flash_bwd_kernel_traitsILi256ELi64ELi32ELi8ELi4ELi1ELi2ELb1ELb1EN7cutlass6half_tE19Flash_kernel_traitsILi256ELi64ELi32ELi8ES3_EELb0ELb0ELb0ELb0ELb0ELb1ELb1EEEvNS_16Flash_bwd_paramsE)
        .other          _ZN5flash44flash_bwd_dq_dk_dv_loop_seqk_parallel_kernelI23Flash_bwd_kernel_traitsILi256ELi64ELi32ELi8ELi4ELi1ELi2ELb1ELb1EN7cutlass6half_tE19Flash_kernel_traitsILi256ELi64ELi32ELi8ES3_EELb0ELb0ELb0ELb0ELb0ELb1ELb1EEEvNS_16Flash_bwd_paramsE,@"STO_CUDA_ENTRY STV_DEFAULT"
_ZN5flash44flash_bwd_dq_dk_dv_loop_seqk_parallel_kernelI23Flash_bwd_kernel_traitsILi256ELi64ELi32ELi8ELi4ELi1ELi2ELb1ELb1EN7cutlass6half_tE19Flash_kernel_traitsILi256ELi64ELi32ELi8ES3_EELb0ELb0ELb0ELb0ELb0ELb1ELb1EEEvNS_16Flash_bwd_paramsE:
.text._ZN5flash44flash_bwd_dq_dk_dv_loop_seqk_parallel_kernelI23Flash_bwd_kernel_traitsILi256ELi64ELi32ELi8ELi4ELi1ELi2ELb1ELb1EN7cutlass6half_tE19Flash_kernel_traitsILi256ELi64ELi32ELi8ES3_EELb0ELb0ELb0ELb0ELb0ELb1ELb1EEEvNS_16Flash_bwd_paramsE:
        /* <DEDUP_REMOVED lines=211> */
.L_x_179:
        /* <DEDUP_REMOVED lines=53> */
.L_x_163:
        /* <DEDUP_REMOVED lines=58> */
.L_x_165:
        /* <DEDUP_REMOVED lines=18> */
.L_x_166:
        /* <DEDUP_REMOVED lines=69> */
.L_x_167:
[----:B------:R-:W-:Y:S02]  /*1990*/  UMOV UR8, UR48 ;  /* 0x0000003000087c82 */ /* 0x000fe40008000000 */
.L_x_168:
        /* <DEDUP_REMOVED lines=253> */
.L_x_172:
[----:B------:R-:W0:Y:S01]  /*2970*/  LDGDEPBAR ;  /* 0x00000000000079af */ /* 0x000e220000000000 */
[----:B------:R-:W-:Y:S01]  /*2980*/  PLOP3.LUT P0, PT, PT, PT, UP0, 0x80, 0x0 ;  /* 0x000000000000781c */ /* 0x000fe20003f0f008 */
[----:B------:R-:W-:Y:S01]  /*2990*/  UISETP.GE.AND UP5, UPT, UR6, 0x1, UPT ;  /* 0x000000010600788c */ /* 0x000fe2000bfa6270 */
[----:B-----5:R-:W-:Y:S02]  /*29a0*/  FSETP.NEU.FTZ.AND P1, PT, R244, -INF , PT ;  /* 0xff800000f400780b */ /* 0x020fe40003f3d000 */
[----:B------:R-:W-:Y:S01]  /*29b0*/  MOV R71, c[0x0][0x22c] ;  /* 0x00008b0000477a02 */ /* 0x000fe20000000f00 */
[----:B------:R-:W2:Y:S04]  /*29c0*/  LDL R68, [R1] ;  /* 0x0000000001447983 */ /* 0x000ea80000100800 */
[----:B------:R-:W-:Y:S05]  /*29d0*/  IMAD R71, R71, c[0x0][0x1c0], RZ ;  /* 0x0000700047477a24 */ /* 0x000fea00078e02ff */
[----:B------:R-:W-:Y:S01]  /*29e0*/  LEA R71, -R71, RZ, 0x6 ;  /* 0x000000ff47477211 */ /* 0x000fe200078e31ff */
[----:B------:R-:W-:Y:S04]  /*29f0*/  DEPBAR.LE SB0, 0x0 ;  /* 0x000080000000791a */ /* 0x000fe80000000000 */
[----:B------:R-:W-:Y:S06]  /*2a00*/  BAR.SYNC.DEFER_BLOCKING 0x0 ;  /* 0x0000000000007b1d */ /* 0x000fec0000010000 */
[----:B-1----:R-:W-:Y:S06]  /*2a10*/  LDSM.16.M88.4 R8, [R2] ;  /* 0x000000000208783b */ /* 0x002fec0000000200 */
[----:B------:R-:W1:Y:S06]  /*2a20*/  LDSM.16.M88.4 R44, [R229+0x10000] ;  /* 0x01000000e52c783b */ /* 0x000e6c0000000200 */
[----:B------:R-:W-:Y:S06]  /*2a30*/  LDSM.16.M88.4 R48, [R3] ;  /* 0x000000000330783b */ /* 0x000fec0000000200 */
[----:B------:R-:W3:Y:S06]  /*2a40*/  LDSM.16.M88.4 R52, [R230+0x10000] ;  /* 0x01000000e634783b */ /* 0x000eec0000000200 */
[----:B------:R-:W-:Y:S06]  /*2a50*/  LDSM.16.M88.4 R56, [R228] ;  /* 0x00000000e438783b */ /* 0x000fec0000000200 */
[----:B------:R-:W4:Y:S06]  /*2a60*/  LDSM.16.M88.4 R60, [R231+0x10000] ;  /* 0x01000000e73c783b */ /* 0x000f2c0000000200 */
[----:B------:R-:W-:Y:S01]  /*2a70*/  LDSM.16.M88.4 R64, [R232+0x10000] ;  /* 0x01000000e840783b */ /* 0x000fe20000000200 */
[C---:B-1----:R-:W-:Y:S08]  /*2a80*/  HMMA.16816.F32 R4, R8.reuse, R44, RZ ;  /* 0x0000002c0804723c */ /* 0x042ff000000018ff */
[----:B------:R-:W-:Y:S01]  /*2a90*/  HMMA.16816.F32 R8, R8, R46, RZ ;  /* 0x0000002e0808723c */ /* 0x000fe200000018ff */
[----:B------:R-:W1:Y:S11]  /*2aa0*/  LDSM.16.M88.4 R44, [R227] ;  /* 0x00000000e32c783b */ /* 0x000e760000000200 */
[----:B------:R-:W-:Y:S04]  /*2ab0*/  @!UPT UIADD3 URZ, URZ, URZ, URZ ;  /* 0x0000003f3f3ff290 */ /* 0x000fe8000fffe03f */
        /* <DEDUP_REMOVED lines=49> */
[----:B------:R-:W-:Y:S11]  /*2dd0*/  HMMA.16816.F32 R8, R48, R54, R8 ;  /* 0x000000363008723c */ /* 0x000ff60000001808 */
[----:B------:R-:W-:Y:S05]  /*2de0*/  @!UPT UIADD3 URZ, URZ, URZ, URZ ;  /* 0x0000003f3f3ff290 */ /* 0x000fea000fffe03f */
[C---:B----4-:R-:W-:Y:S08]  /*2df0*/  HMMA.16816.F32 R4, R56.reuse, R60, R4 ;  /* 0x0000003c3804723c */ /* 0x050ff00000001804 */
[----:B------:R-:W-:Y:S11]  /*2e00*/  HMMA.16816.F32 R8, R56, R62, R8 ;  /* 0x0000003e3808723c */ /* 0x000ff60000001808 */
[----:B------:R-:W-:Y:S05]  /*2e10*/  @!UPT UIADD3 URZ, URZ, URZ, URZ ;  /* 0x0000003f3f3ff290 */ /* 0x000fea000fffe03f */
[C---:B-1----:R-:W-:Y:S08]  /*2e20*/  HMMA.16816.F32 R4, R44.reuse, R64, R4 ;  /* 0x000000402c04723c */ /* 0x042ff00000001804 */
[----:B------:R-:W-:Y:S11]  /*2e30*/  HMMA.16816.F32 R8, R44, R66, R8 ;  /* 0x000000422c08723c */ /* 0x000ff60000001808 */
[----:B------:R-:W-:Y:S05]  /*2e40*/  @!UPT UIADD3 URZ, URZ, URZ, URZ ;  /* 0x0000003f3f3ff290 */ /* 0x000fea000fffe03f */
[----:B------:R-:W-:Y:S02]  /*2e50*/  FMUL.FTZ R6, R6, c[0x0][0x2ec] ;  /* 0x0000bb0006067a20 */ /* 0x000fe40000410000 */
[----:B------:R-:W-:Y:S02]  /*2e60*/  FMUL.FTZ R5, R5, c[0x0][0x2ec] ;  /* 0x0000bb0005057a20 */ /* 0x000fe40000410000 */
[----:B------:R1:W-:Y:S01]  /*2e70*/  MUFU.TANH R62, R6 ;  /* 0x00000006003e7308 */ /* 0x0003e20000002400 */
[----:B------:R-:W-:Y:S02]  /*2e80*/  FMUL.FTZ R4, R4, c[0x0][0x2ec] ;  /* 0x0000bb0004047a20 */ /* 0x000fe40000410000 */
[----:B------:R-:W-:Y:S02]  /*2e90*/  FMUL.FTZ R7, R7, c[0x0][0x2ec] ;  /* 0x0000bb0007077a20 */ /* 0x000fe40000410000 */
[----:B------:R-:W-:Y:S02]  /*2ea0*/  FMUL.FTZ R8, R8, c[0x0][0x2ec] ;  /* 0x0000bb0008087a20 */ /* 0x000fe40000410000 */
[----:B------:R-:W-:Y:S02]  /*2eb0*/  FMUL.FTZ R9, R9, c[0x0][0x2ec] ;  /* 0x0000bb0009097a20 */ /* 0x000fe40000410000 */
[----:B------:R-:W-:Y:S01]  /*2ec0*/  FMUL.FTZ R10, R10, c[0x0][0x2ec] ;  /* 0x0000bb000a0a7a20 */ /* 0x000fe20000410000 */
[----:B------:R3:W-:Y:S01]  /*2ed0*/  MUFU.TANH R57, R5 ;  /* 0x0000000500397308 */ /* 0x0007e20000002400 */
[----:B------:R-:W-:Y:S09]  /*2ee0*/  FMUL.FTZ R11, R11, c[0x0][0x2ec] ;  /* 0x0000bb000b0b7a20 */ /* 0x000ff20000410000 */
[----:B------:R-:W4:Y:S01]  /*2ef0*/  MUFU.TANH R58, R4 ;  /* 0x00000004003a7308 */ /* 0x000f220000002400 */
[----:B-1----:R-:W-:Y:S04]  /*2f00*/  MOV R6, UR18 ;  /* 0x0000001200067c02 */ /* 0x002fe80008000f00 */
[----:B--2---:R-:W-:Y:S05]  /*2f10*/  @P0 LEA R6, R6, R68, 0x5 ;  /* 0x0000004406060211 */ /* 0x004fea00078e28ff */
[----:B------:R1:W2:Y:S01]  /*2f20*/  MUFU.TANH R61, R7 ;  /* 0x00000007003d7308 */ /* 0x0002a20000002400 */
[----:B------:R-:W-:Y:S01]  /*2f30*/  @P0 ISETP.GE.AND P2, PT, R6, UR13, PT ;  /* 0x0000000d06000c0c */ /* 0x000fe2000bf46270 */
[----:B---3--:R-:W-:Y:S05]  /*2f40*/  FMUL.FTZ R5, R244, 1.4426950216293334961 ;  /* 0x3fb8aa3bf4057820 */ /* 0x008fea0000410000 */
[----:B------:R-:W-:Y:S03]  /*2f50*/  FSEL R5, R5, RZ, P1 ;  /* 0x000000ff05057208 */ /* 0x000fe60000800000 */
[----:B------:R3:W-:Y:S01]  /*2f60*/  MUFU.TANH R56, R8 ;  /* 0x0000000800387308 */ /* 0x0007e20000002400 */
[----:B------:R-:W-:Y:S02]  /*2f70*/  FSETP.NEU.FTZ.AND P1, PT, R245, -INF , PT ;  /* 0xff800000f500780b */ /* 0x000fe40003f3d000 */
[----:B----4-:R-:W-:Y:S02]  /*2f80*/  MOV R4, R58 ;  /* 0x0000003a00047202 */ /* 0x010fe40000000f00 */
[----:B------:R-:W-:Y:S05]  /*2f90*/  @P0 FSEL R4, R58, -INF , !P2 ;  /* 0xff8000003a040808 */ /* 0x000fea0005000000 */
[----:B------:R4:W2:Y:S01]  /*2fa0*/  MUFU.TANH R55, R9 ;  /* 0x0000000900377308 */ /* 0x0008a20000002400 */
[----:B-1----:R-:W-:Y:S04]  /*2fb0*/  @P0 IADD3 R7, R6, 0x1, RZ ;  /* 0x0000000106070810 */ /* 0x002fe80007ffe0ff */
[----:B------:R-:W-:Y:S01]  /*2fc0*/  @P0 ISETP.GE.AND P3, PT, R7, UR13, PT ;  /* 0x0000000d07000c0c */ /* 0x000fe2000bf66270 */
[--C-:B------:R-:W-:Y:S01]  /*2fd0*/  FFMA.FTZ R7, R4, c[0x0][0x23c], -R5.reuse ;  /* 0x00008f0004077a23 */ /* 0x100fe20000010805 */
[----:B------:R-:W-:Y:S03]  /*2fe0*/  MOV R4, R57 ;  /* 0x0000003900047202 */ /* 0x000fe60000000f00 */
[----:B------:R-:W1:Y:S01]  /*2ff0*/  MUFU.TANH R60, R10 ;  /* 0x0000000a003c7308 */ /* 0x000e620000002400 */
[----:B------:R-:W-:Y:S01]  /*3000*/  @P0 FSEL R4, R57, -INF , !P3 ;  /* 0xff80000039040808 */ /* 0x000fe20005800000 */
[----:B---3--:R-:W-:Y:S08]  /*3010*/  FMUL.FTZ R8, R245, 1.4426950216293334961 ;  /* 0x3fb8aa3bf5087820 */ /* 0x008ff00000410000 */
[----:B------:R3:W-:Y:S01]  /*3020*/  MUFU.EX2 R66, R7 ;  /* 0x0000000700427308 */ /* 0x0007e20000000800 */
[--C-:B----4-:R-:W-:Y:S01]  /*3030*/  FFMA.FTZ R9, R4, c[0x0][0x23c], -R5.reuse ;  /* 0x00008f0004097a23 */ /* 0x110fe20000010805 */
[----:B------:R-:W-:Y:S08]  /*3040*/  FSEL R4, R8, RZ, P1 ;  /* 0x000000ff08047208 */ /* 0x000ff00000800000 */
[----:B------:R4:W-:Y:S10]  /*3050*/  MUFU.EX2 R65, R9 ;  /* 0x0000000900417308 */ /* 0x0009f40000000800 */
[----:B------:R-:W1:Y:S01]  /*3060*/  MUFU.TANH R59, R11 ;  /* 0x0000000b003b7308 */ /* 0x000e620000002400 */
[----:B---3--:R-:W-:Y:S02]  /*3070*/  MOV R7, R62 ;  /* 0x0000003e00077202 */ /* 0x008fe40000000f00 */
[----:B------:R-:W-:Y:S05]  /*3080*/  @P0 FSEL R7, R62, -INF , !P2 ;  /* 0xff8000003e070808 */ /* 0x000fea0005000000 */
[--C-:B------:R-:W-:Y:S01]  /*3090*/  FFMA.FTZ R8, R7, c[0x0][0x23c], -R4.reuse ;  /* 0x00008f0007087a23 */ /* 0x100fe20000010804 */
[----:B--2---:R-:W-:Y:S02]  /*30a0*/  MOV R7, R61 ;  /* 0x0000003d00077202 */ /* 0x004fe40000000f00 */
[C---:B----4-:R-:W-:Y:S01]  /*30b0*/  @P0 IADD3 R9, R6.reuse, 0x8, RZ ;  /* 0x0000000806090810 */ /* 0x050fe20007ffe0ff */
[----:B------:R2:W-:Y:S01]  /*30c0*/  MUFU.EX2 R70, R8 ;  /* 0x0000000800467308 */ /* 0x0005e20000000800 */
[----:B------:R-:W-:Y:S02]  /*30d0*/  @P0 IADD3 R6, R6, 0x9, RZ ;  /* 0x0000000906060810 */ /* 0x000fe40007ffe0ff */
[----:B------:R-:W-:Y:S02]  /*30e0*/  @P0 FSEL R7, R61, -INF , !P3 ;  /* 0xff8000003d070808 */ /* 0x000fe40005800000 */
[----:B------:R-:W-:Y:S02]  /*30f0*/  @P0 ISETP.GE.AND P1, PT, R9, UR13, PT ;  /* 0x0000000d09000c0c */ /* 0x000fe4000bf26270 */
[----:B------:R-:W-:Y:S02]  /*3100*/  @P0 ISETP.GE.AND P2, PT, R6, UR13, PT ;  /* 0x0000000d06000c0c */ /* 0x000fe4000bf46270 */
[----:B------:R-:W-:Y:S02]  /*3110*/  MOV R6, R55 ;  /* 0x0000003700067202 */ /* 0x000fe40000000f00 */
[----:B------:R-:W-:Y:S02]  /*3120*/  @P0 FSEL R6, R55, -INF , !P2 ;  /* 0xff80000037060808 */ /* 0x000fe40005000000 */
[----:B------:R-:W-:Y:S01]  /*3130*/  PLOP3.LUT P3, PT, PT, PT, UP5, 0x80, 0x0 ;  /* 0x000000000000781c */ /* 0x000fe20003f6f058 */
[--C-:B--2---:R-:W-:Y:S01]  /*3140*/  FFMA.FTZ R8, R7, c[0x0][0x23c], -R4.reuse ;  /* 0x00008f0007087a23 */ /* 0x104fe20000010804 */
[----:B------:R-:W-:Y:S02]  /*3150*/  MOV R7, R56 ;  /* 0x0000003800077202 */ /* 0x000fe40000000f00 */
[----:B------:R-:W-:Y:S01]  /*3160*/  @P0 FSEL R7, R56, -INF , !P1 ;  /* 0xff80000038070808 */ /* 0x000fe20004800000 */
[----:B------:R-:W-:Y:S04]  /*3170*/  MUFU.EX2 R69, R8 ;  /* 0x0000000800457308 */ /* 0x000fe80000000800 */
[--C-:B------:R-:W-:Y:S02]  /*3180*/  FFMA.FTZ R7, R7, c[0x0][0x23c], -R5.reuse ;  /* 0x00008f0007077a23 */ /* 0x100fe40000010805 */
[----:B------:R-:W-:Y:S01]  /*3190*/  FFMA.FTZ R5, R6, c[0x0][0x23c], -R5 ;  /* 0x00008f0006057a23 */ /* 0x000fe20000010805 */
[----:B-1----:R-:W-:Y:S02]  /*31a0*/  MOV R6, R60 ;  /* 0x0000003c00067202 */ /* 0x002fe40000000f00 */
[----:B------:R-:W-:Y:S01]  /*31b0*/  @P0 FSEL R6, R60, -INF , !P1 ;  /* 0xff8000003c060808 */ /* 0x000fe20004800000 */
[----:B------:R1:W-:Y:S04]  /*31c0*/  MUFU.EX2 R63, R5 ;  /* 0x00000005003f7308 */ /* 0x0003e80000000800 */
[--C-:B------:R-:W-:Y:S06]  /*31d0*/  FFMA.FTZ R6, R6, c[0x0][0x23c], -R4.reuse ;  /* 0x00008f0006067a23 */ /* 0x100fec0000010804 */
[----:B------:R2:W3:Y:S10]  /*31e0*/  MUFU.EX2 R64, R7 ;  /* 0x0000000700407308 */ /* 0x0004f40000000800 */
[----:B------:R4:W-:Y:S01]  /*31f0*/  MUFU.EX2 R68, R6 ;  /* 0x0000000600447308 */ /* 0x0009e20000000800 */
[----:B-1----:R-:W-:Y:S02]  /*3200*/  MOV R5, R59 ;  /* 0x0000003b00057202 */ /* 0x002fe40000000f00 */
[----:B------:R-:W-:Y:S02]  /*3210*/  @P0 FSEL R5, R59, -INF , !P2 ;  /* 0xff8000003b050808 */ /* 0x000fe40005000000 */
[----:B------:R-:W-:Y:S03]  /*3220*/  IADD3 R52, P0, R247, UR10, RZ ;  /* 0x0000000af7347c10 */ /* 0x000fe6000ff1e0ff */
[----:B------:R-:W-:Y:S01]  /*3230*/  FFMA.FTZ R4, R5, c[0x0][0x23c], -R4 ;  /* 0x00008f0005047a23 */ /* 0x000fe20000010804 */
[----:B------:R-:W-:Y:S02]  /*3240*/  IADD3.X R53, R246, UR9, RZ, P0, !PT ;  /* 0x00000009f6357c10 */ /* 0x000fe400087fe4ff */
[----:B--2---:R-:W-:Y:S01]  /*3250*/  F2FP.PACK_AB R7, R65, R66 ;  /* 0x000000424107723e */ /* 0x004fe200000000ff */
[----:B------:R-:W1:Y:S01]  /*3260*/  MUFU.EX2 R67, R4 ;  /* 0x0000000400437308 */ /* 0x000e620000000800 */
[----:B---3--:R-:W-:Y:S01]  /*3270*/  F2FP.PACK_AB R5, R63, R64 ;  /* 0x000000403f05723e */ /* 0x008fe200000000ff */
[----:B------:R2:W3:Y:S01]  /*3280*/  LDG.E R54, [R52.64] ;  /* 0x0000000434367981 */ /* 0x0004e2000c1e1900 */
[C---:B------:R-:W-:Y:S04]  /*3290*/  LEA R238, P0, R71.reuse, R238, 0x2 ;  /* 0x000000ee47ee7211 */ /* 0x040fe800078010ff */
[----:B------:R-:W-:Y:S01]  /*32a0*/  LEA.HI.X.SX32 R239, R71, R239, 0x2, P0 ;  /* 0x000000ef47ef7211 */ /* 0x000fe200000f16ff */
[----:B------:R-:W-:Y:S01]  /*32b0*/  STS [R248+0x15000], R7 ;  /* 0x01500007f8007388 */ /* 0x000fe20000000800 */
[----:B----4-:R-:W-:Y:S05]  /*32c0*/  F2FP.PACK_AB R6, R69, R70 ;  /* 0x000000464506723e */ /* 0x010fea00000000ff */
[----:B------:R-:W-:Y:S06]  /*32d0*/  STS [R251+0x15000], R6 ;  /* 0x01500006fb007388 */ /* 0x000fec0000000800 */
[----:B------:R-:W-:Y:S01]  /*32e0*/  STS [R249+0x15000], R5 ;  /* 0x01500005f9007388 */ /* 0x000fe20000000800 */
[----:B-1----:R-:W-:Y:S05]  /*32f0*/  F2FP.PACK_AB R4, R67, R68 ;  /* 0x000000444304723e */ /* 0x002fea00000000ff */
[----:B--2---:R-:W2:Y:S06]  /*3300*/  LDG.E R52, [R52.64+0x20] ;  /* 0x0000200434347981 */ /* 0x004eac000c1e1900 */
[----:B------:R-:W-:Y:S06]  /*3310*/  STS [R250+0x15000], R4 ;  /* 0x01500004fa007388 */ /* 0x000fec0000000800 */
[----:B------:R-:W1:Y:S06]  /*3320*/  LDSM.16.M88.4 R8, [R2+0x8000] ;  /* 0x008000000208783b */ /* 0x000e6c0000000200 */
[----:B------:R-:W4:Y:S06]  /*3330*/  LDSM.16.M88.4 R44, [R3+0x8000] ;  /* 0x00800000032c783b */ /* 0x000f2c0000000200 */
        /* <DEDUP_REMOVED lines=181> */
.L_x_170:
        /* <DEDUP_REMOVED lines=338> */
.L_x_171:
        /* <DEDUP_REMOVED lines=121> */
.L_x_173:
        /* <DEDUP_REMOVED lines=18> */
.L_x_174:
        /* <DEDUP_REMOVED lines=60> */
.L_x_169:
        /* <DEDUP_REMOVED lines=20> */
.L_x_176:
        /* <DEDUP_REMOVED lines=18> */
.L_x_177:
        /* <DEDUP_REMOVED lines=47> */
.L_x_175:
[----:B------:R-:W-:Y:S05]  /*6570*/  BSYNC B0 ;  /* 0x0000000000007941 */ /* 0x000fea0003800000 */
.L_x_164:
        /* <DEDUP_REMOVED lines=12> */
.L_x_178:
[----:B------:R-:W-:Y:S05]  /*6640*/  EXIT ;  /* 0x000000000000794d */ /* 0x000fea0003800000 */
.L_x_180:
        /* <DEDUP_REMOVED lines=11> */
.L_x_2003:


//--------------------- .text._ZN5flash44flash_bwd_dq_dk_dv_loop_seqk_parallel_kernelI23Flash_bwd_kernel_traitsILi256ELi64ELi32ELi8ELi4ELi1ELi2ELb1ELb1EN7cutlass6half_tE19Flash_kernel_traitsILi256ELi64ELi32ELi8ES3_EELb0ELb0ELb0ELb1ELb0ELb0ELb0EEEvNS_16Flash_bwd_paramsE --------------------------
	.section	.text._ZN5flash44flash_bwd_dq_dk_dv_loop_seqk_parallel_kernelI23Flash_bwd_kernel_traitsILi256ELi64ELi32ELi8ELi4ELi1ELi2ELb1ELb1EN7cutlass6half_tE19Flash_kernel_traitsILi256ELi64ELi32ELi8ES3_EELb0ELb0ELb0ELb1ELb0ELb0ELb0EEEvNS_16Flash_bwd_paramsE,"ax",@progbits
	.sectioninfo	@"SHI_REGISTERS=255"
	.align	128
        .global         _ZN5flash44flash_bwd_dq_dk_dv_loop_seqk_parallel_kernelI23Flash_bwd_kernel_traitsILi256ELi64ELi32ELi8ELi4ELi1ELi2ELb1ELb1EN7cutlass6half_tE19Flash_kernel_traitsILi256ELi64ELi32ELi8ES3_EELb0ELb0ELb0ELb1ELb0ELb0ELb0EEEvNS_16Flash_bwd_paramsE
        .type           _ZN5flash44flash_bwd_dq_dk_dv_loop_seqk_parallel_kernelI23Flash_bwd_kernel_traitsILi256ELi64ELi32ELi8ELi4ELi1ELi2ELb1ELb1EN7cutlass6half_tE19Flash_kernel_traitsILi256ELi64ELi32ELi8ES3_EELb0ELb0ELb0ELb1ELb0ELb0ELb0EEEvNS_16Flash_bwd_paramsE,@function
        .size           _ZN5flash44flash_bwd_dq_dk_dv_loop_seqk_parallel_kernelI23Flash_bwd_kernel_traitsILi256ELi64ELi32ELi8ELi4ELi1ELi2ELb1ELb1EN7cutlass6half_tE19Flash_kernel_traitsILi256ELi64ELi32ELi8ES3_EELb0ELb0ELb0ELb1ELb0ELb0ELb0EEEvNS_16Flash_bwd_paramsE,(.L_x_2004 - _ZN5flash44flash_bwd_dq_dk_dv_loop_seqk_parallel_kernelI23Flash_bwd_kernel_traitsILi256ELi64ELi32ELi8ELi4ELi1ELi2ELb1ELb1EN7cutlass6half_tE19Flash_kernel_traitsILi256ELi64ELi32ELi8ES3_EELb0ELb0ELb0ELb1ELb0ELb0ELb0EEEvNS_16Flash_bwd_paramsE)
        .other          _ZN5flash44flash_bwd_dq_dk_dv_loop_seqk_parallel_kernelI23Flash_bwd_kernel_traitsILi256ELi64ELi32ELi8ELi4ELi1ELi2ELb1ELb1EN7cutlass6half_tE19Flash_kernel_traitsILi256ELi64ELi32ELi8ES3_EELb0ELb0ELb0ELb1ELb0ELb0ELb0EEEvNS_16Flash_bwd_paramsE,@"STO_CUDA_ENTRY STV_DEFAULT"
_ZN5flash44flash_bwd_dq_dk_dv_loop_seqk_parallel_kernelI23Flash_bwd_kernel_traitsILi256ELi64ELi32ELi8ELi4ELi1ELi2ELb1ELb1EN7cutlass6half_tE19Flash_kernel_traitsILi256ELi64ELi32ELi8ES3_EELb0ELb0ELb0ELb1ELb0ELb0ELb0EEEvNS_16Flash_bwd_paramsE:
.text._ZN5flash44flash_bwd_dq_dk_dv_loop_seqk_parallel_kernelI23Flash_bwd_kernel_traitsILi256ELi64ELi32ELi8ELi4ELi1ELi2ELb1ELb1EN7cutlass6half_tE19Flash_kernel_traitsILi256ELi64ELi32ELi8ES3_EELb0ELb0ELb0ELb1ELb0ELb0ELb0EEEvNS_16Flash_bwd_paramsE:
        /* <DEDUP_REMOVED lines=34> */
[CC--:B------:R-:W-:Y:S01]  /*0220*/  LEA.HI R0, R2.reuse, R11.reuse, RZ, 0x2 ;  /* 0x0000000b02007211 */ /* 0x0c0fe200078f10ff */
[----:B------:R-:W-:Y:S01]  /*0230*/  ULDC UR11, c[0x0][0x1c0] ;  /* 0x00007000000b7ab9 */ /* 0x000fe20000000800 */
[----:B------:R-:W-:Y:S01]  /*0240*/  SHF.R.S32.HI R4, RZ, 0x4, R3 ;  /* 0x00000004ff047819 */ /* 0x000fe20000011403 */
[----:B---3--:R-:W-:Y:S01]  /*0250*/  UIMAD UR45, UR34, UR44, URZ ;  /* 0x0000002c222d72a4 */ /* 0x008fe2000f8e023f */
[CC--:B------:R-:W-:Y:S01]  /*0260*/  LEA.HI R14, R2.reuse, R11.reuse, RZ, 0x3 ;  /* 0x0000000b020e7211 */ /* 0x0c0fe200078f18ff */
[----:B------:R-:W-:Y:S01]  /*0270*/  UIMAD UR44, UR44, UR12, URZ ;  /* 0x0000000c2c2c72a4 */ /* 0x000fe2000f8e023f */
[CC--:B------:R-:W-:Y:S01]  /*0280*/  LEA.HI R12, R2.reuse, R11.reuse, RZ, 0x5 ;  /* 0x0000000b020c7211 */ /* 0x0c0fe200078f28ff */
[----:B------:R-:W-:Y:S01]  /*0290*/  UIMAD UR53, UR8, UR6, UR53 ;  /* 0x00000006083572a4 */ /* 0x000fe2000f8e0235 */
[CC--:B------:R-:W-:Y:S01]  /*02a0*/  LEA.HI R13, R2.reuse, R11.reuse, RZ, 0x7 ;  /* 0x0000000b020d7211 */ /* 0x0c0fe200078f38ff */
[----:B------:R-:W-:Y:S01]  /*02b0*/  UIMAD UR50, UR7, UR32, URZ ;  /* 0x00000020073272a4 */ /* 0x000fe2000f8e023f */
[----:B------:R-:W-:Y:S01]  /*02c0*/  LEA.HI R15, R2, R11, RZ, 0x6 ;  /* 0x0000000b020f7211 */ /* 0x000fe200078f30ff */
[----:B------:R-:W-:Y:S01]  /*02d0*/  UIMAD UR6, UR32, UR11, UR34 ;  /* 0x0000000b200672a4 */ /* 0x000fe2000f8e0222 */
[----:B------:R-:W-:Y:S01]  /*02e0*/  LOP3.LUT R2, R3, 0xfffffff0, RZ, 0xc0, !PT ;  /* 0xfffffff003027812 */ /* 0x000fe200078ec0ff */
[----:B------:R-:W-:Y:S01]  /*02f0*/  @!UP2 UIMAD UR7, UR32, UR13, UR34 ;  /* 0x0000000d2007a2a4 */ /* 0x000fe2000f8e0222 */
[--C-:B------:R-:W-:Y:S01]  /*0300*/  SHF.R.S32.HI R6, RZ, 0x2, R0.reuse ;  /* 0x00000002ff067819 */ /* 0x100fe20000011400 */
[----:B------:R-:W-:Y:S01]  /*0310*/  USHF.L.U32 UR39, UR44, 0x6, URZ ;  /* 0x000000062c277899 */ /* 0x000fe2000800063f */
[----:B------:R-:W-:Y:S01]  /*0320*/  SHF.R.S32.HI R9, RZ, 0x1f, R0 ;  /* 0x0000001fff097819 */ /* 0x000fe20000011400 */
[----:B------:R-:W-:Y:S01]  /*0330*/  IMAD.IADD R8, R11, 0x1, -R2 ;  /* 0x000000010b087824 */ /* 0x000fe200078e0a02 */
[----:B------:R-:W-:Y:S01]  /*0340*/  LOP3.LUT R7, R0, 0x7ffffffc, RZ, 0xc0, !PT ;  /* 0x7ffffffc00077812 */ /* 0x000fe200078ec0ff */
[----:B------:R-:W-:Y:S01]  /*0350*/  ULDC UR47, c[0x0][0x214] ;  /* 0x00008500002f7ab9 */ /* 0x000fe20000000800 */
[----:B------:R-:W-:Y:S01]  /*0360*/  LEA.HI R0, R3, R4, RZ, 0x1 ;  /* 0x0000000403007211 */ /* 0x000fe200078f08ff */
[----:B------:R-:W-:Y:S01]  /*0370*/  ULDC UR54, c[0x0][0x1c8] ;  /* 0x0000720000367ab9 */ /* 0x000fe20000000800 */
[----:B------:R-:W-:Y:S01]  /*0380*/  LOP3.LUT R5, R14, 0xfffffff8, RZ, 0xc0, !PT ;  /* 0xfffffff80e057812 */ /* 0x000fe200078ec0ff */
[----:B------:R-:W-:Y:S01]  /*0390*/  IMAD.IADD R16, R11, 0x1, -R7 ;  /* 0x000000010b107824 */ /* 0x000fe200078e0a07 */
[----:B------:R-:W-:Y:S01]  /*03a0*/  LOP3.LUT R2, R0, 0xfffffffe, RZ, 0xc0, !PT ;  /* 0xfffffffe00027812 */ /* 0x000fe200078ec0ff */
[----:B------:R-:W-:Y:S01]  /*03b0*/  ULDC.U8 UR10, c[0x0][0x3d0] ;  /* 0x0000f400000a7ab9 */ /* 0x000fe20000000000 */
[----:B------:R-:W-:Y:S01]  /*03c0*/  LEA.HI R0, R9, R6, RZ, 0x3 ;  /* 0x0000000609007211 */ /* 0x000fe200078f18ff */
[----:B------:R-:W-:Y:S01]  /*03d0*/  IMAD.IADD R3, R11, 0x1, -R5 ;  /* 0x000000010b037824 */ /* 0x000fe200078e0a05 */
[----:B------:R-:W-:Y:S01]  /*03e0*/  LOP3.LUT R10, R12, 0xffffffe0, RZ, 0xc0, !PT ;  /* 0xffffffe00c0a7812 */ /* 0x000fe200078ec0ff */
[----:B------:R-:W-:Y:S01]  /*03f0*/  ULDC UR48, c[0x0][0x224] ;  /* 0x0000890000307ab9 */ /* 0x000fe20000000800 */
[----:B------:R-:W-:Y:S01]  /*0400*/  LOP3.LUT R0, R0, 0xfffffff8, RZ, 0xc0, !PT ;  /* 0xfffffff800007812 */ /* 0x000fe200078ec0ff */
[----:B------:R-:W-:Y:S01]  /*0410*/  IMAD.SHL.U32 R240, R3, 0x8, RZ ;  /* 0x0000000803f07824 */ /* 0x000fe200078e00ff */
[----:B------:R-:W-:Y:S01]  /*0420*/  SHF.R.S32.HI R17, RZ, 0x3, R14 ;  /* 0x00000003ff117819 */ /* 0x000fe2000001140e */
[----:B------:R-:W-:Y:S01]  /*0430*/  IMAD.IADD R5, R11, 0x1, -R10 ;  /* 0x000000010b057824 */ /* 0x000fe200078e0a0a */
[C---:B------:R-:W-:Y:S01]  /*0440*/  LOP3.LUT P0, RZ, R3.reuse, 0x4, RZ, 0xc0, !PT ;  /* 0x0000000403ff7812 */ /* 0x040fe2000780c0ff */
[----:B------:R-:W-:Y:S01]  /*0450*/  IMAD.IADD R9, R6, 0x1, -R0 ;  /* 0x0000000106097824 */ /* 0x000fe200078e0a00 */
[----:B------:R-:W-:Y:S01]  /*0460*/  LOP3.LUT P5, RZ, R3, 0x2, RZ, 0xc0, !PT ;  /* 0x0000000203ff7812 */ /* 0x000fe200078ac0ff */
[----:B------:R-:W-:Y:S01]  /*0470*/  IMAD.SHL.U32 R0, R17, 0x40, RZ ;  /* 0x0000004011007824 */ /* 0x000fe200078e00ff */
[----:B------:R-:W-:Y:S01]  /*0480*/  SHF.R.S32.HI R6, RZ, 0x7, R13 ;  /* 0x00000007ff067819 */ /* 0x000fe2000001140d */
[----:B------:R-:W-:Y:S01]  /*0490*/  IMAD.IADD R10, R4, 0x1, -R2 ;  /* 0x00000001040a7824 */ /* 0x000fe200078e0a02 */
[----:B------:R-:W-:Y:S01]  /*04a0*/  SHF.R.S32.HI R2, RZ, 0x1f, R5 ;  /* 0x0000001fff027819 */ /* 0x000fe20000011405 */
[C---:B------:R-:W-:Y:S01]  /*04b0*/  IMAD.SHL.U32 R4, R3.reuse, 0x40, RZ ;  /* 0x0000004003047824 */ /* 0x040fe200078e00ff */
[----:B------:R-:W-:Y:S01]  /*04c0*/  LOP3.LUT R0, R0, 0x1c0, RZ, 0xc0, !PT ;  /* 0x000001c000007812 */ /* 0x000fe200078ec0ff */
[----:B------:R-:W-:Y:S01]  /*04d0*/  IMAD.SHL.U32 R3, R3, 0x20, RZ ;  /* 0x0000002003037824 */ /* 0x000fe200078e00ff */
[----:B------:R-:W-:Y:S01]  /*04e0*/  LEA.HI R17, R2, R5, RZ, 0x2 ;  /* 0x0000000502117211 */ /* 0x000fe200078f10ff */
[----:B------:R-:W-:Y:S01]  /*04f0*/  @UP2 UIMAD UR52, UR32, UR47, URZ ;  /* 0x0000002f203422a4 */ /* 0x000fe2000f8e023f */
[----:B------:R-:W-:Y:S01]  /*0500*/  SHF.R.U32.HI R2, RZ, 0x3, R0 ;  /* 0x00000003ff027819 */ /* 0x000fe20000011600 */
[----:B------:R-:W-:Y:S01]  /*0510*/  ULDC.64 UR4, c[0x0][0x118] ;  /* 0x0000460000047ab9 */ /* 0x000fe20000000a00 */
[----:B------:R-:W-:Y:S01]  /*0520*/  LOP3.LUT R0, R0, 0x38, R240, 0xf8, !PT ;  /* 0x0000003800007812 */ /* 0x000fe200078ef8f0 */
[----:B------:R-:W-:Y:S01]  /*0530*/  UMOV UR61, 0x4 ;  /* 0x00000004003d7882 */ /* 0x000fe20000000000 */
[C---:B------:R-:W-:Y:S01]  /*0540*/  LOP3.LUT P2, RZ, R9.reuse, 0x2, RZ, 0xc0, !PT ;  /* 0x0000000209ff7812 */ /* 0x040fe2000784c0ff */
[----:B------:R-:W-:Y:S01]  /*0550*/  ULOP3.LUT UR54, UR34, UR54, URZ, 0x3c, !UPT ;  /* 0x0000003622367292 */ /* 0x000fe2000f8e3c3f */
[----:B------:R-:W-:Y:S01]  /*0560*/  LOP3.LUT R5, R0, R2, RZ, 0x3c, !PT ;  /* 0x0000000200057212 */ /* 0x000fe200078e3cff */
[----:B------:R-:W-:Y:S01]  /*0570*/  UISETP.NE.AND UP3, UPT, UR10, URZ, UPT ;  /* 0x0000003f0a00728c */ /* 0x000fe2000bf65270 */
[----:B------:R-:W-:Y:S01]  /*0580*/  LOP3.LUT R0, R4, 0x1c0, RZ, 0xc0, !PT ;  /* 0x000001c004007812 */ /* 0x000fe200078ec0ff */
[----:B------:R-:W-:Y:S01]  /*0590*/  USHF.R.S32.HI UR55, URZ, 0x1f, UR34 ;  /* 0x0000001f3f377899 */ /* 0x000fe20008011422 */
[----:B------:R-:W-:Y:S01]  /*05a0*/  LOP3.LUT P6, RZ, R8, 0x4, RZ, 0xc0, !PT ;  /* 0x0000000408ff7812 */ /* 0x000fe200078cc0ff */
[----:B------:R-:W-:Y:S01]  /*05b0*/  USHF.R.S32.HI UR59, URZ, 0x1f, UR32 ;  /* 0x0000001f3f3b7899 */ /* 0x000fe20008011420 */
[----:B------:R-:W-:Y:S01]  /*05c0*/  LOP3.LUT R4, R0, 0x8, R14, 0xf8, !PT ;  /* 0x0000000800047812 */ /* 0x000fe200078ef80e */
[----:B------:R-:W-:Y:S01]  /*05d0*/  USHF.R.S32.HI UR58, URZ, 0x1f, UR34 ;  /* 0x0000001f3f3a7899 */ /* 0x000fe20008011422 */
[----:B------:R-:W-:Y:S01]  /*05e0*/  SHF.R.U32.HI R2, RZ, 0x3, R0 ;  /* 0x00000003ff027819 */ /* 0x000fe20000011600 */
[----:B------:R-:W-:Y:S01]  /*05f0*/  USHF.R.S32.HI UR57, URZ, 0x1f, UR32 ;  /* 0x0000001f3f397899 */ /* 0x000fe20008011420 */
[----:B------:R-:W-:Y:S01]  /*0600*/  LOP3.LUT R0, R9, 0x1, RZ, 0xc0, !PT ;  /* 0x0000000109007812 */ /* 0x000fe200078ec0ff */
[----:B------:R-:W-:Y:S01]  /*0610*/  USHF.R.S32.HI UR56, URZ, 0x1f, UR34 ;  /* 0x0000001f3f387899 */ /* 0x000fe20008011422 */
[----:B------:R-:W-:Y:S01]  /*0620*/  LOP3.LUT R4, R4, R2, RZ, 0x3c, !PT ;  /* 0x0000000204047212 */ /* 0x000fe200078e3cff */
[----:B------:R-:W-:Y:S01]  /*0630*/  UIMAD.WIDE.U32 UR40, UR36, UR42, URZ ;  /* 0x0000002a242872a5 */ /* 0x000fe2000f8e003f */
[----:B------:R-:W-:Y:S01]  /*0640*/  ISETP.NE.U32.AND P1, PT, R0, 0x1, PT ;  /* 0x000000010000780c */ /* 0x000fe20003f25070 */
[----:B------:R-:W-:Y:S01]  /*0650*/  IMAD.SHL.U32 R0, R10, 0x100, RZ ;  /* 0x000001000a007824 */ /* 0x000fe200078e00ff */
[----:B------:R-:W-:Y:S01]  /*0660*/  SEL R232, R227, 0xffffffc0, !P0 ;  /* 0xffffffc0e3e87807 */ /* 0x000fe20004000000 */
[----:B------:R-:W-:Y:S01]  /*0670*/  UIMAD UR49, UR37, UR42, URZ ;  /* 0x0000002a253172a4 */ /* 0x000fe2000f8e023f */
[----:B------:R-:W-:Y:S01]  /*0680*/  SEL R252, R252, 0x240, !P1 ;  /* 0x00000240fcfc7807 */ /* 0x000fe20004800000 */
[----:B------:R-:W-:Y:S01]  /*0690*/  USHF.R.S32.HI UR51, URZ, 0x1f, UR45 ;  /* 0x0000001f3f337899 */ /* 0x000fe2000801142d */
[----:B------:R-:W-:Y:S01]  /*06a0*/  LOP3.LUT R2, R0, 0x100, RZ, 0xc0, !PT ;  /* 0x0000010000027812 */ /* 0x000fe200078ec0ff */
[----:B------:R-:W-:Y:S01]  /*06b0*/  IMAD R0, R6, 0x2, R10 ;  /* 0x0000000206007824 */ /* 0x000fe200078e020a */
[----:B------:R-:W-:-:S02]  /*06c0*/  UIMAD UR48, UR6, UR48, URZ ;  /* 0x00000030063072a4 */ /* 0x000fc4000f8e023f */
[----:B------:R-:W-:Y:S01]  /*06d0*/  LOP3.LUT R226, R2, 0xe0, R3, 0xf8, !PT ;  /* 0x000000e002e27812 */ /* 0x000fe200078ef803 */
[----:B------:R-:W-:Y:S01]  /*06e0*/  IMAD.SHL.U32 R3, R10, 0x20, RZ ;  /* 0x000000200a037824 */ /* 0x000fe200078e00ff */
[----:B------:R-:W-:Y:S01]  /*06f0*/  SHF.R.S32.HI R2, RZ, 0x6, R15 ;  /* 0x00000006ff027819 */ /* 0x000fe2000001140f */
[----:B------:R-:W-:Y:S01]  /*0700*/  IMAD.U32 R0, R0, 0x200, R4 ;  /* 0x0000020000007824 */ /* 0x000fe200078e0004 */
[----:B------:R-:W-:Y:S01]  /*0710*/  @!UP2 UIMAD UR47, UR7, UR47, URZ ;  /* 0x0000002f072fa2a4 */ /* 0x000fe2000f8e023f */
[----:B------:R-:W-:Y:S01]  /*0720*/  IMAD.SHL.U32 R4, R9, 0x20, RZ ;  /* 0x0000002009047824 */ /* 0x000fe200078e00ff */
[----:B------:R-:W-:Y:S01]  /*0730*/  USHF.R.S32.HI UR46, URZ, 0x1f, UR39 ;  /* 0x0000001f3f2e7899 */ /* 0x000fe20008011427 */
[C---:B------:R-:W-:Y:S02]  /*0740*/  IMAD R237, R2.reuse, 0x200, R5 ;  /* 0x0000020002ed7824 */ /* 0x040fe400078e0205 */
[----:B------:R-:W-:Y:S01]  /*0750*/  IMAD.SHL.U32 R5, R2, 0x8, RZ ;  /* 0x0000000802057824 */ /* 0x000fe200078e00ff */
[----:B------:R-:W-:Y:S01]  /*0760*/  LOP3.LUT R2, R3, 0x20, RZ, 0xc0, !PT ;  /* 0x0000002003027812 */ /* 0x000fe200078ec0ff */
[----:B------:R-:W-:Y:S01]  /*0770*/  IMAD.SHL.U32 R3, R6, 0x10, RZ ;  /* 0x0000001006037824 */ /* 0x000fe200078e00ff */
[----:B------:R-:W-:Y:S01]  /*0780*/  LOP3.LUT R4, R4, 0xe0, RZ, 0xc0, !PT ;  /* 0x000000e004047812 */ /* 0x000fe200078ec0ff */
[----:B------:R-:W-:Y:S01]  /*0790*/  IMAD.SHL.U32 R229, R0, 0x2, RZ ;  /* 0x0000000200e57824 */ /* 0x000fe200078e00ff */
[----:B------:R-:W-:Y:S01]  /*07a0*/  LOP3.LUT R15, R2, 0x18, R5, 0xf8, !PT ;  /* 0x00000018020f7812 */ /* 0x000fe200078ef805 */
[----:B------:R-:W-:Y:S01]  /*07b0*/  IMAD.SHL.U32 R237, R237, 0x2, RZ ;  /* 0x00000002eded7824 */ /* 0x000fe200078e00ff */
[----:B------:R-:W-:Y:S01]  /*07c0*/  LOP3.LUT R13, R4, 0x10, R3, 0xf8, !PT ;  /* 0x00000010040d7812 */ /* 0x000fe200078ef803 */
[----:B------:R-:W-:Y:S01]  /*07d0*/  IMAD.U32 R4, RZ, RZ, UR14 ;  /* 0x0000000eff047e24 */ /* 0x000fe2000f8e00ff */
[----:B------:R-:W-:Y:S01]  /*07e0*/  SHF.R.S32.HI R3, RZ, 0x1f, R8 ;  /* 0x0000001fff037819 */ /* 0x000fe20000011408 */
[----:B------:R-:W-:Y:S01]  /*07f0*/  IMAD.SHL.U32 R4, R10, 0x8, RZ ;  /* 0x000000080a047824 */ /* 0x000fe200078e00ff */
[----:B------:R-:W-:Y:S01]  /*0800*/  SHF.R.S32.HI R2, RZ, 0x5, R12 ;  /* 0x00000005ff027819 */ /* 0x000fe2000001140c */
[----:B------:R-:W-:Y:S01]  /*0810*/  IMAD.IADD R231, R229, 0x1, R232 ;  /* 0x00000001e5e77824 */ /* 0x000fe200078e02e8 */
[----:B------:R-:W-:Y:S01]  /*0820*/  LEA.HI R225, R3, R8, RZ, 0x3 ;  /* 0x0000000803e17211 */ /* 0x000fe200078f18ff */
[----:B------:R-:W-:Y:S01]  /*0830*/  IMAD.SHL.U32 R3, R8, 0x20, RZ ;  /* 0x0000002008037824 */ /* 0x000fe200078e00ff */
[----:B------:R-:W-:-:S02]  /*0840*/  LOP3.LUT R11, R4, 0x8, RZ, 0xc0, !PT ;  /* 0x00000008040b7812 */ /* 0x000fc400078ec0ff */
[C---:B------:R-:W-:Y:S01]  /*0850*/  LOP3.LUT R5, R225.reuse, 0xfffffff8, RZ, 0xc0, !PT ;  /* 0xfffffff8e1057812 */ /* 0x040fe200078ec0ff */
[----:B------:R-:W-:Y:S01]  /*0860*/  IMAD.SHL.U32 R225, R225, 0x40, RZ ;  /* 0x00000040e1e17824 */ /* 0x000fe200078e00ff */
[----:B------:R-:W-:Y:S02]  /*0870*/  SHF.R.S32.HI R6, RZ, 0x1f, R12 ;  /* 0x0000001fff067819 */ /* 0x000fe4000001140c */
[----:B------:R-:W-:Y:S01]  /*0880*/  LOP3.LUT R4, R11, 0x1e0, R3, 0xf8, !PT ;  /* 0x000001e00b047812 */ /* 0x000fe200078ef803 */
[----:B------:R-:W-:Y:S01]  /*0890*/  IMAD.IADD R7, R8, 0x1, -R5 ;  /* 0x0000000108077824 */ /* 0x000fe200078e0a05 */
[-C--:B------:R-:W-:Y:S01]  /*08a0*/  LEA.HI R3, R12, R2.reuse, RZ, 0x1 ;  /* 0x000000020c037211 */ /* 0x080fe200078f08ff */
[----:B------:R-:W-:Y:S01]  /*08b0*/  IMAD.SHL.U32 R5, R8, 0x4, RZ ;  /* 0x0000000408057824 */ /* 0x000fe200078e00ff */
[----:B------:R-:W-:Y:S02]  /*08c0*/  LEA.HI R6, R6, R2, RZ, 0x2 ;  /* 0x0000000206067211 */ /* 0x000fe400078f10ff */
[----:B------:R-:W-:-:S02]  /*08d0*/  LOP3.LUT R3, R3, 0x3ffffe, RZ, 0xc0, !PT ;  /* 0x003ffffe03037812 */ /* 0x000fc400078ec0ff */
[----:B------:R-:W-:Y:S02]  /*08e0*/  LOP3.LUT R6, R6, 0xfffffffc, RZ, 0xc0, !PT ;  /* 0xfffffffc06067812 */ /* 0x000fe400078ec0ff */
[----:B------:R-:W-:Y:S01]  /*08f0*/  LOP3.LUT R12, R4, 0x38, R5, 0x78, !PT ;  /* 0x00000038040c7812 */ /* 0x000fe200078e7805 */
[----:B------:R-:W-:Y:S01]  /*0900*/  IMAD.SHL.U32 R4, R9, 0x40, RZ ;  /* 0x0000004009047824 */ /* 0x000fe200078e00ff */
[----:B------:R-:W-:Y:S01]  /*0910*/  LOP3.LUT R225, R225, 0xfffffe00, RZ, 0xc0, !PT ;  /* 0xfffffe00e1e17812 */ /* 0x000fe200078ec0ff */
[----:B------:R-:W-:Y:S01]  /*0920*/  IMAD.SHL.U32 R5, R9, 0x4, RZ ;  /* 0x0000000409057824 */ /* 0x000fe200078e00ff */
[C---:B------:R-:W-:Y:S01]  /*0930*/  LOP3.LUT P4, RZ, R7.reuse, 0x4, RZ, 0xc0, !PT ;  /* 0x0000000407ff7812 */ /* 0x040fe2000788c0ff */
[C---:B------:R-:W-:Y:S01]  /*0940*/  IMAD.IADD R233, R2.reuse, 0x1, -R3 ;  /* 0x0000000102e97824 */ /* 0x040fe200078e0a03 */
[----:B------:R-:W-:Y:S01]  /*0950*/  LOP3.LUT P3, RZ, R7, 0x2, RZ, 0xc0, !PT ;  /* 0x0000000207ff7812 */ /* 0x000fe2000786c0ff */
[C---:B------:R-:W-:Y:S01]  /*0960*/  IMAD.SHL.U32 R3, R2.reuse, 0x8, RZ ;  /* 0x0000000802037824 */ /* 0x040fe200078e00ff */
[----:B------:R-:W-:Y:S01]  /*0970*/  LOP3.LUT R9, R13, 0x18, R5, 0x78, !PT ;  /* 0x000000180d097812 */ /* 0x000fe200078e7805 */
[----:B------:R-:W-:Y:S01]  /*0980*/  IMAD.IADD R6, R2, 0x1, -R6 ;  /* 0x0000000102067824 */ /* 0x000fe200078e0a06 */
[----:B------:R-:W-:Y:S01]  /*0990*/  LOP3.LUT R2, R4, 0x1c0, RZ, 0xc0, !PT ;  /* 0x000001c004027812 */ /* 0x000fe200078ec0ff */
[----:B------:R-:W-:Y:S01]  /*09a0*/  IMAD R233, R233, 0x200, R12 ;  /* 0x00000200e9e97824 */ /* 0x000fe200078e020c */
[----:B------:R-:W-:-:S02]  /*09b0*/  LOP3.LUT R5, R3, 0x38, RZ, 0xc0, !PT ;  /* 0x0000003803057812 */ /* 0x000fc400078ec0ff */
[----:B------:R-:W-:Y:S02]  /*09c0*/  LOP3.LUT R4, R226, 0x8, R14, 0xf8, !PT ;  /* 0x00000008e2047812 */ /* 0x000fe400078ef80e */
[----:B------:R-:W-:Y:S02]  /*09d0*/  SHF.R.U32.HI R3, RZ, 0x3, R2 ;  /* 0x00000003ff037819 */ /* 0x000fe40000011602 */
[----:B------:R-:W-:Y:S02]  /*09e0*/  SHF.R.U32.HI R226, RZ, 0x3, R226 ;  /* 0x00000003ffe27819 */ /* 0x000fe400000116e2 */
[----:B------:R-:W-:Y:S01]  /*09f0*/  LOP3.LUT R8, R3, R2, R5, 0x1e, !PT ;  /* 0x0000000203087212 */ /* 0x000fe200078e1e05 */
[----:B------:R-:W-:Y:S01]  /*0a00*/  IMAD.SHL.U32 R2, R7, 0x40, RZ ;  /* 0x0000004007027824 */ /* 0x000fe200078e00ff */
[----:B------:R-:W-:Y:S01]  /*0a10*/  LOP3.LUT R226, R4, 0x38, R226, 0x78, !PT ;  /* 0x0000003804e27812 */ /* 0x000fe200078e78e2 */
[----:B------:R-:W-:Y:S01]  /*0a20*/  IMAD.SHL.U32 R4, R16, 0x2, RZ ;  /* 0x0000000210047824 */ /* 0x000fe200078e00ff */
[----:B------:R-:W-:-:S02]  /*0a30*/  IADD3 R236, R232, 0x14000, R229 ;  /* 0x00014000e8ec7810 */ /* 0x000fc40007ffe0e5 */
[----:B------:R-:W-:Y:S01]  /*0a40*/  LOP3.LUT R2, R2, 0x1c0, RZ, 0xc0, !PT ;  /* 0x000001c002027812 */ /* 0x000fe200078ec0ff */
[----:B------:R-:W-:Y:S01]  /*0a50*/  IMAD R3, R6, 0x200, R4 ;  /* 0x0000020006037824 */ /* 0x000fe200078e0204 */
[----:B------:R-:W-:Y:S01]  /*0a60*/  LEA R233, R233, 0x14000, 0x1 ;  /* 0x00014000e9e97811 */ /* 0x000fe200078e08ff */
[----:B------:R-:W-:Y:S01]  /*0a70*/  IMAD.IADD R8, R4, 0x1, R8 ;  /* 0x0000000104087824 */ /* 0x000fe200078e0208 */
[----:B------:R-:W-:Y:S01]  /*0a80*/  SEL R227, R227, 0xffffffc0, !P4 ;  /* 0xffffffc0e3e37807 */ /* 0x000fe20006000000 */
[----:B------:R-:W-:Y:S01]  /*0a90*/  IMAD.IADD R9, R3, 0x1, R9 ;  /* 0x0000000103097824 */ /* 0x000fe200078e0209 */
[----:B------:R-:W-:Y:S01]  /*0aa0*/  SHF.R.U32.HI R3, RZ, 0x3, R2 ;  /* 0x00000003ff037819 */ /* 0x000fe20000011602 */
[----:B------:R-:W-:Y:S01]  /*0ab0*/  IMAD R4, R10, 0x1000, R225 ;  /* 0x000010000a047824 */ /* 0x000fe200078e02e1 */
[----:B------:R-:W-:Y:S01]  /*0ac0*/  IADD3 R234, R233, 0x20, RZ ;  /* 0x00000020e9ea7810 */ /* 0x000fe20007ffe0ff */
        /* <DEDUP_REMOVED lines=8> */
[C---:B------:R-:W-:Y:S01]  /*0b50*/  IMAD R5, R6.reuse, 0x10, R2 ;  /* 0x0000001006057824 */ /* 0x040fe200078e0202 */
[----:B------:R-:W-:Y:S01]  /*0b60*/  @P6 IADD3 R234, R233, -0x20, RZ ;  /* 0xffffffe0e9ea6810 */ /* 0x000fe20007ffe0ff */
        /* <DEDUP_REMOVED lines=10> */
[----:B------:R-:W-:Y:S01]  /*0c10*/  IMAD.IADD R236, R0, 0x1, R236 ;  /* 0x0000000100ec7824 */ /* 0x000fe200078e02ec */
[----:B------:R-:W-:Y:S01]  /*0c20*/  IADD3 R235, R234, 0x800, RZ ;  /* 0x00000800eaeb7810 */ /* 0x000fe20007ffe0ff */
        /* <DEDUP_REMOVED lines=13> */
.L_x_213:
        /* <DEDUP_REMOVED lines=53> */
.L_x_181:
        /* <DEDUP_REMOVED lines=58> */
.L_x_183:
        /* <DEDUP_REMOVED lines=18> */
.L_x_184:
        /* <DEDUP_REMOVED lines=70> */
.L_x_185:
[----:B------:R-:W-:Y:S02]  /*1970*/  UMOV UR10, UR48 ;  /* 0x00000030000a7c82 */ /* 0x000fe40008000000 */
.L_x_186:
[----:B------:R-:W1:Y:S01]  /*1980*/  S2R R28, SR_TID.X ;  /* 0x00000000001c7919 */ /* 0x000e620000002100 */
[----:B------:R-:W-:Y:S01]  /*1990*/  UIADD3 UR6, UP5, UP4, UR6, UR39, UR45 ;  /* 0x0000002706067290 */ /* 0x000fe2000fcbe02d */
[--C-:B------:R-:W-:Y:S01]  /*19a0*/  SHF.R.S32.HI R31, RZ, 0x1f, R240.reuse ;  /* 0x0000001fff1f7819 */ /* 0x100fe200000114f0 */
[----:B------:R-:W-:Y:S01]  /*19b0*/  IMAD.U32 R7, RZ, RZ, UR19 ;  /* 0x00000013ff077e24 */ /* 0x000fe2000f8e00ff */
[----:B------:R-:W2:Y:S01]  /*19c0*/  S2R R32, SR_TID.X ;  /* 0x0000000000207919 */ /* 0x000ea20000002100 */
[----:B------:R-:W-:Y:S01]  /*19d0*/  UIADD3 UR12, UP1, UP0, UR12, UR6, UR21 ;  /* 0x000000060c0c7290 */ /* 0x000fe2000f83e015 */
[C---:B------:R-:W-:Y:S01]  /*19e0*/  IADD3 R35, R240.reuse, 0x40, RZ ;  /* 0x00000040f0237810 */ /* 0x040fe20007ffe0ff */
[----:B------:R-:W-:Y:S01]  /*19f0*/  UIADD3.X UR6, UR9, UR46, UR51, UP5, UP4 ;  /* 0x0000002e09067290 */ /* 0x000fe2000afe8433 */
[----:B------:R-:W3:Y:S01]  /*1a00*/  S2R R33, SR_TID.X ;  /* 0x0000000000217919 */ /* 0x000ee20000002100 */
[----:B------:R-:W-:Y:S01]  /*1a10*/  IMAD.MOV.U32 R30, RZ, RZ, R240 ;  /* 0x000000ffff1e7224 */ /* 0x000fe200078e00f0 */
[----:B------:R-:W-:Y:S01]  /*1a20*/  ISETP.GE.AND P2, PT, R35, c[0x0][0x220], PT ;  /* 0x0000880023007a0c */ /* 0x000fe20003f46270 */
[----:B------:R-:W-:Y:S01]  /*1a30*/  UIADD3.X UR9, UR11, UR6, UR17, UP1, UP0 ;  /* 0x000000060b097290 */ /* 0x000fe20008fe0411 */
[C---:B------:R-:W-:Y:S01]  /*1a40*/  ISETP.GE.AND P5, PT, R240.reuse, c[0x0][0x220], PT ;  /* 0x00008800f0007a0c */ /* 0x040fe20003fa6270 */
[----:B------:R-:W-:Y:S01]  /*1a50*/  UISETP.GE.AND UP0, UPT, UR26, 0x1, UPT ;  /* 0x000000011a00788c */ /* 0x000fe2000bf06270 */
[----:B------:R-:W-:Y:S01]  /*1a60*/  SEL R9, RZ, 0xffffffff, P2 ;  /* 0xffffffffff097807 */ /* 0x000fe20001000000 */
[----:B------:R-:W-:Y:S01]  /*1a70*/  ULDC.64 UR6, c[0x0][0x370] ;  /* 0x0000dc0000067ab9 */ /* 0x000fe20000000a00 */
[----:B------:R4:W-:Y:S01]  /*1a80*/  STL.64 [R1+0x10], R30 ;  /* 0x0000101e01007387 */ /* 0x0009e20000100a00 */
[----:B------:R-:W-:Y:S01]  /*1a90*/  UIMAD UR6, UR30, UR6, URZ ;  /* 0x000000061e0672a4 */ /* 0x000fe2000f8e023f */
[----:B------:R-:W-:Y:S01]  /*1aa0*/  IADD3 R34, R240, 0xc0, RZ ;  /* 0x000000c0f0227810 */ /* 0x000fe20007ffe0ff */
[----:B------:R-:W-:Y:S01]  /*1ab0*/  IMAD.U32 R14, RZ, RZ, UR34 ;  /* 0x00000022ff0e7e24 */ /* 0x000fe2000f8e00ff */
[----:B------:R-:W-:Y:S01]  /*1ac0*/  SEL R11, RZ, 0x1, P5 ;  /* 0x00000001ff0b7807 */ /* 0x000fe20002800000 */
[----:B------:R-:W-:Y:S01]  /*1ad0*/  UIMAD UR8, UR19, UR7, UR6 ;  /* 0x00000007130872a4 */ /* 0x000fe2000f8e0206 */
[----:B------:R-:W-:Y:S01]  /*1ae0*/  BSSY B1, `(.L_x_182) ;  /* 0x0000602000017945 */ /* 0x000fe20003800000 */
[----:B------:R-:W-:Y:S01]  /*1af0*/  UIADD3 UR16, UR19, UR16, URZ ;  /* 0x0000001013107290 */ /* 0x000fe2000fffe03f */
[----:B-1----:R-:W-:Y:S01]  /*1b00*/  SHF.R.S32.HI R29, RZ, 0x1f, R28 ;  /* 0x0000001fff1d7819 */ /* 0x002fe2000001141c */
[----:B------:R-:W-:-:S02]  /*1b10*/  ULDC.64 UR6, c[0x0][0x378] ;  /* 0x0000de0000067ab9 */ /* 0x000fc40000000a00 */
[----:B------:R-:W-:Y:S01]  /*1b20*/  UIMAD UR6, UR55, UR6, URZ ;  /* 0x00000006370672a4 */ /* 0x000fe2000f8e023f */
[----:B------:R-:W-:Y:S01]  /*1b30*/  LEA.HI R4, R29, R28, RZ, 0x5 ;  /* 0x0000001c1d047211 */ /* 0x000fe200078f28ff */
[----:B------:R-:W-:Y:S01]  /*1b40*/  ULEA.HI.SX32 UR21, UR35, 0xffffffff, 0x1a ;  /* 0xffffffff23157891 */ /* 0x000fe2000f8fd23f */
[----:B--2---:R-:W-:Y:S01]  /*1b50*/  SHF.R.S32.HI R32, RZ, 0x1f, R32 ;  /* 0x0000001fff207819 */ /* 0x004fe20000011420 */
[----:B------:R-:W-:Y:S01]  /*1b60*/  UIMAD UR13, UR34, UR7, UR6 ;  /* 0x00000007220d72a4 */ /* 0x000fe2000f8e0206 */
[----:B------:R-:W-:Y:S01]  /*1b70*/  LOP3.LUT R6, R4, 0xffffffe0, RZ, 0xc0, !PT ;  /* 0xffffffe004067812 */ /* 0x000fe200078ec0ff */
[----:B------:R-:W-:Y:S01]  /*1b80*/  UIADD3 UR6, UR19, UR10, URZ ;  /* 0x0000000a13067290 */ /* 0x000fe2000fffe03f */
[----:B---3--:R-:W-:Y:S02]  /*1b90*/  LEA.HI R32, R32, R33, RZ, 0x3 ;  /* 0x0000002120207211 */ /* 0x008fe400078f18ff */
[----:B------:R-:W-:Y:S01]  /*1ba0*/  SHF.R.S32.HI R4, RZ, 0x5, R4 ;  /* 0x00000005ff047819 */ /* 0x000fe20000011404 */
[----:B------:R-:W-:Y:S01]  /*1bb0*/  IMAD.IADD R6, R28, 0x1, -R6 ;  /* 0x000000011c067824 */ /* 0x000fe200078e0a06 */
[----:B------:R-:W-:Y:S01]  /*1bc0*/  SHF.R.S32.HI R32, RZ, 0x3, R32 ;  /* 0x00000003ff207819 */ /* 0x000fe20000011420 */
[----:B------:R-:W-:-:S02]  /*1bd0*/  ULDC.64 UR10, c[0x0][0x3c8] ;  /* 0x0000f200000a7ab9 */ /* 0x000fc40000000a00 */
[----:B------:R-:W-:Y:S01]  /*1be0*/  IMAD R6, R4, UR44, R6 ;  /* 0x0000002c04067c24 */ /* 0x000fe2000f8e0206 */
[----:B------:R-:W-:Y:S01]  /*1bf0*/  SHF.R.S32.HI R27, RZ, 0x1f, R32 ;  /* 0x0000001fff1b7819 */ /* 0x000fe20000011420 */
[----:B------:R-:W-:Y:S01]  /*1c00*/  UIMAD.WIDE UR6, UR6, UR61, UR10 ;  /* 0x0000003d060672a5 */ /* 0x000fe2000f8e020a */
[----:B------:R-:W-:Y:S02]  /*1c10*/  IADD3 R19, P0, R32, UR19, RZ ;  /* 0x0000001320137c10 */ /* 0x000fe4000ff1e0ff */
[----:B------:R-:W-:Y:S02]  /*1c20*/  IADD3 R4, P1, R240, UR18, RZ ;  /* 0x00000012f0047c10 */ /* 0x000fe4000ff3e0ff */
[----:B------:R-:W-:Y:S02]  /*1c30*/  IADD3.X R23, R27, UR30, RZ, P0, !PT ;  /* 0x0000001e1b177c10 */ /* 0x000fe400087fe4ff */
[C---:B------:R-:W-:Y:S02]  /*1c40*/  IADD3 R10, P0, R6.reuse, UR12, RZ ;  /* 0x0000000c060a7c10 */ /* 0x040fe4000ff1e0ff */
[----:B------:R-:W-:Y:S01]  /*1c50*/  IADD3.X R5, R31, UR20, RZ, P1, !PT ;  /* 0x000000141f057c10 */ /* 0x000fe20008ffe4ff */
[----:B------:R-:W-:Y:S01]  /*1c60*/  IMAD R8, R23, c[0x0][0x190], RZ ;  /* 0x0000640017087a24 */ /* 0x000fe200078e02ff */
[----:B------:R-:W-:-:S02]  /*1c70*/  LEA.HI.X.SX32 R13, R6, UR9, 0x1, P0 ;  /* 0x00000009060d7c11 */ /* 0x000fc400080f0eff */
[----:B------:R-:W-:Y:S01]  /*1c80*/  IADD3 R6, R240, 0x80, RZ ;  /* 0x00000080f0067810 */ /* 0x000fe20007ffe0ff */
[----:B------:R-:W-:Y:S01]  /*1c90*/  IMAD.WIDE.U32 R4, R7, c[0x0][0x370], R4 ;  /* 0x0000dc0007047a25 */ /* 0x000fe200078e0004 */
[----:B------:R-:W-:Y:S02]  /*1ca0*/  ISETP.GE.AND P1, PT, R34, c[0x0][0x220], PT ;  /* 0x0000880022007a0c */ /* 0x000fe40003f26270 */
[----:B------:R-:W-:Y:S01]  /*1cb0*/  ISETP.GE.AND P6, PT, R6, c[0x0][0x220], PT ;  /* 0x0000880006007a0c */ /* 0x000fe20003fc6270 */
[----:B------:R-:W-:Y:S01]  /*1cc0*/  IMAD.WIDE.U32 R6, R19, c[0x0][0x190], R30 ;  /* 0x0000640013067a25 */ /* 0x000fe200078e001e */
[----:B------:R-:W-:Y:S01]  /*1cd0*/  IADD3 R5, R5, UR8, RZ ;  /* 0x0000000805057c10 */ /* 0x000fe2000fffe0ff */
[----:B------:R-:W-:Y:S02]  /*1ce0*/  ULDC.64 UR8, c[0x0][0x200] ;  /* 0x0000800000087ab9 */ /* 0x000fe40000000a00 */
[----:B------:R-:W-:Y:S01]  /*1cf0*/  IMAD R25, R19, c[0x0][0x194], R8 ;  /* 0x0000650013197a24 */ /* 0x000fe200078e0208 */
[----:B------:R-:W-:Y:S01]  /*1d00*/  IADD3 R8, P0, R6, UR29, RZ ;  /* 0x0000001d06087c10 */ /* 0x000fe2000ff1e0ff */
[----:B------:R-:W-:Y:S01]  /*1d10*/  IMAD.SHL.U32 R6, R9, 0x2, RZ ;  /* 0x0000000209067824 */ /* 0x000fe200078e00ff */
[----:B------:R-:W-:Y:S01]  /*1d20*/  UIMAD.WIDE UR16, UR16, UR61, UR8 ;  /* 0x0000003d101072a5 */ /* 0x000fe2000f8e0208 */
[----:B------:R-:W-:Y:S01]  /*1d30*/  IMAD.WIDE.U32 R4, R14, c[0x0][0x378], R4 ;  /* 0x0000de000e047a25 */ /* 0x000fe200078e0004 */
[----:B------:R-:W-:-:S02]  /*1d40*/  IADD3.X R9, R7, UR25, R25, P0, !PT ;  /* 0x0000001907097c10 */ /* 0x000fc400087fe419 */
[----:B------:R-:W-:Y:S02]  /*1d50*/  LEA R238, P0, R10, c[0x0][0x350], 0x2 ;  /* 0x0000d4000aee7a11 */ /* 0x000fe400078010ff */
[----:B------:R-:W-:Y:S02]  /*1d60*/  LOP3.LUT R12, R6, 0x2, R11, 0xe2, !PT ;  /* 0x00000002060c7812 */ /* 0x000fe400078ee20b */
[----:B------:R-:W-:Y:S02]  /*1d70*/  LEA.HI.X R239, R10, c[0x0][0x354], R13, 0x2, P0 ;  /* 0x0000d5000aef7a11 */ /* 0x000fe400000f140d */
[----:B------:R-:W-:Y:S02]  /*1d80*/  PLOP3.LUT P0, PT, PT, PT, UP0, 0x80, 0x0 ;  /* 0x000000000000781c */ /* 0x000fe40003f0f008 */
[----:B------:R-:W-:Y:S02]  /*1d90*/  SEL R11, RZ, 0x4, P6 ;  /* 0x00000004ff0b7807 */ /* 0x000fe40003000000 */
[----:B------:R-:W-:-:S02]  /*1da0*/  SEL R6, RZ, 0x8, P1 ;  /* 0x00000008ff067807 */ /* 0x000fc40000800000 */
[----:B------:R-:W-:Y:S02]  /*1db0*/  IADD3 R7, R5, UR13, RZ ;  /* 0x0000000d05077c10 */ /* 0x000fe4000fffe0ff */
[----:B------:R-:W-:Y:S01]  /*1dc0*/  LOP3.LUT R21, R6, R12, R11, 0xfe, !PT ;  /* 0x0000000c06157212 */ /* 0x000fe200078efe0b */
[----:B------:R-:W-:-:S04]  /*1dd0*/  IMAD.MOV.U32 R6, RZ, RZ, R4 ;  /* 0x000000ffff067224 */ /* 0x000fc800078e0004 */
        /* <DEDUP_REMOVED lines=78> */
.L_x_189:
[----:B------:R-:W-:Y:S05]  /*22c0*/  BSYNC B0 ;  /* 0x0000000000007941 */ /* 0x000fea0003800000 */
.L_x_188:
        /* <DEDUP_REMOVED lines=47> */
.L_x_191:
[----:B------:R-:W-:Y:S05]  /*25c0*/  BSYNC B0 ;  /* 0x0000000000007941 */ /* 0x000fea0003800000 */
.L_x_190:
        /* <DEDUP_REMOVED lines=47> */
.L_x_193:
[----:B------:R-:W-:Y:S05]  /*28c0*/  BSYNC B0 ;  /* 0x0000000000007941 */ /* 0x000fea0003800000 */
.L_x_192:
        /* <DEDUP_REMOVED lines=42> */
.L_x_195:
[----:B------:R-:W-:Y:S05]  /*2b70*/  BSYNC B0 ;  /* 0x0000000000007941 */ /* 0x000fea0003800000 */
.L_x_194:
        /* <DEDUP_REMOVED lines=43> */
.L_x_197:
[----:B------:R-:W-:Y:S05]  /*2e30*/  BSYNC B0 ;  /* 0x0000000000007941 */ /* 0x000fea0003800000 */
.L_x_196:
[----:B--2---:R-:W2:Y:S01]  /*2e40*/  LDL R14, [R1+0x18] ;  /* 0x00001800010e7983 */ /* 0x004ea20000100800 */
[----:B------:R-:W-:Y:S02]  /*2e50*/  IMAD.MOV.U32 R246, RZ, RZ, 0x7f800000 ;  /* 0x7f800000fff67424 */ /* 0x000fe400078e00ff */
[----:B------:R-:W-:Y:S01]  /*2e60*/  IMAD.MOV.U32 R247, RZ, RZ, 0x7f800000 ;  /* 0x7f800000fff77424 */ /* 0x000fe200078e00ff */
[----:B-12-4-:R-:W-:Y:S01]  /*2e70*/  SHF.R.S32.HI R4, RZ, 0x1f, R14 ;  /* 0x0000001fff047819 */ /* 0x016fe2000001140e */
        /* <DEDUP_REMOVED lines=61> */
.L_x_199:
[----:B------:R-:W-:Y:S05]  /*3250*/  BSYNC B0 ;  /* 0x0000000000007941 */ /* 0x000fea0003800000 */
.L_x_198:
[----:B------:R-:W0:Y:S01]  /*3260*/  LDGDEPBAR ;  /* 0x00000000000079af */ /* 0x000e220000000000 */
[----:B------:R-:W-:Y:S02]  /*3270*/  ULDC.64 UR16, c[0x0][0x318] ;  /* 0x0000c60000107ab9 */ /* 0x000fe40000000a00 */
[----:B------:R-:W-:Y:S02]  /*3280*/  UISETP.NE.U32.AND UP1, UPT, URZ, UR16, UPT ;  /* 0x000000103f00728c */ /* 0x000fe4000bf25070 */
[----:B------:R-:W-:Y:S02]  /*3290*/  ULDC.64 UR18, c[0x0][0x320] ;  /* 0x0000c80000127ab9 */ /* 0x000fe40000000a00 */
[----:B------:R-:W-:-:S06]  /*32a0*/  UISETP.NE.AND.EX UP1, UPT, URZ, UR17, UPT, UP1 ;  /* 0x000000113f00728c */ /* 0x000fcc000bf25310 */
[----:B------:R-:W-:-:S05]  /*32b0*/  PLOP3.LUT P0, PT, PT, PT, UP1, 0x80, 0x0 ;  /* 0x000000000000781c */ /* 0x000fca0003f0f018 */
[----:B------:R-:W-:Y:S02]  /*32c0*/  @UP1 UIMAD UR6, UR38, UR18, URZ ;  /* 0x00000012260612a4 */ /* 0x000fe4000f8e023f */
[----:B------:R-:W-:Y:S02]  /*32d0*/  @UP1 UMOV UR12, UR34 ;  /* 0x00000022000c1c82 */ /* 0x000fe40008000000 */
[----:B------:R-:W-:Y:S01]  /*32e0*/  @UP1 UMOV UR13, UR55 ;  /* 0x00000037000d1c82 */ /* 0x000fe20008000000 */
[----:B------:R-:W-:-:S04]  /*32f0*/  DEPBAR.LE SB0, 0x1 ;  /* 0x000080400000791a */ /* 0x000fc80000000000 */
[----:B------:R-:W-:Y:S01]  /*3300*/  BAR.SYNC.DEFER_BLOCKING 0x0 ;  /* 0x0000000000007b1d */ /* 0x000fe20000010000 */
[----:B------:R-:W-:Y:S02]  /*3310*/  @UP1 UIMAD.WIDE.U32 UR12, UR32, UR18, UR12 ;  /* 0x00000012200c12a5 */ /* 0x000fe4000f8e000c */
[----:B------:R-:W-:Y:S02]  /*3320*/  @UP1 UIMAD UR19, UR32, UR19, UR6 ;  /* 0x00000013201312a4 */ /* 0x000fe4000f8e0206 */
[----:B------:R-:W-:Y:S02]  /*3330*/  @UP1 ULEA UR16, UP0, UR12, UR16, 0x2 ;  /* 0x000000100c101291 */ /* 0x000fe4000f80103f */
[----:B------:R-:W-:-:S04]  /*3340*/  @UP1 UIADD3 UR19, UR13, UR19, URZ ;  /* 0x000000130d131290 */ /* 0x000fc8000fffe03f */
[----:B------:R-:W-:Y:S01]  /*3350*/  @UP1 ULEA.HI.X UR17, UR12, UR17, UR19, 0x2, UP0 ;  /* 0x000000110c111291 */ /* 0x000fe200080f1413 */
[----:B-1----:R-:W-:-:S05]  /*3360*/  IMAD.U32 R4, RZ, RZ, UR16 ;  /* 0x00000010ff047e24 */ /* 0x002fca000f8e00ff */
[----:B------:R-:W-:-:S06]  /*3370*/  IMAD.U32 R5, RZ, RZ, UR17 ;  /* 0x00000011ff057e24 */ /* 0x000fcc000f8e00ff */
[----:B------:R1:W2:Y:S01]  /*3380*/  @P0 LDG.E R5, [R4.64] ;  /* 0x0000000404050981 */ /* 0x0002a2000c1e1900 */
[----:B------:R-:W-:Y:S01]  /*3390*/  IMAD.SHL.U32 R6, R28, 0x2, RZ ;  /* 0x000000021c067824 */ /* 0x000fe200078e00ff */
[----:B------:R-:W2:Y:S01]  /*33a0*/  @P0 MUFU.RCP R7, c[0x0][0x238] ;  /* 0x00008e0000070b08 */ /* 0x000ea20000001000 */
[----:B------:R-:W-:Y:S01]  /*33b0*/  ULEA UR12, UR28, 0x20, 0x5 ;  /* 0x000000201c0c7891 */ /* 0x000fe2000f8e283f */
[----:B------:R4:W3:Y:S01]  /*33c0*/  LDSM.16.M88.4 R132, [R229+0x14000] ;  /* 0x01400000e584783b */ /* 0x0008e20000000200 */
[----:B------:R-:W-:Y:S01]  /*33d0*/  CS2R R126, SRZ ;  /* 0x00000000007e7805 */ /* 0x000fe2000001ff00 */
[----:B------:R-:W-:Y:S01]  /*33e0*/  CS2R R124, SRZ ;  /* 0x00000000007c7805 */ /* 0x000fe2000001ff00 */
[----:B------:R-:W-:Y:S01]  /*33f0*/  CS2R R130, SRZ ;  /* 0x0000000000827805 */ /* 0x000fe2000001ff00 */
[----:B------:R4:W2:Y:S01]  /*3400*/  LDSM.16.M88.4 R136, [R230+0x14000] ;  /* 0x01400000e688783b */ /* 0x0008a20000000200 */
        /* <DEDUP_REMOVED lines=16> */
[----:B-1----:R-:W-:Y:S01]  /*3510*/  LEA.HI R4, R29, R28, RZ, 0x7 ;  /* 0x0000001c1d047211 */ /* 0x002fe200078f38ff */
[----:B------:R-:W-:Y:S01]  /*3520*/  CS2R R100, SRZ ;  /* 0x0000000000647805 */ /* 0x000fe2000001ff00 */
[----:B------:R-:W-:Y:S01]  /*3530*/  CS2R R38, SRZ ;  /* 0x0000000000267805 */ /* 0x000fe2000001ff00 */
[----:B------:R4:W1:Y:S01]  /*3540*/  LDSM.16.M88.4 R156, [R231+0x15000] ;  /* 0x01500000e79c783b */ /* 0x0008620000000200 */
[----:B------:R-:W-:Y:S01]  /*3550*/  SHF.R.S32.HI R4, RZ, 0x7, R4 ;  /* 0x00000007ff047819 */ /* 0x000fe20000011404 */
[----:B------:R-:W-:Y:S01]  /*3560*/  CS2R R36, SRZ ;  /* 0x0000000000247805 */ /* 0x000fe2000001ff00 */
[----:B------:R-:W-:Y:S01]  /*3570*/  CS2R R42, SRZ ;  /* 0x00000000002a7805 */ /* 0x000fe2000001ff00 */
[----:B------:R4:W1:Y:S01]  /*3580*/  LDSM.16.M88.4 R160, [R236+0x1000] ;  /* 0x00100000eca0783b */ /* 0x0008620000000200 */
[----:B------:R-:W-:Y:S01]  /*3590*/  SHF.L.U32 R4, R4, 0x4, RZ ;  /* 0x0000000404047819 */ /* 0x000fe200000006ff */
[----:B------:R-:W-:Y:S01]  /*35a0*/  CS2R R40, SRZ ;  /* 0x0000000000287805 */ /* 0x000fe2000001ff00 */
[----:B------:R-:W-:Y:S01]  /*35b0*/  CS2R R34, SRZ ;  /* 0x0000000000227805 */ /* 0x000fe2000001ff00 */
[----:B------:R4:W1:Y:S01]  /*35c0*/  LDSM.16.M88.4 R164, [R229+0x16000] ;  /* 0x01600000e5a4783b */ /* 0x0008620000000200 */
[----:B------:R-:W-:Y:S01]  /*35d0*/  LOP3.LUT R6, R4, 0x6, R6, 0xf8, !PT ;  /* 0x0000000604067812 */ /* 0x000fe200078ef806 */
[----:B------:R-:W-:Y:S01]  /*35e0*/  IMAD.U32 R4, RZ, RZ, UR28 ;  /* 0x0000001cff047e24 */ /* 0x000fe2000f8e00ff */
[----:B------:R-:W-:Y:S01]  /*35f0*/  CS2R R32, SRZ ;  /* 0x0000000000207805 */ /* 0x000fe2000001ff00 */
[----:B------:R4:W1:Y:S01]  /*3600*/  LDSM.16.M88.4 R168, [R230+0x16000] ;  /* 0x01600000e6a8783b */ /* 0x0008620000000200 */
[----:B------:R-:W-:Y:S01]  /*3610*/  CS2R R30, SRZ ;  /* 0x00000000001e7805 */ /* 0x000fe2000001ff00 */
[----:B------:R-:W-:Y:S01]  /*3620*/  CS2R R28, SRZ ;  /* 0x00000000001c7805 */ /* 0x000fe2000001ff00 */
[----:B------:R-:W-:Y:S01]  /*3630*/  LEA R245, R4, R6, 0x5 ;  /* 0x0000000604f57211 */ /* 0x000fe200078e28ff */
[----:B------:R4:W1:Y:S01]  /*3640*/  LDSM.16.M88.4 R172, [R231+0x16000] ;  /* 0x01600000e7ac783b */ /* 0x0008620000000200 */
[----:B------:R-:W-:Y:S01]  /*3650*/  CS2R R22, SRZ ;  /* 0x0000000000167805 */ /* 0x000fe2000001ff00 */
[----:B------:R-:W-:Y:S01]  /*3660*/  CS2R R20, SRZ ;  /* 0x0000000000147805 */ /* 0x000fe2000001ff00 */
[----:B------:R-:W-:Y:S01]  /*3670*/  IADD3 R4, R14, -UR26, -R245 ;  /* 0x8000001a0e047c10 */ /* 0x000fe2000fffe8f5 */
[----:B------:R4:W1:Y:S01]  /*3680*/  LDSM.16.M88.4 R176, [R236+0x2000] ;  /* 0x00200000ecb0783b */ /* 0x0008620000000200 */
[----:B------:R-:W-:Y:S01]  /*3690*/  CS2R R26, SRZ ;  /* 0x00000000001a7805 */ /* 0x000fe2000001ff00 */
[----:B------:R-:W-:Y:S01]  /*36a0*/  CS2R R24, SRZ ;  /* 0x0000000000187805 */ /* 0x000fe2000001ff00 */
[----:B------:R-:W-:Y:S01]  /*36b0*/  IADD3 R4, R4, UR14, RZ ;  /* 0x0000000e04047c10 */ /* 0x000fe2000fffe0ff */
[----:B------:R4:W1:Y:S01]  /*36c0*/  LDSM.16.M88.4 R180, [R229+0x17000] ;  /* 0x01700000e5b4783b */ /* 0x0008620000000200 */
[----:B------:R-:W-:Y:S01]  /*36d0*/  CS2R R18, SRZ ;  /* 0x0000000000127805 */ /* 0x000fe2000001ff00 */
[----:B------:R-:W-:Y:S01]  /*36e0*/  CS2R R16, SRZ ;  /* 0x0000000000107805 */ /* 0x000fe2000001ff00 */
[----:B------:R-:W-:Y:S01]  /*36f0*/  CS2R R14, SRZ ;  /* 0x00000000000e7805 */ /* 0x000fe2000001ff00 */
[----:B------:R4:W1:Y:S01]  /*3700*/  LDSM.16.M88.4 R184, [R230+0x17000] ;  /* 0x01700000e6b8783b */ /* 0x0008620000000200 */
[----:B------:R-:W-:Y:S01]  /*3710*/  CS2R R12, SRZ ;  /* 0x00000000000c7805 */ /* 0x000fe2000001ff00 */
[----:B------:R-:W-:-:S02]  /*3720*/  UMOV UR6, URZ ;  /* 0x0000003f00067c82 */ /* 0x000fc40008000000 */
[----:B------:R4:W1:Y:S01]  /*3730*/  LDSM.16.M88.4 R188, [R231+0x17000] ;  /* 0x01700000e7bc783b */ /* 0x0008620000000200 */
[----:B------:R-:W-:-:S03]  /*3740*/  UISETP.GE.AND UP0, UPT, UR12, UR14, UPT ;  /* 0x0000000e0c00728c */ /* 0x000fc6000bf06270 */
[----:B------:R4:W1:Y:S04]  /*3750*/  LDSM.16.M88.4 R192, [R236+0x3000] ;  /* 0x00300000ecc0783b */ /* 0x0008680000000200 */
[----:B------:R4:W-:Y:S01]  /*3760*/  STL [R1+0x8], R4 ;  /* 0x0000080401007387 */ /* 0x0009e20000100800 */
[----:B--2---:R-:W-:-:S04]  /*3770*/  @P0 FMUL.FTZ R5, R5, R7 ;  /* 0x0000000705050220 */ /* 0x004fc80000410000 */
[----:B------:R-:W2:Y:S02]  /*3780*/  @P0 R2UR UR13, R5 ;  /* 0x00000000050d03c2 */ /* 0x000ea400000e0000 */
[----:B-1234-:R-:W-:-:S05]  /*3790*/  @UP1 UMOV UR6, UR13 ;  /* 0x0000000d00061c82 */ /* 0x01efca0008000000 */
.L_x_202:
[----:B------:R-:W0:Y:S01]  /*37a0*/  LDGDEPBAR ;  /* 0x00000000000079af */ /* 0x000e220000000000 */
[----:B------:R-:W-:Y:S01]  /*37b0*/  PLOP3.LUT P2, PT, PT, PT, UP0, 0x80, 0x0 ;  /* 0x000000000000781c */ /* 0x000fe20003f4f008 */
[----:B------:R-:W-:Y:S01]  /*37c0*/  UISETP.GE.AND UP5, UPT, UR7, 0x1, UPT ;  /* 0x000000010700788c */ /* 0x000fe2000bfa6270 */
[----:B------:R-:W-:Y:S02]  /*37d0*/  PLOP3.LUT P4, PT, PT, PT, UP0, 0x80, 0x0 ;  /* 0x000000000000781c */ /* 0x000fe40003f8f008 */
[----:B------:R-:W-:Y:S01]  /*37e0*/  IADD3 R69, R240, 0xc0, RZ ;  /* 0x000000c0f0457810 */ /* 0x000fe20007ffe0ff */
[----:B------:R-:W2:Y:S01]  /*37f0*/  LDL R68, [R1+0x8] ;  /* 0x0000080001447983 */ /* 0x000ea20000100800 */
[----:B------:R-:W-:Y:S05]  /*3800*/  DEPBAR.LE SB0, 0x0 ;  /* 0x000080000000791a */ /* 0x000fea0000000000 */
        /* <DEDUP_REMOVED lines=61> */
[----:B------:R-:W-:Y:S07]  /*3be0*/  HMMA.16816.F32 R8, R48, R54, R8 ;  /* 0x000000363008723c */ /* 0x000fee0000001808 */
[----:B------:R-:W-:Y:S05]  /*3bf0*/  IMAD.U32 R48, RZ, RZ, UR7 ;  /* 0x00000007ff307e24 */ /* 0x000fea000f8e00ff */
[----:B--2---:R-:W-:Y:S02]  /*3c00*/  IMAD R48, R48, 0x40, R68 ;  /* 0x0000004030307824 */ /* 0x004fe400078e0244 */
[----:B------:R-:W2:Y:S02]  /*3c10*/  LDL R68, [R1] ;  /* 0x0000000001447983 */ /* 0x000ea40000100800 */
[C---:B----4-:R-:W-:Y:S05]  /*3c20*/  HMMA.16816.F32 R4, R56.reuse, R60, R4 ;  /* 0x0000003c3804723c */ /* 0x050fea0000001804 */
[----:B------:R-:W-:Y:S02]  /*3c30*/  IABS R49, R48 ;  /* 0x0000003000317213 */ /* 0x000fe40000000000 */
[C---:B------:R-:W-:Y:S01]  /*3c40*/  IADD3 R51, R48.reuse, 0x8, RZ ;  /* 0x0000000830337810 */ /* 0x040fe20007ffe0ff */
[----:B------:R-:W-:Y:S01]  /*3c50*/  HMMA.16816.F32 R8, R56, R62, R8 ;  /* 0x0000003e3808723c */ /* 0x000fe20000001808 */
[----:B------:R3:W4:Y:S02]  /*3c60*/  I2F R53, R49 ;  /* 0x0000003100357306 */ /* 0x0007240000201400 */
[----:B------:R-:W-:Y:S02]  /*3c70*/  ISETP.GE.AND P0, PT, R51, RZ, PT ;  /* 0x000000ff3300720c */ /* 0x000fe40003f06270 */
[----:B------:R-:W-:Y:S04]  /*3c80*/  IADD3 R50, R48, -0x1, RZ ;  /* 0xffffffff30327810 */ /* 0x000fe80007ffe0ff */
[----:B------:R-:W-:Y:S07]  /*3c90*/  ISETP.GE.AND P1, PT, R50, RZ, PT ;  /* 0x000000ff3200720c */ /* 0x000fee0003f26270 */
[C---:B-1----:R-:W-:Y:S05]  /*3ca0*/  HMMA.16816.F32 R4, R44.reuse, R64, R4 ;  /* 0x000000402c04723c */ /* 0x042fea0000001804 */
[C---:B------:R-:W-:Y:S02]  /*3cb0*/  @!P0 IADD3 R51, -R48.reuse, -0x8, RZ ;  /* 0xfffffff830338810 */ /* 0x040fe40007ffe1ff */
[C---:B------:R-:W-:Y:S01]  /*3cc0*/  @!P1 IADD3 R50, -R48.reuse, 0x1, RZ ;  /* 0x0000000130329810 */ /* 0x040fe20007ffe1ff */
[----:B------:R-:W-:Y:S01]  /*3cd0*/  HMMA.16816.F32 R8, R44, R66, R8 ;  /* 0x000000422c08723c */ /* 0x000fe20000001808 */
[----:B------:R-:W-:Y:S02]  /*3ce0*/  PLOP3.LUT P1, PT, PT, PT, UP0, 0x80, 0x0 ;  /* 0x000000000000781c */ /* 0x000fe40003f2f008 */
[----:B------:R-:W1:Y:S01]  /*3cf0*/  I2F R51, R51 ;  /* 0x0000003300337306 */ /* 0x000e620000201400 */
[C---:B---3--:R-:W-:Y:S02]  /*3d00*/  IADD3 R49, R48.reuse, 0x7, RZ ;  /* 0x0000000730317810 */ /* 0x048fe40007ffe0ff */
[----:B------:R-:W-:Y:S01]  /*3d10*/  @P2 ISETP.GE.AND P0, PT, R245, UR14, PT ;  /* 0x0000000ef5002c0c */ /* 0x000fe2000bf06270 */
[----:B-----5:R-:W-:Y:S01]  /*3d20*/  FMUL.FTZ R44, R247, 1.4426950216293334961 ;  /* 0x3fb8aa3bf72c7820 */ /* 0x020fe20000410000 */
[----:B------:R-:W-:Y:S02]  /*3d30*/  ISETP.GE.AND P3, PT, R49, RZ, PT ;  /* 0x000000ff3100720c */ /* 0x000fe40003f66270 */
[----:B------:R-:W-:Y:S03]  /*3d40*/  PLOP3.LUT P2, PT, PT, PT, UP0, 0x80, 0x0 ;  /* 0x000000000000781c */ /* 0x000fe60003f4f008 */
[----:B------:R-:W3:Y:S03]  /*3d50*/  I2F R52, R50 ;  /* 0x0000003200347306 */ /* 0x000ee60000201400 */
[C---:B----4-:R-:W-:Y:S05]  /*3d60*/  FFMA.FTZ R4, R53.reuse, -UR6, R4 ;  /* 0x8000000635047c23 */ /* 0x050fea0008010004 */
[----:B------:R-:W-:Y:S02]  /*3d70*/  @!P3 IADD3 R49, -R48, -0x7, RZ ;  /* 0xfffffff93031b810 */ /* 0x000fe40007ffe1ff */
[----:B------:R-:W-:Y:S01]  /*3d80*/  @P1 FSEL R4, R4, -INF , !P0 ;  /* 0xff80000004041808 */ /* 0x000fe20004000000 */
[----:B------:R-:W-:Y:S01]  /*3d90*/  FFMA.FTZ R10, R53, -UR6, R10 ;  /* 0x80000006350a7c23 */ /* 0x000fe2000801000a */
[----:B------:R4:W4:Y:S01]  /*3da0*/  I2F R54, R49 ;  /* 0x0000003100367306 */ /* 0x0009220000201400 */
[----:B------:R-:W-:Y:S01]  /*3db0*/  PLOP3.LUT P1, PT, PT, PT, UP0, 0x80, 0x0 ;  /* 0x000000000000781c */ /* 0x000fe20003f2f008 */
[----:B-1----:R-:W-:Y:S01]  /*3dc0*/  FFMA.FTZ R6, R51, -UR6, R6 ;  /* 0x8000000633067c23 */ /* 0x002fe20008010006 */
[----:B------:R-:W-:Y:S04]  /*3dd0*/  IADD3 R51, R48, -0x9, RZ ;  /* 0xfffffff730337810 */ /* 0x000fe80007ffe0ff */
[----:B------:R-:W-:Y:S02]  /*3de0*/  @P2 FSEL R6, R6, -INF , !P0 ;  /* 0xff80000006062808 */ /* 0x000fe40004000000 */
[----:B------:R-:W-:Y:S02]  /*3df0*/  PLOP3.LUT P0, PT, PT, PT, UP0, 0x80, 0x0 ;  /* 0x000000000000781c */ /* 0x000fe40003f0f008 */
[----:B------:R-:W-:Y:S01]  /*3e00*/  ISETP.GE.AND P2, PT, R51, RZ, PT ;  /* 0x000000ff3300720c */ /* 0x000fe20003f46270 */
[----:B---3--:R-:W-:Y:S01]  /*3e10*/  FFMA.FTZ R5, R52, -UR6, R5 ;  /* 0x8000000634057c23 */ /* 0x008fe20008010005 */
[----:B------:R-:W-:Y:S01]  /*3e20*/  IADD3 R50, R48, -0x8, RZ ;  /* 0xfffffff830327810 */ /* 0x000fe20007ffe0ff */
[----:B------:R-:W-:Y:S03]  /*3e30*/  FFMA.FTZ R11, R52, -UR6, R11 ;  /* 0x80000006340b7c23 */ /* 0x000fe6000801000b */
[----:B------:R-:W-:Y:S02]  /*3e40*/  ISETP.GE.AND P3, PT, R50, RZ, PT ;  /* 0x000000ff3200720c */ /* 0x000fe40003f66270 */
[----:B----4-:R-:W-:Y:S01]  /*3e50*/  @P1 IADD3 R49, R245, 0x1, RZ ;  /* 0x00000001f5311810 */ /* 0x010fe20007ffe0ff */
[----:B------:R-:W-:Y:S01]  /*3e60*/  FFMA.FTZ R7, R54, -UR6, R7 ;  /* 0x8000000636077c23 */ /* 0x000fe20008010007 */
[----:B------:R-:W-:Y:S02]  /*3e70*/  PLOP3.LUT P1, PT, PT, PT, UP0, 0x80, 0x0 ;  /* 0x000000000000781c */ /* 0x000fe40003f2f008 */
[----:B------:R-:W-:Y:S07]  /*3e80*/  @P0 ISETP.GE.AND P0, PT, R49, UR14, PT ;  /* 0x0000000e31000c0c */ /* 0x000fee000bf06270 */
[C---:B------:R-:W-:Y:S02]  /*3e90*/  @!P3 IADD3 R50, -R48.reuse, 0x8, RZ ;  /* 0x000000083032b810 */ /* 0x040fe40007ffe1ff */
[----:B------:R-:W-:Y:S01]  /*3ea0*/  @!P2 IADD3 R51, -R48, 0x9, RZ ;  /* 0x000000093033a810 */ /* 0x000fe20007ffe1ff */
[C---:B------:R-:W-:Y:S01]  /*3eb0*/  FMUL.FTZ R48, R246.reuse, 1.4426950216293334961 ;  /* 0x3fb8aa3bf6307820 */ /* 0x040fe20000410000 */
[----:B------:R-:W-:Y:S02]  /*3ec0*/  PLOP3.LUT P2, PT, PT, PT, UP0, 0x80, 0x0 ;  /* 0x000000000000781c */ /* 0x000fe40003f4f008 */
[----:B------:R-:W-:Y:S01]  /*3ed0*/  PLOP3.LUT P3, PT, PT, PT, UP0, 0x80, 0x0 ;  /* 0x000000000000781c */ /* 0x000fe20003f6f008 */
[----:B------:R-:W1:Y:S01]  /*3ee0*/  I2F R50, R50 ;  /* 0x0000003200327306 */ /* 0x000e620000201400 */
[----:B------:R-:W-:Y:S02]  /*3ef0*/  @P1 FSEL R5, R5, -INF , !P0 ;  /* 0xff80000005051808 */ /* 0x000fe40004000000 */
[----:B------:R-:W-:Y:S07]  /*3f00*/  PLOP3.LUT P1, PT, PT, PT, UP0, 0x80, 0x0 ;  /* 0x000000000000781c */ /* 0x000fee0003f2f008 */
[----:B------:R-:W-:Y:S01]  /*3f10*/  @P2 FSEL R7, R7, -INF , !P0 ;  /* 0xff80000007072808 */ /* 0x000fe20004000000 */
[----:B------:R-:W3:Y:S01]  /*3f20*/  I2F R51, R51 ;  /* 0x0000003300337306 */ /* 0x000ee20000201400 */
[----:B------:R-:W-:Y:S02]  /*3f30*/  FSETP.NEU.FTZ.AND P0, PT, R246, -INF , PT ;  /* 0xff800000f600780b */ /* 0x000fe40003f1d000 */
[----:B------:R-:W-:Y:S02]  /*3f40*/  @P3 IADD3 R46, R245, 0x8, RZ ;  /* 0x00000008f52e3810 */ /* 0x000fe40007ffe0ff */
[----:B------:R-:W-:Y:S02]  /*3f50*/  FSEL R45, R48, RZ, P0 ;  /* 0x000000ff302d7208 */ /* 0x000fe40000000000 */
[----:B------:R-:W-:Y:S02]  /*3f60*/  FSETP.NEU.FTZ.AND P0, PT, R247, -INF , PT ;  /* 0xff800000f700780b */ /* 0x000fe40003f1d000 */
[----:B------:R-:W-:Y:S01]  /*3f70*/  @P1 ISETP.GE.AND P2, PT, R46, UR14, PT ;  /* 0x0000000e2e001c0c */ /* 0x000fe2000bf46270 */
[--C-:B------:R-:W-:Y:S01]  /*3f80*/  FFMA.FTZ R4, R4, c[0x0][0x23c], -R45.reuse ;  /* 0x00008f0004047a23 */ /* 0x100fe2000001082d */
[----:B------:R-:W-:Y:S01]  /*3f90*/  FSEL R44, R44, RZ, P0 ;  /* 0x000000ff2c2c7208 */ /* 0x000fe20000000000 */
[----:B------:R-:W-:Y:S01]  /*3fa0*/  FFMA.FTZ R5, R5, c[0x0][0x23c], -R45 ;  /* 0x00008f0005057a23 */ /* 0x000fe2000001082d */
[----:B------:R-:W-:Y:S01]  /*3fb0*/  PLOP3.LUT P1, PT, PT, PT, UP0, 0x80, 0x0 ;  /* 0x000000000000781c */ /* 0x000fe20003f2f008 */
[----:B-1----:R-:W-:Y:S01]  /*3fc0*/  FFMA.FTZ R8, R50, -UR6, R8 ;  /* 0x8000000632087c23 */ /* 0x002fe20008010008 */
[----:B------:R-:W-:Y:S01]  /*3fd0*/  PLOP3.LUT P0, PT, PT, PT, UP0, 0x80, 0x0 ;  /* 0x000000000000781c */ /* 0x000fe20003f0f008 */
[--C-:B------:R-:W-:Y:S01]  /*3fe0*/  FFMA.FTZ R7, R7, c[0x0][0x23c], -R44.reuse ;  /* 0x00008f0007077a23 */ /* 0x100fe2000001082c */
[----:B------:R-:W-:Y:S01]  /*3ff0*/  @P4 IADD3 R46, R245, 0x9, RZ ;  /* 0x00000009f52e4810 */ /* 0x000fe20007ffe0ff */
[----:B------:R-:W-:Y:S01]  /*4000*/  MUFU.EX2 R61, R4 ;  /* 0x00000004003d7308 */ /* 0x000fe20000000800 */
[--C-:B------:R-:W-:Y:S01]  /*4010*/  FFMA.FTZ R6, R6, c[0x0][0x23c], -R44.reuse ;  /* 0x00008f0006067a23 */ /* 0x100fe2000001082c */
[----:B------:R-:W-:Y:S01]  /*4020*/  ISETP.GE.AND P3, PT, R69, c[0x0][0x220], PT ;  /* 0x0000880045007a0c */ /* 0x000fe20003f66270 */
[----:B---3--:R-:W-:Y:S05]  /*4030*/  FFMA.FTZ R9, R51, -UR6, R9 ;  /* 0x8000000633097c23 */ /* 0x008fea0008010009 */
[----:B------:R-:W-:Y:S02]  /*4040*/  @P1 ISETP.GE.AND P1, PT, R46, UR14, PT ;  /* 0x0000000e2e001c0c */ /* 0x000fe4000bf26270 */
[----:B------:R-:W-:Y:S01]  /*4050*/  @P0 FSEL R8, R8, -INF , !P2 ;  /* 0xff80000008080808 */ /* 0x000fe20005000000 */
[----:B------:R-:W1:Y:S01]  /*4060*/  MUFU.EX2 R59, R5 ;  /* 0x00000005003b7308 */ /* 0x000e620000000800 */
[----:B------:R-:W-:Y:S03]  /*4070*/  PLOP3.LUT P0, PT, PT, PT, UP0, 0x80, 0x0 ;  /* 0x000000000000781c */ /* 0x000fe60003f0f008 */
[--C-:B------:R-:W-:Y:S06]  /*4080*/  FFMA.FTZ R8, R8, c[0x0][0x23c], -R45.reuse ;  /* 0x00008f0008087a23 */ /* 0x100fec000001082d */
[----:B------:R1:W-:Y:S04]  /*4090*/  MUFU.EX2 R60, R7 ;  /* 0x00000007003c7308 */ /* 0x0003e80000000800 */
[----:B------:R-:W-:Y:S02]  /*40a0*/  @P0 FSEL R9, R9, -INF , !P1 ;  /* 0xff80000009090808 */ /* 0x000fe40004800000 */
[----:B------:R-:W-:Y:S03]  /*40b0*/  PLOP3.LUT P0, PT, PT, PT, UP0, 0x80, 0x0 ;  /* 0x000000000000781c */ /* 0x000fe60003f0f008 */
[----:B------:R-:W-:Y:S01]  /*40c0*/  FFMA.FTZ R45, R9, c[0x0][0x23c], -R45 ;  /* 0x00008f00092d7a23 */ /* 0x000fe2000001082d */
[----:B------:R-:W3:Y:S09]  /*40d0*/  MUFU.EX2 R62, R6 ;  /* 0x00000006003e7308 */ /* 0x000ef20000000800 */
[----:B------:R-:W-:Y:S01]  /*40e0*/  @P0 FSEL R10, R10, -INF , !P2 ;  /* 0xff8000000a0a0808 */ /* 0x000fe20005000000 */
[----:B------:R-:W-:Y:S01]  /*40f0*/  MUFU.EX2 R57, R8 ;  /* 0x0000000800397308 */ /* 0x000fe20000000800 */
[----:B------:R-:W-:Y:S02]  /*4100*/  PLOP3.LUT P0, PT, PT, PT, UP0, 0x80, 0x0 ;  /* 0x000000000000781c */ /* 0x000fe40003f0f008 */
[----:B------:R-:W-:Y:S01]  /*4110*/  PLOP3.LUT P2, PT, PT, PT, UP5, 0x80, 0x0 ;  /* 0x000000000000781c */ /* 0x000fe20003f4f058 */
[--C-:B------:R-:W-:Y:S01]  /*4120*/  FFMA.FTZ R10, R10, c[0x0][0x23c], -R44.reuse ;  /* 0x00008f000a0a7a23 */ /* 0x100fe2000001082c */
[----:B-1----:R-:W-:Y:S05]  /*4130*/  F2FP.PACK_AB R7, R59, R61 ;  /* 0x0000003d3b07723e */ /* 0x002fea00000000ff */
[----:B------:R-:W1:Y:S01]  /*4140*/  MUFU.EX2 R55, R45 ;  /* 0x0000002d00377308 */ /* 0x000e620000000800 */
[----:B------:R-:W-:Y:S03]  /*4150*/  STS [R250+0x15000], R7 ;  /* 0x01500007fa007388 */ /* 0x000fe60000000800 */
[----:B------:R-:W-:Y:S02]  /*4160*/  @P0 FSEL R11, R11, -INF , !P1 ;  /* 0xff8000000b0b0808 */ /* 0x000fe40004800000 */
[----:B---3--:R-:W-:Y:S02]  /*4170*/  F2FP.PACK_AB R6, R60, R62 ;  /* 0x0000003e3c06723e */ /* 0x008fe400000000ff */
[----:B------:R-:W-:Y:S01]  /*4180*/  IADD3 R52, P0, R249, UR11, RZ ;  /* 0x0000000bf9347c10 */ /* 0x000fe2000ff1e0ff */
[----:B------:R-:W-:Y:S01]  /*4190*/  FFMA.FTZ R44, R11, c[0x0][0x23c], -R44 ;  /* 0x00008f000b2c7a23 */ /* 0x000fe2000001082c */
[----:B------:R-:W-:Y:S02]  /*41a0*/  MUFU.EX2 R58, R10 ;  /* 0x0000000a003a7308 */ /* 0x000fe40000000800 */
[----:B------:R-:W-:Y:S05]  /*41b0*/  IADD3.X R53, R248, UR10, RZ, P0, !PT ;  /* 0x0000000af8357c10 */ /* 0x000fea00087fe4ff */
[----:B------:R3:W4:Y:S03]  /*41c0*/  LDG.E R54, [R52.64] ;  /* 0x0000000434367981 */ /* 0x000726000c1e1900 */
[----:B------:R-:W3:Y:S01]  /*41d0*/  MUFU.EX2 R56, R44 ;  /* 0x0000002c00387308 */ /* 0x000ee20000000800 */
[----:B-1----:R-:W-:Y:S02]  /*41e0*/  F2FP.PACK_AB R5, R55, R57 ;  /* 0x000000393705723e */ /* 0x002fe400000000ff */
[----:B---3--:R-:W3:Y:S01]  /*41f0*/  LDG.E R52, [R52.64+0x20] ;  /* 0x0000200434347981 */ /* 0x008ee2000c1e1900 */
[----:B------:R-:W-:Y:S05]  /*4200*/  F2FP.PACK_AB R4, R56, R58 ;  /* 0x0000003a3804723e */ /* 0x000fea00000000ff */
[----:B--2---:R-:W-:Y:S06]  /*4210*/  STS [R68+0x15000], R6 ;  /* 0x0150000644007388 */ /* 0x004fec0000000800 */
[----:B------:R-:W-:Y:S06]  /*4220*/  STS [R251+0x15000], R5 ;  /* 0x01500005fb007388 */ /* 0x000fec0000000800 */
[----:B------:R-:W-:Y:S06]  /*4230*/  STS [R252+0x15000], R4 ;  /* 0x01500004fc007388 */ /* 0x000fec0000000800 */
[----:B------:R-:W1:Y:S06]  /*4240*/  LDSM.16.M88.4 R8, [R2+0x8000] ;  /* 0x008000000208783b */ /* 0x000e6c0000000200 */
[----:B------:R-:W2:Y:S06]  /*4250*/  LDSM.16.M88.4 R44, [R3+0x8000] ;  /* 0x00800000032c783b */ /* 0x000eac0000000200 */
[----:B------:R-:W2:Y:S01]  /*4260*/  LDSM.16.M88.4 R48, [R228+0x8000] ;  /* 0x00800000e430783b */ /* 0x000ea20000000200 */
[C---:B-1----:R-:W-:Y:S08]  /*4270*/  HMMA.16816.F32 R4, R8.reuse, R132, RZ ;  /* 0x000000840804723c */ /* 0x042ff000000018ff */
[----:B------:R-:W-:Y:S11]  /*4280*/  HMMA.16816.F32 R8, R8, R134, RZ ;  /* 0x000000860808723c */ /* 0x000ff600000018ff */
[----:B------:R-:W-:Y:S05]  /*4290*/  @!UPT UIADD3 URZ, URZ, URZ, URZ ;  /* 0x0000003f3f3ff290 */ /* 0x000fea000fffe03f */
[C---:B--2---:R-:W-:Y:S08]  /*42a0*/  HMMA.16816.F32 R4, R44.reuse, R136, R4 ;  /* 0x000000882c04723c */ /* 0x044ff00000001804 */
[----:B------:R-:W-:Y:S01]  /*42b0*/  HMMA.16816.F32 R8, R44, R138, R8 ;  /* 0x0000008a2c08723c */ /* 0x000fe20000001808 */
[----:B------:R-:W1:Y:S11]  /*42c0*/  LDSM.16.M88.4 R44, [R227+0x8000] ;  /* 0x00800000e32c783b */ /* 0x000e760000000200 */
[----:B------:R-:W-:Y:S04]  /*42d0*/  @!UPT UIADD3 URZ, URZ, URZ, URZ ;  /* 0x0000003f3f3ff290 */ /* 0x000fe8000fffe03f */
[C---:B------:R-:W-:Y:S08]  /*42e0*/  HMMA.16816.F32 R4, R48.reuse, R140, R4 ;  /* 0x0000008c3004723c */ /* 0x040ff00000001804 */
        /* <DEDUP_REMOVED lines=57> */
[C---:B---3--:R-:W-:Y:S02]  /*4680*/  FADD.FTZ R4, -R52.reuse, R6 ;  /* 0x0000000634047221 */ /* 0x048fe40000010100 */
        /* <DEDUP_REMOVED lines=11> */
[----:B------:R1:W-:Y:S01]  /*4740*/  STS [R68+0x14000], R6 ;  /* 0x0140000644007388 */ /* 0x0003e20000000800 */
[----:B------:R-:W-:Y:S01]  /*4750*/  FADD.FTZ R8, -R52, R11 ;  /* 0x0000000b34087221 */ /* 0x000fe20000010100 */
[----:B------:R-:W-:Y:S01]  /*4760*/  F2FP.PACK_AB R5, R45, R46 ;  /* 0x0000002e2d05723e */ /* 0x000fe200000000ff */
[----:B------:R-:W-:Y:S02]  /*4770*/  FMUL.FTZ R9, R58, R9 ;  /* 0x000000093a097220 */ /* 0x000fe40000410000 */
[----:B------:R-:W-:Y:S02]  /*4780*/  FMUL.FTZ R8, R56, R8 ;  /* 0x0000000838087220 */ /* 0x000fe40000410000 */
[----:B------:R-:W-:Y:S03]  /*4790*/  STS [R251+0x14000], R5 ;  /* 0x01400005fb007388 */ /* 0x000fe60000000800 */
[----:B------:R-:W-:Y:S05]  /*47a0*/  F2FP.PACK_AB R4, R8, R9 ;  /* 0x000000090804723e */ /* 0x000fea00000000ff */
[----:B------:R-:W-:Y:S06]  /*47b0*/  STS [R252+0x14000], R4 ;  /* 0x01400004fc007388 */ /* 0x000fec0000000800 */
[----:B------:R-:W-:Y:S01]  /*47c0*/  BAR.SYNC.DEFER_BLOCKING 0x0 ;  /* 0x0000000000007b1d */ /* 0x000fe20000010000 */
[----:B-1----:R-:W-:Y:S04]  /*47d0*/  IMAD.MOV.U32 R68, RZ, RZ, c[0x0][0x22c] ;  /* 0x00008b00ff447624 */ /* 0x002fe800078e00ff */
[----:B------:R-:W-:Y:S04]  /*47e0*/  IMAD R68, R68, c[0x0][0x1c0], RZ ;  /* 0x0000700044447a24 */ /* 0x000fe800078e02ff */
[----:B------:R-:W-:Y:S01]  /*47f0*/  IMAD.U32 R70, R68, -0x40, RZ ;  /* 0xffffffc044467824 */ /* 0x000fe200078e00ff */
[----:B------:R-:W-:Y:S04]  /*4800*/  IADD3 R68, R240, 0x40, RZ ;  /* 0x00000040f0447810 */ /* 0x000fe80007ffe0ff */
[----:B------:R-:W-:Y:S02]  /*4810*/  LEA R238, P0, R70, R238, 0x2 ;  /* 0x000000ee46ee7211 */ /* 0x000fe400078010ff */
[----:B------:R-:W-:Y:S02]  /*4820*/  ISETP.GE.AND P4, PT, R68, c[0x0][0x220], PT ;  /* 0x0000880044007a0c */ /* 0x000fe40003f86270 */
[----:B------:R-:W-:Y:S01]  /*4830*/  LEA.HI.X.SX32 R239, R70, R239, 0x2, P0 ;  /* 0x000000ef46ef7211 */ /* 0x000fe200000f16ff */
        /* <DEDUP_REMOVED lines=111> */
.L_x_200:
        /* <DEDUP_REMOVED lines=378> */
.L_x_201:
[----:B------:R-:W-:Y:S01]  /*66d0*/  ISETP.LT.AND P0, PT, RZ, UR7, PT ;  /* 0x00000007ff007c0c */ /* 0x000fe2000bf01270 */
[----:B------:R-:W-:Y:S11]  /*66e0*/  UIADD3 UR7, UR7, -0x1, URZ ;  /* 0xffffffff07077890 */ /* 0x000ff6000fffe03f */
[----:B------:R-:W-:Y:S01]  /*66f0*/  @!UPT UIADD3 URZ, URZ, URZ, URZ ;  /* 0x0000003f3f3ff290 */ /* 0x000fe2000fffe03f */
        /* <DEDUP_REMOVED lines=119> */
.L_x_203:
        /* <DEDUP_REMOVED lines=18> */
.L_x_204:
[----:B------:R-:W-:Y:S01]  /*6f90*/  BAR.SYNC.DEFER_BLOCKING 0x0 ;  /* 0x0000000000007b1d */ /* 0x000fe20000010000 */
[----:B------:R-:W-:Y:S01]  /*6fa0*/  UIMAD UR6, UR28, -0x20, UR14 ;  /* 0xffffffe01c0678a4 */ /* 0x000fe2000f8e020e */
[C---:B------:R-:W-:Y:S02]  /*6fb0*/  IADD3 R41, R240.reuse, 0x40, RZ ;  /* 0x00000040f0297810 */ /* 0x040fe40007ffe0ff */
[----:B-1----:R-:W-:Y:S02]  /*6fc0*/  SHF.R.S32.HI R44, RZ, 0x1f, R240 ;  /* 0x0000001fff2c7819 */ /* 0x002fe400000114f0 */
[----:B------:R-:W1:Y:S01]  /*6fd0*/  S2R R45, SR_TID.X ;  /* 0x00000000002d7919 */ /* 0x000e620000002100 */
[----:B------:R-:W-:Y:S01]  /*6fe0*/  BSSY B0, `(.L_x_205) ;  /* 0x000002d000007945 */ /* 0x000fe20003800000 */
[----:B------:R-:W-:-:S02]  /*6ff0*/  IADD3 R40, R240, 0x80, RZ ;  /* 0x00000080f0287810 */ /* 0x000fc40007ffe0ff */
        /* <DEDUP_REMOVED lines=43> */
.L_x_206:
[----:B------:R-:W-:Y:S05]  /*72b0*/  BSYNC B0 ;  /* 0x0000000000007941 */ /* 0x000fea0003800000 */
.L_x_205:
        /* <DEDUP_REMOVED lines=30> */
.L_x_187:
        /* <DEDUP_REMOVED lines=20> */
.L_x_208:
        /* <DEDUP_REMOVED lines=18> */
.L_x_209:
        /* <DEDUP_REMOVED lines=11> */
[----:B------:R-:W-:Y:S02]  /*77b0*/  IADD3 R8, R240, 0x80, RZ ;  /* 0x00000080f0087810 */ /* 0x000fe40007ffe0ff */
[----:B------:R-:W-:-:S05]  /*77c0*/  SHF.R.S32.HI R11, RZ, 0x1f, R14 ;  /* 0x0000001fff0b7819 */ /* 0x000fca000001140e */
        /* <DEDUP_REMOVED lines=25> */
.L_x_211:
[----:B-1----:R-:W-:Y:S05]  /*7960*/  BSYNC B0 ;  /* 0x0000000000007941 */ /* 0x002fea0003800000 */
.L_x_210:
        /* <DEDUP_REMOVED lines=25> */
.L_x_207:
[----:B------:R-:W-:Y:S05]  /*7b00*/  BSYNC B1 ;  /* 0x0000000000017941 */ /* 0x000fea0003800000 */
.L_x_182:
        /* <DEDUP_REMOVED lines=12> */
.L_x_212:
[----:B------:R-:W-:Y:S05]  /*7bd0*/  EXIT ;  /* 0x000000000000794d */ /* 0x000fea0003800000 */
.L_x_214:
        /* <DEDUP_REMOVED lines=10> */
.L_x_2004:


//--------------------- .text._ZN5flash44flash_bwd_dq_dk_dv_loop_seqk_parallel_kernelI23Flash_bwd_kernel_traitsILi256ELi64ELi32ELi8ELi4ELi1ELi2ELb1ELb1EN7cutlass6half_tE19Flash_kernel_traitsILi256ELi64ELi32ELi8ES3_EELb0ELb0ELb0ELb1ELb0ELb0ELb1EEEvNS_16Flash_bwd_paramsE --------------------------
	.section	.text._ZN5flash44flash_bwd_dq_dk_dv_loop_seqk_parallel_kernelI23Flash_bwd_kernel_traitsILi256ELi64ELi32ELi8ELi4ELi1ELi2ELb1ELb1EN7cutlass6half_tE19Flash_kernel_traitsILi256ELi64ELi32ELi8ES3_EELb0ELb0ELb0ELb1ELb0ELb0ELb1EEEvNS_16Flash_bwd_paramsE,"ax",@progbits
	.sectioninfo	@"SHI_REGISTERS=255"
	.align	128
        .global         _ZN5flash44flash_bwd_dq_dk_dv_loop_seqk_parallel_kernelI23Flash_bwd_kernel_traitsILi256ELi64ELi32ELi8ELi4ELi1ELi2ELb1ELb1EN7cutlass6half_tE19Flash_kernel_traitsILi256ELi64ELi32ELi8ES3_EELb0ELb0ELb0ELb1ELb0ELb0ELb1EEEvNS_16Flash_bwd_paramsE
        .type           _ZN5flash44flash_bwd_dq_dk_dv_loop_seqk_parallel_kernelI23Flash_bwd_kernel_traitsILi256ELi64ELi32ELi8ELi4ELi1ELi2ELb1ELb1EN7cutlass6half_tE19Flash_kernel_traitsILi256ELi64ELi32ELi8ES3_EELb0ELb0ELb0ELb1ELb0ELb0ELb1EEEvNS_16Flash_bwd_paramsE,@function
        .size           _ZN5flash44flash_bwd_dq_dk_dv_loop_seqk_parallel_kernelI23Flash_bwd_kernel_traitsILi256ELi64ELi32ELi8ELi4ELi1ELi2ELb1ELb1EN7cutlass6half_tE19Flash_kernel_traitsILi256ELi64ELi32ELi8ES3_EELb0ELb0ELb0ELb1ELb0ELb0ELb1EEEvNS_16Flash_bwd_paramsE,(.L_x_2005 - _ZN5flash44flash_bwd_dq_dk_dv_loop_seqk_parallel_kernelI23Flash_bwd_kernel_traitsILi256ELi64ELi32ELi8ELi4ELi1ELi2ELb1ELb1EN7cutlass6half_tE19Flash_kernel_traitsILi256ELi64ELi32ELi8ES3_EELb0ELb0ELb0ELb1ELb0ELb0ELb1EEEvNS_16Flash_bwd_paramsE)
        .other          _ZN5flash44flash_bwd_dq_dk_dv_loop_seqk_parallel_kernelI23Flash_bwd_kernel_traitsILi256ELi64ELi32ELi8ELi4ELi1ELi2ELb1ELb1EN7cutlass6half_tE19Flash_kernel_traitsILi256ELi64ELi32ELi8ES3_EELb0ELb0ELb0ELb1ELb0ELb0ELb1EEEvNS_16Flash_bwd_paramsE,@"STO_CUDA_ENTRY STV_DEFAULT"
_ZN5flash44flash_bwd_dq_dk_dv_loop_seqk_parallel_kernelI23Flash_bwd_kernel_traitsILi256ELi64ELi32ELi8ELi4ELi1ELi2ELb1ELb1EN7cutlass6half_tE19Flash_kernel_traitsILi256ELi64ELi32ELi8ES3_EELb0ELb0ELb0ELb1ELb0ELb0ELb1EEEvNS_16Flash_bwd_paramsE:
.text._ZN5flash44flash_bwd_dq_dk_dv_loop_seqk_parallel_kernelI23Flash_bwd_kernel_traitsILi256ELi64ELi32ELi8ELi4ELi1ELi2ELb1ELb1EN7cutlass6half_tE19Flash_kernel_traitsILi256ELi64ELi32ELi8ES3_EELb0ELb0ELb0ELb1ELb0ELb0ELb1EEEvNS_16Flash_bwd_paramsE:
        /* <DEDUP_REMOVED lines=208> */
.L_x_247:
        /* <DEDUP_REMOVED lines=53> */
.L_x_215:
        /* <DEDUP_REMOVED lines=58> */
.L_x_217:
        /* <DEDUP_REMOVED lines=18> */
.L_x_218:
        /* <DEDUP_REMOVED lines=70> */
.L_x_219:
[----:B------:R-:W-:Y:S02]  /*1970*/  UMOV UR10, UR48 ;  /* 0x00000030000a7c82 */ /* 0x000fe40008000000 */
.L_x_220:
        /* <DEDUP_REMOVED lines=148> */
.L_x_223:
[----:B------:R-:W-:Y:S05]  /*22c0*/  BSYNC B0 ;  /* 0x0000000000007941 */ /* 0x000fea0003800000 */
.L_x_222:
        /* <DEDUP_REMOVED lines=47> */
.L_x_225:
[----:B------:R-:W-:Y:S05]  /*25c0*/  BSYNC B0 ;  /* 0x0000000000007941 */ /* 0x000fea0003800000 */
.L_x_224:
        /* <DEDUP_REMOVED lines=47> */
.L_x_227:
[----:B------:R-:W-:Y:S05]  /*28c0*/  BSYNC B0 ;  /* 0x0000000000007941 */ /* 0x000fea0003800000 */
.L_x_226:
        /* <DEDUP_REMOVED lines=42> */
.L_x_229:
[----:B------:R-:W-:Y:S05]  /*2b70*/  BSYNC B0 ;  /* 0x0000000000007941 */ /* 0x000fea0003800000 */
.L_x_228:
        /* <DEDUP_REMOVED lines=43> */
.L_x_231:
[----:B------:R-:W-:Y:S05]  /*2e30*/  BSYNC B0 ;  /* 0x0000000000007941 */ /* 0x000fea0003800000 */
.L_x_230:
        /* <DEDUP_REMOVED lines=65> */
.L_x_233:
[----:B------:R-:W-:Y:S05]  /*3250*/  BSYNC B0 ;  /* 0x0000000000007941 */ /* 0x000fea0003800000 */
.L_x_232:
        /* <DEDUP_REMOVED lines=84> */
.L_x_236:
[----:B------:R-:W0:Y:S01]  /*37a0*/  LDGDEPBAR ;  /* 0x00000000000079af */ /* 0x000e220000000000 */
[----:B------:R-:W-:Y:S01]  /*37b0*/  PLOP3.LUT P2, PT, PT, PT, UP1, 0x80, 0x0 ;  /* 0x000000000000781c */ /* 0x000fe20003f4f018 */
[----:B------:R-:W-:Y:S01]  /*37c0*/  UISETP.GE.AND UP0, UPT, UR7, 0x1, UPT ;  /* 0x000000010700788c */ /* 0x000fe2000bf06270 */
[----:B------:R-:W-:Y:S03]  /*37d0*/  PLOP3.LUT P4, PT, PT, PT, UP1, 0x80, 0x0 ;  /* 0x000000000000781c */ /* 0x000fe60003f8f018 */
[----:B------:R-:W2:Y:S06]  /*37e0*/  LDL R68, [R1+0x8] ;  /* 0x0000080001447983 */ /* 0x000eac0000100800 */
[----:B------:R-:W3:Y:S01]  /*37f0*/  LDL R71, [R1] ;  /* 0x0000000001477983 */ /* 0x000ee20000100800 */
[----:B------:R-:W-:Y:S05]  /*3800*/  DEPBAR.LE SB0, 0x0 ;  /* 0x000080000000791a */ /* 0x000fea0000000000 */
[----:B------:R-:W-:Y:S06]  /*3810*/  BAR.SYNC.DEFER_BLOCKING 0x0 ;  /* 0x0000000000007b1d */ /* 0x000fec0000010000 */
[----:B-1----:R-:W-:Y:S06]  /*3820*/  LDSM.16.M88.4 R8, [R2] ;  /* 0x000000000208783b */ /* 0x002fec0000000200 */
[----:B------:R-:W1:Y:S06]  /*3830*/  LDSM.16.M88.4 R44, [R229+0x10000] ;  /* 0x01000000e52c783b */ /* 0x000e6c0000000200 */
[----:B------:R-:W-:Y:S06]  /*3840*/  LDSM.16.M88.4 R48, [R3] ;  /* 0x000000000330783b */ /* 0x000fec0000000200 */
[----:B------:R-:W4:Y:S06]  /*3850*/  LDSM.16.M88.4 R52, [R230+0x10000] ;  /* 0x01000000e634783b */ /* 0x000f2c0000000200 */
[----:B------:R-:W-:Y:S06]  /*3860*/  LDSM.16.M88.4 R56, [R228] ;  /* 0x00000000e438783b */ /* 0x000fec0000000200 */
[----:B------:R-:W4:Y:S06]  /*3870*/  LDSM.16.M88.4 R60, [R231+0x10000] ;  /* 0x01000000e73c783b */ /* 0x000f2c0000000200 */
[----:B------:R-:W-:Y:S01]  /*3880*/  LDSM.16.M88.4 R64, [R232+0x10000] ;  /* 0x01000000e840783b */ /* 0x000fe20000000200 */
[C---:B-1----:R-:W-:Y:S08]  /*3890*/  HMMA.16816.F32 R4, R8.reuse, R44, RZ ;  /* 0x0000002c0804723c */ /* 0x042ff000000018ff */
[----:B------:R-:W-:Y:S01]  /*38a0*/  HMMA.16816.F32 R8, R8, R46, RZ ;  /* 0x0000002e0808723c */ /* 0x000fe200000018ff */
[----:B------:R-:W1:Y:S11]  /*38b0*/  LDSM.16.M88.4 R44, [R227] ;  /* 0x00000000e32c783b */ /* 0x000e760000000200 */
[----:B------:R-:W-:Y:S04]  /*38c0*/  @!UPT UIADD3 URZ, URZ, URZ, URZ ;  /* 0x0000003f3f3ff290 */ /* 0x000fe8000fffe03f */
[C---:B----4-:R-:W-:Y:S08]  /*38d0*/  HMMA.16816.F32 R4, R48.reuse, R52, R4 ;  /* 0x000000343004723c */ /* 0x050ff00000001804 */
[----:B------:R-:W-:Y:S01]  /*38e0*/  HMMA.16816.F32 R8, R48, R54, R8 ;  /* 0x000000363008723c */ /* 0x000fe20000001808 */
[----:B------:R-:W-:Y:S06]  /*38f0*/  LDSM.16.M88.4 R48, [R2+0x2000] ;  /* 0x002000000230783b */ /* 0x000fec0000000200 */
[----:B------:R-:W4:Y:S09]  /*3900*/  LDSM.16.M88.4 R52, [R229+0x11000] ;  /* 0x01100000e534783b */ /* 0x000f320000000200 */
[C---:B------:R-:W-:Y:S08]  /*3910*/  HMMA.16816.F32 R4, R56.reuse, R60, R4 ;  /* 0x0000003c3804723c */ /* 0x040ff00000001804 */
[----:B------:R-:W-:Y:S01]  /*3920*/  HMMA.16816.F32 R8, R56, R62, R8 ;  /* 0x0000003e3808723c */ /* 0x000fe20000001808 */
[----:B------:R-:W-:Y:S06]  /*3930*/  LDSM.16.M88.4 R56, [R3+0x2000] ;  /* 0x002000000338783b */ /* 0x000fec0000000200 */
[----:B------:R-:W4:Y:S09]  /*3940*/  LDSM.16.M88.4 R60, [R230+0x11000] ;  /* 0x01100000e63c783b */ /* 0x000f320000000200 */
[C---:B-1----:R-:W-:Y:S08]  /*3950*/  HMMA.16816.F32 R4, R44.reuse, R64, R4 ;  /* 0x000000402c04723c */ /* 0x042ff00000001804 */
[----:B------:R-:W-:Y:S01]  /*3960*/  HMMA.16816.F32 R8, R44, R66, R8 ;  /* 0x000000422c08723c */ /* 0x000fe20000001808 */
[----:B------:R-:W-:Y:S06]  /*3970*/  LDSM.16.M88.4 R44, [R228+0x2000] ;  /* 0x00200000e42c783b */ /* 0x000fec0000000200 */
[----:B------:R-:W1:Y:S09]  /*3980*/  LDSM.16.M88.4 R64, [R231+0x11000] ;  /* 0x01100000e740783b */ /* 0x000e720000000200 */
        /* <DEDUP_REMOVED lines=19> */
[----:B------:R-:W2:Y:S09]  /*3ac0*/  LDSM.16.M88.4 R60, [R232+0x12000] ;  /* 0x01200000e83c783b */ /* 0x000eb20000000200 */
        /* <DEDUP_REMOVED lines=8> */
[C---:B--2---:R-:W-:Y:S08]  /*3b50*/  HMMA.16816.F32 R4, R56.reuse, R60, R4 ;  /* 0x0000003c3804723c */ /* 0x044ff00000001804 */
        /* <DEDUP_REMOVED lines=8> */
[----:B------:R-:W-:Y:S07]  /*3be0*/  HMMA.16816.F32 R8, R48, R54, R8 ;  /* 0x000000363008723c */ /* 0x000fee0000001808 */
[----:B------:R-:W-:Y:S05]  /*3bf0*/  IMAD.U32 R48, RZ, RZ, UR7 ;  /* 0x00000007ff307e24 */ /* 0x000fea000f8e00ff */
[----:B------:R-:W-:Y:S04]  /*3c00*/  IMAD R48, R48, 0x40, R68 ;  /* 0x0000004030307824 */ /* 0x000fe800078e0244 */
[C---:B--2---:R-:W-:Y:S05]  /*3c10*/  HMMA.16816.F32 R4, R56.reuse, R60, R4 ;  /* 0x0000003c3804723c */ /* 0x044fea0000001804 */
[C---:B------:R-:W-:Y:S02]  /*3c20*/  IADD3 R49, R48.reuse, 0x8, RZ ;  /* 0x0000000830317810 */ /* 0x040fe40007ffe0ff */
[----:B------:R-:W-:Y:S01]  /*3c30*/  IABS R50, R48 ;  /* 0x0000003000327213 */ /* 0x000fe20000000000 */
[----:B------:R-:W-:Y:S03]  /*3c40*/  HMMA.16816.F32 R8, R56, R62, R8 ;  /* 0x0000003e3808723c */ /* 0x000fe60000001808 */
[----:B------:R-:W-:Y:S01]  /*3c50*/  ISETP.GE.AND P0, PT, R49, RZ, PT ;  /* 0x000000ff3100720c */ /* 0x000fe20003f06270 */
[----:B------:R-:W-:Y:S11]  /*3c60*/  I2F R52, R50 ;  /* 0x0000003200347306 */ /* 0x000ff60000201400 */
[----:B------:R-:W-:Y:S01]  /*3c70*/  @!UPT UIADD3 URZ, URZ, URZ, URZ ;  /* 0x0000003f3f3ff290 */ /* 0x000fe2000fffe03f */
[C---:B-1----:R-:W-:Y:S05]  /*3c80*/  HMMA.16816.F32 R4, R44.reuse, R64, R4 ;  /* 0x000000402c04723c */ /* 0x042fea0000001804 */
[----:B------:R-:W-:Y:S02]  /*3c90*/  @!P0 IADD3 R49, -R48, -0x8, RZ ;  /* 0xfffffff830318810 */ /* 0x000fe40007ffe1ff */
[----:B------:R-:W-:Y:S01]  /*3ca0*/  PLOP3.LUT P0, PT, PT, PT, UP1, 0x80, 0x0 ;  /* 0x000000000000781c */ /* 0x000fe20003f0f018 */
[----:B------:R-:W-:Y:S01]  /*3cb0*/  HMMA.16816.F32 R8, R44, R66, R8 ;  /* 0x000000422c08723c */ /* 0x000fe20000001808 */
[----:B------:R1:W-:Y:S11]  /*3cc0*/  I2F R53, R49 ;  /* 0x0000003100357306 */ /* 0x0003f60000201400 */
[----:B------:R-:W-:Y:S04]  /*3cd0*/  @P0 ISETP.GE.AND P0, PT, R245, UR14, PT ;  /* 0x0000000ef5000c0c */ /* 0x000fe8000bf06270 */
[----:B------:R-:W-:Y:S02]  /*3ce0*/  FMUL.FTZ R4, R4, c[0x0][0x2ec] ;  /* 0x0000bb0004047a20 */ /* 0x000fe40000410000 */
[----:B------:R-:W-:Y:S02]  /*3cf0*/  FMUL.FTZ R6, R6, c[0x0][0x2ec] ;  /* 0x0000bb0006067a20 */ /* 0x000fe40000410000 */
[----:B------:R2:W4:Y:S01]  /*3d00*/  MUFU.TANH R64, R4 ;  /* 0x0000000400407308 */ /* 0x0005220000002400 */
[----:B------:R-:W-:Y:S02]  /*3d10*/  FMUL.FTZ R5, R5, c[0x0][0x2ec] ;  /* 0x0000bb0005057a20 */ /* 0x000fe40000410000 */
[----:B------:R-:W-:Y:S01]  /*3d20*/  FMUL.FTZ R7, R7, c[0x0][0x2ec] ;  /* 0x0000bb0007077a20 */ /* 0x000fe20000410000 */
[----:B-1----:R-:W-:Y:S01]  /*3d30*/  IADD3 R49, R48, -0x1, RZ ;  /* 0xffffffff30317810 */ /* 0x002fe20007ffe0ff */
[----:B------:R-:W-:Y:S02]  /*3d40*/  FMUL.FTZ R9, R9, c[0x0][0x2ec] ;  /* 0x0000bb0009097a20 */ /* 0x000fe40000410000 */
[----:B------:R-:W-:Y:S01]  /*3d50*/  FMUL.FTZ R10, R10, c[0x0][0x2ec] ;  /* 0x0000bb000a0a7a20 */ /* 0x000fe20000410000 */
[----:B------:R-:W-:Y:S02]  /*3d60*/  ISETP.GE.AND P1, PT, R49, RZ, PT ;  /* 0x000000ff3100720c */ /* 0x000fe40003f26270 */
[----:B------:R1:W1:Y:S01]  /*3d70*/  MUFU.TANH R70, R6 ;  /* 0x0000000600467308 */ /* 0x0002620000002400 */
[----:B------:R-:W-:Y:S09]  /*3d80*/  FMUL.FTZ R11, R11, c[0x0][0x2ec] ;  /* 0x0000bb000b0b7a20 */ /* 0x000ff20000410000 */
[----:B------:R-:W-:Y:S01]  /*3d90*/  MUFU.TANH R61, R5 ;  /* 0x00000005003d7308 */ /* 0x000fe20000002400 */
[C---:B------:R-:W-:Y:S02]  /*3da0*/  @!P1 IADD3 R49, -R48.reuse, 0x1, RZ ;  /* 0x0000000130319810 */ /* 0x040fe40007ffe1ff */
[----:B--2---:R-:W-:Y:S01]  /*3db0*/  IADD3 R4, R48, 0x7, RZ ;  /* 0x0000000730047810 */ /* 0x004fe20007ffe0ff */
[----:B----4-:R-:W-:Y:S01]  /*3dc0*/  FFMA.FTZ R50, R52, -UR6, R64 ;  /* 0x8000000634327c23 */ /* 0x010fe20008010040 */
[----:B------:R-:W-:Y:S02]  /*3dd0*/  PLOP3.LUT P1, PT, PT, PT, UP1, 0x80, 0x0 ;  /* 0x000000000000781c */ /* 0x000fe40003f2f018 */
[----:B------:R-:W-:Y:S02]  /*3de0*/  ISETP.GE.AND P3, PT, R4, RZ, PT ;  /* 0x000000ff0400720c */ /* 0x000fe40003f66270 */
[----:B------:R-:W-:Y:S01]  /*3df0*/  @P2 FSEL R50, R50, -INF , !P0 ;  /* 0xff80000032322808 */ /* 0x000fe20004000000 */
[----:B------:R2:W4:Y:S01]  /*3e00*/  I2F R51, R49 ;  /* 0x0000003100337306 */ /* 0x0005220000201400 */
[----:B-1----:R-:W-:Y:S04]  /*3e10*/  IADD3 R6, R48, -0x8, RZ ;  /* 0xfffffff830067810 */ /* 0x002fe80007ffe0ff */
[----:B------:R-:W-:Y:S05]  /*3e20*/  ISETP.GE.AND P2, PT, R6, RZ, PT ;  /* 0x000000ff0600720c */ /* 0x000fea0003f46270 */
[C---:B------:R-:W-:Y:S01]  /*3e30*/  @!P3 IADD3 R4, -R48.reuse, -0x7, RZ ;  /* 0xfffffff93004b810 */ /* 0x040fe20007ffe1ff */
[----:B------:R1:W-:Y:S01]  /*3e40*/  MUFU.TANH R65, R7 ;  /* 0x0000000700417308 */ /* 0x0003e20000002400 */
[----:B------:R-:W-:Y:S06]  /*3e50*/  PLOP3.LUT P3, PT, PT, PT, UP1, 0x80, 0x0 ;  /* 0x000000000000781c */ /* 0x000fec0003f6f018 */
[C---:B------:R-:W-:Y:S03]  /*3e60*/  @!P2 IADD3 R6, -R48.reuse, 0x8, RZ ;  /* 0x000000083006a810 */ /* 0x040fe60007ffe1ff */
[----:B------:R3:W3:Y:S01]  /*3e70*/  I2F R54, R4 ;  /* 0x0000000400367306 */ /* 0x0006e20000201400 */
[----:B--2---:R-:W-:Y:S05]  /*3e80*/  FFMA.FTZ R49, R53, -UR6, R70 ;  /* 0x8000000635317c23 */ /* 0x004fea0008010046 */
[----:B------:R-:W-:Y:S02]  /*3e90*/  @P1 FSEL R49, R49, -INF , !P0 ;  /* 0xff80000031311808 */ /* 0x000fe40004000000 */
[----:B------:R-:W-:Y:S02]  /*3ea0*/  PLOP3.LUT P1, PT, PT, PT, UP1, 0x80, 0x0 ;  /* 0x000000000000781c */ /* 0x000fe40003f2f018 */
[----:B------:R4:W-:Y:S01]  /*3eb0*/  I2F R45, R6 ;  /* 0x00000006002d7306 */ /* 0x0009e20000201400 */
[----:B------:R-:W-:Y:S02]  /*3ec0*/  PLOP3.LUT P0, PT, PT, PT, UP1, 0x80, 0x0 ;  /* 0x000000000000781c */ /* 0x000fe40003f0f018 */
[C---:B-1----:R-:W-:Y:S07]  /*3ed0*/  @P3 IADD3 R7, R245.reuse, 0x8, RZ ;  /* 0x00000008f5073810 */ /* 0x042fee0007ffe0ff */
[----:B------:R1:W-:Y:S01]  /*3ee0*/  MUFU.TANH R55, R9 ;  /* 0x0000000900377308 */ /* 0x0003e20000002400 */
[----:B------:R-:W-:Y:S02]  /*3ef0*/  @P1 IADD3 R5, R245, 0x1, RZ ;  /* 0x00000001f5051810 */ /* 0x000fe40007ffe0ff */
[----:B---3--:R-:W-:Y:S02]  /*3f00*/  IADD3 R4, R48, -0x9, RZ ;  /* 0xfffffff730047810 */ /* 0x008fe40007ffe0ff */
[----:B------:R-:W-:Y:S01]  /*3f10*/  @P0 ISETP.GE.AND P0, PT, R5, UR14, PT ;  /* 0x0000000e05000c0c */ /* 0x000fe2000bf06270 */
[----:B-----5:R-:W-:Y:S01]  /*3f20*/  FMUL.FTZ R5, R246, 1.4426950216293334961 ;  /* 0x3fb8aa3bf6057820 */ /* 0x020fe20000410000 */
[----:B------:R-:W-:Y:S02]  /*3f30*/  ISETP.GE.AND P2, PT, R4, RZ, PT ;  /* 0x000000ff0400720c */ /* 0x000fe40003f46270 */
[----:B------:R-:W-:Y:S01]  /*3f40*/  PLOP3.LUT P1, PT, PT, PT, UP1, 0x80, 0x0 ;  /* 0x000000000000781c */ /* 0x000fe20003f2f018 */
[----:B------:R-:W-:Y:S01]  /*3f50*/  MUFU.TANH R60, R10 ;  /* 0x0000000a003c7308 */ /* 0x000fe20000002400 */
[----:B----4-:R-:W-:Y:S09]  /*3f60*/  FFMA.FTZ R6, R51, -UR6, R61 ;  /* 0x8000000633067c23 */ /* 0x010ff2000801003d */
[----:B------:R-:W-:Y:S01]  /*3f70*/  @!P2 IADD3 R4, -R48, 0x9, RZ ;  /* 0x000000093004a810 */ /* 0x000fe20007ffe1ff */
[----:B------:R-:W-:Y:S01]  /*3f80*/  MUFU.TANH R58, R11 ;  /* 0x0000000b003a7308 */ /* 0x000fe20000002400 */
[----:B------:R-:W-:Y:S02]  /*3f90*/  PLOP3.LUT P2, PT, PT, PT, UP1, 0x80, 0x0 ;  /* 0x000000000000781c */ /* 0x000fe40003f4f018 */
[----:B------:R-:W-:Y:S02]  /*3fa0*/  @P1 FSEL R6, R6, -INF , !P0 ;  /* 0xff80000006061808 */ /* 0x000fe40004000000 */
[----:B------:R-:W-:Y:S02]  /*3fb0*/  PLOP3.LUT P1, PT, PT, PT, UP1, 0x80, 0x0 ;  /* 0x000000000000781c */ /* 0x000fe40003f2f018 */
[----:B-1----:R-:W-:Y:S03]  /*3fc0*/  @P4 IADD3 R9, R245, 0x9, RZ ;  /* 0x00000009f5094810 */ /* 0x002fe60007ffe0ff */
[----:B------:R1:W-:Y:S02]  /*3fd0*/  I2F R44, R4 ;  /* 0x00000004002c7306 */ /* 0x0003e40000201400 */
[----:B-1----:R-:W-:Y:S02]  /*3fe0*/  FMUL.FTZ R4, R8, c[0x0][0x2ec] ;  /* 0x0000bb0008047a20 */ /* 0x002fe40000410000 */
[----:B------:R-:W-:Y:S06]  /*3ff0*/  FFMA.FTZ R8, R54, -UR6, R65 ;  /* 0x8000000636087c23 */ /* 0x000fec0008010041 */
[----:B------:R1:W2:Y:S01]  /*4000*/  MUFU.TANH R56, R4 ;  /* 0x0000000400387308 */ /* 0x0002a20000002400 */
[----:B------:R-:W-:Y:S02]  /*4010*/  @P2 FSEL R8, R8, -INF , !P0 ;  /* 0xff80000008082808 */ /* 0x000fe40004000000 */
[----:B------:R-:W-:Y:S02]  /*4020*/  FSETP.NEU.FTZ.AND P0, PT, R246, -INF , PT ;  /* 0xff800000f600780b */ /* 0x000fe40003f1d000 */
[----:B------:R-:W-:Y:S02]  /*4030*/  @P1 ISETP.GE.AND P2, PT, R7, UR14, PT ;  /* 0x0000000e07001c0c */ /* 0x000fe4000bf46270 */
[----:B------:R-:W-:Y:S02]  /*4040*/  FSEL R5, R5, RZ, P0 ;  /* 0x000000ff05057208 */ /* 0x000fe40000000000 */
[C---:B------:R-:W-:Y:S02]  /*4050*/  FSETP.NEU.FTZ.AND P0, PT, R247.reuse, -INF , PT ;  /* 0xff800000f700780b */ /* 0x040fe40003f1d000 */
[----:B------:R-:W-:Y:S01]  /*4060*/  PLOP3.LUT P1, PT, PT, PT, UP1, 0x80, 0x0 ;  /* 0x000000000000781c */ /* 0x000fe20003f2f018 */
[--C-:B------:R-:W-:Y:S02]  /*4070*/  FFMA.FTZ R6, R6, c[0x0][0x23c], -R5.reuse ;  /* 0x00008f0006067a23 */ /* 0x100fe40000010805 */
[----:B------:R-:W-:Y:S02]  /*4080*/  FFMA.FTZ R50, R50, c[0x0][0x23c], -R5 ;  /* 0x00008f0032327a23 */ /* 0x000fe40000010805 */
[----:B------:R3:W-:Y:S01]  /*4090*/  MUFU.EX2 R62, R6 ;  /* 0x00000006003e7308 */ /* 0x0007e20000000800 */
[----:B-1----:R-:W-:Y:S02]  /*40a0*/  FMUL.FTZ R4, R247, 1.4426950216293334961 ;  /* 0x3fb8aa3bf7047820 */ /* 0x002fe40000410000 */
[----:B--2---:R-:W-:Y:S05]  /*40b0*/  FFMA.FTZ R7, R45, -UR6, R56 ;  /* 0x800000062d077c23 */ /* 0x004fea0008010038 */
[----:B------:R-:W-:Y:S02]  /*40c0*/  @P1 ISETP.GE.AND P1, PT, R9, UR14, PT ;  /* 0x0000000e09001c0c */ /* 0x000fe4000bf26270 */
[----:B------:R-:W-:Y:S01]  /*40d0*/  MUFU.EX2 R63, R50 ;  /* 0x00000032003f7308 */ /* 0x000fe20000000800 */
[----:B------:R-:W-:Y:S02]  /*40e0*/  FSEL R4, R4, RZ, P0 ;  /* 0x000000ff04047208 */ /* 0x000fe40000000000 */
[----:B------:R-:W-:Y:S03]  /*40f0*/  PLOP3.LUT P0, PT, PT, PT, UP1, 0x80, 0x0 ;  /* 0x000000000000781c */ /* 0x000fe60003f0f018 */
[--C-:B------:R-:W-:Y:S02]  /*4100*/  FFMA.FTZ R8, R8, c[0x0][0x23c], -R4.reuse ;  /* 0x00008f0008087a23 */ /* 0x100fe40000010804 */
[----:B------:R-:W-:Y:S02]  /*4110*/  FFMA.FTZ R49, R49, c[0x0][0x23c], -R4 ;  /* 0x00008f0031317a23 */ /* 0x000fe40000010804 */
[----:B------:R1:W-:Y:S01]  /*4120*/  MUFU.EX2 R68, R8 ;  /* 0x0000000800447308 */ /* 0x0003e20000000800 */
[----:B---3--:R-:W-:Y:S05]  /*4130*/  FFMA.FTZ R6, R44, -UR6, R55 ;  /* 0x800000062c067c23 */ /* 0x008fea0008010037 */
[----:B------:R-:W-:Y:S02]  /*4140*/  @P0 FSEL R7, R7, -INF , !P2 ;  /* 0xff80000007070808 */ /* 0x000fe40005000000 */
[----:B------:R-:W-:Y:S02]  /*4150*/  PLOP3.LUT P0, PT, PT, PT, UP1, 0x80, 0x0 ;  /* 0x000000000000781c */ /* 0x000fe40003f0f018 */
[----:B------:R-:W2:Y:S01]  /*4160*/  MUFU.EX2 R69, R49 ;  /* 0x0000003100457308 */ /* 0x000ea20000000800 */
[--C-:B------:R-:W-:Y:S09]  /*4170*/  FFMA.FTZ R7, R7, c[0x0][0x23c], -R5.reuse ;  /* 0x00008f0007077a23 */ /* 0x100ff20000010805 */
[----:B------:R3:W-:Y:S01]  /*4180*/  MUFU.EX2 R59, R7 ;  /* 0x00000007003b7308 */ /* 0x0007e20000000800 */
[----:B------:R-:W-:Y:S02]  /*4190*/  @P0 FSEL R6, R6, -INF , !P1 ;  /* 0xff80000006060808 */ /* 0x000fe40004800000 */
[----:B------:R-:W-:Y:S01]  /*41a0*/  PLOP3.LUT P0, PT, PT, PT, UP1, 0x80, 0x0 ;  /* 0x000000000000781c */ /* 0x000fe20003f0f018 */
[----:B-1----:R-:W-:Y:S02]  /*41b0*/  FFMA.FTZ R8, R52, -UR6, R60 ;  /* 0x8000000634087c23 */ /* 0x002fe4000801003c */
[----:B------:R-:W-:Y:S04]  /*41c0*/  FFMA.FTZ R5, R6, c[0x0][0x23c], -R5 ;  /* 0x00008f0006057a23 */ /* 0x000fe80000010805 */
[----:B------:R1:W4:Y:S01]  /*41d0*/  MUFU.EX2 R57, R5 ;  /* 0x0000000500397308 */ /* 0x0003220000000800 */
[----:B--2---:R-:W-:Y:S05]  /*41e0*/  F2FP.PACK_AB R6, R68, R69 ;  /* 0x000000454406723e */ /* 0x004fea00000000ff */
[----:B------:R-:W-:Y:S02]  /*41f0*/  @P0 FSEL R8, R8, -INF , !P2 ;  /* 0xff80000008080808 */ /* 0x000fe40005000000 */
[----:B------:R-:W-:Y:S02]  /*4200*/  PLOP3.LUT P0, PT, PT, PT, UP1, 0x80, 0x0 ;  /* 0x000000000000781c */ /* 0x000fe40003f0f018 */
[----:B------:R-:W-:Y:S01]  /*4210*/  PLOP3.LUT P2, PT, PT, PT, UP0, 0x80, 0x0 ;  /* 0x000000000000781c */ /* 0x000fe20003f4f008 */
[----:B------:R-:W-:Y:S01]  /*4220*/  FFMA.FTZ R8, R8, c[0x0][0x23c], -R4 ;  /* 0x00008f0008087a23 */ /* 0x000fe20000010804 */
[----:B---3--:R-:W-:Y:S03]  /*4230*/  F2FP.PACK_AB R7, R62, R63 ;  /* 0x0000003f3e07723e */ /* 0x008fe600000000ff */
[----:B------:R-:W-:Y:S02]  /*4240*/  MUFU.EX2 R67, R8 ;  /* 0x0000000800437308 */ /* 0x000fe40000000800 */
[----:B------:R-:W-:Y:S01]  /*4250*/  STS [R250+0x15000], R7 ;  /* 0x01500007fa007388 */ /* 0x000fe20000000800 */
[----:B-1----:R-:W-:Y:S05]  /*4260*/  FFMA.FTZ R5, R51, -UR6, R58 ;  /* 0x8000000633057c23 */ /* 0x002fea000801003a */
[----:B------:R-:W-:Y:S01]  /*4270*/  STS [R71+0x15000], R6 ;  /* 0x0150000647007388 */ /* 0x000fe20000000800 */
[----:B------:R-:W-:Y:S02]  /*4280*/  @P0 FSEL R5, R5, -INF , !P1 ;  /* 0xff80000005050808 */ /* 0x000fe40004800000 */
[----:B------:R-:W-:Y:S03]  /*4290*/  IADD3 R52, P0, R249, UR11, RZ ;  /* 0x0000000bf9347c10 */ /* 0x000fe6000ff1e0ff */
[----:B------:R-:W-:Y:S01]  /*42a0*/  FFMA.FTZ R4, R5, c[0x0][0x23c], -R4 ;  /* 0x00008f0005047a23 */ /* 0x000fe20000010804 */
[----:B----4-:R-:W-:Y:S02]  /*42b0*/  F2FP.PACK_AB R5, R57, R59 ;  /* 0x0000003b3905723e */ /* 0x010fe400000000ff */
[----:B------:R-:W-:Y:S01]  /*42c0*/  IADD3.X R53, R248, UR10, RZ, P0, !PT ;  /* 0x0000000af8357c10 */ /* 0x000fe200087fe4ff */
[----:B------:R-:W1:Y:S02]  /*42d0*/  MUFU.EX2 R66, R4 ;  /* 0x0000000400427308 */ /* 0x000e640000000800 */
        /* <DEDUP_REMOVED lines=73> */
[C---:B------:R-:W-:Y:S04]  /*4770*/  FADD.FTZ R4, -R54.reuse, R4 ;  /* 0x0000000436047221 */ /* 0x040fe80000010100 */
        /* <DEDUP_REMOVED lines=11> */
[C---:B--2---:R-:W-:Y:S02]  /*4830*/  FADD.FTZ R4, -R52.reuse, R10 ;  /* 0x0000000a34047221 */ /* 0x044fe40000010100 */
[----:B------:R-:W-:Y:S02]  /*4840*/  FMUL.FTZ R5, R5, R8 ;  /* 0x0000000805057220 */ /* 0x000fe40000410000 */
[C---:B------:R-:W-:Y:S02]  /*4850*/  FADD.FTZ R8, -R52.reuse, R6 ;  /* 0x0000000634087221 */ /* 0x040fe40000010100 */
[C---:B------:R-:W-:Y:S02]  /*4860*/  FADD.FTZ R6, -R52.reuse, R7 ;  /* 0x0000000734067221 */ /* 0x040fe40000010100 */
[----:B------:R-:W-:Y:S02]  /*4870*/  FMUL.FTZ R45, R45, R47 ;  /* 0x0000002f2d2d7220 */ /* 0x000fe40000410000 */
[----:B------:R-:W-:Y:S02]  /*4880*/  FADD.FTZ R47, -R52, R11 ;  /* 0x0000000b342f7221 */ /* 0x000fe40000010100 */
[----:B------:R-:W-:Y:S02]  /*4890*/  FMUL.FTZ R11, R67, R4 ;  /* 0x00000004430b7220 */ /* 0x000fe40000410000 */
[----:B------:R-:W-:Y:S02]  /*48a0*/  FFMA.FTZ R4, -R70, R70, 1 ;  /* 0x3f80000046047423 */ /* 0x000fe40000010146 */
[----:B------:R-:W-:Y:S01]  /*48b0*/  FMUL.FTZ R10, R68, R6 ;  /* 0x00000006440a7220 */ /* 0x000fe20000410000 */
[C---:B------:R-:W-:Y:S01]  /*48c0*/  IADD3 R68, R240.reuse, 0x40, RZ ;  /* 0x00000040f0447810 */ /* 0x040fe20007ffe0ff */
[----:B------:R-:W-:Y:S02]  /*48d0*/  FFMA.FTZ R6, -R65, R65, 1 ;  /* 0x3f80000041067423 */ /* 0x000fe40000010141 */
[----:B------:R-:W-:Y:S01]  /*48e0*/  FMUL.FTZ R7, R69, R8 ;  /* 0x0000000845077220 */ /* 0x000fe20000410000 */
[----:B------:R-:W-:Y:S01]  /*48f0*/  IADD3 R69, R240, 0xc0, RZ ;  /* 0x000000c0f0457810 */ /* 0x000fe20007ffe0ff */
[----:B------:R-:W-:Y:S01]  /*4900*/  FMUL.FTZ R4, R4, c[0x0][0x2ec] ;  /* 0x0000bb0004047a20 */ /* 0x000fe20000410000 */
[----:B------:R-:W-:Y:S01]  /*4910*/  ISETP.GE.AND P4, PT, R68, c[0x0][0x220], PT ;  /* 0x0000880044007a0c */ /* 0x000fe20003f86270 */
[----:B------:R-:W-:Y:S01]  /*4920*/  FMUL.FTZ R6, R6, c[0x0][0x2ec] ;  /* 0x0000bb0006067a20 */ /* 0x000fe20000410000 */
[----:B------:R-:W-:Y:S01]  /*4930*/  ISETP.GE.AND P3, PT, R69, c[0x0][0x220], PT ;  /* 0x0000880045007a0c */ /* 0x000fe20003f66270 */
        /* <DEDUP_REMOVED lines=11> */
[----:B------:R1:W-:Y:S01]  /*49f0*/  STS [R71+0x14000], R6 ;  /* 0x0140000647007388 */ /* 0x0003e20000000800 */
[----:B------:R-:W-:Y:S02]  /*4a00*/  FMUL.FTZ R8, R8, c[0x0][0x2ec] ;  /* 0x0000bb0008087a20 */ /* 0x000fe40000410000 */
[----:B------:R-:W-:Y:S02]  /*4a10*/  FMUL.FTZ R9, R9, R11 ;  /* 0x0000000b09097220 */ /* 0x000fe40000410000 */
[----:B------:R-:W-:Y:S01]  /*4a20*/  FMUL.FTZ R8, R8, R47 ;  /* 0x0000002f08087220 */ /* 0x000fe20000410000 */
[----:B------:R-:W-:Y:S04]  /*4a30*/  STS [R251+0x14000], R5 ;  /* 0x01400005fb007388 */ /* 0x000fe80000000800 */
[----:B------:R-:W-:Y:S05]  /*4a40*/  F2FP.PACK_AB R4, R8, R9 ;  /* 0x000000090804723e */ /* 0x000fea00000000ff */
[----:B------:R-:W-:Y:S06]  /*4a50*/  STS [R252+0x14000], R4 ;  /* 0x01400004fc007388 */ /* 0x000fec0000000800 */
[----:B------:R-:W-:Y:S01]  /*4a60*/  BAR.SYNC.DEFER_BLOCKING 0x0 ;  /* 0x0000000000007b1d */ /* 0x000fe20000010000 */
[----:B-1----:R-:W-:Y:S05]  /*4a70*/  MOV R71, c[0x0][0x22c] ;  /* 0x00008b0000477a02 */ /* 0x002fea0000000f00 */
[----:B------:R-:W-:Y:S05]  /*4a80*/  IMAD R71, R71, c[0x0][0x1c0], RZ ;  /* 0x0000700047477a24 */ /* 0x000fea00078e02ff */
[----:B------:R-:W-:Y:S04]  /*4a90*/  LEA R70, -R71, RZ, 0x6 ;  /* 0x000000ff47467211 */ /* 0x000fe800078e31ff */
[C---:B------:R-:W-:Y:S04]  /*4aa0*/  LEA R238, P0, R70.reuse, R238, 0x2 ;  /* 0x000000ee46ee7211 */ /* 0x040fe800078010ff */
        /* <DEDUP_REMOVED lines=112> */
.L_x_234:
        /* <DEDUP_REMOVED lines=378> */
.L_x_235:
        /* <DEDUP_REMOVED lines=122> */
.L_x_237:
        /* <DEDUP_REMOVED lines=18> */
.L_x_238:
        /* <DEDUP_REMOVED lines=50> */
.L_x_240:
[----:B------:R-:W-:Y:S05]  /*7530*/  BSYNC B0 ;  /* 0x0000000000007941 */ /* 0x000fea0003800000 */
.L_x_239:
        /* <DEDUP_REMOVED lines=30> */
.L_x_221:
        /* <DEDUP_REMOVED lines=20> */
.L_x_242:
        /* <DEDUP_REMOVED lines=18> */
.L_x_243:
        /* <DEDUP_REMOVED lines=38> */
.L_x_245:
[----:B-1----:R-:W-:Y:S05]  /*7be0*/  BSYNC B0 ;  /* 0x0000000000007941 */ /* 0x002fea0003800000 */
.L_x_244:
        /* <DEDUP_REMOVED lines=25> */
.L_x_241:
[----:B------:R-:W-:Y:S05]  /*7d80*/  BSYNC B1 ;  /* 0x0000000000017941 */ /* 0x000fea0003800000 */
.L_x_216:
        /* <DEDUP_REMOVED lines=12> */
.L_x_246:
[----:B------:R-:W-:Y:S05]  /*7e50*/  EXIT ;  /* 0x000000000000794d */ /* 0x000fea0003800000 */
.L_x_248:
        /* <DEDUP_REMOVED lines=10> */
.L_x_2005:


//--------------------- .text._ZN5flash44flash_bwd_dq_dk_dv_loop_seqk_parallel_kernelI23Flash_bwd_kernel_traitsILi256ELi64ELi32ELi8ELi4ELi1ELi2ELb1ELb1EN7cutlass6half_tE19Flash_kernel_traitsILi256ELi64ELi32ELi8ES3_EELb0ELb0ELb1ELb0ELb0ELb1ELb0EEEvNS_16Flash_bwd_paramsE --------------------------
	.section	.text._ZN5flash44flash_bwd_dq_dk_dv_loop_seqk_parallel_kernelI23Flash_bwd_kernel_traitsILi256ELi64ELi32ELi8ELi4ELi1ELi2ELb1ELb1EN7cutlass6half_tE19Flash_kernel_traitsILi256ELi64ELi32ELi8ES3_EELb0ELb0ELb1ELb0ELb0ELb1ELb0EEEvNS_16Flash_bwd_paramsE,"ax",@progbits
	.sectioninfo	@"SHI_REGISTERS=255"
	.align	128
        .global         _ZN5flash44flash_bwd_dq_dk_dv_loop_seqk_parallel_kernelI23Flash_bwd_kernel_traitsILi256ELi64ELi32ELi8ELi4ELi1ELi2ELb1ELb1EN7cutlass6half_tE19Flash_kernel_traitsILi256ELi64ELi32ELi8ES3_EELb0ELb0ELb1ELb0ELb0ELb1ELb0EEEvNS_16Flash_bwd_paramsE
        .type           _ZN5flash44flash_bwd_dq_dk_dv_loop_seqk_parallel_kernelI23Flash_bwd_kernel_traitsILi256ELi64ELi32ELi8ELi4ELi1ELi2ELb1ELb1EN7cutlass6half_tE19Flash_kernel_traitsILi256ELi64ELi32ELi8ES3_EELb0ELb0ELb1ELb0ELb0ELb1ELb0EEEvNS_16Flash_bwd_paramsE,@function
        .size           _ZN5flash44flash_bwd_dq_dk_dv_loop_seqk_parallel_kernelI23Flash_bwd_kernel_traitsILi256ELi64ELi32ELi8ELi4ELi1ELi2ELb1ELb1EN7cutlass6half_tE19Flash_kernel_traitsILi256ELi64ELi32ELi8ES3_EELb0ELb0ELb1ELb0ELb0ELb1ELb0EEEvNS_16Flash_bwd_paramsE,(.L_x_2006 - _ZN5flash44flash_bwd_dq_dk_dv_loop_seqk_parallel_kernelI23Flash_bwd_kernel_traitsILi256ELi64ELi32ELi8ELi4ELi1ELi2ELb1ELb1EN7cutlass6half_tE19Flash_kernel_traitsILi256ELi64ELi32ELi8ES3_EELb0ELb0ELb1ELb0ELb0ELb1ELb0EEEvNS_16Flash_bwd_paramsE)
        .other          _ZN5flash44flash_bwd_dq_dk_dv_loop_seqk_parallel_kernelI23Flash_bwd_kernel_traitsILi256ELi64ELi32ELi8ELi4ELi1ELi2ELb1ELb1EN7cutlass6half_tE19Flash_kernel_traitsILi256ELi64ELi32ELi8ES3_EELb0ELb0ELb1ELb0ELb0ELb1ELb0EEEvNS_16Flash_bwd_paramsE,@"STO_CUDA_ENTRY STV_DEFAULT"
_ZN5flash44flash_bwd_dq_dk_dv_loop_seqk_parallel_kernelI23Flash_bwd_kernel_traitsILi256ELi64ELi32ELi8ELi4ELi1ELi2ELb1ELb1EN7cutlass6half_tE19Flash_kernel_traitsILi256ELi64ELi32ELi8ES3_EELb0ELb0ELb1ELb0ELb0ELb1ELb0EEEvNS_16Flash_bwd_paramsE:
.text._ZN5flash44flash_bwd_dq_dk_dv_loop_seqk_parallel_kernelI23Flash_bwd_kernel_traitsILi256ELi64ELi32ELi8ELi4ELi1ELi2ELb1ELb1EN7cutlass6half_tE19Flash_kernel_traitsILi256ELi64ELi32ELi8ES3_EELb0ELb0ELb1ELb0ELb0ELb1ELb0EEEvNS_16Flash_bwd_paramsE:
        /* <DEDUP_REMOVED lines=13> */
[----:B------:R-:W2:Y:S01]  /*00d0*/  S2UR UR36, SR_CTAID.Z ;  /* 0x00000000002479c3 */ /* 0x000ea20000002700 */
[----:B------:R-:W-:Y:S01]  /*00e0*/  IMAD.MOV.U32 R227, RZ, RZ, 0x40 ;  /* 0x00000040ffe37424 */ /* 0x000fe200078e00ff */
[----:B------:R-:W-:Y:S01]  /*00f0*/  ULDC.U8 UR9, c[0x0][0x328] ;  /* 0x0000ca0000097ab9 */ /* 0x000fe20000000000 */
[----:B------:R-:W-:Y:S01]  /*0100*/  IMAD.MOV.U32 R251, RZ, RZ, 0x1c0 ;  /* 0x000001c0fffb7424 */ /* 0x000fe200078e00ff */
[----:B------:R-:W-:Y:S02]  /*0110*/  UISETP.NE.AND UP5, UPT, UR9, URZ, UPT ;  /* 0x0000003f0900728c */ /* 0x000fe4000bfa5270 */
[----:B------:R-:W-:Y:S02]  /*0120*/  ULDC UR14, c[0x0][0x224] ;  /* 0x00008900000e7ab9 */ /* 0x000fe40000000800 */
[----:B------:R-:W3:Y:S01]  /*0130*/  S2UR UR30, SR_CTAID.Y ;  /* 0x00000000001e79c3 */ /* 0x000ee20000002600 */
[----:B------:R-:W-:-:S02]  /*0140*/  ULDC UR45, c[0x0][0x22c] ;  /* 0x00008b00002d7ab9 */ /* 0x000fc40000000800 */
[----:B------:R-:W-:Y:S02]  /*0150*/  ULDC UR34, c[0x0][0x1c0] ;  /* 0x0000700000227ab9 */ /* 0x000fe40000000800 */
[----:B------:R-:W-:Y:S02]  /*0160*/  ULDC UR12, c[0x0][0x1c0] ;  /* 0x00007000000c7ab9 */ /* 0x000fe40000000800 */
[----:B------:R-:W-:Y:S01]  /*0170*/  USHF.R.S32.HI UR7, URZ, 0x1f, UR14 ;  /* 0x0000001f3f077899 */ /* 0x000fe2000801140e */
[----:B------:R-:W4:Y:S01]  /*0180*/  S2UR UR59, SR_CTAID.X ;  /* 0x00000000003b79c3 */ /* 0x000f220000002500 */
[----:B------:R-:W-:Y:S02]  /*0190*/  UIMAD.WIDE UR34, UR45, UR34, URZ ;  /* 0x000000222d2272a5 */ /* 0x000fe4000f8e023f */
[----:B------:R-:W-:Y:S02]  /*01a0*/  UMOV UR8, 0x80 ;  /* 0x0000008000087882 */ /* 0x000fe40000000000 */
[----:B------:R-:W-:Y:S01]  /*01b0*/  ULDC UR6, c[0x0][0x210] ;  /* 0x0000840000067ab9 */ /* 0x000fe20000000800 */
[----:B-1----:R-:W-:Y:S01]  /*01c0*/  SHF.R.S32.HI R233, RZ, 0x1f, R11 ;  /* 0x0000001fffe97819 */ /* 0x002fe2000001140b */
[----:B--2---:R-:W-:-:S02]  /*01d0*/  UIMAD UR46, UR36, UR45, URZ ;  /* 0x0000002d242e72a4 */ /* 0x004fc4000f8e023f */
[----:B------:R-:W-:Y:S01]  /*01e0*/  UIMAD UR45, UR45, UR12, URZ ;  /* 0x0000000c2d2d72a4 */ /* 0x000fe2000f8e023f */
[CC--:B------:R-:W-:Y:S01]  /*01f0*/  LEA.HI R10, R233.reuse, R11.reuse, RZ, 0x4 ;  /* 0x0000000be90a7211 */ /* 0x0c0fe200078f20ff */
[----:B------:R-:W-:Y:S01]  /*0200*/  ULDC UR54, c[0x0][0x234] ;  /* 0x00008d0000367ab9 */ /* 0x000fe20000000800 */
[C---:B------:R-:W-:Y:S01]  /*0210*/  LEA.HI R12, R233.reuse, R11, RZ, 0x2 ;  /* 0x0000000be90c7211 */ /* 0x040fe200078f10ff */
[----:B------:R-:W-:Y:S01]  /*0220*/  ULDC UR13, c[0x0][0x1c0] ;  /* 0x00007000000d7ab9 */ /* 0x000fe20000000800 */
[----:B------:R-:W-:Y:S01]  /*0230*/  SHF.R.S32.HI R3, RZ, 0x4, R10 ;  /* 0x00000004ff037819 */ /* 0x000fe2000001140a */
[----:B------:R-:W-:Y:S01]  /*0240*/  ULDC UR11, c[0x0][0x1c0] ;  /* 0x00007000000b7ab9 */ /* 0x000fe20000000800 */
[--C-:B------:R-:W-:Y:S01]  /*0250*/  SHF.R.S32.HI R8, RZ, 0x2, R12.reuse ;  /* 0x00000002ff087819 */ /* 0x100fe2000001140c */
[----:B------:R-:W-:Y:S01]  /*0260*/  UIMAD UR54, UR8, UR6, UR54 ;  /* 0x00000006083672a4 */ /* 0x000fe2000f8e0236 */
[----:B------:R-:W-:Y:S01]  /*0270*/  LEA.HI R0, R10, R3, RZ, 0x1 ;  /* 0x000000030a007211 */ /* 0x000fe200078f08ff */
[----:B---3--:R-:W-:Y:S01]  /*0280*/  UIMAD UR51, UR7, UR30, URZ ;  /* 0x0000001e073372a4 */ /* 0x008fe2000f8e023f */
[----:B------:R-:W-:Y:S01]  /*0290*/  SHF.R.S32.HI R4, RZ, 0x1f, R12 ;  /* 0x0000001fff047819 */ /* 0x000fe2000001140c */
[----:B------:R-:W-:Y:S01]  /*02a0*/  UIMAD.WIDE.U32 UR42, UR30, UR14, URZ ;  /* 0x0000000e1e2a72a5 */ /* 0x000fe2000f8e003f */
[----:B------:R-:W-:Y:S01]  /*02b0*/  LEA.HI R13, R233, R11, RZ, 0x3 ;  /* 0x0000000be90d7211 */ /* 0x000fe200078f18ff */
[----:B------:R-:W-:Y:S01]  /*02c0*/  UIMAD UR6, UR30, UR11, UR36 ;  /* 0x0000000b1e0672a4 */ /* 0x000fe2000f8e0224 */
[----:B------:R-:W-:Y:S01]  /*02d0*/  LOP3.LUT R2, R0, 0xfffffffe, RZ, 0xc0, !PT ;  /* 0xfffffffe00027812 */ /* 0x000fe200078ec0ff */
[----:B------:R-:W-:Y:S01]  /*02e0*/  @!UP5 UIMAD UR7, UR30, UR13, UR36 ;  /* 0x0000000d1e07d2a4 */ /* 0x000fe2000f8e0224 */
[----:B------:R-:W-:Y:S01]  /*02f0*/  LEA.HI R0, R4, R8, RZ, 0x3 ;  /* 0x0000000804007211 */ /* 0x000fe200078f18ff */
[----:B------:R-:W-:Y:S01]  /*0300*/  USHF.L.U32 UR44, UR45, 0x6, URZ ;  /* 0x000000062d2c7899 */ /* 0x000fe2000800063f */
[--C-:B------:R-:W-:Y:S01]  /*0310*/  SHF.R.S32.HI R5, RZ, 0x3, R13.reuse ;  /* 0x00000003ff057819 */ /* 0x100fe2000001140d */
[----:B------:R-:W-:Y:S01]  /*0320*/  IMAD.IADD R9, R3, 0x1, -R2 ;  /* 0x0000000103097824 */ /* 0x000fe200078e0a02 */
[----:B------:R-:W-:Y:S01]  /*0330*/  LOP3.LUT R4, R13, 0xfffffff8, RZ, 0xc0, !PT ;  /* 0xfffffff80d047812 */ /* 0x000fe200078ec0ff */
[----:B------:R-:W-:Y:S01]  /*0340*/  ULDC UR48, c[0x0][0x214] ;  /* 0x0000850000307ab9 */ /* 0x000fe20000000800 */
[----:B------:R-:W-:Y:S01]  /*0350*/  LOP3.LUT R2, R0, 0xfffffff8, RZ, 0xc0, !PT ;  /* 0xfffffff800027812 */ /* 0x000fe200078ec0ff */
[----:B------:R-:W-:Y:S01]  /*0360*/  IMAD.SHL.U32 R3, R5, 0x40, RZ ;  /* 0x0000004005037824 */ /* 0x000fe200078e00ff */
[----:B------:R-:W-:Y:S01]  /*0370*/  ULDC UR55, c[0x0][0x1c8] ;  /* 0x0000720000377ab9 */ /* 0x000fe20000000800 */
[----:B------:R-:W-:Y:S01]  /*0380*/  IMAD.IADD R0, R11, 0x1, -R4 ;  /* 0x000000010b007824 */ /* 0x000fe200078e0a04 */
[----:B------:R-:W-:Y:S01]  /*0390*/  ULDC.U8 UR10, c[0x0][0x3d0] ;  /* 0x0000f400000a7ab9 */ /* 0x000fe20000000000 */
[----:B------:R-:W-:Y:S01]  /*03a0*/  IMAD.IADD R8, R8, 0x1, -R2 ;  /* 0x0000000108087824 */ /* 0x000fe200078e0a02 */
[----:B------:R-:W-:Y:S01]  /*03b0*/  LOP3.LUT R2, R3, 0x1c0, RZ, 0xc0, !PT ;  /* 0x000001c003027812 */ /* 0x000fe200078ec0ff */
[C---:B------:R-:W-:Y:S01]  /*03c0*/  IMAD.SHL.U32 R6, R0.reuse, 0x8, RZ ;  /* 0x0000000800067824 */ /* 0x040fe200078e00ff */
[C---:B------:R-:W-:Y:S01]  /*03d0*/  LOP3.LUT P4, RZ, R0.reuse, 0x2, RZ, 0xc0, !PT ;  /* 0x0000000200ff7812 */ /* 0x040fe2000788c0ff */
[----:B------:R-:W-:Y:S01]  /*03e0*/  IMAD.SHL.U32 R5, R0, 0x40, RZ ;  /* 0x0000004000057824 */ /* 0x000fe200078e00ff */
[----:B------:R-:W-:Y:S01]  /*03f0*/  SHF.R.U32.HI R4, RZ, 0x3, R2 ;  /* 0x00000003ff047819 */ /* 0x000fe20000011602 */
[----:B------:R-:W-:Y:S01]  /*0400*/  ULDC UR49, c[0x0][0x224] ;  /* 0x0000890000317ab9 */ /* 0x000fe20000000800 */
[----:B------:R-:W-:Y:S01]  /*0410*/  LOP3.LUT R3, R2, 0x38, R6, 0xf8, !PT ;  /* 0x0000003802037812 */ /* 0x000fe200078ef806 */
[----:B------:R1:W-:Y:S01]  /*0420*/  STL [R1+0x10], R6 ;  /* 0x0000100601007387 */ /* 0x0003e20000100800 */
[----:B------:R-:W-:Y:S01]  /*0430*/  LOP3.LUT R2, R5, 0x1c0, RZ, 0xc0, !PT ;  /* 0x000001c005027812 */ /* 0x000fe200078ec0ff */
[----:B------:R-:W-:Y:S01]  /*0440*/  @UP5 UIMAD UR53, UR30, UR48, URZ ;  /* 0x000000301e3552a4 */ /* 0x000fe2000f8e023f */
[----:B------:R-:W-:Y:S01]  /*0450*/  LOP3.LUT R7, R3, R4, RZ, 0x3c, !PT ;  /* 0x0000000403077212 */ /* 0x000fe200078e3cff */
[----:B------:R-:W-:Y:S01]  /*0460*/  ULDC.64 UR4, c[0x0][0x118] ;  /* 0x0000460000047ab9 */ /* 0x000fe20000000a00 */
[----:B------:R-:W-:Y:S01]  /*0470*/  LOP3.LUT R4, R2, 0x8, R13, 0xf8, !PT ;  /* 0x0000000802047812 */ /* 0x000fe200078ef80d */
[----:B------:R-:W-:Y:S01]  /*0480*/  UMOV UR60, 0x4 ;  /* 0x00000004003c7882 */ /* 0x000fe20000000000 */
[----:B------:R-:W-:Y:S01]  /*0490*/  SHF.R.U32.HI R3, RZ, 0x3, R2 ;  /* 0x00000003ff037819 */ /* 0x000fe20000011602 */
[----:B------:R-:W-:Y:S01]  /*04a0*/  ULOP3.LUT UR55, UR36, UR55, URZ, 0x3c, !UPT ;  /* 0x0000003724377292 */ /* 0x000fe2000f8e3c3f */
[----:B------:R-:W-:Y:S01]  /*04b0*/  LOP3.LUT R2, R8, 0x1, RZ, 0xc0, !PT ;  /* 0x0000000108027812 */ /* 0x000fe200078ec0ff */
[----:B------:R-:W-:Y:S01]  /*04c0*/  USHF.R.S32.HI UR56, URZ, 0x1f, UR36 ;  /* 0x0000001f3f387899 */ /* 0x000fe20008011424 */
[----:B------:R-:W-:Y:S01]  /*04d0*/  LOP3.LUT P3, RZ, R0, 0x4, RZ, 0xc0, !PT ;  /* 0x0000000400ff7812 */ /* 0x000fe2000786c0ff */
[----:B------:R-:W-:Y:S01]  /*04e0*/  USHF.L.U32 UR61, UR30, 0x7, URZ ;  /* 0x000000071e3d7899 */ /* 0x000fe2000800063f */
[----:B------:R-:W-:Y:S01]  /*04f0*/  ISETP.NE.U32.AND P1, PT, R2, 0x1, PT ;  /* 0x000000010200780c */ /* 0x000fe20003f25070 */
[----:B------:R-:W-:Y:S01]  /*0500*/  IMAD.SHL.U32 R2, R9, 0x100, RZ ;  /* 0x0000010009027824 */ /* 0x000fe200078e00ff */
[----:B------:R-:W-:Y:S01]  /*0510*/  LOP3.LUT P2, RZ, R8, 0x2, RZ, 0xc0, !PT ;  /* 0x0000000208ff7812 */ /* 0x000fe2000784c0ff */
[----:B------:R-:W-:Y:S01]  /*0520*/  UISETP.NE.AND UP6, UPT, UR10, URZ, UPT ;  /* 0x0000003f0a00728c */ /* 0x000fe2000bfc5270 */
[----:B------:R-:W-:Y:S01]  /*0530*/  SEL R232, R227, 0xffffffc0, !P3 ;  /* 0xffffffc0e3e87807 */ /* 0x000fe20005800000 */
[----:B------:R-:W-:Y:S01]  /*0540*/  USHF.R.S32.HI UR58, URZ, 0x1f, UR30 ;  /* 0x0000001f3f3a7899 */ /* 0x000fe2000801141e */
[----:B------:R-:W-:Y:S01]  /*0550*/  SEL R251, R251, 0x240, !P1 ;  /* 0x00000240fbfb7807 */ /* 0x000fe20004800000 */
[----:B------:R-:W-:-:S02]  /*0560*/  USHF.R.S32.HI UR57, URZ, 0x1f, UR36 ;  /* 0x0000001f3f397899 */ /* 0x000fc40008011424 */
[----:B------:R-:W-:Y:S02]  /*0570*/  UIMAD.WIDE.U32 UR40, UR34, UR42, URZ ;  /* 0x0000002a222872a5 */ /* 0x000fe4000f8e003f */
[----:B------:R-:W-:Y:S01]  /*0580*/  UIMAD UR50, UR35, UR42, URZ ;  /* 0x0000002a233272a4 */ /* 0x000fe2000f8e023f */
[----:B-1----:R-:W-:Y:S01]  /*0590*/  LOP3.LUT R6, R4, R3, RZ, 0x3c, !PT ;  /* 0x0000000304067212 */ /* 0x002fe200078e3cff */
[----:B------:R-:W-:Y:S01]  /*05a0*/  IMAD.SHL.U32 R3, R0, 0x20, RZ ;  /* 0x0000002000037824 */ /* 0x000fe200078e00ff */
[----:B------:R-:W-:Y:S01]  /*05b0*/  LOP3.LUT R0, R2, 0x100, RZ, 0xc0, !PT ;  /* 0x0000010002007812 */ /* 0x000fe200078ec0ff */
[----:B------:R-:W-:Y:S01]  /*05c0*/  USHF.R.S32.HI UR52, URZ, 0x1f, UR46 ;  /* 0x0000001f3f347899 */ /* 0x000fe2000801142e */
[CC--:B------:R-:W-:Y:S01]  /*05d0*/  LEA.HI R2, R233.reuse, R11.reuse, RZ, 0x7 ;  /* 0x0000000be9027211 */ /* 0x0c0fe200078f38ff */
[----:B------:R-:W-:Y:S01]  /*05e0*/  UIMAD UR49, UR6, UR49, URZ ;  /* 0x00000031063172a4 */ /* 0x000fe2000f8e023f */
[-C--:B------:R-:W-:Y:S01]  /*05f0*/  LEA.HI R4, R233, R11.reuse, RZ, 0x6 ;  /* 0x0000000be9047211 */ /* 0x080fe200078f30ff */
[----:B------:R-:W-:Y:S01]  /*0600*/  @!UP5 UIMAD UR48, UR7, UR48, URZ ;  /* 0x000000300730d2a4 */ /* 0x000fe2000f8e023f */
[----:B------:R-:W-:Y:S01]  /*0610*/  LOP3.LUT R226, R0, 0xe0, R3, 0xf8, !PT ;  /* 0x000000e000e27812 */ /* 0x000fe200078ef803 */
[----:B------:R-:W-:Y:S01]  /*0620*/  USHF.R.S32.HI UR47, URZ, 0x1f, UR44 ;  /* 0x0000001f3f2f7899 */ /* 0x000fe2000801142c */
[----:B------:R-:W-:Y:S01]  /*0630*/  SHF.R.S32.HI R5, RZ, 0x7, R2 ;  /* 0x00000007ff057819 */ /* 0x000fe20000011402 */
[----:B------:R-:W-:Y:S01]  /*0640*/  IMAD.SHL.U32 R2, R9, 0x20, RZ ;  /* 0x0000002009027824 */ /* 0x000fe200078e00ff */
[----:B------:R-:W-:Y:S01]  /*0650*/  SHF.R.S32.HI R0, RZ, 0x6, R4 ;  /* 0x00000006ff007819 */ /* 0x000fe20000011404 */
[----:B------:R-:W-:Y:S01]  /*0660*/  ULDC UR39, c[0x0][0x2e8] ;  /* 0x0000ba0000277ab9 */ /* 0x000fe20000000800 */
[----:B------:R-:W-:Y:S01]  /*0670*/  LEA.HI R233, R233, R11, RZ, 0x5 ;  /* 0x0000000be9e97211 */ /* 0x000fe200078f28ff */
[----:B------:R-:W-:Y:S01]  /*0680*/  IMAD R3, R5, 0x2, R9 ;  /* 0x0000000205037824 */ /* 0x000fe200078e0209 */
[----:B------:R-:W-:Y:S01]  /*0690*/  LOP3.LUT R2, R2, 0x20, RZ, 0xc0, !PT ;  /* 0x0000002002027812 */ /* 0x000fe200078ec0ff */
[C---:B------:R-:W-:Y:S01]  /*06a0*/  IMAD.SHL.U32 R4, R0.reuse, 0x8, RZ ;  /* 0x0000000800047824 */ /* 0x040fe200078e00ff */
[----:B------:R-:W-:Y:S01]  /*06b0*/  SHF.R.S32.HI R16, RZ, 0x5, R233 ;  /* 0x00000005ff107819 */ /* 0x000fe200000114e9 */
[----:B------:R-:W-:-:S02]  /*06c0*/  IMAD R237, R0, 0x200, R7 ;  /* 0x0000020000ed7824 */ /* 0x000fc400078e0207 */
[----:B------:R-:W-:Y:S01]  /*06d0*/  IMAD.U32 R0, R3, 0x200, R6 ;  /* 0x0000020003007824 */ /* 0x000fe200078e0006 */
[----:B------:R-:W-:Y:S01]  /*06e0*/  LOP3.LUT R14, R2, 0x18, R4, 0xf8, !PT ;  /* 0x00000018020e7812 */ /* 0x000fe200078ef804 */
[----:B------:R-:W-:Y:S01]  /*06f0*/  IMAD.SHL.U32 R237, R237, 0x2, RZ ;  /* 0x00000002eded7824 */ /* 0x000fe200078e00ff */
[----:B------:R-:W-:Y:S01]  /*0700*/  LOP3.LUT R2, R10, 0xfffffff0, RZ, 0xc0, !PT ;  /* 0xfffffff00a027812 */ /* 0x000fe200078ec0ff */
[----:B------:R-:W-:Y:S01]  /*0710*/  IMAD.SHL.U32 R10, R11, 0x2, RZ ;  /* 0x000000020b0a7824 */ /* 0x000fe200078e00ff */
[----:B------:R-:W-:Y:S01]  /*0720*/  LOP3.LUT R3, R12, 0x7ffffffc, RZ, 0xc0, !PT ;  /* 0x7ffffffc0c037812 */ /* 0x000fe200078ec0ff */
[----:B------:R-:W-:Y:S01]  /*0730*/  IMAD.SHL.U32 R229, R0, 0x2, RZ ;  /* 0x0000000200e57824 */ /* 0x000fe200078e00ff */
[----:B------:R-:W-:Y:S01]  /*0740*/  LOP3.LUT R6, R233, 0xffffffe0, RZ, 0xc0, !PT ;  /* 0xffffffe0e9067812 */ /* 0x000fe200078ec0ff */
[C---:B------:R-:W-:Y:S02]  /*0750*/  IMAD.IADD R2, R11.reuse, 0x1, -R2 ;  /* 0x000000010b027824 */ /* 0x040fe400078e0a02 */
[----:B------:R-:W-:Y:S01]  /*0760*/  IMAD.IADD R12, R11, 0x1, -R3 ;  /* 0x000000010b0c7824 */ /* 0x000fe200078e0a03 */
[----:B------:R-:W-:Y:S01]  /*0770*/  IADD3 R236, R232, 0x14000, R229 ;  /* 0x00014000e8ec7810 */ /* 0x000fe20007ffe0e5 */
[----:B------:R-:W-:Y:S01]  /*0780*/  IMAD.SHL.U32 R3, R5, 0x10, RZ ;  /* 0x0000001005037824 */ /* 0x000fe200078e00ff */
[----:B------:R-:W-:Y:S01]  /*0790*/  SHF.R.S32.HI R4, RZ, 0x1f, R2 ;  /* 0x0000001fff047819 */ /* 0x000fe20000011402 */
[----:B------:R-:W-:Y:S01]  /*07a0*/  IMAD.SHL.U32 R5, R9, 0x8, RZ ;  /* 0x0000000809057824 */ /* 0x000fe200078e00ff */
[----:B------:R-:W-:Y:S01]  /*07b0*/  LOP3.LUT P0, RZ, R2, 0x4, RZ, 0xc0, !PT ;  /* 0x0000000402ff7812 */ /* 0x000fe2000780c0ff */
[----:B------:R-:W-:Y:S01]  /*07c0*/  IMAD.IADD R15, R11, 0x1, -R6 ;  /* 0x000000010b0f7824 */ /* 0x000fe200078e0a06 */
[----:B------:R-:W-:Y:S01]  /*07d0*/  LEA.HI R225, R4, R2, RZ, 0x3 ;  /* 0x0000000204e17211 */ /* 0x000fe200078f18ff */
[----:B------:R-:W-:Y:S01]  /*07e0*/  IMAD.SHL.U32 R4, R8, 0x20, RZ ;  /* 0x0000002008047824 */ /* 0x000fe200078e00ff */
[----:B------:R-:W-:Y:S01]  /*07f0*/  LOP3.LUT R11, R5, 0x8, RZ, 0xc0, !PT ;  /* 0x00000008050b7812 */ /* 0x000fe200078ec0ff */
[----:B------:R-:W-:Y:S01]  /*0800*/  IMAD.SHL.U32 R7, R2, 0x20, RZ ;  /* 0x0000002002077824 */ /* 0x000fe200078e00ff */
[----:B------:R-:W-:Y:S01]  /*0810*/  LOP3.LUT R6, R225, 0xfffffff8, RZ, 0xc0, !PT ;  /* 0xfffffff8e1067812 */ /* 0x000fe200078ec0ff */
[----:B------:R-:W-:Y:S01]  /*0820*/  STL [R1+0x18], R15 ;  /* 0x0000180f01007387 */ /* 0x000fe20000100800 */
[----:B------:R-:W-:Y:S01]  /*0830*/  LOP3.LUT R5, R4, 0xe0, RZ, 0xc0, !PT ;  /* 0x000000e004057812 */ /* 0x000fe200078ec0ff */
[----:B------:R-:W-:-:S02]  /*0840*/  IMAD.SHL.U32 R4, R2, 0x4, RZ ;  /* 0x0000000402047824 */ /* 0x000fc400078e00ff */
[----:B------:R-:W-:Y:S01]  /*0850*/  IMAD.IADD R6, R2, 0x1, -R6 ;  /* 0x0000000102067824 */ /* 0x000fe200078e0a06 */
[----:B------:R-:W-:Y:S01]  /*0860*/  LOP3.LUT R2, R11, 0x1e0, R7, 0xf8, !PT ;  /* 0x000001e00b027812 */ /* 0x000fe200078ef807 */
[----:B------:R-:W-:Y:S01]  /*0870*/  IMAD.SHL.U32 R225, R225, 0x40, RZ ;  /* 0x00000040e1e17824 */ /* 0x000fe200078e00ff */
[----:B------:R-:W-:Y:S01]  /*0880*/  LOP3.LUT R7, R3, 0x6, R10, 0xf8, !PT ;  /* 0x0000000603077812 */ /* 0x000fe200078ef80a */
[----:B------:R-:W-:Y:S01]  /*0890*/  IMAD.IADD R231, R229, 0x1, R232 ;  /* 0x00000001e5e77824 */ /* 0x000fe200078e02e8 */
[----:B------:R-:W-:Y:S01]  /*08a0*/  LOP3.LUT R10, R2, 0x38, R4, 0x78, !PT ;  /* 0x00000038020a7812 */ /* 0x000fe200078e7804 */
[C---:B------:R-:W-:Y:S01]  /*08b0*/  IMAD.SHL.U32 R2, R8.reuse, 0x40, RZ ;  /* 0x0000004008027824 */ /* 0x040fe200078e00ff */
[----:B------:R-:W-:Y:S01]  /*08c0*/  LOP3.LUT R5, R5, 0x10, R3, 0xf8, !PT ;  /* 0x0000001005057812 */ /* 0x000fe200078ef803 */
[----:B------:R1:W-:Y:S01]  /*08d0*/  STL [R1+0x8], R7 ;  /* 0x0000080701007387 */ /* 0x0003e20000100800 */
[----:B------:R-:W-:Y:S01]  /*08e0*/  IMAD.SHL.U32 R4, R8, 0x4, RZ ;  /* 0x0000000408047824 */ /* 0x000fe200078e00ff */
[----:B------:R-:W-:-:S02]  /*08f0*/  LOP3.LUT R225, R225, 0xfffffe00, RZ, 0xc0, !PT ;  /* 0xfffffe00e1e17812 */ /* 0x000fc400078ec0ff */
[----:B------:R-:W-:Y:S02]  /*0900*/  LOP3.LUT R2, R2, 0x1c0, RZ, 0xc0, !PT ;  /* 0x000001c002027812 */ /* 0x000fe400078ec0ff */
[----:B------:R-:W-:Y:S02]  /*0910*/  LOP3.LUT R8, R5, 0x18, R4, 0x78, !PT ;  /* 0x0000001805087812 */ /* 0x000fe400078e7804 */
[----:B------:R-:W-:Y:S02]  /*0920*/  SHF.R.U32.HI R3, RZ, 0x3, R2 ;  /* 0x00000003ff037819 */ /* 0x000fe40000011602 */
[C---:B------:R-:W-:Y:S02]  /*0930*/  LOP3.LUT P6, RZ, R6.reuse, 0x2, RZ, 0xc0, !PT ;  /* 0x0000000206ff7812 */ /* 0x040fe400078cc0ff */
[----:B------:R-:W-:-:S04]  /*0940*/  LOP3.LUT P5, RZ, R6, 0x4, RZ, 0xc0, !PT ;  /* 0x0000000406ff7812 */ /* 0x000fc800078ac0ff */
[----:B------:R-:W-:Y:S01]  /*0950*/  SEL R227, R227, 0xffffffc0, !P5 ;  /* 0xffffffc0e3e37807 */ /* 0x000fe20006800000 */
[----:B-1----:R-:W-:-:S05]  /*0960*/  IMAD.SHL.U32 R7, R16, 0x8, RZ ;  /* 0x0000000810077824 */ /* 0x002fca00078e00ff */
[----:B------:R-:W-:-:S04]  /*0970*/  LOP3.LUT R7, R7, 0x38, RZ, 0xc0, !PT ;  /* 0x0000003807077812 */ /* 0x000fc800078ec0ff */
[----:B------:R-:W-:Y:S02]  /*0980*/  LOP3.LUT R4, R3, R2, R7, 0x1e, !PT ;  /* 0x0000000203047212 */ /* 0x000fe400078e1e07 */
[----:B------:R-:W-:Y:S02]  /*0990*/  LOP3.LUT R2, R226, 0x8, R13, 0xf8, !PT ;  /* 0x00000008e2027812 */ /* 0x000fe400078ef80d */
[----:B------:R-:W-:Y:S02]  /*09a0*/  SHF.R.U32.HI R226, RZ, 0x3, R226 ;  /* 0x00000003ffe27819 */ /* 0x000fe400000116e2 */
[----:B------:R-:W-:Y:S02]  /*09b0*/  SHF.R.S32.HI R3, RZ, 0x1f, R233 ;  /* 0x0000001fff037819 */ /* 0x000fe400000114e9 */
[----:B------:R-:W-:Y:S02]  /*09c0*/  LOP3.LUT R226, R2, 0x38, R226, 0x78, !PT ;  /* 0x0000003802e27812 */ /* 0x000fe400078e78e2 */
[----:B------:R-:W-:-:S02]  /*09d0*/  LEA.HI R233, R233, R16, RZ, 0x1 ;  /* 0x00000010e9e97211 */ /* 0x000fc400078f08ff */
[----:B------:R-:W-:Y:S02]  /*09e0*/  LEA.HI R2, R3, R16, RZ, 0x2 ;  /* 0x0000001003027211 */ /* 0x000fe400078f10ff */
[----:B------:R-:W-:Y:S02]  /*09f0*/  LOP3.LUT R233, R233, 0x3ffffe, RZ, 0xc0, !PT ;  /* 0x003ffffee9e97812 */ /* 0x000fe400078ec0ff */
[----:B------:R-:W-:Y:S01]  /*0a00*/  LOP3.LUT R3, R2, 0xfffffffc, RZ, 0xc0, !PT ;  /* 0xfffffffc02037812 */ /* 0x000fe200078ec0ff */
[----:B------:R-:W-:Y:S02]  /*0a10*/  IMAD.SHL.U32 R2, R12, 0x2, RZ ;  /* 0x000000020c027824 */ /* 0x000fe400078e00ff */
[C---:B------:R-:W-:Y:S02]  /*0a20*/  IMAD.IADD R233, R16.reuse, 0x1, -R233 ;  /* 0x0000000110e97824 */ /* 0x040fe400078e0ae9 */
[----:B------:R-:W-:Y:S02]  /*0a30*/  IMAD.IADD R5, R16, 0x1, -R3 ;  /* 0x0000000110057824 */ /* 0x000fe400078e0a03 */
[----:B------:R-:W-:-:S02]  /*0a40*/  IMAD R233, R233, 0x200, R10 ;  /* 0x00000200e9e97824 */ /* 0x000fc400078e020a */
[----:B------:R-:W-:Y:S02]  /*0a50*/  IMAD R3, R5, 0x200, R2 ;  /* 0x0000020005037824 */ /* 0x000fe400078e0202 */
[----:B------:R-:W-:Y:S01]  /*0a60*/  IMAD.IADD R10, R2, 0x1, R4 ;  /* 0x00000001020a7824 */ /* 0x000fe200078e0204 */
[----:B------:R-:W-:Y:S01]  /*0a70*/  SHF.R.S32.HI R4, RZ, 0x1f, R15 ;  /* 0x0000001fff047819 */ /* 0x000fe2000001140f */
[----:B------:R-:W-:Y:S01]  /*0a80*/  IMAD.SHL.U32 R2, R6, 0x40, RZ ;  /* 0x0000004006027824 */ /* 0x000fe200078e00ff */
[----:B------:R-:W-:Y:S01]  /*0a90*/  LEA R233, R233, 0x14000, 0x1 ;  /* 0x00014000e9e97811 */ /* 0x000fe200078e08ff */
[----:B------:R-:W-:Y:S01]  /*0aa0*/  IMAD.IADD R249, R3, 0x1, R8 ;  /* 0x0000000103f97824 */ /* 0x000fe200078e0208 */
[----:B------:R-:W-:Y:S02]  /*0ab0*/  LEA.HI R4, R4, R15, RZ, 0x2 ;  /* 0x0000000f04047211 */ /* 0x000fe400078f10ff */
[----:B------:R-:W-:Y:S01]  /*0ac0*/  LOP3.LUT R2, R2, 0x1c0, RZ, 0xc0, !PT ;  /* 0x000001c002027812 */ /* 0x000fe200078ec0ff */
[----:B------:R-:W-:Y:S01]  /*0ad0*/  IMAD.SHL.U32 R249, R249, 0x2, RZ ;  /* 0x00000002f9f97824 */ /* 0x000fe200078e00ff */
[----:B------:R-:W-:Y:S01]  /*0ae0*/  SHF.R.S32.HI R6, RZ, 0x2, R4 ;  /* 0x00000002ff067819 */ /* 0x000fe20000011404 */
[----:B------:R-:W-:Y:S01]  /*0af0*/  IMAD R4, R9, 0x1000, R225 ;  /* 0x0000100009047824 */ /* 0x000fe200078e02e1 */
[----:B------:R-:W-:Y:S01]  /*0b00*/  SHF.R.U32.HI R3, RZ, 0x3, R2 ;  /* 0x00000003ff037819 */ /* 0x000fe20000011602 */
[C---:B------:R-:W-:Y:S01]  /*0b10*/  IMAD.IADD R252, R249.reuse, 0x1, R251 ;  /* 0x00000001f9fc7824 */ /* 0x040fe200078e02fb */
[----:B------:R-:W-:Y:S01]  /*0b20*/  IADD3 R250, R249, 0x10, RZ ;  /* 0x00000010f9fa7810 */ /* 0x000fe20007ffe0ff */
[----:B------:R-:W-:Y:S01]  /*0b30*/  IMAD R6, R5, 0x10, R6 ;  /* 0x0000001005067824 */ /* 0x000fe200078e0206 */
[----:B------:R-:W-:-:S02]  /*0b40*/  LOP3.LUT R7, R3, R2, R7, 0x1e, !PT ;  /* 0x0000000203077212 */ /* 0x000fc400078e1e07 */
[C---:B------:R-:W-:Y:S02]  /*0b50*/  LOP3.LUT R8, R3.reuse, R2, R11, 0x1e, !PT ;  /* 0x0000000203087212 */ /* 0x040fe400078e1e0b */
[----:B------:R-:W-:Y:S01]  /*0b60*/  LOP3.LUT R3, R3, R14, R2, 0x1e, !PT ;  /* 0x0000000e03037212 */ /* 0x000fe200078e1e02 */
[----:B------:R-:W-:Y:S01]  /*0b70*/  IMAD R2, R5, 0x400, R225 ;  /* 0x0000040005027824 */ /* 0x000fe200078e02e1 */
[----:B------:R-:W-:Y:S01]  /*0b80*/  IADD3 R234, R233, 0x20, RZ ;  /* 0x00000020e9ea7810 */ /* 0x000fe20007ffe0ff */
[----:B------:R-:W-:Y:S01]  /*0b90*/  IMAD.IADD R4, R4, 0x1, R7 ;  /* 0x0000000104047824 */ /* 0x000fe200078e0207 */
[----:B------:R-:W-:Y:S01]  /*0ba0*/  LOP3.LUT R225, R3, R225, RZ, 0xfc, !PT ;  /* 0x000000e103e17212 */ /* 0x000fe200078efcff */
[----:B------:R-:W-:Y:S01]  /*0bb0*/  IMAD.MOV.U32 R3, RZ, RZ, 0x20 ;  /* 0x00000020ff037424 */ /* 0x000fe200078e00ff */
[----:B------:R-:W-:Y:S01]  /*0bc0*/  @P2 IADD3 R250, R249, -0x10, RZ ;  /* 0xfffffff0f9fa2810 */ /* 0x000fe20007ffe0ff */
[----:B------:R-:W-:Y:S01]  /*0bd0*/  IMAD.IADD R2, R2, 0x1, R8 ;  /* 0x0000000102027824 */ /* 0x000fe200078e0208 */
[----:B------:R-:W-:Y:S01]  /*0be0*/  @P0 IADD3 R234, R233, -0x20, RZ ;  /* 0xffffffe0e9ea0810 */ /* 0x000fe20007ffe0ff */
[----:B------:R-:W-:Y:S01]  /*0bf0*/  STL [R1+0x4], R6 ;  /* 0x0000040601007387 */ /* 0x000fe20000100800 */
[C---:B------:R-:W-:Y:S01]  /*0c00*/  SEL R0, R3.reuse, 0xffffffe0, !P4 ;  /* 0xffffffe003007807 */ /* 0x040fe20006000000 */
[----:B------:R-:W-:Y:S01]  /*0c10*/  IMAD.SHL.U32 R2, R2, 0x2, RZ ;  /* 0x0000000202027824 */ /* 0x000fe200078e00ff */
[----:B------:R-:W-:Y:S01]  /*0c20*/  SEL R224, R3, 0xffffffe0, !P3 ;  /* 0xffffffe003e07807 */ /* 0x000fe20005800000 */
[----:B------:R-:W-:Y:S01]  /*0c30*/  IMAD.IADD R251, R251, 0x1, R250 ;  /* 0x00000001fbfb7824 */ /* 0x000fe200078e02fa */
[----:B------:R-:W-:Y:S01]  /*0c40*/  SEL R3, R3, 0xffffffe0, !P6 ;  /* 0xffffffe003037807 */ /* 0x000fe20007000000 */
[----:B------:R-:W-:Y:S01]  /*0c50*/  IMAD.IADD R236, R0, 0x1, R236 ;  /* 0x0000000100ec7824 */ /* 0x000fe200078e02ec */
[----:B------:R-:W-:Y:S01]  /*0c60*/  LEA R225, R225, 0x10000, 0x1 ;  /* 0x00010000e1e17811 */ /* 0x000fe200078e08ff */
[----:B------:R-:W-:Y:S01]  /*0c70*/  IMAD.IADD R230, R229, 0x1, R0 ;  /* 0x00000001e5e67824 */ /* 0x000fe200078e0200 */
[----:B------:R-:W-:Y:S01]  /*0c80*/  LEA R0, R10, 0x10000, 0x1 ;  /* 0x000100000a007811 */ /* 0x000fe200078e08ff */
[----:B------:R-:W-:Y:S01]  /*0c90*/  IMAD.IADD R3, R2, 0x1, R3 ;  /* 0x0000000102037824 */ /* 0x000fe200078e0203 */
[----:B------:R-:W-:Y:S01]  /*0ca0*/  IADD3 R235, R234, 0x800, RZ ;  /* 0x00000800eaeb7810 */ /* 0x000fe20007ffe0ff */
[----:B------:R-:W-:-:S02]  /*0cb0*/  IMAD R224, R226, 0x2, R224 ;  /* 0x00000002e2e07824 */ /* 0x000fc400078e02e0 */
[----:B------:R1:W-:Y:S01]  /*0cc0*/  STL [R1], R0 ;  /* 0x0000000001007387 */ /* 0x0003e20000100800 */
[--C-:B------:R-:W-:Y:S02]  /*0cd0*/  IMAD.IADD R228, R2, 0x1, R227.reuse ;  /* 0x0000000102e47824 */ /* 0x100fe400078e02e3 */
[----:B------:R-:W-:Y:S02]  /*0ce0*/  IMAD.IADD R232, R232, 0x1, R230 ;  /* 0x00000001e8e87824 */ /* 0x000fe400078e02e6 */
[----:B------:R-:W-:Y:S02]  /*0cf0*/  IMAD.SHL.U32 R226, R226, 0x2, RZ ;  /* 0x00000002e2e27824 */ /* 0x000fe400078e00ff */
[----:B------:R-:W-:Y:S02]  /*0d00*/  IMAD.IADD R227, R3, 0x1, R227 ;  /* 0x0000000103e37824 */ /* 0x000fe400078e02e3 */
[----:B-1--4-:R-:W-:Y:S02]  /*0d10*/  IMAD.SHL.U32 R0, R4, 0x2, RZ ;  /* 0x0000000204007824 */ /* 0x012fe400078e00ff */
.L_x_267:
        /* <DEDUP_REMOVED lines=53> */
.L_x_249:
        /* <DEDUP_REMOVED lines=54> */
[----:B------:R-:W-:Y:S05]  /*13d0*/  @P1 BRA `(.L_x_251) ;  /* 0x000000c000001947 */ /* 0x000fea0003800000 */
        /* <DEDUP_REMOVED lines=12> */
.L_x_251:
        /* <DEDUP_REMOVED lines=18> */
.L_x_252:
        /* <DEDUP_REMOVED lines=26> */
[----:B------:R-:W-:Y:S02]  /*1760*/  ULDC UR13, c[0x0][0x234] ;  /* 0x00008d00000d7ab9 */ /* 0x000fe40000000800 */
        /* <DEDUP_REMOVED lines=13> */
[----:B------:R-:W-:Y:S01]  /*1840*/  USEL UR11, UR11, URZ, UP6 ;  /* 0x0000003f0b0b7287 */ /* 0x000fe2000b000000 */
[----:B------:R-:W-:Y:S01]  /*1850*/  IMAD.HI.U32 R4, R5, R6, R4 ;  /* 0x0000000605047227 */ /* 0x000fe200078e0004 */
[----:B------:R-:W-:Y:S02]  /*1860*/  UIMAD UR10, UR34, UR9, UR7 ;  /* 0x00000009220a72a4 */ /* 0x000fe4000f8e0207 */
[----:B------:R-:W-:Y:S01]  /*1870*/  @UP5 USEL UR7, UR53, UR16, !UP3 ;  /* 0x0000001035075287 */ /* 0x000fe2000d800000 */
[----:B------:R-:W-:Y:S01]  /*1880*/  IMAD.MOV.U32 R5, RZ, RZ, R7 ;  /* 0x000000ffff057224 */ /* 0x000fe200078e0007 */
[----:B------:R-:W-:Y:S02]  /*1890*/  UIMAD.WIDE.U32 UR8, UR34, UR8, URZ ;  /* 0x00000008220872a5 */ /* 0x000fe4000f8e003f */
[----:B------:R-:W-:Y:S01]  /*18a0*/  @UP5 UIMAD UR14, UR36, UR13, UR7 ;  /* 0x0000000d240e52a4 */ /* 0x000fe2000f8e0207 */
[----:B------:R-:W-:Y:S01]  /*18b0*/  IMAD.HI.U32 R4, R4, R5, RZ ;  /* 0x0000000504047227 */ /* 0x000fe200078e00ff */
[----:B------:R-:W-:-:S03]  /*18c0*/  UIADD3 UR10, UR9, UR10, URZ ;  /* 0x0000000a090a7290 */ /* 0x000fc6000fffe03f */
[----:B------:R-:W-:Y:S02]  /*18d0*/  IMAD.MOV R6, RZ, RZ, -R4 ;  /* 0x000000ffff067224 */ /* 0x000fe400078e0a04 */
[----:B------:R-:W-:Y:S02]  /*18e0*/  @!UP5 UMOV UR14, UR48 ;  /* 0x00000030000edc82 */ /* 0x000fe40008000000 */
[----:B------:R-:W-:-:S05]  /*18f0*/  IMAD R5, R8, R6, R5 ;  /* 0x0000000608057224 */ /* 0x000fca00078e0205 */
[----:B------:R-:W-:-:S13]  /*1900*/  ISETP.GT.U32.AND P2, PT, R8, R5, PT ;  /* 0x000000050800720c */ /* 0x000fda0003f44070 */
        /* <DEDUP_REMOVED lines=15> */
.L_x_253:
[----:B------:R-:W-:Y:S02]  /*1a00*/  UMOV UR13, UR49 ;  /* 0x00000031000d7c82 */ /* 0x000fe40008000000 */
.L_x_254:
[----:B------:R-:W2:Y:S04]  /*1a10*/  LDL.64 R6, [R1+0x10] ;  /* 0x0000100001067983 */ /* 0x000ea80000100a00 */
[----:B------:R1:W2:Y:S04]  /*1a20*/  LDL.64 R22, [R1+0x10] ;  /* 0x0000100001167983 */ /* 0x0002a80000100a00 */
[----:B------:R-:W3:Y:S04]  /*1a30*/  LDL R12, [R1+0x18] ;  /* 0x00001800010c7983 */ /* 0x000ee80000100800 */
[----:B------:R-:W4:Y:S04]  /*1a40*/  S2R R20, SR_TID.X ;  /* 0x0000000000147919 */ /* 0x000f280000002100 */
[----:B------:R-:W5:Y:S01]  /*1a50*/  S2R R21, SR_TID.X ;  /* 0x0000000000157919 */ /* 0x000f620000002100 */
[----:B------:R-:W-:-:S04]  /*1a60*/  UIADD3 UR8, UP4, UP3, UR8, UR44, UR46 ;  /* 0x0000002c08087290 */ /* 0x000fc8000fb9e02e */
[----:B------:R-:W-:Y:S02]  /*1a70*/  UIADD3 UR18, UP2, UP1, UR18, UR8, UR19 ;  /* 0x0000000812127290 */ /* 0x000fe4000f95e013 */
[----:B------:R-:W-:Y:S02]  /*1a80*/  UIADD3.X UR7, UR10, UR47, UR52, UP4, UP3 ;  /* 0x0000002f0a077290 */ /* 0x000fe4000a7e6434 */
[----:B------:R-:W-:Y:S01]  /*1a90*/  ULDC.64 UR8, c[0x0][0x1a8] ;  /* 0x00006a0000087ab9 */ /* 0x000fe20000000a00 */
[----:B----4-:R-:W-:-:S04]  /*1aa0*/  SHF.R.S32.HI R20, RZ, 0x1f, R20 ;  /* 0x0000001fff147819 */ /* 0x010fc80000011414 */
[----:B-----5:R-:W-:-:S04]  /*1ab0*/  LEA.HI R20, R20, R21, RZ, 0x3 ;  /* 0x0000001514147211 */ /* 0x020fc800078f18ff */
[----:B------:R-:W-:Y:S01]  /*1ac0*/  SHF.R.S32.HI R20, RZ, 0x3, R20 ;  /* 0x00000003ff147819 */ /* 0x000fe20000011414 */
[----:B------:R-:W-:-:S03]  /*1ad0*/  UIADD3.X UR15, UR11, UR7, UR15, UP2, UP1 ;  /* 0x000000070b0f7290 */ /* 0x000fc600097e240f */
[----:B------:R-:W-:Y:S02]  /*1ae0*/  SHF.R.S32.HI R13, RZ, 0x1f, R20 ;  /* 0x0000001fff0d7819 */ /* 0x000fe40000011414 */
[----:B------:R-:W-:Y:S01]  /*1af0*/  IADD3 R5, P2, R20, UR17, RZ ;  /* 0x0000001114057c10 */ /* 0x000fe2000ff5e0ff */
[----:B------:R-:W-:Y:S01]  /*1b00*/  UIMAD UR7, UR56, UR8, URZ ;  /* 0x00000008380772a4 */ /* 0x000fe2000f8e023f */
[----:B------:R-:W4:Y:S03]  /*1b10*/  S2R R10, SR_TID.X ;  /* 0x00000000000a7919 */ /* 0x000f260000002100 */
[----:B------:R-:W-:-:S03]  /*1b20*/  UIMAD UR16, UR36, UR9, UR7 ;  /* 0x00000009241072a4 */ /* 0x000fc6000f8e0207 */
[----:B------:R-:W-:Y:S02]  /*1b30*/  ULDC.64 UR8, c[0x0][0x378] ;  /* 0x0000de0000087ab9 */ /* 0x000fe40000000a00 */
[----:B------:R-:W-:Y:S01]  /*1b40*/  UIMAD UR7, UR56, UR8, URZ ;  /* 0x00000008380772a4 */ /* 0x000fe2000f8e023f */
[----:B------:R-:W5:Y:S03]  /*1b50*/  S2R R11, SR_TID.X ;  /* 0x00000000000b7919 */ /* 0x000f660000002100 */
[----:B------:R-:W-:-:S03]  /*1b60*/  UIMAD UR10, UR36, UR9, UR7 ;  /* 0x00000009240a72a4 */ /* 0x000fc6000f8e0207 */
[----:B------:R-:W-:Y:S02]  /*1b70*/  ULDC.64 UR8, c[0x0][0x370] ;  /* 0x0000dc0000087ab9 */ /* 0x000fe40000000a00 */
[----:B------:R-:W-:-:S04]  /*1b80*/  UIMAD UR7, UR26, UR8, URZ ;  /* 0x000000081a0772a4 */ /* 0x000fc8000f8e023f */
[----:B------:R-:W-:Y:S02]  /*1b90*/  UIMAD UR7, UR17, UR9, UR7 ;  /* 0x00000009110772a4 */ /* 0x000fe4000f8e0207 */
[----:B------:R-:W-:Y:S01]  /*1ba0*/  ULDC UR19, c[0x0][0x2e8] ;  /* 0x0000ba0000137ab9 */ /* 0x000fe20000000800 */
[----:B----4-:R-:W-:Y:S01]  /*1bb0*/  SHF.R.S32.HI R10, RZ, 0x1f, R10 ;  /* 0x0000001fff0a7819 */ /* 0x010fe2000001140a */
[----:B------:R-:W-:Y:S02]  /*1bc0*/  UIADD3 UR11, UR17, UR13, URZ ;  /* 0x0000000d110b7290 */ /* 0x000fe4000fffe03f */
[----:B------:R-:W-:Y:S01]  /*1bd0*/  UIADD3 UR8, UR17, UR14, URZ ;  /* 0x0000000e11087290 */ /* 0x000fe2000fffe03f */
[----:B-----5:R-:W-:-:S04]  /*1be0*/  LEA.HI R10, R10, R11, RZ, 0x5 ;  /* 0x0000000b0a0a7211 */ /* 0x020fc800078f28ff */
[----:B------:R-:W-:Y:S01]  /*1bf0*/  SHF.R.S32.HI R10, RZ, 0x5, R10 ;  /* 0x00000005ff0a7819 */ /* 0x000fe2000001140a */
[----:B------:R-:W-:Y:S01]  /*1c00*/  IMAD.U32 R11, RZ, RZ, UR36 ;  /* 0x00000024ff0b7e24 */ /* 0x000fe2000f8e00ff */
        /* <DEDUP_REMOVED lines=14> */
[----:B------:R-:W-:-:S04]  /*1cf0*/  UIADD3 UR7, -UR6, UR12, UR20 ;  /* 0x0000000c06077290 */ /* 0x000fc8000fffe114 */
[----:B------:R-:W-:-:S04]  /*1d00*/  UIADD3 UR7, UR7, -UR19, URZ ;  /* 0x8000001307077290 */ /* 0x000fc8000fffe03f */
[----:B------:R-:W-:-:S04]  /*1d10*/  USHF.R.S32.HI UR17, URZ, 0x1f, UR7 ;  /* 0x0000001f3f117899 */ /* 0x000fc80008011407 */
[----:B------:R-:W-:Y:S01]  /*1d20*/  ULEA.HI UR17, UR17, UR7, URZ, 0x6 ;  /* 0x0000000711117291 */ /* 0x000fe2000f8f303f */
[----:B---3--:R-:W-:-:S03]  /*1d30*/  IMAD R5, R10, UR45, R12 ;  /* 0x0000002d0a057c24 */ /* 0x008fc6000f8e020c */
[----:B------:R-:W-:-:S04]  /*1d40*/  USHF.R.S32.HI UR17, URZ, 0x6, UR17 ;  /* 0x000000063f117899 */ /* 0x000fc80008011411 */
[----:B------:R-:W-:Y:S01]  /*1d50*/  UISETP.LT.AND UP1, UPT, URZ, UR17, UPT ;  /* 0x000000113f00728c */ /* 0x000fe2000bf21270 */
[----:B------:R-:W-:-:S03]  /*1d60*/  IADD3 R10, P0, R5, UR18, RZ ;  /* 0x00000012050a7c10 */ /* 0x000fc6000ff1e0ff */
[----:B------:R-:W-:Y:S01]  /*1d70*/  USEL UR17, URZ, UR17, !UP1 ;  /* 0x000000113f117287 */ /* 0x000fe2000c800000 */
[----:B------:R-:W-:Y:S01]  /*1d80*/  LEA.HI.X.SX32 R5, R5, UR15, 0x1, P0 ;  /* 0x0000000f05057c11 */ /* 0x000fe200080f0eff */
[----:B------:R1:W-:Y:S01]  /*1d90*/  STL [R1+0x14], R23 ;  /* 0x0000141701007387 */ /* 0x0003e20000100800 */
[C---:B------:R-:W-:Y:S01]  /*1da0*/  LEA R238, P0, R10.reuse, c[0x0][0x350], 0x2 ;  /* 0x0000d4000aee7a11 */ /* 0x040fe200078010ff */
[----:B------:R-:W-:Y:S01]  /*1db0*/  UISETP.GT.AND UP1, UPT, UR29, UR17, UPT ;  /* 0x000000111d00728c */ /* 0x000fe2000bf24270 */
[----:B------:R-:W-:Y:S01]  /*1dc0*/  IMAD.WIDE.U32 R6, R11, c[0x0][0x378], R6 ;  /* 0x0000de000b067a25 */ /* 0x000fe200078e0006 */
[----:B------:R-:W-:Y:S01]  /*1dd0*/  ULDC.64 UR24, c[0x0][0x200] ;  /* 0x0000800000187ab9 */ /* 0x000fe20000000a00 */
[----:B------:R-:W-:Y:S01]  /*1de0*/  LEA.HI.X R239, R10, c[0x0][0x354], R5, 0x2, P0 ;  /* 0x0000d5000aef7a11 */ /* 0x000fe200000f1405 */
[----:B------:R-:W-:Y:S02]  /*1df0*/  UIMAD.WIDE UR8, UR8, UR60, UR24 ;  /* 0x0000003c080872a5 */ /* 0x000fe4000f8e0218 */
[----:B------:R-:W-:Y:S01]  /*1e00*/  PLOP3.LUT P0, PT, PT, PT, UP1, 0x80, 0x0 ;  /* 0x000000000000781c */ /* 0x000fe20003f0f018 */
[----:B------:R-:W-:Y:S01]  /*1e10*/  IMAD R5, R13, c[0x0][0x370], RZ ;  /* 0x0000dc000d057a24 */ /* 0x000fe200078e02ff */
[----:B------:R-:W-:Y:S01]  /*1e20*/  IADD3 R7, R7, UR10, RZ ;  /* 0x0000000a07077c10 */ /* 0x000fe2000fffe0ff */
[----:B------:R-:W-:Y:S01]  /*1e30*/  ULDC.64 UR24, c[0x0][0x3c8] ;  /* 0x0000f20000187ab9 */ /* 0x000fe20000000a00 */
[----:B------:R-:W-:Y:S01]  /*1e40*/  IMAD.WIDE.U32 R8, R11, c[0x0][0x1a8], R8 ;  /* 0x00006a000b087a25 */ /* 0x000fe200078e0008 */
[----:B------:R-:W-:-:S03]  /*1e50*/  UIMAD.WIDE UR10, UR11, UR60, UR24 ;  /* 0x0000003c0b0a72a5 */ /* 0x000fc6000f8e0218 */
[C---:B------:R-:W-:Y:S02]  /*1e60*/  IMAD R5, R20.reuse, c[0x0][0x374], R5 ;  /* 0x0000dd0014057a24 */ /* 0x040fe400078e0205 */
[----:B------:R-:W-:Y:S01]  /*1e70*/  IMAD.WIDE.U32 R6, R20, c[0x0][0x370], R6 ;  /* 0x0000dc0014067a25 */ /* 0x000fe200078e0006 */
[----:B------:R-:W-:Y:S01]  /*1e80*/  IADD3 R9, R9, UR16, RZ ;  /* 0x0000001009097c10 */ /* 0x000fe2000fffe0ff */
[----:B------:R-:W-:Y:S01]  /*1e90*/  UIADD3 UR7, UR29, -0x1, URZ ;  /* 0xffffffff1d077890 */ /* 0x000fe2000fffe03f */
[----:B------:R-:W-:Y:S01]  /*1ea0*/  LEA R242, P3, R8, c[0x0][0x160], 0x1 ;  /* 0x0000580008f27a11 */ /* 0x000fe200078608ff */
[----:B------:R-:W-:Y:S01]  /*1eb0*/  IMAD.IADD R5, R7, 0x1, R5 ;  /* 0x0000000107057824 */ /* 0x000fe200078e0205 */
[----:B------:R-:W-:Y:S01]  /*1ec0*/  LEA R240, P2, R6, c[0x0][0x330], 0x1 ;  /* 0x0000cc0006f07a11 */ /* 0x000fe200078408ff */
[----:B------:R-:W-:Y:S02]  /*1ed0*/  UMOV UR14, UR8 ;  /* 0x00000008000e7c82 */ /* 0x000fe40008000000 */
[----:B------:R-:W-:-:S02]  /*1ee0*/  UMOV UR13, UR9 ;  /* 0x00000009000d7c82 */ /* 0x000fc40008000000 */
[----:B------:R-:W-:Y:S02]  /*1ef0*/  UMOV UR16, UR10 ;  /* 0x0000000a00107c82 */ /* 0x000fe40008000000 */
[----:B------:R-:W-:Y:S01]  /*1f00*/  UMOV UR15, UR11 ;  /* 0x0000000b000f7c82 */ /* 0x000fe20008000000 */
[----:B------:R-:W-:Y:S02]  /*1f10*/  LEA.HI.X R243, R8, c[0x0][0x164], R9, 0x1, P3 ;  /* 0x0000590008f37a11 */ /* 0x000fe400018f0c09 */
[----:B------:R-:W-:Y:S01]  /*1f20*/  LEA.HI.X R241, R6, c[0x0][0x334], R5, 0x1, P2 ;  /* 0x0000cd0006f17a11 */ /* 0x000fe200010f0c05 */
[----:B------:R-:W-:Y:S05]  /*1f30*/  @P0 BRA `(.L_x_255) ;  /* 0x000004b000000947 */ /* 0x000fea0003800000 */
[----:B-1----:R-:W-:Y:S02]  /*1f40*/  @UP0 UIADD3 UR7, UR21, UR23, URZ ;  /* 0x0000001715070290 */ /* 0x002fe4000fffe03f */
        /* <DEDUP_REMOVED lines=9> */
[----:B------:R-:W-:Y:S02]  /*1fe0*/  UIMAD UR11, UR21, UR11, UR7 ;  /* 0x0000000b150b72a4 */ /* 0x000fe4000f8e0207 */
[----:B------:R-:W-:-:S02]  /*1ff0*/  ULDC.64 UR12, c[0x0][0x388] ;  /* 0x0000e200000c7ab9 */ /* 0x000fc40000000a00 */
[----:B------:R-:W-:Y:S02]  /*2000*/  UIADD3 UR9, UR9, UR11, URZ ;  /* 0x0000000b09097290 */ /* 0x000fe4000fffe03f */
[----:B------:R-:W-:Y:S02]  /*2010*/  UIMAD UR7, UR38, UR12, URZ ;  /* 0x0000000c260772a4 */ /* 0x000fe4000f8e023f */
[----:B------:R-:W-:Y:S02]  /*2020*/  UIMAD.WIDE.U32 UR8, UR30, UR12, UR8 ;  /* 0x0000000c1e0872a5 */ /* 0x000fe4000f8e0008 */
[----:B------:R-:W-:-:S04]  /*2030*/  UIMAD UR7, UR30, UR13, UR7 ;  /* 0x0000000d1e0772a4 */ /* 0x000fc8000f8e0207 */
[----:B------:R-:W-:Y:S02]  /*2040*/  UIADD3 UR15, UR9, UR7, URZ ;  /* 0x00000007090f7290 */ /* 0x000fe4000fffe03f */
[----:B------:R-:W-:Y:S02]  /*2050*/  UMOV UR14, UR8 ;  /* 0x00000008000e7c82 */ /* 0x000fe40008000000 */
.L_x_256:
        /* <DEDUP_REMOVED lines=16> */
.L_x_257:
[----:B------:R-:W-:-:S06]  /*2160*/  UIMAD UR6, UR22, -0x20, UR6 ;  /* 0xffffffe0160678a4 */ /* 0x000fcc000f8e0206 */
[----:B------:R-:W-:-:S13]  /*2170*/  ISETP.GE.AND P0, PT, R20, UR6, PT ;  /* 0x0000000614007c0c */ /* 0x000fda000bf06270 */
[----:B------:R-:W-:Y:S05]  /*2180*/  @P0 BRA `(.L_x_258) ;  /* 0x000043b000000947 */ /* 0x000fea0003800000 */
[----:B------:R-:W-:Y:S01]  /*2190*/  IMAD.U32 R5, RZ, RZ, UR20 ;  /* 0x00000014ff057e24 */ /* 0x000fe2000f8e00ff */
[----:B------:R-:W-:Y:S01]  /*21a0*/  IADD3 R4, P0, R20, UR20, RZ ;  /* 0x0000001414047c10 */ /* 0x000fe2000ff1e0ff */
[----:B------:R-:W-:Y:S02]  /*21b0*/  ULDC.64 UR6, c[0x0][0x3b8] ;  /* 0x0000ee0000067ab9 */ /* 0x000fe40000000a00 */
[----:B------:R-:W-:Y:S01]  /*21c0*/  UIMAD UR6, UR56, UR6, URZ ;  /* 0x00000006380672a4 */ /* 0x000fe2000f8e023f */
[----:B------:R-:W-:Y:S01]  /*21d0*/  LEA.HI.X.SX32 R5, R5, R13, 0x1, P0 ;  /* 0x0000000d05057211 */ /* 0x000fe200000f0eff */
[C-C-:B------:R-:W-:Y:S02]  /*21e0*/  IMAD.WIDE.U32 R8, R4.reuse, c[0x0][0x3a0], R22.reuse ;  /* 0x0000e80004087a25 */ /* 0x140fe400078e0016 */
[----:B------:R-:W-:Y:S02]  /*21f0*/  UIMAD UR9, UR36, UR7, UR6 ;  /* 0x00000007240972a4 */ /* 0x000fe4000f8e0206 */
[----:B------:R-:W-:Y:S01]  /*2200*/  IMAD R10, R5, c[0x0][0x3a0], RZ ;  /* 0x0000e800050a7a24 */ /* 0x000fe200078e02ff */
[----:B------:R-:W-:Y:S01]  /*2210*/  ULDC.64 UR6, c[0x0][0x3c0] ;  /* 0x0000f00000067ab9 */ /* 0x000fe20000000a00 */
[----:B------:R-:W-:Y:S01]  /*2220*/  IMAD.WIDE.U32 R6, R4, c[0x0][0x3a8], R22 ;  /* 0x0000ea0004067a25 */ /* 0x000fe200078e0016 */
[----:B------:R-:W-:-:S03]  /*2230*/  UIMAD UR6, UR56, UR6, URZ ;  /* 0x00000006380672a4 */ /* 0x000fc6000f8e023f */
[----:B------:R-:W-:Y:S01]  /*2240*/  IMAD R11, R4, c[0x0][0x3a4], R10 ;  /* 0x0000e900040b7a24 */ /* 0x000fe200078e020a */
[----:B------:R-:W-:Y:S01]  /*2250*/  IADD3 R10, P0, R8, UR14, RZ ;  /* 0x0000000e080a7c10 */ /* 0x000fe2000ff1e0ff */
[----:B------:R-:W-:Y:S01]  /*2260*/  IMAD R5, R5, c[0x0][0x3a8], RZ ;  /* 0x0000ea0005057a24 */ /* 0x000fe200078e02ff */
[----:B------:R-:W-:Y:S02]  /*2270*/  UIMAD UR6, UR36, UR7, UR6 ;  /* 0x00000007240672a4 */ /* 0x000fe4000f8e0206 */
[----:B------:R-:W-:Y:S01]  /*2280*/  IADD3.X R11, R9, UR15, R11, P0, !PT ;  /* 0x0000000f090b7c10 */ /* 0x000fe200087fe40b */
[----:B------:R-:W-:Y:S01]  /*2290*/  IMAD R4, R4, c[0x0][0x3ac], R5 ;  /* 0x0000eb0004047a24 */ /* 0x000fe200078e0205 */
[----:B------:R-:W-:Y:S01]  /*22a0*/  IADD3 R8, P0, R6, UR8, RZ ;  /* 0x0000000806087c10 */ /* 0x000fe2000ff1e0ff */
[----:B------:R-:W-:-:S03]  /*22b0*/  IMAD.U32 R5, RZ, RZ, UR36 ;  /* 0x00000024ff057e24 */ /* 0x000fc6000f8e00ff */
[----:B------:R-:W-:Y:S01]  /*22c0*/  IADD3.X R9, R7, UR11, R4, P0, !PT ;  /* 0x0000000b07097c10 */ /* 0x000fe200087fe404 */
[----:B------:R-:W-:Y:S02]  /*22d0*/  IMAD.U32 R4, RZ, RZ, UR36 ;  /* 0x00000024ff047e24 */ /* 0x000fe4000f8e00ff */
[----:B------:R-:W-:-:S04]  /*22e0*/  IMAD.WIDE.U32 R10, R5, c[0x0][0x3b8], R10 ;  /* 0x0000ee00050a7a25 */ /* 0x000fc800078e000a */
[----:B------:R-:W-:Y:S01]  /*22f0*/  IMAD.WIDE.U32 R8, R4, c[0x0][0x3c0], R8 ;  /* 0x0000f00004087a25 */ /* 0x000fe200078e0008 */
[----:B------:R-:W-:Y:S02]  /*2300*/  IADD3 R5, R11, UR9, RZ ;  /* 0x000000090b057c10 */ /* 0x000fe4000fffe0ff */
[----:B------:R-:W-:Y:S02]  /*2310*/  LEA R6, P1, R10, c[0x0][0x340], 0x1 ;  /* 0x0000d0000a067a11 */ /* 0x000fe400078208ff */
[----:B------:R-:W-:Y:S02]  /*2320*/  IADD3 R9, R9, UR6, RZ ;  /* 0x0000000609097c10 */ /* 0x000fe4000fffe0ff */
[----:B------:R-:W-:Y:S02]  /*2330*/  LEA R4, P0, R8, c[0x0][0x348], 0x1 ;  /* 0x0000d20008047a11 */ /* 0x000fe400078008ff */
[----:B------:R-:W-:Y:S02]  /*2340*/  LEA.HI.X R7, R10, c[0x0][0x344], R5, 0x1, P1 ;  /* 0x0000d1000a077a11 */ /* 0x000fe400008f0c05 */
[----:B------:R-:W-:-:S03]  /*2350*/  LEA.HI.X R5, R8, c[0x0][0x34c], R9, 0x1, P0 ;  /* 0x0000d30008057a11 */ /* 0x000fc600000f0c09 */
[----:B------:R1:W-:Y:S04]  /*2360*/  STG.E.128 [R6.64], RZ ;  /* 0x000000ff06007986 */ /* 0x0003e8000c101d04 */
[----:B------:R1:W-:Y:S04]  /*2370*/  STG.E.128 [R6.64+0x80], RZ ;  /* 0x000080ff06007986 */ /* 0x0003e8000c101d04 */
[----:B------:R1:W-:Y:S04]  /*2380*/  STG.E.128 [R6.64+0x100], RZ ;  /* 0x000100ff06007986 */ /* 0x0003e8000c101d04 */
[----:B------:R1:W-:Y:S04]  /*2390*/  STG.E.128 [R6.64+0x180], RZ ;  /* 0x000180ff06007986 */ /* 0x0003e8000c101d04 */
[----:B------:R1:W-:Y:S04]  /*23a0*/  STG.E.128 [R4.64], RZ ;  /* 0x000000ff04007986 */ /* 0x0003e8000c101d04 */
[----:B------:R1:W-:Y:S04]  /*23b0*/  STG.E.128 [R4.64+0x80], RZ ;  /* 0x000080ff04007986 */ /* 0x0003e8000c101d04 */
[----:B------:R1:W-:Y:S04]  /*23c0*/  STG.E.128 [R4.64+0x100], RZ ;  /* 0x000100ff04007986 */ /* 0x0003e8000c101d04 */
[----:B------:R1:W-:Y:S01]  /*23d0*/  STG.E.128 [R4.64+0x180], RZ ;  /* 0x000180ff04007986 */ /* 0x0003e2000c101d04 */
[----:B------:R-:W-:Y:S05]  /*23e0*/  BRA `(.L_x_258) ;  /* 0x0000415000007947 */ /* 0x000fea0003800000 */
.L_x_255:
[----:B-1----:R-:W2:Y:S01]  /*23f0*/  LDL R19, [R1+0x4] ;  /* 0x0000040001137983 */ /* 0x002ea20000100800 */
[----:B------:R-:W-:Y:S01]  /*2400*/  UIMAD UR8, UR22, -0x20, UR6 ;  /* 0xffffffe0160878a4 */ /* 0x000fe2000f8e0206 */
[----:B------:R-:W-:Y:S01]  /*2410*/  IADD3 R5, R20, 0x20, RZ ;  /* 0x0000002014057810 */ /* 0x000fe20007ffe0ff */
[----:B------:R-:W-:-:S02]  /*2420*/  IMAD.U32 R7, RZ, RZ, UR20 ;  /* 0x00000014ff077e24 */ /* 0x000fc4000f8e00ff */
[----:B------:R-:W-:Y:S02]  /*2430*/  IMAD.U32 R6, RZ, RZ, UR20 ;  /* 0x00000014ff067e24 */ /* 0x000fe4000f8e00ff */
[----:B------:R-:W-:Y:S01]  /*2440*/  ISETP.GE.AND P2, PT, R20, UR8, PT ;  /* 0x0000000814007c0c */ /* 0x000fe2000bf46270 */
[----:B------:R-:W-:Y:S01]  /*2450*/  UIMAD UR8, UR7, -0x40, UR12 ;  /* 0xffffffc0070878a4 */ /* 0x000fe2000f8e020c */
[----:B------:R-:W-:Y:S02]  /*2460*/  IMAD.MOV.U32 R18, RZ, RZ, 0x40 ;  /* 0x00000040ff127424 */ /* 0x000fe400078e00ff */
[----:B------:R-:W-:Y:S02]  /*2470*/  IMAD.MOV.U32 R244, RZ, RZ, 0x7f800000 ;  /* 0x7f800000fff47424 */ /* 0x000fe400078e00ff */
[----:B------:R-:W-:Y:S01]  /*2480*/  IMAD.WIDE.U32 R14, R18, c[0x0][0x370], RZ ;  /* 0x0000dc00120e7a25 */ /* 0x000fe200078e00ff */
[----:B------:R-:W-:-:S03]  /*2490*/  ISETP.GE.AND P1, PT, R5, UR8, PT ;  /* 0x0000000805007c0c */ /* 0x000fc6000bf26270 */
[----:B------:R-:W-:Y:S02]  /*24a0*/  IMAD R17, R18, c[0x0][0x374], RZ ;  /* 0x0000dd0012117a24 */ /* 0x000fe400078e02ff */
[----:B------:R-:W-:Y:S01]  /*24b0*/  IMAD.MOV.U32 R245, RZ, RZ, 0x7f800000 ;  /* 0x7f800000fff57424 */ /* 0x000fe200078e00ff */
[C---:B------:R-:W-:Y:S02]  /*24c0*/  @!P2 IADD3 R5, P3, R20.reuse, UR20, RZ ;  /* 0x000000141405ac10 */ /* 0x040fe4000ff7e0ff */
[----:B------:R-:W-:Y:S02]  /*24d0*/  @!P2 IADD3 R12, P0, R20, UR20, RZ ;  /* 0x00000014140cac10 */ /* 0x000fe4000ff1e0ff */
[-C--:B------:R-:W-:Y:S01]  /*24e0*/  @!P2 LEA.HI.X.SX32 R7, R7, R13.reuse, 0x1, P3 ;  /* 0x0000000d0707a211 */ /* 0x080fe200018f0eff */
[--C-:B------:R-:W-:Y:S01]  /*24f0*/  @!P2 IMAD.WIDE.U32 R8, R5, c[0x0][0x1a0], R22.reuse ;  /* 0x000068000508aa25 */ /* 0x100fe200078e0016 */
[----:B------:R-:W-:Y:S02]  /*2500*/  @!P2 LEA.HI.X.SX32 R13, R6, R13, 0x1, P0 ;  /* 0x0000000d060da211 */ /* 0x000fe400000f0eff */
[----:B------:R-:W-:Y:S01]  /*2510*/  @!P1 IADD3 R10, P0, R240, R14, RZ ;  /* 0x0000000ef00a9210 */ /* 0x000fe20007f1e0ff */
[----:B------:R-:W-:Y:S01]  /*2520*/  @!P2 IMAD R11, R7, c[0x0][0x1a0], RZ ;  /* 0x00006800070baa24 */ /* 0x000fe200078e02ff */
[----:B------:R-:W-:Y:S01]  /*2530*/  @!P2 IADD3 R14, P3, R8, UR27, RZ ;  /* 0x0000001b080eac10 */ /* 0x000fe2000ff7e0ff */
[----:B------:R-:W-:-:S04]  /*2540*/  @!P2 IMAD.WIDE.U32 R6, R12, c[0x0][0x198], R22 ;  /* 0x000066000c06aa25 */ /* 0x000fc800078e0016 */
[----:B------:R-:W-:Y:S02]  /*2550*/  @!P2 IMAD R13, R13, c[0x0][0x198], RZ ;  /* 0x000066000d0daa24 */ /* 0x000fe400078e02ff */
[----:B------:R-:W-:Y:S01]  /*2560*/  @!P2 IMAD R5, R5, c[0x0][0x1a4], R11 ;  /* 0x000069000505aa24 */ /* 0x000fe200078e020b */
[----:B------:R-:W-:Y:S01]  /*2570*/  @!P1 IADD3.X R11, R241, R15, R17, P0, !PT ;  /* 0x0000000ff10b9210 */ /* 0x000fe200007fe411 */
[----:B------:R-:W-:Y:S01]  /*2580*/  @!P2 IMAD R13, R12, c[0x0][0x19c], R13 ;  /* 0x000067000c0daa24 */ /* 0x000fe200078e020d */
[----:B------:R-:W-:Y:S01]  /*2590*/  @!P2 IADD3 R12, P0, R6, UR31, RZ ;  /* 0x0000001f060cac10 */ /* 0x000fe2000ff1e0ff */
[C---:B------:R-:W-:Y:S01]  /*25a0*/  @!P2 IMAD R6, R16.reuse, c[0x0][0x1b8], RZ ;  /* 0x00006e001006aa24 */ /* 0x040fe200078e02ff */
[----:B------:R-:W-:Y:S01]  /*25b0*/  @!P2 IADD3.X R15, R9, UR28, R5, P3, !PT ;  /* 0x0000001c090fac10 */ /* 0x000fe20009ffe405 */
[----:B------:R-:W-:Y:S01]  /*25c0*/  @!P2 IMAD R5, R16, c[0x0][0x1b0], RZ ;  /* 0x00006c001005aa24 */ /* 0x000fe200078e02ff */
[----:B------:R-:W-:Y:S01]  /*25d0*/  @!P2 IADD3.X R13, R7, UR33, R13, P0, !PT ;  /* 0x00000021070dac10 */ /* 0x000fe200087fe40d */
[C---:B------:R-:W-:Y:S01]  /*25e0*/  @!P2 IMAD R9, R4.reuse, c[0x0][0x1bc], R6 ;  /* 0x00006f000409aa24 */ /* 0x040fe200078e0206 */
[----:B------:R-:W-:Y:S01]  /*25f0*/  PLOP3.LUT P0, PT, PT, PT, UP6, 0x80, 0x0 ;  /* 0x000000000000781c */ /* 0x000fe20003f0f068 */
[----:B------:R-:W-:-:S02]  /*2600*/  @!P2 IMAD R7, R4, c[0x0][0x1b4], R5 ;  /* 0x00006d000407aa24 */ /* 0x000fc400078e0205 */
[----:B------:R-:W-:-:S04]  /*2610*/  @!P2 IMAD.WIDE.U32 R12, R4, c[0x0][0x1b0], R12 ;  /* 0x00006c00040caa25 */ /* 0x000fc800078e000c */
[----:B------:R-:W-:Y:S01]  /*2620*/  @!P2 IMAD.WIDE.U32 R14, R4, c[0x0][0x1b8], R14 ;  /* 0x00006e00040eaa25 */ /* 0x000fe200078e000e */
[----:B------:R-:W-:-:S03]  /*2630*/  @!P2 LEA R4, P3, R12, c[0x0][0x168], 0x1 ;  /* 0x00005a000c04aa11 */ /* 0x000fc600078608ff */
[----:B------:R-:W-:Y:S01]  /*2640*/  @!P2 IMAD.IADD R13, R13, 0x1, R7 ;  /* 0x000000010d0da824 */ /* 0x000fe200078e0207 */
[----:B------:R-:W-:Y:S01]  /*2650*/  @!P2 LEA R8, P5, R14, c[0x0][0x170], 0x1 ;  /* 0x00005c000e08aa11 */ /* 0x000fe200078a08ff */
        /* <DEDUP_REMOVED lines=19> */
[----:B------:R-:W-:Y:S01]  /*2790*/  UIADD3 UR18, UR20, UR12, URZ ;  /* 0x0000000c14127290 */ /* 0x000fe2000fffe03f */
[----:B------:R-:W-:Y:S01]  /*27a0*/  CS2R R126, SRZ ;  /* 0x00000000007e7805 */ /* 0x000fe2000001ff00 */
[----:B------:R-:W-:Y:S01]  /*27b0*/  CS2R R124, SRZ ;  /* 0x00000000007c7805 */ /* 0x000fe2000001ff00 */
[----:B------:R-:W-:Y:S01]  /*27c0*/  CS2R R130, SRZ ;  /* 0x0000000000827805 */ /* 0x000fe2000001ff00 */
[----:B------:R-:W-:Y:S01]  /*27d0*/  UIADD3 UR19, -UR6, 0x20, UR18 ;  /* 0x0000002006137890 */ /* 0x000fe2000fffe112 */
        /* <DEDUP_REMOVED lines=26> */
[----:B------:R-:W-:-:S02]  /*2980*/  ULDC UR9, c[0x0][0x2e8] ;  /* 0x0000ba0000097ab9 */ /* 0x000fc40000000800 */
[----:B------:R-:W-:Y:S02]  /*2990*/  UIADD3 UR20, UR20, 0x20, URZ ;  /* 0x0000002014147890 */ /* 0x000fe4000fffe03f */
[----:B------:R-:W-:Y:S02]  /*29a0*/  UIADD3 UR19, UR19, -UR9, URZ ;  /* 0x8000000913137290 */ /* 0x000fe4000fffe03f */
[----:B------:R-:W-:Y:S01]  /*29b0*/  ULDC UR10, c[0x0][0x2e4] ;  /* 0x0000b900000a7ab9 */ /* 0x000fe20000000800 */
[C---:B--2---:R-:W-:Y:S01]  /*29c0*/  IADD3 R5, R19.reuse, 0x8, RZ ;  /* 0x0000000813057810 */ /* 0x044fe20007ffe0ff */
[----:B------:R-:W-:Y:S01]  /*29d0*/  IMAD.SHL.U32 R247, R19, 0x4, RZ ;  /* 0x0000000413f77824 */ /* 0x000fe200078e00ff */
[----:B---3--:R-:W-:Y:S02]  /*29e0*/  SHF.R.S32.HI R8, RZ, 0x1f, R19 ;  /* 0x0000001fff087819 */ /* 0x008fe40000011413 */
[----:B------:R-:W-:Y:S02]  /*29f0*/  ISETP.GE.AND P6, PT, R5, UR8, PT ;  /* 0x0000000805007c0c */ /* 0x000fe4000bfc6270 */
[----:B------:R-:W-:-:S02]  /*2a00*/  @!P2 LEA.HI.X R5, R12, c[0x0][0x16c], R13, 0x1, P3 ;  /* 0x00005b000c05aa11 */ /* 0x000fc400018f0c0d */
        /* <DEDUP_REMOVED lines=63> */
[----:B------:R-:W-:Y:S01]  /*2e00*/  CS2R R20, SRZ ;  /* 0x0000000000147805 */ /* 0x000fe2000001ff00 */
[----:B------:R-:W-:Y:S01]  /*2e10*/  CS2R R18, SRZ ;  /* 0x0000000000127805 */ /* 0x000fe2000001ff00 */
[----:B------:R-:W-:Y:S01]  /*2e20*/  CS2R R12, SRZ ;  /* 0x00000000000c7805 */ /* 0x000fe2000001ff00 */
        /* <DEDUP_REMOVED lines=18> */
.L_x_263:
        /* <DEDUP_REMOVED lines=10> */
[----:B------:R-:W1:Y:S04]  /*2ff0*/  LDSM.16.M88.4 R44, [R229+0x10000] ;  /* 0x01000000e52c783b */ /* 0x000e680000000200 */
[----:B------:R-:W-:Y:S04]  /*3000*/  LDSM.16.M88.4 R48, [R3] ;  /* 0x000000000330783b */ /* 0x000fe80000000200 */
[----:B------:R-:W2:Y:S04]  /*3010*/  LDSM.16.M88.4 R52, [R230+0x10000] ;  /* 0x01000000e634783b */ /* 0x000ea80000000200 */
[----:B------:R-:W-:Y:S04]  /*3020*/  LDSM.16.M88.4 R56, [R231+0x10000] ;  /* 0x01000000e738783b */ /* 0x000fe80000000200 */
[----:B-----5:R3:W5:Y:S01]  /*3030*/  LDG.E R62, [R60.64] ;  /* 0x000000043c3e7981 */ /* 0x020762000c1e1900 */
[C---:B-1----:R-:W-:Y:S03]  /*3040*/  HMMA.16816.F32 R4, R8.reuse, R44, RZ ;  /* 0x0000002c0804723c */ /* 0x042fe600000018ff */
[----:B---3--:R1:W5:Y:S05]  /*3050*/  LDG.E R60, [R60.64+0x20] ;  /* 0x000020043c3c7981 */ /* 0x00836a000c1e1900 */
[----:B------:R-:W-:Y:S01]  /*3060*/  HMMA.16816.F32 R8, R8, R46, RZ ;  /* 0x0000002e0808723c */ /* 0x000fe200000018ff */
[----:B------:R-:W3:Y:S11]  /*3070*/  LDSM.16.M88.4 R44, [R228] ;  /* 0x00000000e42c783b */ /* 0x000ef60000000200 */
[----:B------:R-:W-:Y:S04]  /*3080*/  @!UPT UIADD3 URZ, URZ, URZ, URZ ;  /* 0x0000003f3f3ff290 */ /* 0x000fe8000fffe03f */
[C---:B--2---:R-:W-:Y:S08]  /*3090*/  HMMA.16816.F32 R4, R48.reuse, R52, R4 ;  /* 0x000000343004723c */ /* 0x044ff00000001804 */
[----:B------:R-:W-:Y:S01]  /*30a0*/  HMMA.16816.F32 R8, R48, R54, R8 ;  /* 0x000000363008723c */ /* 0x000fe20000001808 */
[----:B------:R-:W-:Y:S04]  /*30b0*/  LDSM.16.M88.4 R48, [R227] ;  /* 0x00000000e330783b */ /* 0x000fe80000000200 */
[----:B------:R-:W2:Y:S11]  /*30c0*/  LDSM.16.M88.4 R52, [R232+0x10000] ;  /* 0x01000000e834783b */ /* 0x000eb60000000200 */
        /* <DEDUP_REMOVED lines=49> */
[----:B------:R-:W-:Y:S11]  /*33e0*/  HMMA.16816.F32 R8, R44, R58, R8 ;  /* 0x0000003a2c08723c */ /* 0x000ff60000001808 */
[----:B------:R-:W-:Y:S05]  /*33f0*/  @!UPT UIADD3 URZ, URZ, URZ, URZ ;  /* 0x0000003f3f3ff290 */ /* 0x000fea000fffe03f */
[C---:B--2---:R-:W-:Y:S08]  /*3400*/  HMMA.16816.F32 R4, R48.reuse, R52, R4 ;  /* 0x000000343004723c */ /* 0x044ff00000001804 */
[----:B------:R-:W-:Y:S01]  /*3410*/  HMMA.16816.F32 R8, R48, R54, R8 ;  /* 0x000000363008723c */ /* 0x000fe20000001808 */
[----:B------:R-:W-:-:S07]  /*3420*/  @!P0 BRA `(.L_x_259) ;  /* 0x0000009000008947 */ /* 0x000fce0003800000 */
[----:B-1----:R-:W-:Y:S01]  /*3430*/  UIADD3 UR11, UR10, UR18, -UR6 ;  /* 0x000000120a0b7290 */ /* 0x002fe2000fffe806 */
[----:B------:R-:W-:Y:S01]  /*3440*/  IMAD.U32 R44, RZ, RZ, UR20 ;  /* 0x00000014ff2c7e24 */ /* 0x000fe2000f8e00ff */
[----:B------:R-:W-:Y:S04]  /*3450*/  UIADD3 UR8, UR9, 0x40, URZ ;  /* 0x0000004009087890 */ /* 0x000fe8000fffe03f */
[----:B------:R-:W-:Y:S01]  /*3460*/  UISETP.GE.AND UP0, UPT, UR8, UR11, UPT ;  /* 0x0000000b0800728c */ /* 0x000fe2000bf06270 */
[----:B------:R-:W-:Y:S02]  /*3470*/  ISETP.LT.AND P0, PT, R44, UR6, PT ;  /* 0x000000062c007c0c */ /* 0x000fe4000bf01270 */
[----:B------:R-:W-:Y:S03]  /*3480*/  UMOV UR8, UR10 ;  /* 0x0000000a00087c82 */ /* 0x000fe60008000000 */
[----:B------:R-:W-:Y:S11]  /*3490*/  PLOP3.LUT P1, PT, PT, PT, UP0, 0x80, 0x0 ;  /* 0x000000000000781c */ /* 0x000ff60003f2f008 */
[----:B------:R-:W-:Y:S02]  /*34a0*/  @!UPT UIADD3 URZ, URZ, URZ, URZ ;  /* 0x0000003f3f3ff290 */ /* 0x000fe4000fffe03f */
[----:B------:R-:W-:-:S05]  /*34b0*/  @!P1 BRA P0, `(.L_x_260) ;  /* 0x000002d000009947 */ /* 0x000fca0000000000 */
.L_x_259:
[----:B-1----:R-:W2:Y:S01]  /*34c0*/  LDL R44, [R1+0x4] ;  /* 0x00000400012c7983 */ /* 0x002ea20000100800 */
[----:B------:R-:W-:Y:S02]  /*34d0*/  UIADD3 UR11, UR6, 0x1, -UR12 ;  /* 0x00000001060b7890 */ /* 0x000fe4000fffe80c */
[----:B------:R-:W-:Y:S01]  /*34e0*/  UIADD3 UR10, -UR8, UR6, -UR12 ;  /* 0x00000006080a7290 */ /* 0x000fe2000fffe90c */
[----:B------:R-:W3:Y:S01]  /*34f0*/  LDL R47, [R1+0x8] ;  /* 0x00000800012f7983 */ /* 0x000ee20000100800 */
[----:B--2---:R-:W-:Y:S01]  /*3500*/  IADD3 R45, R44, UR9, RZ ;  /* 0x000000092c2d7c10 */ /* 0x004fe2000fffe0ff */
[----:B------:R-:W-:Y:S01]  /*3510*/  UIADD3 UR9, UR11, UR39, URZ ;  /* 0x000000270b097290 */ /* 0x000fe2000fffe03f */
[----:B------:R-:W-:Y:S02]  /*3520*/  IMAD.U32 R44, RZ, RZ, UR22 ;  /* 0x00000016ff2c7e24 */ /* 0x000fe4000f8e00ff */
[C---:B------:R-:W-:Y:S02]  /*3530*/  IADD3 R46, R45.reuse, UR10, RZ ;  /* 0x0000000a2d2e7c10 */ /* 0x040fe4000fffe0ff */
[C---:B------:R-:W-:Y:S01]  /*3540*/  IADD3 R51, R45.reuse, 0x8, RZ ;  /* 0x000000082d337810 */ /* 0x040fe20007ffe0ff */
[----:B---3--:R-:W-:Y:S01]  /*3550*/  IMAD R44, R44, 0x20, R47 ;  /* 0x000000202c2c7824 */ /* 0x008fe200078e022f */
[----:B------:R-:W-:Y:S02]  /*3560*/  IADD3 R50, R45, UR9, RZ ;  /* 0x000000092d327c10 */ /* 0x000fe4000fffe0ff */
[----:B------:R-:W-:Y:S02]  /*3570*/  IMNMX R46, RZ, R46, !PT ;  /* 0x0000002eff2e7217 */ /* 0x000fe40007800200 */
[C---:B------:R-:W-:Y:S01]  /*3580*/  IADD3 R45, R51.reuse, UR10, RZ ;  /* 0x0000000a332d7c10 */ /* 0x040fe2000fffe0ff */
[----:B------:R-:W-:Y:S01]  /*3590*/  UMOV UR10, UR8 ;  /* 0x00000008000a7c82 */ /* 0x000fe20008000000 */
[----:B------:R-:W-:Y:S02]  /*35a0*/  IMNMX R50, R50, UR6, PT ;  /* 0x0000000632327c17 */ /* 0x000fe4000b800200 */
[C---:B------:R-:W-:Y:S02]  /*35b0*/  ISETP.GE.AND P0, PT, R44.reuse, R46, PT ;  /* 0x0000002e2c00720c */ /* 0x040fe40003f06270 */
[C---:B------:R-:W-:Y:S02]  /*35c0*/  IADD3 R49, R44.reuse, 0x1, RZ ;  /* 0x000000012c317810 */ /* 0x040fe40007ffe0ff */
[C---:B------:R-:W-:Y:S02]  /*35d0*/  IADD3 R48, R44.reuse, 0x8, RZ ;  /* 0x000000082c307810 */ /* 0x040fe40007ffe0ff */
[C---:B------:R-:W-:Y:S02]  /*35e0*/  IADD3 R47, R44.reuse, 0x9, RZ ;  /* 0x000000092c2f7810 */ /* 0x040fe40007ffe0ff */
[----:B------:R-:W-:Y:S02]  /*35f0*/  IMNMX R45, RZ, R45, !PT ;  /* 0x0000002dff2d7217 */ /* 0x000fe40007800200 */
[----:B------:R-:W-:Y:S02]  /*3600*/  IADD3 R51, R51, UR9, RZ ;  /* 0x0000000933337c10 */ /* 0x000fe4000fffe0ff */
[----:B------:R-:W-:Y:S02]  /*3610*/  ISETP.GE.OR P0, PT, R44, R50, !P0 ;  /* 0x000000322c00720c */ /* 0x000fe40004706670 */
[-C--:B------:R-:W-:Y:S02]  /*3620*/  ISETP.GE.AND P6, PT, R49, R46.reuse, PT ;  /* 0x0000002e3100720c */ /* 0x080fe40003fc6270 */
[-C--:B------:R-:W-:Y:S02]  /*3630*/  ISETP.GE.AND P5, PT, R48, R46.reuse, PT ;  /* 0x0000002e3000720c */ /* 0x080fe40003fa6270 */
[----:B------:R-:W-:Y:S02]  /*3640*/  ISETP.GE.AND P4, PT, R47, R46, PT ;  /* 0x0000002e2f00720c */ /* 0x000fe40003f86270 */
[-C--:B------:R-:W-:Y:S02]  /*3650*/  ISETP.GE.AND P3, PT, R44, R45.reuse, PT ;  /* 0x0000002d2c00720c */ /* 0x080fe40003f66270 */
[-C--:B------:R-:W-:Y:S02]  /*3660*/  ISETP.GE.AND P2, PT, R49, R45.reuse, PT ;  /* 0x0000002d3100720c */ /* 0x080fe40003f46270 */
[-C--:B------:R-:W-:Y:S02]  /*3670*/  ISETP.GE.AND P1, PT, R48, R45.reuse, PT ;  /* 0x0000002d3000720c */ /* 0x080fe40003f26270 */
[----:B------:R-:W-:Y:S02]  /*3680*/  FSEL R4, R4, -INF , !P0 ;  /* 0xff80000004047808 */ /* 0x000fe40004000000 */
[----:B------:R-:W-:Y:S02]  /*3690*/  ISETP.GE.AND P0, PT, R47, R45, PT ;  /* 0x0000002d2f00720c */ /* 0x000fe40003f06270 */
[----:B------:R-:W-:Y:S02]  /*36a0*/  IMNMX R45, R51, UR6, PT ;  /* 0x00000006332d7c17 */ /* 0x000fe4000b800200 */
[-C--:B------:R-:W-:Y:S02]  /*36b0*/  ISETP.GE.OR P6, PT, R49, R50.reuse, !P6 ;  /* 0x000000323100720c */ /* 0x080fe400077c6670 */
[-C--:B------:R-:W-:Y:S02]  /*36c0*/  ISETP.GE.OR P5, PT, R48, R50.reuse, !P5 ;  /* 0x000000323000720c */ /* 0x080fe40006fa6670 */
[----:B------:R-:W-:Y:S02]  /*36d0*/  ISETP.GE.OR P4, PT, R47, R50, !P4 ;  /* 0x000000322f00720c */ /* 0x000fe40006786670 */
[-C--:B------:R-:W-:Y:S02]  /*36e0*/  ISETP.GE.OR P3, PT, R44, R45.reuse, !P3 ;  /* 0x0000002d2c00720c */ /* 0x080fe40005f66670 */
[-C--:B------:R-:W-:Y:S02]  /*36f0*/  ISETP.GE.OR P2, PT, R49, R45.reuse, !P2 ;  /* 0x0000002d3100720c */ /* 0x080fe40005746670 */
[-C--:B------:R-:W-:Y:S02]  /*3700*/  ISETP.GE.OR P1, PT, R48, R45.reuse, !P1 ;  /* 0x0000002d3000720c */ /* 0x080fe40004f26670 */
[----:B------:R-:W-:Y:S02]  /*3710*/  ISETP.GE.OR P0, PT, R47, R45, !P0 ;  /* 0x0000002d2f00720c */ /* 0x000fe40004706670 */
[----:B------:R-:W-:Y:S02]  /*3720*/  FSEL R5, R5, -INF , !P6 ;  /* 0xff80000005057808 */ /* 0x000fe40007000000 */
[----:B------:R-:W-:Y:S02]  /*3730*/  FSEL R8, R8, -INF , !P5 ;  /* 0xff80000008087808 */ /* 0x000fe40006800000 */
[----:B------:R-:W-:Y:S02]  /*3740*/  FSEL R9, R9, -INF , !P4 ;  /* 0xff80000009097808 */ /* 0x000fe40006000000 */
[----:B------:R-:W-:Y:S02]  /*3750*/  FSEL R6, R6, -INF , !P3 ;  /* 0xff80000006067808 */ /* 0x000fe40005800000 */
[----:B------:R-:W-:Y:S02]  /*3760*/  FSEL R7, R7, -INF , !P2 ;  /* 0xff80000007077808 */ /* 0x000fe40005000000 */
[----:B------:R-:W-:Y:S02]  /*3770*/  FSEL R10, R10, -INF , !P1 ;  /* 0xff8000000a0a7808 */ /* 0x000fe40004800000 */
[----:B------:R-:W-:Y:S02]  /*3780*/  FSEL R11, R11, -INF , !P0 ;  /* 0xff8000000b0b7808 */ /* 0x000fe40004000000 */
.L_x_260:
        /* <DEDUP_REMOVED lines=13> */
[----:B------:R-:W-:Y:S10]  /*3860*/  MUFU.EX2 R58, R5 ;  /* 0x00000005003a7308 */ /* 0x000ff40000000800 */
[----:B------:R-:W-:Y:S01]  /*3870*/  MUFU.EX2 R55, R8 ;  /* 0x0000000800377308 */ /* 0x000fe20000000800 */
[----:B-1----:R-:W-:Y:S05]  /*3880*/  FMUL.FTZ R4, R245, 1.4426950216293334961 ;  /* 0x3fb8aa3bf5047820 */ /* 0x002fea0000410000 */
[----:B------:R-:W-:Y:S04]  /*3890*/  FSEL R4, R4, RZ, P0 ;  /* 0x000000ff04047208 */ /* 0x000fe80000000000 */
[----:B------:R-:W-:Y:S01]  /*38a0*/  MUFU.EX2 R54, R44 ;  /* 0x0000002c00367308 */ /* 0x000fe20000000800 */
[--C-:B------:R-:W-:Y:S02]  /*38b0*/  FFMA.FTZ R7, R7, c[0x0][0x23c], -R4.reuse ;  /* 0x00008f0007077a23 */ /* 0x100fe40000010804 */
[--C-:B------:R-:W-:Y:S02]  /*38c0*/  FFMA.FTZ R6, R6, c[0x0][0x23c], -R4.reuse ;  /* 0x00008f0006067a23 */ /* 0x100fe40000010804 */
[--C-:B------:R-:W-:Y:S05]  /*38d0*/  FFMA.FTZ R10, R10, c[0x0][0x23c], -R4.reuse ;  /* 0x00008f000a0a7a23 */ /* 0x100fea0000010804 */
[----:B------:R-:W-:Y:S01]  /*38e0*/  MUFU.EX2 R56, R7 ;  /* 0x0000000700387308 */ /* 0x000fe20000000800 */
[----:B------:R-:W-:Y:S09]  /*38f0*/  FFMA.FTZ R4, R11, c[0x0][0x23c], -R4 ;  /* 0x00008f000b047a23 */ /* 0x000ff20000010804 */
[----:B------:R-:W-:Y:S10]  /*3900*/  MUFU.EX2 R57, R6 ;  /* 0x0000000600397308 */ /* 0x000ff40000000800 */
[----:B------:R-:W-:Y:S10]  /*3910*/  MUFU.EX2 R53, R10 ;  /* 0x0000000a00357308 */ /* 0x000ff40000000800 */
[----:B------:R-:W1:Y:S02]  /*3920*/  MUFU.EX2 R52, R4 ;  /* 0x0000000400347308 */ /* 0x000e640000000800 */
[----:B-1----:R-:W-:Y:S02]  /*3930*/  F2FP.PACK_AB R4, R52, R53 ;  /* 0x000000353404723e */ /* 0x002fe400000000ff */
[----:B------:R-:W-:Y:S02]  /*3940*/  F2FP.PACK_AB R7, R58, R59 ;  /* 0x0000003b3a07723e */ /* 0x000fe400000000ff */
[----:B------:R-:W-:Y:S02]  /*3950*/  F2FP.PACK_AB R6, R56, R57 ;  /* 0x000000393806723e */ /* 0x000fe400000000ff */
[----:B------:R-:W-:Y:S01]  /*3960*/  F2FP.PACK_AB R5, R54, R55 ;  /* 0x000000373605723e */ /* 0x000fe200000000ff */
[----:B------:R-:W-:Y:S06]  /*3970*/  STS [R249+0x15000], R7 ;  /* 0x01500007f9007388 */ /* 0x000fec0000000800 */
[----:B------:R-:W-:Y:S06]  /*3980*/  STS [R252+0x15000], R6 ;  /* 0x01500006fc007388 */ /* 0x000fec0000000800 */
        /* <DEDUP_REMOVED lines=165> */
.L_x_261:
        /* <DEDUP_REMOVED lines=47> */
[CC--:B------:R-:W-:Y:S01]  /*46d0*/  LEA R198, P1, R205.reuse, R238.reuse, 0x2 ;  /* 0x000000eecdc67211 */ /* 0x0c0fe200078210ff */
[C---:B------:R-:W-:Y:S01]  /*46e0*/  IMAD R206, R248.reuse, 0x28, RZ ;  /* 0x00000028f8ce7824 */ /* 0x040fe200078e02ff */
        /* <DEDUP_REMOVED lines=16> */
[C---:B------:R-:W-:Y:S03]  /*47f0*/  IMAD.SHL.U32 R203, R248.reuse, 0x20, RZ ;  /* 0x00000020f8cb7824 */ /* 0x040fe600078e00ff */
[-C--:B--2---:R-:W-:Y:S01]  /*4800*/  LEA R4, P0, R201, R238.reuse, 0x2 ;  /* 0x000000eec9047211 */ /* 0x084fe200078010ff */
[C---:B------:R-:W-:Y:S01]  /*4810*/  IMAD R202, R248.reuse, 0x30, RZ ;  /* 0x00000030f8ca7824 */ /* 0x040fe200078e02ff */
[-C--:B------:R-:W-:Y:S01]  /*4820*/  LEA R200, P1, R203, R238.reuse, 0x2 ;  /* 0x000000eecbc87211 */ /* 0x080fe200078210ff */
[----:B------:R-:W-:Y:S01]  /*4830*/  IMAD R248, R248, 0x38, RZ ;  /* 0x00000038f8f87824 */ /* 0x000fe200078e02ff */
[-C--:B---3--:R-:W-:Y:S02]  /*4840*/  LEA.HI.X.SX32 R5, R201, R239.reuse, 0x2, P0 ;  /* 0x000000efc9057211 */ /* 0x088fe400000f16ff */
[CC--:B----4-:R-:W-:Y:S02]  /*4850*/  LEA R198, P0, R206.reuse, R238.reuse, 0x2 ;  /* 0x000000eecec67211 */ /* 0x0d0fe400078010ff */
[-C--:B------:R-:W-:Y:S01]  /*4860*/  LEA.HI.X.SX32 R201, R203, R239.reuse, 0x2, P1 ;  /* 0x000000efcbc97211 */ /* 0x080fe200008f16ff */
[----:B------:R1:W-:Y:S01]  /*4870*/  RED.E.ADD.F32.FTZ.RN.STRONG.GPU [R4.64], R7 ;  /* 0x000000070400798e */ /* 0x0003e2000c10e784 */
[-C--:B------:R-:W-:Y:S02]  /*4880*/  LEA.HI.X.SX32 R199, R206, R239.reuse, 0x2, P0 ;  /* 0x000000efcec77211 */ /* 0x080fe400000f16ff */
[-C--:B------:R-:W-:Y:S01]  /*4890*/  LEA R6, P0, R248, R238.reuse, 0x2 ;  /* 0x000000eef8067211 */ /* 0x080fe200078010ff */
[----:B------:R-:W-:Y:S04]  /*48a0*/  RED.E.ADD.F32.FTZ.RN.STRONG.GPU [R200.64], R8 ;  /* 0x00000008c800798e */ /* 0x000fe8000c10e784 */
[----:B------:R2:W-:Y:S01]  /*48b0*/  RED.E.ADD.F32.FTZ.RN.STRONG.GPU [R198.64], R9 ;  /* 0x00000009c600798e */ /* 0x0005e2000c10e784 */
[-C--:B-1----:R-:W-:Y:S02]  /*48c0*/  LEA R4, P1, R202, R238.reuse, 0x2 ;  /* 0x000000eeca047211 */ /* 0x082fe400078210ff */
        /* <DEDUP_REMOVED lines=257> */
.L_x_262:
[----:B------:R-:W-:Y:S02]  /*58e0*/  UISETP.GT.AND UP0, UPT, UR7, UR17, UPT ;  /* 0x000000110700728c */ /* 0x000fe4000bf04270 */
[----:B------:R-:W-:Y:S04]  /*58f0*/  UIADD3 UR7, UR7, -0x1, URZ ;  /* 0xffffffff07077890 */ /* 0x000fe8000fffe03f */
[----:B------:R-:W-:Y:S11]  /*5900*/  PLOP3.LUT P0, PT, PT, PT, UP0, 0x80, 0x0 ;  /* 0x000000000000781c */ /* 0x000ff60003f0f008 */
[----:B------:R-:W-:Y:S02]  /*5910*/  @!UPT UIADD3 URZ, URZ, URZ, URZ ;  /* 0x0000003f3f3ff290 */ /* 0x000fe4000fffe03f */
[----:B------:R-:W-:-:S05]  /*5920*/  @P0 BRA `(.L_x_263) ;  /* 0xffffd62000000947 */ /* 0x000fca000383ffff */
[----:B------:R-:W2:Y:S01]  /*5930*/  LDL R48, [R1] ;  /* 0x0000000001307983 */ /* 0x000ea20000100800 */
[----:B------:R-:W-:Y:S01]  /*5940*/  F2FP.PACK_AB R47, R13, R12 ;  /* 0x0000000c0d2f723e */ /* 0x000fe200000000ff */
        /* <DEDUP_REMOVED lines=60> */
[----:B-1----:R-:W-:Y:S01]  /*5d10*/  FMUL.FTZ R5, R125, c[0x0][0x2e0] ;  /* 0x0000b8007d057a20 */ /* 0x002fe20000410000 */
        /* <DEDUP_REMOVED lines=47> */
[----:B------:R-:W-:Y:S02]  /*6010*/  UIMAD UR11, UR21, UR11, UR7 ;  /* 0x0000000b150b72a4 */ /* 0x000fe4000f8e0207 */
[----:B------:R-:W-:Y:S02]  /*6020*/  ULDC.64 UR12, c[0x0][0x388] ;  /* 0x0000e200000c7ab9 */ /* 0x000fe40000000a00 */
[----:B------:R-:W-:Y:S02]  /*6030*/  UIADD3 UR9, UR9, UR11, URZ ;  /* 0x0000000b09097290 */ /* 0x000fe4000fffe03f */
[----:B------:R-:W-:-:S02]  /*6040*/  UIMAD UR7, UR58, UR12, URZ ;  /* 0x0000000c3a0772a4 */ /* 0x000fc4000f8e023f */
[----:B------:R-:W-:Y:S02]  /*6050*/  UIMAD.WIDE.U32 UR8, UR30, UR12, UR8 ;  /* 0x0000000c1e0872a5 */ /* 0x000fe4000f8e0008 */
[----:B------:R-:W-:-:S04]  /*6060*/  UIMAD UR7, UR30, UR13, UR7 ;  /* 0x0000000d1e0772a4 */ /* 0x000fc8000f8e0207 */
[----:B------:R-:W-:Y:S02]  /*6070*/  UIADD3 UR15, UR9, UR7, URZ ;  /* 0x00000007090f7290 */ /* 0x000fe4000fffe03f */
[----:B------:R-:W-:Y:S02]  /*6080*/  UMOV UR14, UR8 ;  /* 0x00000008000e7c82 */ /* 0x000fe40008000000 */
.L_x_264:
        /* <DEDUP_REMOVED lines=16> */
.L_x_265:
        /* <DEDUP_REMOVED lines=58> */
[----:B------:R1:W-:Y:S02]  /*6530*/  STG.E.128 [R4.64+0x180], R24 ;  /* 0x0001801804007986 */ /* 0x0003e4000c101d04 */
.L_x_258:
[----:B------:R-:W-:Y:S05]  /*6540*/  BSYNC B0 ;  /* 0x0000000000007941 */ /* 0x000fea0003800000 */
.L_x_250:
        /* <DEDUP_REMOVED lines=12> */
.L_x_266:
[----:B------:R-:W-:Y:S05]  /*6610*/  EXIT ;  /* 0x000000000000794d */ /* 0x000fea0003800000 */
.L_x_268:
        /* <DEDUP_REMOVED lines=14> */
.L_x_2006:


//--------------------- .text._ZN5flash44flash_bwd_dq_dk_dv_loop_seqk_parallel_kernelI23Flash_bwd_kernel_traitsILi256ELi64ELi32ELi8ELi4ELi1ELi2ELb1ELb1EN7cutlass6half_tE19Flash_kernel_traitsILi256ELi64ELi32ELi8ES3_EELb0ELb0ELb1ELb0ELb0ELb1ELb1EEEvNS_16Flash_bwd_paramsE --------------------------
	.section	.text._ZN5flash44flash_bwd_dq_dk_dv_loop_seqk_parallel_kernelI23Flash_bwd_kernel_traitsILi256ELi64ELi32ELi8ELi4ELi1ELi2ELb1ELb1EN7cutlass6half_tE19Flash_kernel_traitsILi256ELi64ELi32ELi8ES3_EELb0ELb0ELb1ELb0ELb0ELb1ELb1EEEvNS_16Flash_bwd_paramsE,"ax",@progbits
	.sectioninfo	@"SHI_REGISTERS=255"
	.align	128
        .global         _ZN5flash44flash_bwd_dq_dk_dv_loop_seqk_parallel_kernelI23Flash_bwd_kernel_traitsILi256ELi64ELi32ELi8ELi4ELi1ELi2ELb1ELb1EN7cutlass6half_tE19Flash_kernel_traitsILi256ELi64ELi32ELi8ES3_EELb0ELb0ELb1ELb0ELb0ELb1ELb1EEEvNS_16Flash_bwd_paramsE
        .type           _ZN5flash44flash_bwd_dq_dk_dv_loop_seqk_parallel_kernelI23Flash_bwd_kernel_traitsILi256ELi64ELi32ELi8ELi4ELi1ELi2ELb1ELb1EN7cutlass6half_tE19Flash_kernel_traitsILi256ELi64ELi32ELi8ES3_EELb0ELb0ELb1ELb0ELb0ELb1ELb1EEEvNS_16Flash_bwd_paramsE,@function
        .size           _ZN5flash44flash_bwd_dq_dk_dv_loop_seqk_parallel_kernelI23Flash_bwd_kernel_traitsILi256ELi64ELi32ELi8ELi4ELi1ELi2ELb1ELb1EN7cutlass6half_tE19Flash_kernel_traitsILi256ELi64ELi32ELi8ES3_EELb0ELb0ELb1ELb0ELb0ELb1ELb1EEEvNS_16Flash_bwd_paramsE,(.L_x_2007 - _ZN5flash44flash_bwd_dq_dk_dv_loop_seqk_parallel_kernelI23Flash_bwd_kernel_traitsILi256ELi64ELi32ELi8ELi4ELi1ELi2ELb1ELb1EN7cutlass6half_tE19Flash_kernel_traitsILi256ELi64ELi32ELi8ES3_EELb0ELb0ELb1ELb0ELb0ELb1ELb1EEEvNS_16Flash_bwd_paramsE)
        .other          _ZN5flash44flash_bwd_dq_dk_dv_loop_seqk_parallel_kernelI23Flash_bwd_kernel_traitsILi256ELi64ELi32ELi8ELi4ELi1ELi2ELb1ELb1EN7cutlass6half_tE19Flash_kernel_traitsILi256ELi64ELi32ELi8ES3_EELb0ELb0ELb1ELb0ELb0ELb1ELb1EEEvNS_16Flash_bwd_paramsE,@"STO_CUDA_ENTRY STV_DEFAULT"
_ZN5flash44flash_bwd_dq_dk_dv_loop_seqk_parallel_kernelI23Flash_bwd_kernel_traitsILi256ELi64ELi32ELi8ELi4ELi1ELi2ELb1ELb1EN7cutlass6half_tE19Flash_kernel_traitsILi256ELi64ELi32ELi8ES3_EELb0ELb0ELb1ELb0ELb0ELb1ELb1EEEvNS_16Flash_bwd_paramsE:
.text._ZN5flash44flash_bwd_dq_dk_dv_loop_seqk_parallel_kernelI23Flash_bwd_kernel_traitsILi256ELi64ELi32ELi8ELi4ELi1ELi2ELb1ELb1EN7cutlass6half_tE19Flash_kernel_traitsILi256ELi64ELi32ELi8ES3_EELb0ELb0ELb1ELb0ELb0ELb1ELb1EEEvNS_16Flash_bwd_paramsE:
        /* <DEDUP_REMOVED lines=210> */
.L_x_287:
        /* <DEDUP_REMOVED lines=53> */
.L_x_269:
        /* <DEDUP_REMOVED lines=67> */
.L_x_271:
        /* <DEDUP_REMOVED lines=18> */
.L_x_272:
        /* <DEDUP_REMOVED lines=68> */
.L_x_273:
[----:B------:R-:W-:Y:S02]  /*1a00*/  UMOV UR13, UR49 ;  /* 0x00000031000d7c82 */ /* 0x000fe40008000000 */
.L_x_274:
        /* <DEDUP_REMOVED lines=101> */
.L_x_276:
        /* <DEDUP_REMOVED lines=16> */
.L_x_277:
        /* <DEDUP_REMOVED lines=41> */
.L_x_275:
        /* <DEDUP_REMOVED lines=182> */
.L_x_283:
[----:B------:R-:W0:Y:S01]  /*2f50*/  LDGDEPBAR ;  /* 0x00000000000079af */ /* 0x000e220000000000 */
[----:B------:R-:W-:Y:S02]  /*2f60*/  USHF.L.U32 UR9, UR7, 0x6, URZ ;  /* 0x0000000607097899 */ /* 0x000fe4000800063f */
[----:B------:R-:W-:Y:S02]  /*2f70*/  ULDC UR8, c[0x0][0x2e4] ;  /* 0x0000b90000087ab9 */ /* 0x000fe40000000800 */
[----:B------:R-:W-:Y:S01]  /*2f80*/  UISETP.GE.AND UP0, UPT, UR9, UR19, UPT ;  /* 0x000000130900728c */ /* 0x000fe2000bf06270 */
[----:B------:R-:W-:Y:S04]  /*2f90*/  DEPBAR.LE SB0, 0x0 ;  /* 0x000080000000791a */ /* 0x000fe80000000000 */
[----:B------:R-:W-:Y:S06]  /*2fa0*/  BAR.SYNC.DEFER_BLOCKING 0x0 ;  /* 0x0000000000007b1d */ /* 0x000fec0000010000 */
[----:B-1----:R-:W-:Y:S04]  /*2fb0*/  LDSM.16.M88.4 R8, [R2] ;  /* 0x000000000208783b */ /* 0x002fe80000000200 */
[----:B------:R-:W1:Y:S04]  /*2fc0*/  LDSM.16.M88.4 R44, [R229+0x10000] ;  /* 0x01000000e52c783b */ /* 0x000e680000000200 */
[----:B------:R-:W-:Y:S04]  /*2fd0*/  LDSM.16.M88.4 R48, [R3] ;  /* 0x000000000330783b */ /* 0x000fe80000000200 */
[----:B------:R-:W2:Y:S04]  /*2fe0*/  LDSM.16.M88.4 R52, [R230+0x10000] ;  /* 0x01000000e634783b */ /* 0x000ea80000000200 */
[----:B------:R-:W-:Y:S04]  /*2ff0*/  LDSM.16.M88.4 R56, [R228] ;  /* 0x00000000e438783b */ /* 0x000fe80000000200 */
[----:B------:R-:W3:Y:S04]  /*3000*/  LDSM.16.M88.4 R60, [R231+0x10000] ;  /* 0x01000000e73c783b */ /* 0x000ee80000000200 */
[----:B------:R-:W-:Y:S01]  /*3010*/  LDSM.16.M88.4 R64, [R232+0x10000] ;  /* 0x01000000e840783b */ /* 0x000fe20000000200 */
[C---:B-1----:R-:W-:Y:S08]  /*3020*/  HMMA.16816.F32 R4, R8.reuse, R44, RZ ;  /* 0x0000002c0804723c */ /* 0x042ff000000018ff */
[----:B------:R-:W-:Y:S01]  /*3030*/  HMMA.16816.F32 R8, R8, R46, RZ ;  /* 0x0000002e0808723c */ /* 0x000fe200000018ff */
[----:B------:R-:W1:Y:S11]  /*3040*/  LDSM.16.M88.4 R44, [R227] ;  /* 0x00000000e32c783b */ /* 0x000e760000000200 */
[----:B------:R-:W-:Y:S04]  /*3050*/  @!UPT UIADD3 URZ, URZ, URZ, URZ ;  /* 0x0000003f3f3ff290 */ /* 0x000fe8000fffe03f */
        /* <DEDUP_REMOVED lines=8> */
[C---:B-1----:R-:W-:Y:S08]  /*30e0*/  HMMA.16816.F32 R4, R44.reuse, R64, R4 ;  /* 0x000000402c04723c */ /* 0x042ff00000001804 */
[----:B------:R-:W-:Y:S01]  /*30f0*/  HMMA.16816.F32 R8, R44, R66, R8 ;  /* 0x000000422c08723c */ /* 0x000fe20000001808 */
[----:B------:R-:W-:Y:S04]  /*3100*/  LDSM.16.M88.4 R44, [R228+0x2000] ;  /* 0x00200000e42c783b */ /* 0x000fe80000000200 */
[----:B------:R-:W1:Y:S11]  /*3110*/  LDSM.16.M88.4 R64, [R231+0x11000] ;  /* 0x01100000e740783b */ /* 0x000e760000000200 */
[C---:B--2---:R-:W-:Y:S08]  /*3120*/  HMMA.16816.F32 R4, R48.reuse, R52, R4 ;  /* 0x000000343004723c */ /* 0x044ff00000001804 */
[----:B------:R-:W-:Y:S01]  /*3130*/  HMMA.16816.F32 R8, R48, R54, R8 ;  /* 0x000000363008723c */ /* 0x000fe20000001808 */
[----:B------:R-:W-:Y:S04]  /*3140*/  LDSM.16.M88.4 R48, [R227+0x2000] ;  /* 0x00200000e330783b */ /* 0x000fe80000000200 */
[----:B------:R-:W2:Y:S11]  /*3150*/  LDSM.16.M88.4 R52, [R232+0x11000] ;  /* 0x01100000e834783b */ /* 0x000eb60000000200 */
[C---:B---3--:R-:W-:Y:S08]  /*3160*/  HMMA.16816.F32 R4, R56.reuse, R60, R4 ;  /* 0x0000003c3804723c */ /* 0x048ff00000001804 */
[----:B------:R-:W-:Y:S01]  /*3170*/  HMMA.16816.F32 R8, R56, R62, R8 ;  /* 0x0000003e3808723c */ /* 0x000fe20000001808 */
[----:B------:R-:W-:Y:S06]  /*3180*/  LDSM.16.M88.4 R60, [R229+0x12000] ;  /* 0x01200000e53c783b */ /* 0x000fec0000000200 */
[----:B------:R-:W-:Y:S05]  /*3190*/  IADD3 R56, P0, R247, UR16, RZ ;  /* 0x00000010f7387c10 */ /* 0x000fea000ff1e0ff */
[----:B------:R-:W-:Y:S02]  /*31a0*/  IADD3.X R57, R246, UR15, RZ, P0, !PT ;  /* 0x0000000ff6397c10 */ /* 0x000fe400087fe4ff */
[----:B------:R-:W-:Y:S02]  /*31b0*/  PLOP3.LUT P0, PT, PT, PT, UP0, 0x80, 0x0 ;  /* 0x000000000000781c */ /* 0x000fe40003f0f008 */
[C---:B-1----:R-:W-:Y:S01]  /*31c0*/  HMMA.16816.F32 R4, R44.reuse, R64, R4 ;  /* 0x000000402c04723c */ /* 0x042fe20000001804 */
[----:B-----5:R1:W5:Y:S04]  /*31d0*/  LDG.E R69, [R56.64] ;  /* 0x0000000438457981 */ /* 0x020368000c1e1900 */
[----:B------:R1:W5:Y:S03]  /*31e0*/  LDG.E R68, [R56.64+0x20] ;  /* 0x0000200438447981 */ /* 0x000366000c1e1900 */
[----:B------:R-:W-:Y:S01]  /*31f0*/  HMMA.16816.F32 R8, R44, R66, R8 ;  /* 0x000000422c08723c */ /* 0x000fe20000001808 */
[----:B------:R-:W-:Y:S04]  /*3200*/  LDSM.16.M88.4 R44, [R3+0x4000] ;  /* 0x00400000032c783b */ /* 0x000fe80000000200 */
[----:B------:R-:W-:Y:S11]  /*3210*/  LDSM.16.M88.4 R64, [R230+0x12000] ;  /* 0x01200000e640783b */ /* 0x000ff60000000200 */
[C---:B--2---:R-:W-:Y:S01]  /*3220*/  HMMA.16816.F32 R4, R48.reuse, R52, R4 ;  /* 0x000000343004723c */ /* 0x044fe20000001804 */
[----:B-1----:R-:W1:Y:S07]  /*3230*/  LDSM.16.M88.4 R56, [R2+0x4000] ;  /* 0x004000000238783b */ /* 0x002e6e0000000200 */
[----:B------:R-:W-:Y:S01]  /*3240*/  HMMA.16816.F32 R8, R48, R54, R8 ;  /* 0x000000363008723c */ /* 0x000fe20000001808 */
[----:B------:R-:W-:Y:S04]  /*3250*/  LDSM.16.M88.4 R48, [R228+0x4000] ;  /* 0x00400000e430783b */ /* 0x000fe80000000200 */
[----:B------:R-:W2:Y:S11]  /*3260*/  LDSM.16.M88.4 R52, [R231+0x12000] ;  /* 0x01200000e734783b */ /* 0x000eb60000000200 */
[C---:B-1----:R-:W-:Y:S08]  /*3270*/  HMMA.16816.F32 R4, R56.reuse, R60, R4 ;  /* 0x0000003c3804723c */ /* 0x042ff00000001804 */
[----:B------:R-:W-:Y:S01]  /*3280*/  HMMA.16816.F32 R8, R56, R62, R8 ;  /* 0x0000003e3808723c */ /* 0x000fe20000001808 */
[----:B------:R-:W-:Y:S04]  /*3290*/  LDSM.16.M88.4 R56, [R227+0x4000] ;  /* 0x00400000e338783b */ /* 0x000fe80000000200 */
[----:B------:R-:W1:Y:S11]  /*32a0*/  LDSM.16.M88.4 R60, [R232+0x12000] ;  /* 0x01200000e83c783b */ /* 0x000e760000000200 */
[C---:B------:R-:W-:Y:S08]  /*32b0*/  HMMA.16816.F32 R4, R44.reuse, R64, R4 ;  /* 0x000000402c04723c */ /* 0x040ff00000001804 */
[----:B------:R-:W-:Y:S01]  /*32c0*/  HMMA.16816.F32 R8, R44, R66, R8 ;  /* 0x000000422c08723c */ /* 0x000fe20000001808 */
[----:B------:R-:W-:Y:S04]  /*32d0*/  LDSM.16.M88.4 R44, [R2+0x6000] ;  /* 0x00600000022c783b */ /* 0x000fe80000000200 */
[----:B------:R-:W3:Y:S11]  /*32e0*/  LDSM.16.M88.4 R64, [R229+0x13000] ;  /* 0x01300000e540783b */ /* 0x000ef60000000200 */
[C---:B--2---:R-:W-:Y:S08]  /*32f0*/  HMMA.16816.F32 R4, R48.reuse, R52, R4 ;  /* 0x000000343004723c */ /* 0x044ff00000001804 */
[----:B------:R-:W-:Y:S01]  /*3300*/  HMMA.16816.F32 R8, R48, R54, R8 ;  /* 0x000000363008723c */ /* 0x000fe20000001808 */
[----:B------:R-:W-:Y:S04]  /*3310*/  LDSM.16.M88.4 R48, [R3+0x6000] ;  /* 0x006000000330783b */ /* 0x000fe80000000200 */
[----:B------:R-:W2:Y:S11]  /*3320*/  LDSM.16.M88.4 R52, [R230+0x13000] ;  /* 0x01300000e634783b */ /* 0x000eb60000000200 */
[C---:B-1----:R-:W-:Y:S08]  /*3330*/  HMMA.16816.F32 R4, R56.reuse, R60, R4 ;  /* 0x0000003c3804723c */ /* 0x042ff00000001804 */
[----:B------:R-:W-:Y:S01]  /*3340*/  HMMA.16816.F32 R8, R56, R62, R8 ;  /* 0x0000003e3808723c */ /* 0x000fe20000001808 */
[----:B------:R-:W-:Y:S04]  /*3350*/  LDSM.16.M88.4 R56, [R228+0x6000] ;  /* 0x00600000e438783b */ /* 0x000fe80000000200 */
[----:B------:R-:W1:Y:S11]  /*3360*/  LDSM.16.M88.4 R60, [R231+0x13000] ;  /* 0x01300000e73c783b */ /* 0x000e760000000200 */
[C---:B---3--:R-:W-:Y:S08]  /*3370*/  HMMA.16816.F32 R4, R44.reuse, R64, R4 ;  /* 0x000000402c04723c */ /* 0x048ff00000001804 */
[----:B------:R-:W-:Y:S01]  /*3380*/  HMMA.16816.F32 R8, R44, R66, R8 ;  /* 0x000000422c08723c */ /* 0x000fe20000001808 */
[----:B------:R-:W-:Y:S04]  /*3390*/  LDSM.16.M88.4 R44, [R227+0x6000] ;  /* 0x00600000e32c783b */ /* 0x000fe80000000200 */
[----:B------:R-:W3:Y:S11]  /*33a0*/  LDSM.16.M88.4 R64, [R232+0x13000] ;  /* 0x01300000e840783b */ /* 0x000ef60000000200 */
[C---:B--2---:R-:W-:Y:S08]  /*33b0*/  HMMA.16816.F32 R4, R48.reuse, R52, R4 ;  /* 0x000000343004723c */ /* 0x044ff00000001804 */
        /* <DEDUP_REMOVED lines=10> */
[----:B------:R1:W2:Y:S01]  /*3460*/  MUFU.TANH R59, R4 ;  /* 0x00000004003b7308 */ /* 0x0002a20000002400 */
[----:B------:R-:W-:Y:S02]  /*3470*/  FMUL.FTZ R6, R6, c[0x0][0x2ec] ;  /* 0x0000bb0006067a20 */ /* 0x000fe40000410000 */
[----:B------:R-:W-:Y:S02]  /*3480*/  FMUL.FTZ R7, R7, c[0x0][0x2ec] ;  /* 0x0000bb0007077a20 */ /* 0x000fe40000410000 */
[----:B------:R-:W-:Y:S02]  /*3490*/  FMUL.FTZ R8, R8, c[0x0][0x2ec] ;  /* 0x0000bb0008087a20 */ /* 0x000fe40000410000 */
[----:B------:R-:W-:Y:S02]  /*34a0*/  FMUL.FTZ R9, R9, c[0x0][0x2ec] ;  /* 0x0000bb0009097a20 */ /* 0x000fe40000410000 */
[----:B------:R-:W-:Y:S01]  /*34b0*/  FMUL.FTZ R10, R10, c[0x0][0x2ec] ;  /* 0x0000bb000a0a7a20 */ /* 0x000fe20000410000 */
[----:B------:R1:W3:Y:S01]  /*34c0*/  MUFU.TANH R58, R5 ;  /* 0x00000005003a7308 */ /* 0x0002e20000002400 */
[----:B------:R-:W-:Y:S09]  /*34d0*/  FMUL.FTZ R11, R11, c[0x0][0x2ec] ;  /* 0x0000bb000b0b7a20 */ /* 0x000ff20000410000 */
[----:B------:R1:W4:Y:S10]  /*34e0*/  MUFU.TANH R57, R6 ;  /* 0x0000000600397308 */ /* 0x0003340000002400 */
[----:B------:R1:W1:Y:S10]  /*34f0*/  MUFU.TANH R56, R7 ;  /* 0x0000000700387308 */ /* 0x0002740000002400 */
[----:B------:R1:W1:Y:S10]  /*3500*/  MUFU.TANH R55, R8 ;  /* 0x0000000800377308 */ /* 0x0002740000002400 */
[----:B------:R1:W1:Y:S10]  /*3510*/  MUFU.TANH R54, R9 ;  /* 0x0000000900367308 */ /* 0x0002740000002400 */
[----:B------:R1:W1:Y:S10]  /*3520*/  MUFU.TANH R53, R10 ;  /* 0x0000000a00357308 */ /* 0x0002740000002400 */
[----:B------:R1:W1:Y:S01]  /*3530*/  MUFU.TANH R52, R11 ;  /* 0x0000000b00347308 */ /* 0x0002620000002400 */
[----:B------:R-:W-:-:S05]  /*3540*/  @!P0 BRA `(.L_x_279) ;  /* 0x0000011000008947 */ /* 0x000fca0003800000 */
[----:B-1234-:R-:W-:Y:S01]  /*3550*/  MOV R11, R52 ;  /* 0x00000034000b7202 */ /* 0x01efe20000000f00 */
[----:B------:R-:W-:Y:S01]  /*3560*/  UIADD3 UR11, UR10, UR18, -UR6 ;  /* 0x000000120a0b7290 */ /* 0x000fe2000fffe806 */
[----:B------:R-:W-:Y:S01]  /*3570*/  MOV R9, R54 ;  /* 0x0000003600097202 */ /* 0x000fe20000000f00 */
[----:B------:R-:W-:Y:S01]  /*3580*/  IMAD.U32 R4, RZ, RZ, UR20 ;  /* 0x00000014ff047e24 */ /* 0x000fe2000f8e00ff */
[----:B------:R-:W-:Y:S01]  /*3590*/  MOV R7, R56 ;  /* 0x0000003800077202 */ /* 0x000fe20000000f00 */
[----:B------:R-:W-:Y:S01]  /*35a0*/  IMAD.MOV.U32 R10, RZ, RZ, R53 ;  /* 0x000000ffff0a7224 */ /* 0x000fe200078e0035 */
[----:B------:R-:W-:Y:S01]  /*35b0*/  UIADD3 UR8, UR9, 0x40, URZ ;  /* 0x0000004009087890 */ /* 0x000fe2000fffe03f */
[----:B------:R-:W-:Y:S01]  /*35c0*/  IMAD.MOV.U32 R8, RZ, RZ, R55 ;  /* 0x000000ffff087224 */ /* 0x000fe200078e0037 */
[----:B------:R-:W-:Y:S01]  /*35d0*/  ISETP.LT.AND P0, PT, R4, UR6, PT ;  /* 0x0000000604007c0c */ /* 0x000fe2000bf01270 */
[----:B------:R-:W-:Y:S01]  /*35e0*/  IMAD.MOV.U32 R6, RZ, RZ, R57 ;  /* 0x000000ffff067224 */ /* 0x000fe200078e0039 */
[----:B------:R-:W-:Y:S01]  /*35f0*/  UISETP.GE.AND UP0, UPT, UR8, UR11, UPT ;  /* 0x0000000b0800728c */ /* 0x000fe2000bf06270 */
[----:B------:R-:W-:Y:S01]  /*3600*/  MOV R4, R58 ;  /* 0x0000003a00047202 */ /* 0x000fe20000000f00 */
[----:B------:R-:W-:Y:S01]  /*3610*/  IMAD.MOV.U32 R44, RZ, RZ, R59 ;  /* 0x000000ffff2c7224 */ /* 0x000fe200078e003b */
[----:B------:R-:W-:Y:S03]  /*3620*/  UMOV UR8, UR10 ;  /* 0x0000000a00087c82 */ /* 0x000fe60008000000 */
[----:B------:R-:W-:Y:S11]  /*3630*/  PLOP3.LUT P1, PT, PT, PT, UP0, 0x80, 0x0 ;  /* 0x000000000000781c */ /* 0x000ff60003f2f008 */
[----:B------:R-:W-:Y:S02]  /*3640*/  @!UPT UIADD3 URZ, URZ, URZ, URZ ;  /* 0x0000003f3f3ff290 */ /* 0x000fe4000fffe03f */
[----:B------:R-:W-:-:S05]  /*3650*/  @!P1 BRA P0, `(.L_x_280) ;  /* 0x000002d000009947 */ /* 0x000fca0000000000 */
.L_x_279:
[----:B-1234-:R-:W2:Y:S01]  /*3660*/  LDL R5, [R1+0x4] ;  /* 0x0000040001057983 */ /* 0x01eea20000100800 */
[----:B------:R-:W-:Y:S01]  /*3670*/  UIADD3 UR11, UR6, 0x1, -UR12 ;  /* 0x00000001060b7890 */ /* 0x000fe2000fffe80c */
[----:B------:R-:W-:Y:S01]  /*3680*/  IMAD.U32 R4, RZ, RZ, UR22 ;  /* 0x00000016ff047e24 */ /* 0x000fe2000f8e00ff */
[----:B------:R-:W-:Y:S01]  /*3690*/  UIADD3 UR10, -UR8, UR6, -UR12 ;  /* 0x00000006080a7290 */ /* 0x000fe2000fffe90c */
[----:B------:R-:W3:Y:S01]  /*36a0*/  LDL R45, [R1+0x8] ;  /* 0x00000800012d7983 */ /* 0x000ee20000100800 */
[----:B--2---:R-:W-:Y:S01]  /*36b0*/  IADD3 R5, R5, UR9, RZ ;  /* 0x0000000905057c10 */ /* 0x004fe2000fffe0ff */
[----:B------:R-:W-:Y:S03]  /*36c0*/  UIADD3 UR9, UR11, UR39, URZ ;  /* 0x000000270b097290 */ /* 0x000fe6000fffe03f */
[C---:B------:R-:W-:Y:S01]  /*36d0*/  IADD3 R6, R5.reuse, UR10, RZ ;  /* 0x0000000a05067c10 */ /* 0x040fe2000fffe0ff */
[----:B---3--:R-:W-:Y:S01]  /*36e0*/  IMAD R4, R4, 0x20, R45 ;  /* 0x0000002004047824 */ /* 0x008fe200078e022d */
[C---:B------:R-:W-:Y:S02]  /*36f0*/  IADD3 R11, R5.reuse, 0x8, RZ ;  /* 0x00000008050b7810 */ /* 0x040fe40007ffe0ff */
        /* <DEDUP_REMOVED lines=17> */
[CC--:B------:R-:W-:Y:S02]  /*3810*/  ISETP.GE.AND P1, PT, R8.reuse, R5.reuse, PT ;  /* 0x000000050800720c */ /* 0x0c0fe40003f26270 */
        /* <DEDUP_REMOVED lines=17> */
.L_x_280:
[C---:B------:R-:W-:Y:S01]  /*3930*/  FMUL.FTZ R5, R244.reuse, 1.4426950216293334961 ;  /* 0x3fb8aa3bf4057820 */ /* 0x040fe20000410000 */
[----:B------:R-:W-:Y:S01]  /*3940*/  FSETP.NEU.FTZ.AND P0, PT, R244, -INF , PT ;  /* 0xff800000f400780b */ /* 0x000fe20003f1d000 */
[----:B------:R-:W-:Y:S01]  /*3950*/  UISETP.GT.AND UP2, UPT, UR7, UR17, UPT ;  /* 0x000000110700728c */ /* 0x000fe2000bf44270 */
[----:B------:R-:W-:Y:S02]  /*3960*/  MOV R248, c[0x0][0x22c] ;  /* 0x00008b0000f87a02 */ /* 0x000fe40000000f00 */
[----:B------:R-:W-:Y:S02]  /*3970*/  FSEL R5, R5, RZ, P0 ;  /* 0x000000ff05057208 */ /* 0x000fe40000000000 */
[C---:B------:R-:W-:Y:S01]  /*3980*/  FSETP.NEU.FTZ.AND P0, PT, R245.reuse, -INF , PT ;  /* 0xff800000f500780b */ /* 0x040fe20003f1d000 */
[----:B------:R-:W-:Y:S01]  /*3990*/  IMAD R248, R248, c[0x0][0x1c0], RZ ;  /* 0x00007000f8f87a24 */ /* 0x000fe200078e02ff */
[----:B------:R-:W-:Y:S01]  /*39a0*/  PLOP3.LUT P3, PT, PT, PT, UP2, 0x80, 0x0 ;  /* 0x000000000000781c */ /* 0x000fe20003f6f028 */
[--C-:B------:R-:W-:Y:S02]  /*39b0*/  FFMA.FTZ R44, R44, c[0x0][0x23c], -R5.reuse ;  /* 0x00008f002c2c7a23 */ /* 0x100fe40000010805 */
[--C-:B------:R-:W-:Y:S02]  /*39c0*/  FFMA.FTZ R4, R4, c[0x0][0x23c], -R5.reuse ;  /* 0x00008f0004047a23 */ /* 0x100fe40000010805 */
[----:B------:R1:W-:Y:S10]  /*39d0*/  MUFU.EX2 R67, R44 ;  /* 0x0000002c00437308 */ /* 0x0003f40000000800 */
[----:B------:R2:W3:Y:S01]  /*39e0*/  MUFU.EX2 R66, R4 ;  /* 0x0000000400427308 */ /* 0x0004e20000000800 */
[----:B-1----:R-:W-:Y:S05]  /*39f0*/  FMUL.FTZ R44, R245, 1.4426950216293334961 ;  /* 0x3fb8aa3bf52c7820 */ /* 0x002fea0000410000 */
[----:B--2---:R-:W-:Y:S05]  /*3a00*/  FSEL R4, R44, RZ, P0 ;  /* 0x000000ff2c047208 */ /* 0x004fea0000000000 */
[--C-:B------:R-:W-:Y:S04]  /*3a10*/  FFMA.FTZ R6, R6, c[0x0][0x23c], -R4.reuse ;  /* 0x00008f0006067a23 */ /* 0x100fe80000010804 */
[----:B------:R1:W-:Y:S02]  /*3a20*/  MUFU.EX2 R65, R6 ;  /* 0x0000000600417308 */ /* 0x0003e40000000800 */
[--C-:B-1----:R-:W-:Y:S01]  /*3a30*/  FFMA.FTZ R6, R7, c[0x0][0x23c], -R4.reuse ;  /* 0x00008f0007067a23 */ /* 0x102fe20000010804 */
[----:B---3--:R-:W-:Y:S07]  /*3a40*/  F2FP.PACK_AB R7, R66, R67 ;  /* 0x000000434207723e */ /* 0x008fee00000000ff */
[----:B------:R1:W2:Y:S01]  /*3a50*/  MUFU.EX2 R64, R6 ;  /* 0x0000000600407308 */ /* 0x0002a20000000800 */
[----:B------:R-:W-:Y:S01]  /*3a60*/  STS [R249+0x15000], R7 ;  /* 0x01500007f9007388 */ /* 0x000fe20000000800 */
[--C-:B-1----:R-:W-:Y:S02]  /*3a70*/  FFMA.FTZ R6, R8, c[0x0][0x23c], -R5.reuse ;  /* 0x00008f0008067a23 */ /* 0x102fe40000010805 */
[----:B------:R-:W-:Y:S06]  /*3a80*/  FFMA.FTZ R5, R9, c[0x0][0x23c], -R5 ;  /* 0x00008f0009057a23 */ /* 0x000fec0000010805 */
[----:B------:R2:W-:Y:S10]  /*3a90*/  MUFU.EX2 R63, R6 ;  /* 0x00000006003f7308 */ /* 0x0005f40000000800 */
[----:B------:R1:W3:Y:S01]  /*3aa0*/  MUFU.EX2 R62, R5 ;  /* 0x00000005003e7308 */ /* 0x0002e20000000800 */
[----:B--2---:R-:W-:Y:S05]  /*3ab0*/  F2FP.PACK_AB R6, R64, R65 ;  /* 0x000000414006723e */ /* 0x004fea00000000ff */
[----:B------:R-:W-:Y:S01]  /*3ac0*/  STS [R252+0x15000], R6 ;  /* 0x01500006fc007388 */ /* 0x000fe20000000800 */
[--C-:B-1----:R-:W-:Y:S02]  /*3ad0*/  FFMA.FTZ R5, R10, c[0x0][0x23c], -R4.reuse ;  /* 0x00008f000a057a23 */ /* 0x102fe40000010804 */
[----:B------:R-:W-:Y:S02]  /*3ae0*/  FFMA.FTZ R4, R11, c[0x0][0x23c], -R4 ;  /* 0x00008f000b047a23 */ /* 0x000fe40000010804 */
[----:B------:R3:W-:Y:S10]  /*3af0*/  MUFU.EX2 R61, R5 ;  /* 0x00000005003d7308 */ /* 0x0007f40000000800 */
[----:B------:R-:W1:Y:S01]  /*3b00*/  MUFU.EX2 R60, R4 ;  /* 0x00000004003c7308 */ /* 0x000e620000000800 */
[----:B---3--:R-:W-:Y:S05]  /*3b10*/  F2FP.PACK_AB R5, R62, R63 ;  /* 0x0000003f3e05723e */ /* 0x008fea00000000ff */
[----:B------:R-:W-:Y:S01]  /*3b20*/  STS [R250+0x15000], R5 ;  /* 0x01500005fa007388 */ /* 0x000fe20000000800 */
[----:B-1----:R-:W-:Y:S05]  /*3b30*/  F2FP.PACK_AB R4, R60, R61 ;  /* 0x0000003d3c04723e */ /* 0x002fea00000000ff */
        /* <DEDUP_REMOVED lines=188> */
.L_x_281:
        /* <DEDUP_REMOVED lines=336> */
.L_x_282:
        /* <DEDUP_REMOVED lines=123> */
.L_x_284:
        /* <DEDUP_REMOVED lines=16> */
.L_x_285:
        /* <DEDUP_REMOVED lines=59> */
.L_x_278:
[----:B------:R-:W-:Y:S05]  /*6860*/  BSYNC B0 ;  /* 0x0000000000007941 */ /* 0x000fea0003800000 */
.L_x_270:
        /* <DEDUP_REMOVED lines=12> */
.L_x_286:
[----:B------:R-:W-:Y:S05]  /*6930*/  EXIT ;  /* 0x000000000000794d */ /* 0x000fea0003800000 */
.L_x_288:
        /* <DEDUP_REMOVED lines=12> */
.L_x_2007:


//--------------------- .text._ZN5flash44flash_bwd_dq_dk_dv_loop_seqk_parallel_kernelI23Flash_bwd_kernel_traitsILi256ELi64ELi32ELi8ELi4ELi1ELi2ELb1ELb1EN7cutlass6half_tE19Flash_kernel_traitsILi256ELi64ELi32ELi8ES3_EELb0ELb0ELb1ELb1ELb0ELb0ELb0EEEvNS_16Flash_bwd_paramsE --------------------------
	.section	.text._ZN5flash44flash_bwd_dq_dk_dv_loop_seqk_parallel_kernelI23Flash_bwd_kernel_traitsILi256ELi64ELi32ELi8ELi4ELi1ELi2ELb1ELb1EN7cutlass6half_tE19Flash_kernel_traitsILi256ELi64ELi32ELi8ES3_EELb0ELb0ELb1ELb1ELb0ELb0ELb0EEEvNS_16Flash_bwd_paramsE,"ax",@progbits
	.sectioninfo	@"SHI_REGISTERS=255"
	.align	128
        .global         _ZN5flash44flash_bwd_dq_dk_dv_loop_seqk_parallel_kernelI23Flash_bwd_kernel_traitsILi256ELi64ELi32ELi8ELi4ELi1ELi2ELb1ELb1EN7cutlass6half_tE19Flash_kernel_traitsILi256ELi64ELi32ELi8ES3_EELb0ELb0ELb1ELb1ELb0ELb0ELb0EEEvNS_16Flash_bwd_paramsE
        .type           _ZN5flash44flash_bwd_dq_dk_dv_loop_seqk_parallel_kernelI23Flash_bwd_kernel_traitsILi256ELi64ELi32ELi8ELi4ELi1ELi2ELb1ELb1EN7cutlass6half_tE19Flash_kernel_traitsILi256ELi64ELi32ELi8ES3_EELb0ELb0ELb1ELb1ELb0ELb0ELb0EEEvNS_16Flash_bwd_paramsE,@function
        .size           _ZN5flash44flash_bwd_dq_dk_dv_loop_seqk_parallel_kernelI23Flash_bwd_kernel_traitsILi256ELi64ELi32ELi8ELi4ELi1ELi2ELb1ELb1EN7cutlass6half_tE19Flash_kernel_traitsILi256ELi64ELi32ELi8ES3_EELb0ELb0ELb1ELb1ELb0ELb0ELb0EEEvNS_16Flash_bwd_paramsE,(.L_x_2008 - _ZN5flash44flash_bwd_dq_dk_dv_loop_seqk_parallel_kernelI23Flash_bwd_kernel_traitsILi256ELi64ELi32ELi8ELi4ELi1ELi2ELb1ELb1EN7cutlass6half_tE19Flash_kernel_traitsILi256ELi64ELi32ELi8ES3_EELb0ELb0ELb1ELb1ELb0ELb0ELb0EEEvNS_16Flash_bwd_paramsE)
        .other          _ZN5flash44flash_bwd_dq_dk_dv_loop_seqk_parallel_kernelI23Flash_bwd_kernel_traitsILi256ELi64ELi32ELi8ELi4ELi1ELi2ELb1ELb1EN7cutlass6half_tE19Flash_kernel_traitsILi256ELi64ELi32ELi8ES3_EELb0ELb0ELb1ELb1ELb0ELb0ELb0EEEvNS_16Flash_bwd_paramsE,@"STO_CUDA_ENTRY STV_DEFAULT"
_ZN5flash44flash_bwd_dq_dk_dv_loop_seqk_parallel_kernelI23Flash_bwd_kernel_traitsILi256ELi64ELi32ELi8ELi4ELi1ELi2ELb1ELb1EN7cutlass6half_tE19Flash_kernel_traitsILi256ELi64ELi32ELi8ES3_EELb0ELb0ELb1ELb1ELb0ELb0ELb0EEEvNS_16Flash_bwd_paramsE:
.text._ZN5flash44flash_bwd_dq_dk_dv_loop_seqk_parallel_kernelI23Flash_bwd_kernel_traitsILi256ELi64ELi32ELi8ELi4ELi1ELi2ELb1ELb1EN7cutlass6half_tE19Flash_kernel_traitsILi256ELi64ELi32ELi8ES3_EELb0ELb0ELb1ELb1ELb0ELb0ELb0EEEvNS_16Flash_bwd_paramsE:
        /* <DEDUP_REMOVED lines=16> */
[----:B------:R-:W-:Y:S02]  /*0100*/  USHF.R.S32.HI UR7, URZ, 0x1f, UR14 ;  /* 0x0000001f3f077899 */ /* 0x000fe4000801140e */
[----:B------:R-:W-:Y:S02]  /*0110*/  ULDC.U8 UR9, c[0x0][0x328] ;  /* 0x0000ca0000097ab9 */ /* 0x000fe40000000000 */
[----:B------:R-:W-:Y:S01]  /*0120*/  UISETP.NE.AND UP5, UPT, UR9, URZ, UPT ;  /* 0x0000003f0900728c */ /* 0x000fe2000bfa5270 */
[----:B------:R-:W3:Y:S01]  /*0130*/  S2UR UR36, SR_CTAID.Z ;  /* 0x00000000002479c3 */ /* 0x000ee20000002700 */
[----:B------:R-:W-:-:S02]  /*0140*/  ULDC UR48, c[0x0][0x22c] ;  /* 0x00008b0000307ab9 */ /* 0x000fc40000000800 */
[----:B------:R-:W-:Y:S02]  /*0150*/  ULDC UR38, c[0x0][0x1c0] ;  /* 0x0000700000267ab9 */ /* 0x000fe40000000800 */
[----:B------:R-:W-:Y:S02]  /*0160*/  ULDC UR12, c[0x0][0x1c0] ;  /* 0x00007000000c7ab9 */ /* 0x000fe40000000800 */
[----:B------:R-:W-:Y:S02]  /*0170*/  UIMAD.WIDE UR38, UR48, UR38, URZ ;  /* 0x00000026302672a5 */ /* 0x000fe4000f8e023f */
        /* <DEDUP_REMOVED lines=10> */
[--C-:B------:R-:W-:Y:S01]  /*0220*/  SHF.R.S32.HI R6, RZ, 0x2, R0.reuse ;  /* 0x00000002ff067819 */ /* 0x100fe20000011400 */
[----:B---3--:R-:W-:Y:S01]  /*0230*/  UIMAD UR49, UR36, UR48, URZ ;  /* 0x00000030243172a4 */ /* 0x008fe2000f8e023f */
[----:B------:R-:W-:Y:S01]  /*0240*/  SHF.R.S32.HI R7, RZ, 0x1f, R0 ;  /* 0x0000001fff077819 */ /* 0x000fe20000011400 */
[----:B------:R-:W-:Y:S01]  /*0250*/  UIMAD UR48, UR48, UR12, URZ ;  /* 0x0000000c303072a4 */ /* 0x000fe2000f8e023f */
[----:B------:R-:W-:Y:S01]  /*0260*/  LOP3.LUT R0, R0, 0x7ffffffc, RZ, 0xc0, !PT ;  /* 0x7ffffffc00007812 */ /* 0x000fe200078ec0ff */
[----:B------:R-:W-:Y:S01]  /*0270*/  UIMAD UR57, UR8, UR6, UR57 ;  /* 0x00000006083972a4 */ /* 0x000fe2000f8e0239 */
[CC--:B------:R-:W-:Y:S01]  /*0280*/  LEA.HI R14, R3.reuse, R9.reuse, RZ, 0x3 ;  /* 0x00000009030e7211 */ /* 0x0c0fe200078f18ff */
[----:B------:R-:W-:Y:S01]  /*0290*/  UIMAD UR54, UR7, UR34, URZ ;  /* 0x00000022073672a4 */ /* 0x000fe2000f8e023f */
[-C--:B------:R-:W-:Y:S01]  /*02a0*/  LEA.HI R11, R3, R9.reuse, RZ, 0x5 ;  /* 0x00000009030b7211 */ /* 0x080fe200078f28ff */
[----:B------:R-:W-:Y:S01]  /*02b0*/  IMAD.IADD R16, R9, 0x1, -R0 ;  /* 0x0000000109107824 */ /* 0x000fe200078e0a00 */
[----:B------:R-:W-:Y:S01]  /*02c0*/  SHF.R.S32.HI R5, RZ, 0x4, R2 ;  /* 0x00000004ff057819 */ /* 0x000fe20000011402 */
[----:B------:R-:W-:Y:S01]  /*02d0*/  UIMAD UR6, UR34, UR11, UR36 ;  /* 0x0000000b220672a4 */ /* 0x000fe2000f8e0224 */
[----:B------:R-:W-:Y:S01]  /*02e0*/  LEA.HI R0, R7, R6, RZ, 0x3 ;  /* 0x0000000607007211 */ /* 0x000fe200078f18ff */
[----:B------:R-:W-:Y:S01]  /*02f0*/  @!UP5 UIMAD UR7, UR34, UR13, UR36 ;  /* 0x0000000d2207d2a4 */ /* 0x000fe2000f8e0224 */
[CC--:B------:R-:W-:Y:S01]  /*0300*/  LEA.HI R12, R3.reuse, R9.reuse, RZ, 0x7 ;  /* 0x00000009030c7211 */ /* 0x0c0fe200078f38ff */
[----:B------:R-:W-:Y:S01]  /*0310*/  USHF.L.U32 UR43, UR48, 0x6, URZ ;  /* 0x00000006302b7899 */ /* 0x000fe2000800063f */
[----:B------:R-:W-:Y:S01]  /*0320*/  LEA.HI R13, R3, R9, RZ, 0x6 ;  /* 0x00000009030d7211 */ /* 0x000fe200078f30ff */
[----:B------:R-:W-:Y:S01]  /*0330*/  ULDC UR51, c[0x0][0x214] ;  /* 0x0000850000337ab9 */ /* 0x000fe20000000800 */
[----:B------:R-:W-:Y:S01]  /*0340*/  LOP3.LUT R3, R14, 0xfffffff8, RZ, 0xc0, !PT ;  /* 0xfffffff80e037812 */ /* 0x000fe200078ec0ff */
[----:B------:R-:W-:Y:S01]  /*0350*/  ULDC UR58, c[0x0][0x1c8] ;  /* 0x00007200003a7ab9 */ /* 0x000fe20000000800 */
[C---:B------:R-:W-:Y:S01]  /*0360*/  LOP3.LUT R8, R2.reuse, 0xfffffff0, RZ, 0xc0, !PT ;  /* 0xfffffff002087812 */ /* 0x040fe200078ec0ff */
[----:B------:R-:W-:Y:S01]  /*0370*/  ULDC.U8 UR10, c[0x0][0x3d0] ;  /* 0x0000f400000a7ab9 */ /* 0x000fe20000000000 */
[----:B------:R-:W-:Y:S01]  /*0380*/  LOP3.LUT R10, R11, 0xffffffe0, RZ, 0xc0, !PT ;  /* 0xffffffe00b0a7812 */ /* 0x000fe200078ec0ff */
[----:B------:R-:W-:Y:S01]  /*0390*/  ULDC UR52, c[0x0][0x224] ;  /* 0x0000890000347ab9 */ /* 0x000fe20000000800 */
[----:B------:R-:W-:Y:S01]  /*03a0*/  LEA.HI R4, R2, R5, RZ, 0x1 ;  /* 0x0000000502047211 */ /* 0x000fe200078f08ff */
[C---:B------:R-:W-:Y:S01]  /*03b0*/  IMAD.IADD R2, R9.reuse, 0x1, -R3 ;  /* 0x0000000109027824 */ /* 0x040fe200078e0a03 */
[----:B------:R-:W-:Y:S01]  /*03c0*/  LOP3.LUT R0, R0, 0xfffffff8, RZ, 0xc0, !PT ;  /* 0xfffffff800007812 */ /* 0x000fe200078ec0ff */
[C---:B------:R-:W-:Y:S01]  /*03d0*/  IMAD.IADD R8, R9.reuse, 0x1, -R8 ;  /* 0x0000000109087824 */ /* 0x040fe200078e0a08 */
[----:B------:R-:W-:Y:S01]  /*03e0*/  SHF.R.S32.HI R15, RZ, 0x3, R14 ;  /* 0x00000003ff0f7819 */ /* 0x000fe2000001140e */
[----:B------:R-:W-:Y:S01]  /*03f0*/  IMAD.IADD R3, R9, 0x1, -R10 ;  /* 0x0000000109037824 */ /* 0x000fe200078e0a0a */
[----:B------:R-:W-:Y:S01]  /*0400*/  LOP3.LUT R4, R4, 0xfffffffe, RZ, 0xc0, !PT ;  /* 0xfffffffe04047812 */ /* 0x000fe200078ec0ff */
[----:B------:R-:W-:Y:S01]  /*0410*/  IMAD.IADD R9, R6, 0x1, -R0 ;  /* 0x0000000106097824 */ /* 0x000fe200078e0a00 */
[----:B------:R-:W-:Y:S01]  /*0420*/  SHF.R.S32.HI R6, RZ, 0x7, R12 ;  /* 0x00000007ff067819 */ /* 0x000fe2000001140c */
[----:B------:R-:W-:Y:S01]  /*0430*/  IMAD.SHL.U32 R0, R15, 0x40, RZ ;  /* 0x000000400f007824 */ /* 0x000fe200078e00ff */
[C---:B------:R-:W-:Y:S01]  /*0440*/  LOP3.LUT P0, RZ, R2.reuse, 0x4, RZ, 0xc0, !PT ;  /* 0x0000000402ff7812 */ /* 0x040fe2000780c0ff */
[----:B------:R-:W-:Y:S01]  /*0450*/  IMAD.IADD R10, R5, 0x1, -R4 ;  /* 0x00000001050a7824 */ /* 0x000fe200078e0a04 */
[----:B------:R-:W-:Y:S01]  /*0460*/  SHF.R.S32.HI R4, RZ, 0x1f, R3 ;  /* 0x0000001fff047819 */ /* 0x000fe20000011403 */
[----:B------:R-:W-:Y:S01]  /*0470*/  IMAD.SHL.U32 R245, R2, 0x8, RZ ;  /* 0x0000000802f57824 */ /* 0x000fe200078e00ff */
[----:B------:R-:W-:Y:S01]  /*0480*/  LOP3.LUT R0, R0, 0x1c0, RZ, 0xc0, !PT ;  /* 0x000001c000007812 */ /* 0x000fe200078ec0ff */
[----:B------:R-:W-:Y:S01]  /*0490*/  IMAD.SHL.U32 R5, R2, 0x40, RZ ;  /* 0x0000004002057824 */ /* 0x000fe200078e00ff */
[----:B------:R-:W-:Y:S01]  /*04a0*/  LEA.HI R17, R4, R3, RZ, 0x2 ;  /* 0x0000000304117211 */ /* 0x000fe200078f10ff */
[----:B------:R-:W-:Y:S01]  /*04b0*/  @UP5 UIMAD UR56, UR34, UR51, URZ ;  /* 0x00000033223852a4 */ /* 0x000fe2000f8e023f */
        /* <DEDUP_REMOVED lines=12> */
[C---:B------:R-:W-:Y:S01]  /*0580*/  LOP3.LUT R0, R9.reuse, 0x1, RZ, 0xc0, !PT ;  /* 0x0000000109007812 */ /* 0x040fe200078ec0ff */
[----:B------:R-:W-:Y:S01]  /*0590*/  UIMAD.WIDE.U32 UR44, UR38, UR46, URZ ;  /* 0x0000002e262c72a5 */ /* 0x000fe2000f8e003f */
[----:B------:R-:W-:Y:S01]  /*05a0*/  LOP3.LUT R4, R4, R3, RZ, 0x3c, !PT ;  /* 0x0000000304047212 */ /* 0x000fe200078e3cff */
[----:B------:R-:W-:Y:S01]  /*05b0*/  IMAD.SHL.U32 R3, R2, 0x20, RZ ;  /* 0x0000002002037824 */ /* 0x000fe200078e00ff */
[----:B------:R-:W-:Y:S01]  /*05c0*/  ISETP.NE.U32.AND P1, PT, R0, 0x1, PT ;  /* 0x000000010000780c */ /* 0x000fe20003f25070 */
[----:B------:R-:W-:Y:S01]  /*05d0*/  IMAD.SHL.U32 R0, R10, 0x100, RZ ;  /* 0x000001000a007824 */ /* 0x000fe200078e00ff */
[----:B------:R-:W-:Y:S01]  /*05e0*/  LOP3.LUT P5, RZ, R2, 0x2, RZ, 0xc0, !PT ;  /* 0x0000000202ff7812 */ /* 0x000fe200078ac0ff */
[----:B------:R-:W-:Y:S01]  /*05f0*/  UIMAD UR53, UR39, UR46, URZ ;  /* 0x0000002e273572a4 */ /* 0x000fe2000f8e023f */
[----:B------:R-:W-:Y:S01]  /*0600*/  LOP3.LUT P2, RZ, R9, 0x2, RZ, 0xc0, !PT ;  /* 0x0000000209ff7812 */ /* 0x000fe2000784c0ff */
[----:B------:R-:W-:Y:S01]  /*0610*/  USHF.R.S32.HI UR55, URZ, 0x1f, UR49 ;  /* 0x0000001f3f377899 */ /* 0x000fe20008011431 */
[----:B------:R-:W-:Y:S01]  /*0620*/  LOP3.LUT R2, R0, 0x100, RZ, 0xc0, !PT ;  /* 0x0000010000027812 */ /* 0x000fe200078ec0ff */
[----:B------:R-:W-:Y:S01]  /*0630*/  IMAD R0, R6, 0x2, R10 ;  /* 0x0000000206007824 */ /* 0x000fe200078e020a */
[----:B------:R-:W-:Y:S01]  /*0640*/  LOP3.LUT P6, RZ, R8, 0x4, RZ, 0xc0, !PT ;  /* 0x0000000408ff7812 */ /* 0x000fe200078cc0ff */
[----:B------:R-:W-:Y:S01]  /*0650*/  UIMAD UR52, UR6, UR52, URZ ;  /* 0x00000034063472a4 */ /* 0x000fe2000f8e023f */
[----:B------:R-:W-:Y:S01]  /*0660*/  LOP3.LUT R226, R2, 0xe0, R3, 0xf8, !PT ;  /* 0x000000e002e27812 */ /* 0x000fe200078ef803 */
[----:B------:R-:W-:Y:S01]  /*0670*/  IMAD.SHL.U32 R3, R10, 0x20, RZ ;  /* 0x000000200a037824 */ /* 0x000fe200078e00ff */
[----:B------:R-:W-:Y:S01]  /*0680*/  SHF.R.S32.HI R2, RZ, 0x6, R13 ;  /* 0x00000006ff027819 */ /* 0x000fe2000001140d */
[----:B------:R-:W-:Y:S01]  /*0690*/  IMAD.U32 R0, R0, 0x200, R4 ;  /* 0x0000020000007824 */ /* 0x000fe200078e0004 */
[----:B------:R-:W-:Y:S01]  /*06a0*/  SEL R232, R227, 0xffffffc0, !P0 ;  /* 0xffffffc0e3e87807 */ /* 0x000fe20004000000 */
[----:B------:R-:W-:Y:S01]  /*06b0*/  IMAD.SHL.U32 R4, R9, 0x20, RZ ;  /* 0x0000002009047824 */ /* 0x000fe200078e00ff */
[----:B------:R-:W-:Y:S01]  /*06c0*/  @!UP5 UIMAD UR51, UR7, UR51, URZ ;  /* 0x000000330733d2a4 */ /* 0x000fe2000f8e023f */
[C---:B------:R-:W-:Y:S01]  /*06d0*/  IMAD R237, R2.reuse, 0x200, R5 ;  /* 0x0000020002ed7824 */ /* 0x040fe200078e0205 */
[----:B------:R-:W-:Y:S01]  /*06e0*/  USHF.R.S32.HI UR50, URZ, 0x1f, UR43 ;  /* 0x0000001f3f327899 */ /* 0x000fe2000801142b */
        /* <DEDUP_REMOVED lines=8> */
[----:B------:R-:W-:Y:S01]  /*0770*/  IMAD.SHL.U32 R4, R10, 0x8, RZ ;  /* 0x000000080a047824 */ /* 0x000fe200078e00ff */
[----:B------:R-:W-:Y:S01]  /*0780*/  SHF.R.S32.HI R3, RZ, 0x1f, R8 ;  /* 0x0000001fff037819 */ /* 0x000fe20000011408 */
[----:B------:R-:W-:Y:S01]  /*0790*/  IMAD.IADD R231, R229, 0x1, R232 ;  /* 0x00000001e5e77824 */ /* 0x000fe200078e02e8 */
[----:B------:R-:W-:Y:S01]  /*07a0*/  SHF.R.S32.HI R2, RZ, 0x5, R11 ;  /* 0x00000005ff027819 */ /* 0x000fe2000001140b */
[----:B------:R-:W-:Y:S01]  /*07b0*/  ULDC UR42, c[0x0][0x2e8] ;  /* 0x0000ba00002a7ab9 */ /* 0x000fe20000000800 */
[----:B------:R-:W-:Y:S01]  /*07c0*/  LEA.HI R225, R3, R8, RZ, 0x3 ;  /* 0x0000000803e17211 */ /* 0x000fe200078f18ff */
[----:B------:R-:W-:Y:S01]  /*07d0*/  IMAD.SHL.U32 R3, R8, 0x20, RZ ;  /* 0x0000002008037824 */ /* 0x000fe200078e00ff */
[----:B------:R-:W-:-:S02]  /*07e0*/  LOP3.LUT R12, R4, 0x8, RZ, 0xc0, !PT ;  /* 0x00000008040c7812 */ /* 0x000fc400078ec0ff */
[C---:B------:R-:W-:Y:S01]  /*07f0*/  LOP3.LUT R5, R225.reuse, 0xfffffff8, RZ, 0xc0, !PT ;  /* 0xfffffff8e1057812 */ /* 0x040fe200078ec0ff */
[----:B------:R-:W-:Y:S01]  /*0800*/  IMAD.SHL.U32 R225, R225, 0x40, RZ ;  /* 0x00000040e1e17824 */ /* 0x000fe200078e00ff */
[----:B------:R-:W-:Y:S02]  /*0810*/  SHF.R.S32.HI R6, RZ, 0x1f, R11 ;  /* 0x0000001fff067819 */ /* 0x000fe4000001140b */
[----:B------:R-:W-:Y:S01]  /*0820*/  LOP3.LUT R4, R12, 0x1e0, R3, 0xf8, !PT ;  /* 0x000001e00c047812 */ /* 0x000fe200078ef803 */
[C---:B------:R-:W-:Y:S01]  /*0830*/  IMAD.IADD R7, R8.reuse, 0x1, -R5 ;  /* 0x0000000108077824 */ /* 0x040fe200078e0a05 */
[-C--:B------:R-:W-:Y:S01]  /*0840*/  LEA.HI R3, R11, R2.reuse, RZ, 0x1 ;  /* 0x000000020b037211 */ /* 0x080fe200078f08ff */
[----:B------:R-:W-:Y:S01]  /*0850*/  IMAD.SHL.U32 R5, R8, 0x4, RZ ;  /* 0x0000000408057824 */ /* 0x000fe200078e00ff */
[----:B------:R-:W-:Y:S01]  /*0860*/  LEA.HI R6, R6, R2, RZ, 0x2 ;  /* 0x0000000206067211 */ /* 0x000fe200078f10ff */
[----:B------:R-:W-:Y:S01]  /*0870*/  IMAD.U32 R8, RZ, RZ, UR14 ;  /* 0x0000000eff087e24 */ /* 0x000fe2000f8e00ff */
        /* <DEDUP_REMOVED lines=45> */
[----:B------:R1:W-:Y:S01]  /*0b50*/  STL [R1+0xc], R5 ;  /* 0x00000c0501007387 */ /* 0x0003e20000100800 */
        /* <DEDUP_REMOVED lines=17> */
[----:B-1----:R-:W-:-:S05]  /*0c70*/  IMAD.MOV.U32 R5, RZ, RZ, 0x1c0 ;  /* 0x000001c0ff057424 */ /* 0x002fca00078e00ff */
[----:B------:R-:W-:-:S05]  /*0c80*/  SEL R5, R5, 0x240, !P1 ;  /* 0x0000024005057807 */ /* 0x000fca0004800000 */
[----:B--2---:R-:W-:-:S05]  /*0c90*/  IMAD.IADD R0, R251, 0x1, R5 ;  /* 0x00000001fb007824 */ /* 0x004fca00078e0205 */
[----:B------:R1:W-:Y:S02]  /*0ca0*/  STL [R1+0x4], R0 ;  /* 0x0000040001007387 */ /* 0x0003e40000100800 */
[----:B-1----:R-:W-:-:S05]  /*0cb0*/  IMAD.IADD R0, R5, 0x1, R252 ;  /* 0x0000000105007824 */ /* 0x002fca00078e02fc */
[----:B------:R1:W-:Y:S02]  /*0cc0*/  STL [R1], R0 ;  /* 0x0000000001007387 */ /* 0x0003e40000100800 */
[----:B-1----:R-:W-:Y:S02]  /*0cd0*/  IMAD.SHL.U32 R0, R4, 0x2, RZ ;  /* 0x0000000204007824 */ /* 0x002fe400078e00ff */
.L_x_323:
        /* <DEDUP_REMOVED lines=53> */
.L_x_289:
        /* <DEDUP_REMOVED lines=22> */
[----:B------:R-:W-:Y:S02]  /*1190*/  ULDC.64 UR8, c[0x0][0x190] ;  /* 0x0000640000087ab9 */ /* 0x000fe40000000a00 */
[----:B------:R-:W-:Y:S02]  /*11a0*/  ULDC UR6, c[0x0][0x2e4] ;  /* 0x0000b90000067ab9 */ /* 0x000fe40000000800 */
[----:B------:R-:W-:Y:S02]  /*11b0*/  UIMAD.WIDE.U32 UR14, UR16, UR8, URZ ;  /* 0x00000008100e72a5 */ /* 0x000fe4000f8e003f */
[----:B------:R-:W-:Y:S02]  /*11c0*/  UIADD3 UR8, UR10, 0x3f, URZ ;  /* 0x0000003f0a087890 */ /* 0x000fe4000fffe03f */
[----:B------:R-:W-:-:S02]  /*11d0*/  UIADD3 UR6, UR37, UR6, -UR7 ;  /* 0x0000000625067290 */ /* 0x000fc4000fffe807 */
[----:B------:R-:W-:Y:S02]  /*11e0*/  UIMAD UR18, UR16, UR9, URZ ;  /* 0x00000009101272a4 */ /* 0x000fe4000f8e023f */
[----:B------:R-:W-:Y:S02]  /*11f0*/  USHF.R.S32.HI UR9, URZ, 0x1f, UR8 ;  /* 0x0000001f3f097899 */ /* 0x000fe40008011408 */
[----:B------:R-:W-:Y:S02]  /*1200*/  UIADD3 UR6, UR6, 0x3f, URZ ;  /* 0x0000003f06067890 */ /* 0x000fe4000fffe03f */
[----:B------:R-:W-:Y:S02]  /*1210*/  ULEA.HI UR17, UR9, UR8, URZ, 0x6 ;  /* 0x0000000809117291 */ /* 0x000fe4000f8f303f */
[----:B------:R-:W-:Y:S02]  /*1220*/  USHF.R.S32.HI UR8, URZ, 0x1f, UR6 ;  /* 0x0000001f3f087899 */ /* 0x000fe40008011406 */
[----:B------:R-:W-:-:S02]  /*1230*/  ULDC.64 UR12, c[0x0][0x178] ;  /* 0x00005e00000c7ab9 */ /* 0x000fc40000000a00 */
[----:B------:R-:W-:Y:S02]  /*1240*/  ULEA.HI UR6, UR8, UR6, URZ, 0x6 ;  /* 0x0000000608067291 */ /* 0x000fe4000f8f303f */
[----:B-1----:R-:W-:Y:S02]  /*1250*/  UISETP.NE.AND UP0, UPT, UR26, -0x1, UPT ;  /* 0xffffffff1a00788c */ /* 0x002fe4000bf05270 */
[----:B------:R-:W-:Y:S02]  /*1260*/  UISETP.NE.AND UP3, UPT, UR16, -0x1, UPT ;  /* 0xffffffff1000788c */ /* 0x000fe4000bf65270 */
[----:B------:R-:W-:Y:S02]  /*1270*/  UIMAD.WIDE.U32 UR8, UR34, UR12, URZ ;  /* 0x0000000c220872a5 */ /* 0x000fe4000f8e003f */
[----:B------:R-:W-:Y:S01]  /*1280*/  UIMAD UR11, UR41, UR12, URZ ;  /* 0x0000000c290b72a4 */ /* 0x000fe2000f8e023f */
[----:B------:R-:W-:Y:S01]  /*1290*/  PLOP3.LUT P0, PT, PT, PT, UP0, 0x40, 0x0 ;  /* 0x000000000000781c */ /* 0x000fe20003f0e808 */
[----:B------:R-:W-:-:S02]  /*12a0*/  USEL UR31, UR8, UR14, !UP3 ;  /* 0x0000000e081f7287 */ /* 0x000fc4000d800000 */
[----:B------:R-:W-:Y:S02]  /*12b0*/  UIMAD UR13, UR34, UR13, UR11 ;  /* 0x0000000d220d72a4 */ /* 0x000fe4000f8e020b */
[----:B------:R-:W-:Y:S02]  /*12c0*/  USHF.R.S32.HI UR8, URZ, 0x6, UR17 ;  /* 0x000000063f087899 */ /* 0x000fe40008011411 */
[----:B------:R-:W-:Y:S02]  /*12d0*/  USHF.R.S32.HI UR6, URZ, 0x6, UR6 ;  /* 0x000000063f067899 */ /* 0x000fe40008011406 */
[----:B------:R-:W-:Y:S02]  /*12e0*/  @UP0 UIADD3 UR11, UR23, UR26, URZ ;  /* 0x0000001a170b0290 */ /* 0x000fe4000fffe03f */
[----:B------:R-:W-:Y:S02]  /*12f0*/  UISETP.LT.AND UP2, UPT, UR8, UR6, UPT ;  /* 0x000000060800728c */ /* 0x000fe4000bf41270 */
[----:B------:R-:W-:-:S02]  /*1300*/  UIADD3 UR27, UR9, UR13, URZ ;  /* 0x0000000d091b7290 */ /* 0x000fc4000fffe03f */
[----:B------:R-:W-:Y:S02]  /*1310*/  USEL UR35, UR8, UR6, UP2 ;  /* 0x0000000608237287 */ /* 0x000fe40009000000 */
[----:B------:R-:W-:Y:S02]  /*1320*/  ULDC.64 UR12, c[0x0][0x198] ;  /* 0x00006600000c7ab9 */ /* 0x000fe40000000a00 */
[----:B------:R-:W-:Y:S02]  /*1330*/  @UP0 UIMAD.WIDE.U32 UR8, UR11, UR12, URZ ;  /* 0x0000000c0b0802a5 */ /* 0x000fe4000f8e003f */
[----:B------:R-:W-:Y:S02]  /*1340*/  @UP3 UIADD3 UR27, UR15, UR18, URZ ;  /* 0x000000120f1b3290 */ /* 0x000fe4000fffe03f */
[----:B------:R-:W-:Y:S02]  /*1350*/  ULEA UR18, UR35, 0xffffffc0, 0x6 ;  /* 0xffffffc023127891 */ /* 0x000fe4000f8e303f */
[----:B------:R-:W-:-:S02]  /*1360*/  @UP0 UIMAD UR32, UR11, UR13, UR9 ;  /* 0x0000000d0b2002a4 */ /* 0x000fc4000f8e0209 */
        /* <DEDUP_REMOVED lines=15> */
.L_x_291:
        /* <DEDUP_REMOVED lines=19> */
.L_x_292:
[----:B------:R-:W-:Y:S01]  /*1590*/  IABS R8, c[0x0][0x1c8] ;  /* 0x0000720000087a13 */ /* 0x000fe20000000000 */
[----:B------:R-:W-:Y:S01]  /*15a0*/  ULDC.64 UR12, c[0x0][0x370] ;  /* 0x0000dc00000c7ab9 */ /* 0x000fe20000000a00 */
[----:B--2---:R-:W-:Y:S01]  /*15b0*/  IABS R7, UR36 ;  /* 0x0000002400077c13 */ /* 0x004fe20008000000 */
[----:B------:R-:W-:Y:S01]  /*15c0*/  @UP3 UIMAD.WIDE.U32 UR8, UR16, UR12, URZ ;  /* 0x0000000c100832a5 */ /* 0x000fe2000f8e003f */
[----:B------:R-:W1:Y:S01]  /*15d0*/  I2F.RP R4, R8 ;  /* 0x0000000800047306 */ /* 0x000e620000209400 */
[----:B------:R-:W-:Y:S01]  /*15e0*/  ULDC UR11, c[0x0][0x224] ;  /* 0x00008900000b7ab9 */ /* 0x000fe20000000800 */
[----:B------:R-:W-:Y:S01]  /*15f0*/  ISETP.LE.AND P1, PT, RZ, UR58, PT ;  /* 0x0000003aff007c0c */ /* 0x000fe2000bf23270 */
[----:B------:R-:W-:Y:S02]  /*1600*/  @UP3 UIMAD UR20, UR16, UR13, UR9 ;  /* 0x0000000d101432a4 */ /* 0x000fe4000f8e0209 */
[----:B------:R-:W-:Y:S02]  /*1610*/  ULDC UR15, c[0x0][0x234] ;  /* 0x00008d00000f7ab9 */ /* 0x000fe40000000800 */
[----:B------:R-:W-:-:S02]  /*1620*/  @UP3 UMOV UR19, UR8 ;  /* 0x0000000800133c82 */ /* 0x000fc40008000000 */
[----:B------:R-:W-:Y:S02]  /*1630*/  ULDC.64 UR8, c[0x0][0x368] ;  /* 0x0000da0000087ab9 */ /* 0x000fe40000000a00 */
[----:B------:R-:W-:Y:S02]  /*1640*/  @!UP3 UIMAD UR6, UR41, UR8, URZ ;  /* 0x000000082906b2a4 */ /* 0x000fe4000f8e023f */
[----:B------:R-:W-:Y:S02]  /*1650*/  ULDC.64 UR12, c[0x0][0x3d8] ;  /* 0x0000f600000c7ab9 */ /* 0x000fe40000000a00 */
[----:B------:R-:W-:Y:S01]  /*1660*/  @!UP3 UIMAD UR6, UR34, UR9, UR6 ;  /* 0x000000092206b2a4 */ /* 0x000fe2000f8e0206 */
[----:B-1----:R-:W1:Y:S01]  /*1670*/  MUFU.RCP R4, R4 ;  /* 0x0000000400047308 */ /* 0x002e620000001000 */
[----:B------:R-:W-:-:S04]  /*1680*/  @!UP3 UIMAD.WIDE.U32 UR8, UR34, UR8, URZ ;  /* 0x000000082208b2a5 */ /* 0x000fc8000f8e003f */
[----:B------:R-:W-:Y:S02]  /*1690*/  @!UP3 UIADD3 UR20, UR9, UR6, URZ ;  /* 0x000000060914b290 */ /* 0x000fe4000fffe03f */
[----:B------:R-:W-:Y:S01]  /*16a0*/  UIMAD UR6, UR41, UR11, UR54 ;  /* 0x0000000b290672a4 */ /* 0x000fe2000f8e0236 */
[----:B------:R-:W2:Y:S01]  /*16b0*/  S2UR UR11, SR_CTAID.X ;  /* 0x00000000000b79c3 */ /* 0x000ea20000002500 */
        /* <DEDUP_REMOVED lines=8> */
[----:B------:R-:W-:-:S04]  /*1740*/  UIMAD UR6, UR39, UR16, URZ ;  /* 0x00000010270672a4 */ /* 0x000fc8000f8e023f */
[----:B------:R-:W-:Y:S02]  /*1750*/  @UP3 UIADD3 UR14, UR9, UR6, URZ ;  /* 0x00000006090e3290 */ /* 0x000fe4000fffe03f */
[----:B------:R-:W-:-:S04]  /*1760*/  USHF.L.U64.HI UR6, UR34, 0x7, UR41 ;  /* 0x0000000722067899 */ /* 0x000fc80008010229 */
[----:B------:R-:W-:Y:S02]  /*1770*/  USEL UR6, UR6, URZ, UP1 ;  /* 0x0000003f06067287 */ /* 0x000fe40008800000 */
[----:B--2---:R-:W-:Y:S01]  /*1780*/  UIMAD.WIDE.U32 UR8, UR11, UR12, URZ ;  /* 0x0000000c0b0872a5 */ /* 0x004fe2000f8e003f */
[----:B-1----:R-:W-:-:S03]  /*1790*/  IMAD.MOV R4, RZ, RZ, -R5 ;  /* 0x000000ffff047224 */ /* 0x002fc600078e0a05 */
[----:B------:R-:W-:Y:S02]  /*17a0*/  UIMAD UR12, UR11, UR13, UR9 ;  /* 0x0000000d0b0c72a4 */ /* 0x000fe4000f8e0209 */
[----:B------:R-:W-:Y:S01]  /*17b0*/  USHF.L.U32 UR11, UR34, 0x7, URZ ;  /* 0x00000007220b7899 */ /* 0x000fe2000800063f */
[----:B------:R-:W-:Y:S01]  /*17c0*/  IMAD R6, R4, R8, RZ ;  /* 0x0000000804067224 */ /* 0x000fe200078e02ff */
[----:B------:R-:W-:Y:S01]  /*17d0*/  USEL UR17, UR8, URZ, UP6 ;  /* 0x0000003f08117287 */ /* 0x000fe2000b000000 */
[----:B------:R-:W-:Y:S01]  /*17e0*/  IMAD.MOV.U32 R4, RZ, RZ, RZ ;  /* 0x000000ffff047224 */ /* 0x000fe200078e00ff */
[----:B------:R-:W-:Y:S02]  /*17f0*/  USEL UR8, UR11, URZ, UP1 ;  /* 0x0000003f0b087287 */ /* 0x000fe40008800000 */
[----:B------:R-:W-:Y:S01]  /*1800*/  USEL UR12, UR12, URZ, UP6 ;  /* 0x0000003f0c0c7287 */ /* 0x000fe2000b000000 */
[----:B------:R-:W-:Y:S01]  /*1810*/  IMAD.HI.U32 R4, R5, R6, R4 ;  /* 0x0000000605047227 */ /* 0x000fe200078e0004 */
[----:B------:R-:W-:-:S03]  /*1820*/  UIADD3 UR8, UP1, UR18, UR8, URZ ;  /* 0x0000000812087290 */ /* 0x000fc6000ff3e03f */
[----:B------:R-:W-:Y:S01]  /*1830*/  IMAD.MOV.U32 R5, RZ, RZ, R7 ;  /* 0x000000ffff057224 */ /* 0x000fe200078e0007 */
[----:B------:R-:W-:Y:S02]  /*1840*/  UIADD3.X UR9, UR33, UR6, URZ, UP1, !UPT ;  /* 0x0000000621097290 */ /* 0x000fe40008ffe43f */
[----:B------:R-:W-:Y:S01]  /*1850*/  UIMAD UR6, UR39, UR8, URZ ;  /* 0x00000008270672a4 */ /* 0x000fe2000f8e023f */
[----:B------:R-:W-:-:S03]  /*1860*/  IMAD.HI.U32 R4, R4, R5, RZ ;  /* 0x0000000504047227 */ /* 0x000fc600078e00ff */
[----:B------:R-:W-:Y:S01]  /*1870*/  UIMAD UR11, UR38, UR9, UR6 ;  /* 0x00000009260b72a4 */ /* 0x000fe2000f8e0206 */
[----:B------:R-:W-:Y:S01]  /*1880*/  IMAD.MOV R6, RZ, RZ, -R4 ;  /* 0x000000ffff067224 */ /* 0x000fe200078e0a04 */
[----:B------:R-:W-:Y:S02]  /*1890*/  @UP5 USEL UR6, UR56, UR16, !UP3 ;  /* 0x0000001038065287 */ /* 0x000fe4000d800000 */
[----:B------:R-:W-:Y:S01]  /*18a0*/  UIMAD.WIDE.U32 UR8, UR38, UR8, URZ ;  /* 0x00000008260872a5 */ /* 0x000fe2000f8e003f */
[C---:B------:R-:W-:Y:S01]  /*18b0*/  IMAD R5, R8.reuse, R6, R5 ;  /* 0x0000000608057224 */ /* 0x040fe200078e0205 */
[----:B------:R-:W-:Y:S02]  /*18c0*/  @UP5 UIMAD UR15, UR36, UR15, UR6 ;  /* 0x0000000f240f52a4 */ /* 0x000fe4000f8e0206 */
[----:B------:R-:W-:Y:S02]  /*18d0*/  UIADD3 UR11, UR9, UR11, URZ ;  /* 0x0000000b090b7290 */ /* 0x000fe4000fffe03f */
[----:B------:R-:W-:-:S03]  /*18e0*/  ISETP.GT.U32.AND P0, PT, R8, R5, PT ;  /* 0x000000050800720c */ /* 0x000fc60003f04070 */
[----:B------:R-:W-:-:S10]  /*18f0*/  @!UP5 UMOV UR15, UR51 ;  /* 0x00000033000fdc82 */ /* 0x000fd40008000000 */
        /* <DEDUP_REMOVED lines=16> */
.L_x_293:
[----:B------:R-:W-:Y:S02]  /*1a00*/  UMOV UR13, UR52 ;  /* 0x00000034000d7c82 */ /* 0x000fe40008000000 */
.L_x_294:
[----:B------:R-:W-:Y:S01]  /*1a10*/  UIADD3 UR8, UP4, UP3, UR8, UR43, UR49 ;  /* 0x0000002b08087290 */ /* 0x000fe2000fb9e031 */
[----:B------:R-:W1:Y:S01]  /*1a20*/  S2R R30, SR_TID.X ;  /* 0x00000000001e7919 */ /* 0x000e620000002100 */
[----:B------:R-:W-:Y:S01]  /*1a30*/  IMAD.U32 R5, RZ, RZ, UR5 ;  /* 0x00000005ff057e24 */ /* 0x000fe2000f8e00ff */
[--C-:B------:R-:W-:Y:S01]  /*1a40*/  SHF.R.S32.HI R33, RZ, 0x1f, R245.reuse ;  /* 0x0000001fff217819 */ /* 0x100fe200000114f5 */
[----:B------:R-:W-:Y:S01]  /*1a50*/  UIADD3 UR29, UP2, UP1, UR17, UR8, UR21 ;  /* 0x00000008111d7290 */ /* 0x000fe2000f95e015 */
[----:B------:R-:W2:Y:S01]  /*1a60*/  S2R R34, SR_TID.X ;  /* 0x0000000000227919 */ /* 0x000ea20000002100 */
[----:B------:R-:W-:Y:S01]  /*1a70*/  UIADD3.X UR6, UR11, UR50, UR55, UP4, UP3 ;  /* 0x000000320b067290 */ /* 0x000fe2000a7e6437 */
[----:B------:R-:W-:Y:S01]  /*1a80*/  IMAD.U32 R4, RZ, RZ, UR4 ;  /* 0x00000004ff047e24 */ /* 0x000fe2000f8e00ff */
[----:B------:R-:W-:Y:S01]  /*1a90*/  ULDC.64 UR8, c[0x0][0x1a8] ;  /* 0x00006a0000087ab9 */ /* 0x000fe20000000a00 */
[----:B------:R-:W3:Y:S01]  /*1aa0*/  S2R R35, SR_TID.X ;  /* 0x0000000000237919 */ /* 0x000ee20000002100 */
[----:B------:R-:W-:Y:S01]  /*1ab0*/  UIADD3.X UR24, UR12, UR6, UR14, UP2, UP1 ;  /* 0x000000060c187290 */ /* 0x000fe200097e240e */
[----:B------:R-:W-:Y:S01]  /*1ac0*/  IMAD.U32 R7, RZ, RZ, UR18 ;  /* 0x00000012ff077e24 */ /* 0x000fe2000f8e00ff */
        /* <DEDUP_REMOVED lines=12> */
[----:B------:R-:W-:Y:S01]  /*1b90*/  BSSY B1, `(.L_x_290) ;  /* 0x0000616000017945 */ /* 0x000fe20003800000 */
[----:B-1----:R-:W-:Y:S01]  /*1ba0*/  SHF.R.S32.HI R31, RZ, 0x1f, R30 ;  /* 0x0000001fff1f7819 */ /* 0x002fe2000001141e */
[----:B------:R-:W-:-:S03]  /*1bb0*/  UIMAD UR21, UR18, UR9, UR6 ;  /* 0x00000009121572a4 */ /* 0x000fc6000f8e0206 */
[----:B------:R-:W-:Y:S01]  /*1bc0*/  ULDC.64 UR8, c[0x0][0x378] ;  /* 0x0000de0000087ab9 */ /* 0x000fe20000000a00 */
[----:B--2---:R-:W-:Y:S01]  /*1bd0*/  SHF.R.S32.HI R34, RZ, 0x1f, R34 ;  /* 0x0000001fff227819 */ /* 0x004fe20000011422 */
[----:B------:R-:W-:Y:S02]  /*1be0*/  UIMAD UR6, UR59, UR8, URZ ;  /* 0x000000083b0672a4 */ /* 0x000fe4000f8e023f */
[----:B------:R-:W-:Y:S01]  /*1bf0*/  UIADD3 UR8, UR18, UR13, URZ ;  /* 0x0000000d12087290 */ /* 0x000fe2000fffe03f */
[----:B---3--:R-:W-:Y:S01]  /*1c00*/  LEA.HI R34, R34, R35, RZ, 0x3 ;  /* 0x0000002322227211 */ /* 0x008fe200078f18ff */
[----:B------:R-:W-:Y:S02]  /*1c10*/  UIMAD UR11, UR36, UR9, UR6 ;  /* 0x00000009240b72a4 */ /* 0x000fe4000f8e0206 */
[----:B------:R-:W-:Y:S01]  /*1c20*/  UIMAD.WIDE UR8, UR8, UR14, UR4 ;  /* 0x0000000e080872a5 */ /* 0x000fe2000f8e0204 */
[----:B------:R-:W-:Y:S01]  /*1c30*/  SHF.R.S32.HI R34, RZ, 0x3, R34 ;  /* 0x00000003ff227819 */ /* 0x000fe20000011422 */
[----:B------:R-:W-:-:S02]  /*1c40*/  UIADD3 UR6, -UR7, UR10, UR22 ;  /* 0x0000000a07067290 */ /* 0x000fc4000fffe116 */
[----:B------:R-:W-:Y:S01]  /*1c50*/  ULDC.64 UR4, c[0x0][0x200] ;  /* 0x0000800000047ab9 */ /* 0x000fe20000000a00 */
[----:B------:R-:W-:Y:S01]  /*1c60*/  IADD3 R19, P0, R34, UR18, RZ ;  /* 0x0000001222137c10 */ /* 0x000fe2000ff1e0ff */
[----:B------:R-:W-:Y:S01]  /*1c70*/  ULDC UR13, c[0x0][0x2e8] ;  /* 0x0000ba00000d7ab9 */ /* 0x000fe20000000800 */
[----:B------:R-:W-:Y:S01]  /*1c80*/  SHF.R.S32.HI R29, RZ, 0x1f, R34 ;  /* 0x0000001fff1d7819 */ /* 0x000fe20000011422 */
[----:B------:R-:W-:Y:S02]  /*1c90*/  UMOV UR17, UR8 ;  /* 0x0000000800117c82 */ /* 0x000fe40008000000 */
[----:B------:R-:W-:Y:S01]  /*1ca0*/  UIADD3 UR8, UR18, UR15, URZ ;  /* 0x0000000f12087290 */ /* 0x000fe2000fffe03f */
[----:B------:R-:W-:Y:S01]  /*1cb0*/  IADD3.X R23, R29, UR33, RZ, P0, !PT ;  /* 0x000000211d177c10 */ /* 0x000fe200087fe4ff */
[----:B------:R-:W-:Y:S02]  /*1cc0*/  UMOV UR16, UR9 ;  /* 0x0000000900107c82 */ /* 0x000fe40008000000 */
[----:B------:R-:W-:Y:S01]  /*1cd0*/  UIMAD.WIDE UR8, UR8, UR14, UR4 ;  /* 0x0000000e080872a5 */ /* 0x000fe2000f8e0204 */
[----:B------:R1:W2:Y:S01]  /*1ce0*/  R2UR UR4, R4 ;  /* 0x00000000040473c2 */ /* 0x0002a200000e0000 */
[----:B------:R-:W-:Y:S01]  /*1cf0*/  UIADD3 UR6, UR6, -UR13, URZ ;  /* 0x8000000d06067290 */ /* 0x000fe2000fffe03f */
[----:B------:R-:W-:-:S03]  /*1d00*/  IMAD R8, R23, c[0x0][0x190], RZ ;  /* 0x0000640017087a24 */ /* 0x000fc600078e02ff */
[----:B------:R-:W-:Y:S01]  /*1d10*/  USHF.R.S32.HI UR18, URZ, 0x1f, UR6 ;  /* 0x0000001f3f127899 */ /* 0x000fe20008011406 */
[----:B------:R-:W-:Y:S01]  /*1d20*/  IMAD R27, R19, c[0x0][0x194], R8 ;  /* 0x00006500131b7a24 */ /* 0x000fe200078e0208 */
[----:B------:R-:W-:Y:S01]  /*1d30*/  UMOV UR15, UR8 ;  /* 0x00000008000f7c82 */ /* 0x000fe20008000000 */
[----:B------:R3:W4:Y:S01]  /*1d40*/  R2UR UR5, R5 ;  /* 0x00000000050573c2 */ /* 0x00072200000e0000 */
[----:B------:R-:W-:Y:S02]  /*1d50*/  ULEA.HI UR18, UR18, UR6, URZ, 0x6 ;  /* 0x0000000612127291 */ /* 0x000fe4000f8f303f */
[----:B------:R-:W-:Y:S02]  /*1d60*/  UMOV UR14, UR9 ;  /* 0x00000009000e7c82 */ /* 0x000fe40008000000 */
[----:B------:R-:W-:Y:S02]  /*1d70*/  USHF.R.S32.HI UR18, URZ, 0x6, UR18 ;  /* 0x000000063f127899 */ /* 0x000fe40008011412 */
[----:B------:R-:W-:-:S02]  /*1d80*/  UIADD3 UR8, UR35, -0x1, URZ ;  /* 0xffffffff23087890 */ /* 0x000fc4000fffe03f */
[----:B------:R-:W-:-:S04]  /*1d90*/  UISETP.LT.AND UP1, UPT, URZ, UR18, UPT ;  /* 0x000000123f00728c */ /* 0x000fc8000bf21270 */
[----:B------:R-:W-:Y:S01]  /*1da0*/  USEL UR18, URZ, UR18, !UP1 ;  /* 0x000000123f127287 */ /* 0x000fe2000c800000 */
[----:B-1----:R-:W-:-:S03]  /*1db0*/  LEA.HI R4, R31, R30, RZ, 0x5 ;  /* 0x0000001e1f047211 */ /* 0x002fc600078f28ff */
[----:B------:R-:W-:Y:S01]  /*1dc0*/  UISETP.GT.AND UP1, UPT, UR35, UR18, UPT ;  /* 0x000000122300728c */ /* 0x000fe2000bf24270 */
[----:B------:R-:W-:Y:S02]  /*1dd0*/  LOP3.LUT R6, R4, 0xffffffe0, RZ, 0xc0, !PT ;  /* 0xffffffe004067812 */ /* 0x000fe400078ec0ff */
[----:B------:R-:W-:-:S03]  /*1de0*/  SHF.R.S32.HI R4, RZ, 0x5, R4 ;  /* 0x00000005ff047819 */ /* 0x000fc60000011404 */
[----:B------:R-:W-:Y:S01]  /*1df0*/  PLOP3.LUT P2, PT, PT, PT, UP1, 0x80, 0x0 ;  /* 0x000000000000781c */ /* 0x000fe20003f4f018 */
[----:B------:R-:W-:-:S04]  /*1e00*/  IMAD.IADD R6, R30, 0x1, -R6 ;  /* 0x000000011e067824 */ /* 0x000fc800078e0a06 */
[----:B------:R-:W-:Y:S01]  /*1e10*/  IMAD R6, R4, UR48, R6 ;  /* 0x0000003004067c24 */ /* 0x000fe2000f8e0206 */
[----:B------:R-:W-:-:S04]  /*1e20*/  IADD3 R4, P1, R245, UR19, RZ ;  /* 0x00000013f5047c10 */ /* 0x000fc8000ff3e0ff */
[----:B---3--:R-:W-:Y:S02]  /*1e30*/  IADD3.X R5, R33, UR20, RZ, P1, !PT ;  /* 0x0000001421057c10 */ /* 0x008fe40008ffe4ff */
[----:B------:R-:W-:-:S03]  /*1e40*/  IADD3 R10, P0, R6, UR29, RZ ;  /* 0x0000001d060a7c10 */ /* 0x000fc6000ff1e0ff */
[----:B------:R-:W-:Y:S01]  /*1e50*/  IMAD.WIDE.U32 R4, R7, c[0x0][0x370], R4 ;  /* 0x0000dc0007047a25 */ /* 0x000fe200078e0004 */
[----:B------:R-:W-:-:S03]  /*1e60*/  LEA.HI.X.SX32 R12, R6, UR24, 0x1, P0 ;  /* 0x00000018060c7c11 */ /* 0x000fc600080f0eff */
        /* <DEDUP_REMOVED lines=50> */
.L_x_296:
[----:B------:R-:W-:Y:S01]  /*2190*/  PLOP3.LUT P0, PT, PT, PT, UP0, 0x40, 0x0 ;  /* 0x000000000000781c */ /* 0x000fe20003f0e808 */
[----:B------:R-:W-:Y:S02]  /*21a0*/  @UP0 UIADD3 UR6, UR23, UR26, URZ ;  /* 0x0000001a17060290 */ /* 0x000fe4000fffe03f */
[----:B------:R-:W-:Y:S02]  /*21b0*/  ULDC.64 UR10, c[0x0][0x3a8] ;  /* 0x0000ea00000a7ab9 */ /* 0x000fe40000000a00 */
[----:B------:R-:W-:-:S04]  /*21c0*/  @UP0 UIMAD.WIDE.U32 UR8, UR6, UR10, URZ ;  /* 0x0000000a060802a5 */ /* 0x000fc8000f8e003f */
[----:B------:R-:W-:-:S04]  /*21d0*/  @UP0 UIMAD UR11, UR6, UR11, UR9 ;  /* 0x0000000b060b02a4 */ /* 0x000fc8000f8e0209 */
        /* <DEDUP_REMOVED lines=12> */
.L_x_297:
        /* <DEDUP_REMOVED lines=28> */
.L_x_299:
[----:B------:R-:W-:Y:S05]  /*2460*/  BSYNC B0 ;  /* 0x0000000000007941 */ /* 0x000fea0003800000 */
.L_x_298:
        /* <DEDUP_REMOVED lines=27> */
.L_x_295:
        /* <DEDUP_REMOVED lines=62> */
.L_x_302:
[----:B------:R-:W-:Y:S05]  /*2a00*/  BSYNC B0 ;  /* 0x0000000000007941 */ /* 0x000fea0003800000 */
.L_x_301:
        /* <DEDUP_REMOVED lines=45> */
.L_x_304:
[----:B------:R-:W-:Y:S05]  /*2ce0*/  BSYNC B0 ;  /* 0x0000000000007941 */ /* 0x000fea0003800000 */
.L_x_303:
        /* <DEDUP_REMOVED lines=48> */
.L_x_306:
[----:B------:R-:W-:Y:S05]  /*2ff0*/  BSYNC B0 ;  /* 0x0000000000007941 */ /* 0x000fea0003800000 */
.L_x_305:
        /* <DEDUP_REMOVED lines=40> */
.L_x_308:
[----:B------:R-:W-:Y:S05]  /*3280*/  BSYNC B0 ;  /* 0x0000000000007941 */ /* 0x000fea0003800000 */
.L_x_307:
        /* <DEDUP_REMOVED lines=41> */
.L_x_310:
[----:B------:R-:W-:Y:S05]  /*3520*/  BSYNC B0 ;  /* 0x0000000000007941 */ /* 0x000fea0003800000 */
.L_x_309:
        /* <DEDUP_REMOVED lines=69> */
.L_x_312:
[----:B------:R-:W-:Y:S05]  /*3980*/  BSYNC B0 ;  /* 0x0000000000007941 */ /* 0x000fea0003800000 */
.L_x_311:
        /* <DEDUP_REMOVED lines=17> */
[----:B------:R-:W-:-:S05]  /*3aa0*/  IMAD.U32 R5, RZ, RZ, UR21 ;  /* 0x00000015ff057e24 */ /* 0x000fca000f8e00ff */
[----:B------:R1:W2:Y:S01]  /*3ab0*/  @P0 LDG.E R6, [R4.64] ;  /* 0x0000000404060981 */ /* 0x0002a2000c1e1900 */
[----:B------:R-:W2:Y:S01]  /*3ac0*/  @P0 MUFU.RCP R7, c[0x0][0x238] ;  /* 0x00008e0000070b08 */ /* 0x000ea20000001000 */
[----:B------:R-:W-:Y:S01]  /*3ad0*/  ULDC UR9, c[0x0][0x2e8] ;  /* 0x0000ba0000097ab9 */ /* 0x000fe20000000800 */
[----:B------:R-:W-:Y:S01]  /*3ae0*/  CS2R R126, SRZ ;  /* 0x00000000007e7805 */ /* 0x000fe2000001ff00 */
[----:B------:R4:W3:Y:S01]  /*3af0*/  LDSM.16.M88.4 R132, [R229+0x14000] ;  /* 0x01400000e584783b */ /* 0x0008e20000000200 */
[----:B------:R-:W-:Y:S01]  /*3b00*/  UIADD3 UR19, UR37, -UR9, -UR7 ;  /* 0x8000000925137290 */ /* 0x000fe2000fffe807 */
        /* <DEDUP_REMOVED lines=20> */
[----:B------:R-:W-:Y:S01]  /*3c50*/  IMAD.SHL.U32 R30, R30, 0x2, RZ ;  /* 0x000000021e1e7824 */ /* 0x000fe200078e00ff */
[----:B------:R-:W-:Y:S01]  /*3c60*/  CS2R R100, SRZ ;  /* 0x0000000000647805 */ /* 0x000fe2000001ff00 */
[----:B------:R4:W1:Y:S01]  /*3c70*/  LDSM.16.M88.4 R156, [R231+0x15000] ;  /* 0x01500000e79c783b */ /* 0x0008620000000200 */
[----:B------:R-:W-:Y:S01]  /*3c80*/  SHF.R.S32.HI R4, RZ, 0x7, R4 ;  /* 0x00000007ff047819 */ /* 0x000fe20000011404 */
[----:B------:R-:W-:Y:S01]  /*3c90*/  CS2R R38, SRZ ;  /* 0x0000000000267805 */ /* 0x000fe2000001ff00 */
[----:B------:R-:W-:Y:S01]  /*3ca0*/  CS2R R36, SRZ ;  /* 0x0000000000247805 */ /* 0x000fe2000001ff00 */
[----:B------:R4:W1:Y:S01]  /*3cb0*/  LDSM.16.M88.4 R160, [R236+0x1000] ;  /* 0x00100000eca0783b */ /* 0x0008620000000200 */
[----:B------:R-:W-:Y:S01]  /*3cc0*/  CS2R R42, SRZ ;  /* 0x00000000002a7805 */ /* 0x000fe2000001ff00 */
[----:B------:R-:W-:Y:S01]  /*3cd0*/  IMAD.SHL.U32 R5, R4, 0x10, RZ ;  /* 0x0000001004057824 */ /* 0x000fe200078e00ff */
[----:B------:R-:W-:Y:S01]  /*3ce0*/  CS2R R40, SRZ ;  /* 0x0000000000287805 */ /* 0x000fe2000001ff00 */
[----:B------:R4:W1:Y:S01]  /*3cf0*/  LDSM.16.M88.4 R164, [R229+0x16000] ;  /* 0x01600000e5a4783b */ /* 0x0008620000000200 */
[----:B------:R-:W-:Y:S01]  /*3d00*/  CS2R R34, SRZ ;  /* 0x0000000000227805 */ /* 0x000fe2000001ff00 */
[----:B------:R-:W-:Y:S01]  /*3d10*/  CS2R R32, SRZ ;  /* 0x0000000000207805 */ /* 0x000fe2000001ff00 */
[----:B------:R-:W-:Y:S01]  /*3d20*/  LOP3.LUT R5, R5, 0x6, R30, 0xf8, !PT ;  /* 0x0000000605057812 */ /* 0x000fe200078ef81e */
        /* <DEDUP_REMOVED lines=10> */
[----:B------:R-:W-:Y:S01]  /*3dd0*/  CS2R R18, SRZ ;  /* 0x0000000000127805 */ /* 0x000fe2000001ff00 */
[----:B------:R-:W-:Y:S01]  /*3de0*/  CS2R R16, SRZ ;  /* 0x0000000000107805 */ /* 0x000fe2000001ff00 */
[----:B------:R4:W1:Y:S01]  /*3df0*/  LDSM.16.M88.4 R180, [R229+0x17000] ;  /* 0x01700000e5b4783b */ /* 0x0008620000000200 */
[----:B------:R-:W-:Y:S01]  /*3e00*/  CS2R R14, SRZ ;  /* 0x00000000000e7805 */ /* 0x000fe2000001ff00 */
[----:B------:R-:W-:Y:S01]  /*3e10*/  CS2R R12, SRZ ;  /* 0x00000000000c7805 */ /* 0x000fe2000001ff00 */
[----:B------:R-:W-:Y:S01]  /*3e20*/  UMOV UR6, URZ ;  /* 0x0000003f00067c82 */ /* 0x000fe20008000000 */
[----:B------:R4:W1:Y:S01]  /*3e30*/  LDSM.16.M88.4 R184, [R230+0x17000] ;  /* 0x01700000e6b8783b */ /* 0x0008620000000200 */
[----:B------:R-:W-:-:S02]  /*3e40*/  ULDC UR13, c[0x0][0x2e4] ;  /* 0x0000b900000d7ab9 */ /* 0x000fc40000000800 */
[----:B------:R-:W-:Y:S01]  /*3e50*/  UIADD3 UR20, UR22, 0x20, URZ ;  /* 0x0000002016147890 */ /* 0x000fe2000fffe03f */
[----:B------:R4:W1:Y:S04]  /*3e60*/  LDSM.16.M88.4 R188, [R231+0x17000] ;  /* 0x01700000e7bc783b */ /* 0x0008680000000200 */
[----:B------:R4:W1:Y:S01]  /*3e70*/  LDSM.16.M88.4 R192, [R236+0x3000] ;  /* 0x00300000ecc0783b */ /* 0x0008620000000200 */
[----:B--2---:R-:W-:-:S04]  /*3e80*/  @P0 FMUL.FTZ R4, R6, R7 ;  /* 0x0000000706040220 */ /* 0x004fc80000410000 */
[----:B------:R2:W1:Y:S02]  /*3e90*/  @P0 R2UR UR9, R4 ;  /* 0x00000000040903c2 */ /* 0x00046400000e0000 */
[----:B--2---:R-:W-:Y:S01]  /*3ea0*/  IADD3 R4, R44, -UR10, -R240 ;  /* 0x8000000a2c047c10 */ /* 0x004fe2000fffe8f0 */
[----:B-1----:R-:W-:-:S03]  /*3eb0*/  @UP1 UMOV UR6, UR9 ;  /* 0x0000000900061c82 */ /* 0x002fc60008000000 */
[----:B------:R-:W-:-:S05]  /*3ec0*/  IADD3 R4, R4, UR7, RZ ;  /* 0x0000000704047c10 */ /* 0x000fca000fffe0ff */
[----:B---3--:R4:W-:Y:S02]  /*3ed0*/  STL [R1+0x10], R4 ;  /* 0x0000100401007387 */ /* 0x0089e40000100800 */
.L_x_317:
[----:B------:R-:W0:Y:S01]  /*3ee0*/  LDGDEPBAR ;  /* 0x00000000000079af */ /* 0x000e220000000000 */
[----:B------:R-:W-:Y:S02]  /*3ef0*/  USHF.L.U32 UR9, UR8, 0x6, URZ ;  /* 0x0000000608097899 */ /* 0x000fe4000800063f */
[----:B------:R-:W-:Y:S01]  /*3f00*/  ULDC UR11, c[0x0][0x2e4] ;  /* 0x0000b900000b7ab9 */ /* 0x000fe20000000800 */
[----:B------:R-:W2:Y:S01]  /*3f10*/  LDL R68, [R1+0x10] ;  /* 0x0000100001447983 */ /* 0x000ea20000100800 */
[----:B------:R-:W-:Y:S01]  /*3f20*/  UISETP.GE.AND UP0, UPT, UR9, UR19, UPT ;  /* 0x000000130900728c */ /* 0x000fe2000bf06270 */
[----:B------:R-:W-:Y:S04]  /*3f30*/  DEPBAR.LE SB0, 0x0 ;  /* 0x000080000000791a */ /* 0x000fe80000000000 */
[----:B------:R-:W-:Y:S06]  /*3f40*/  BAR.SYNC.DEFER_BLOCKING 0x0 ;  /* 0x0000000000007b1d */ /* 0x000fec0000010000 */
[----:B-1----:R-:W-:Y:S04]  /*3f50*/  LDSM.16.M88.4 R8, [R2] ;  /* 0x000000000208783b */ /* 0x002fe80000000200 */
[----:B------:R-:W1:Y:S04]  /*3f60*/  LDSM.16.M88.4 R44, [R229+0x10000] ;  /* 0x01000000e52c783b */ /* 0x000e680000000200 */
[----:B------:R-:W-:Y:S04]  /*3f70*/  LDSM.16.M88.4 R48, [R3] ;  /* 0x000000000330783b */ /* 0x000fe80000000200 */
[----:B------:R-:W3:Y:S04]  /*3f80*/  LDSM.16.M88.4 R52, [R230+0x10000] ;  /* 0x01000000e634783b */ /* 0x000ee80000000200 */
[----:B------:R-:W-:Y:S04]  /*3f90*/  LDSM.16.M88.4 R56, [R228] ;  /* 0x00000000e438783b */ /* 0x000fe80000000200 */
[----:B------:R-:W4:Y:S04]  /*3fa0*/  LDSM.16.M88.4 R60, [R231+0x10000] ;  /* 0x01000000e73c783b */ /* 0x000f280000000200 */
[----:B------:R-:W-:Y:S01]  /*3fb0*/  LDSM.16.M88.4 R64, [R232+0x10000] ;  /* 0x01000000e840783b */ /* 0x000fe20000000200 */
[C---:B-1--4-:R-:W-:Y:S08]  /*3fc0*/  HMMA.16816.F32 R4, R8.reuse, R44, RZ ;  /* 0x0000002c0804723c */ /* 0x052ff000000018ff */
[----:B------:R-:W-:Y:S01]  /*3fd0*/  HMMA.16816.F32 R8, R8, R46, RZ ;  /* 0x0000002e0808723c */ /* 0x000fe200000018ff */
[----:B------:R-:W1:Y:S11]  /*3fe0*/  LDSM.16.M88.4 R44, [R227] ;  /* 0x00000000e32c783b */ /* 0x000e760000000200 */
[----:B------:R-:W-:Y:S04]  /*3ff0*/  @!UPT UIADD3 URZ, URZ, URZ, URZ ;  /* 0x0000003f3f3ff290 */ /* 0x000fe8000fffe03f */
[C---:B---3--:R-:W-:Y:S08]  /*4000*/  HMMA.16816.F32 R4, R48.reuse, R52, R4 ;  /* 0x000000343004723c */ /* 0x048ff00000001804 */
[----:B------:R-:W-:Y:S01]  /*4010*/  HMMA.16816.F32 R8, R48, R54, R8 ;  /* 0x000000363008723c */ /* 0x000fe20000001808 */
[----:B------:R-:W-:Y:S04]  /*4020*/  LDSM.16.M88.4 R48, [R2+0x2000] ;  /* 0x002000000230783b */ /* 0x000fe80000000200 */
[----:B------:R-:W3:Y:S11]  /*4030*/  LDSM.16.M88.4 R52, [R229+0x11000] ;  /* 0x01100000e534783b */ /* 0x000ef60000000200 */
[C---:B------:R-:W-:Y:S07]  /*4040*/  HMMA.16816.F32 R4, R56.reuse, R60, R4 ;  /* 0x0000003c3804723c */ /* 0x040fee0000001804 */
[----:B------:R-:W-:Y:S01]  /*4050*/  IADD3 R60, P0, R249, UR17, RZ ;  /* 0x00000011f93c7c10 */ /* 0x000fe2000ff1e0ff */
[----:B------:R-:W-:Y:S01]  /*4060*/  HMMA.16816.F32 R8, R56, R62, R8 ;  /* 0x0000003e3808723c */ /* 0x000fe20000001808 */
[----:B------:R-:W-:Y:S03]  /*4070*/  LDSM.16.M88.4 R56, [R230+0x11000] ;  /* 0x01100000e638783b */ /* 0x000fe60000000200 */
[----:B------:R-:W-:Y:S05]  /*4080*/  IADD3.X R61, R248, UR16, RZ, P0, !PT ;  /* 0x00000010f83d7c10 */ /* 0x000fea00087fe4ff */
[----:B-----5:R2:W5:Y:S07]  /*4090*/  LDG.E R63, [R60.64+0x20] ;  /* 0x000020043c3f7981 */ /* 0x02056e000c1e1900 */
[C---:B-1----:R-:W-:Y:S01]  /*40a0*/  HMMA.16816.F32 R4, R44.reuse, R64, R4 ;  /* 0x000000402c04723c */ /* 0x042fe20000001804 */
[----:B------:R2:W5:Y:S07]  /*40b0*/  LDG.E R64, [R60.64] ;  /* 0x000000043c407981 */ /* 0x00056e000c1e1900 */
[----:B------:R-:W-:Y:S01]  /*40c0*/  HMMA.16816.F32 R8, R44, R66, R8 ;  /* 0x000000422c08723c */ /* 0x000fe20000001808 */
[----:B------:R-:W1:Y:S11]  /*40d0*/  LDSM.16.M88.4 R44, [R3+0x2000] ;  /* 0x00200000032c783b */ /* 0x000e760000000200 */
[----:B------:R-:W-:Y:S04]  /*40e0*/  @!UPT UIADD3 URZ, URZ, URZ, URZ ;  /* 0x0000003f3f3ff290 */ /* 0x000fe8000fffe03f */
        /* <DEDUP_REMOVED lines=16> */
[C---:B---3--:R-:W-:Y:S05]  /*41f0*/  HMMA.16816.F32 R4, R48.reuse, R52, R4 ;  /* 0x000000343004723c */ /* 0x048fea0000001804 */
[----:B--2---:R-:W-:Y:S03]  /*4200*/  IADD3 R60, R68, UR9, RZ ;  /* 0x00000009443c7c10 */ /* 0x004fe6000fffe0ff */
[----:B------:R-:W-:Y:S01]  /*4210*/  HMMA.16816.F32 R8, R48, R54, R8 ;  /* 0x000000363008723c */ /* 0x000fe20000001808 */
[----:B------:R-:W-:Y:S03]  /*4220*/  LDSM.16.M88.4 R48, [R228+0x4000] ;  /* 0x00400000e430783b */ /* 0x000fe60000000200 */
[C---:B------:R-:W-:Y:S01]  /*4230*/  IADD3 R61, R60.reuse, 0x8, RZ ;  /* 0x000000083c3d7810 */ /* 0x040fe20007ffe0ff */
[----:B------:R-:W2:Y:S01]  /*4240*/  LDSM.16.M88.4 R52, [R231+0x12000] ;  /* 0x01200000e734783b */ /* 0x000ea20000000200 */
[----:B------:R-:W-:Y:S02]  /*4250*/  IADD3 R62, R60, 0x7, RZ ;  /* 0x000000073c3e7810 */ /* 0x000fe40007ffe0ff */
[----:B------:R-:W-:Y:S02]  /*4260*/  ISETP.GE.AND P1, PT, R61, RZ, PT ;  /* 0x000000ff3d00720c */ /* 0x000fe40003f26270 */
[----:B------:R-:W-:Y:S02]  /*4270*/  ISETP.GE.AND P0, PT, R62, RZ, PT ;  /* 0x000000ff3e00720c */ /* 0x000fe40003f06270 */
[----:B------:R-:W-:Y:S04]  /*4280*/  IABS R65, R60 ;  /* 0x0000003c00417213 */ /* 0x000fe80000000000 */
[C---:B-1----:R-:W-:Y:S05]  /*4290*/  HMMA.16816.F32 R4, R44.reuse, R56, R4 ;  /* 0x000000382c04723c */ /* 0x042fea0000001804 */
[C---:B------:R-:W-:Y:S02]  /*42a0*/  @!P1 IADD3 R61, -R60.reuse, -0x8, RZ ;  /* 0xfffffff83c3d9810 */ /* 0x040fe40007ffe1ff */
[C---:B------:R-:W-:Y:S01]  /*42b0*/  @!P0 IADD3 R62, -R60.reuse, -0x7, RZ ;  /* 0xfffffff93c3e8810 */ /* 0x040fe20007ffe1ff */
[----:B------:R-:W-:Y:S01]  /*42c0*/  HMMA.16816.F32 R8, R44, R58, R8 ;  /* 0x0000003a2c08723c */ /* 0x000fe20000001808 */
[----:B------:R-:W-:Y:S02]  /*42d0*/  LDSM.16.M88.4 R44, [R227+0x4000] ;  /* 0x00400000e32c783b */ /* 0x000fe40000000200 */
[----:B------:R-:W1:Y:S02]  /*42e0*/  I2F R61, R61 ;  /* 0x0000003d003d7306 */ /* 0x000e640000201400 */
[----:B------:R-:W3:Y:S08]  /*42f0*/  LDSM.16.M88.4 R56, [R232+0x12000] ;  /* 0x01200000e838783b */ /* 0x000ef00000000200 */
[----:B------:R-:W4:Y:S03]  /*4300*/  I2F R62, R62 ;  /* 0x0000003e003e7306 */ /* 0x000f260000201400 */
        /* <DEDUP_REMOVED lines=16> */
[C---:B--2---:R-:W-:Y:S01]  /*4410*/  HMMA.16816.F32 R4, R48.reuse, R52, R4 ;  /* 0x000000343004723c */ /* 0x044fe20000001804 */
[----:B------:R-:W2:Y:S06]  /*4420*/  I2F R53, R65 ;  /* 0x0000004100357306 */ /* 0x000eac0000201400 */
[----:B------:R-:W-:Y:S01]  /*4430*/  IADD3 R52, R60, -0x1, RZ ;  /* 0xffffffff3c347810 */ /* 0x000fe20007ffe0ff */
[----:B------:R-:W-:Y:S03]  /*4440*/  HMMA.16816.F32 R8, R48, R54, R8 ;  /* 0x000000363008723c */ /* 0x000fe60000001808 */
[----:B------:R-:W-:Y:S04]  /*4450*/  ISETP.GE.AND P2, PT, R52, RZ, PT ;  /* 0x000000ff3400720c */ /* 0x000fe80003f46270 */
[C---:B------:R-:W-:Y:S02]  /*4460*/  IADD3 R48, R60.reuse, -0x8, RZ ;  /* 0xfffffff83c307810 */ /* 0x040fe40007ffe0ff */
[----:B------:R-:W-:Y:S02]  /*4470*/  IADD3 R49, R60, -0x9, RZ ;  /* 0xfffffff73c317810 */ /* 0x000fe40007ffe0ff */
[----:B------:R-:W-:Y:S02]  /*4480*/  ISETP.GE.AND P1, PT, R48, RZ, PT ;  /* 0x000000ff3000720c */ /* 0x000fe40003f26270 */
[----:B------:R-:W-:Y:S03]  /*4490*/  ISETP.GE.AND P0, PT, R49, RZ, PT ;  /* 0x000000ff3100720c */ /* 0x000fe60003f06270 */
[C---:B------:R-:W-:Y:S01]  /*44a0*/  @!P2 IADD3 R52, -R60.reuse, 0x1, RZ ;  /* 0x000000013c34a810 */ /* 0x040fe20007ffe1ff */
[C---:B---3--:R-:W-:Y:S05]  /*44b0*/  HMMA.16816.F32 R4, R44.reuse, R56, R4 ;  /* 0x000000382c04723c */ /* 0x048fea0000001804 */
[----:B------:R-:W3:Y:S02]  /*44c0*/  I2F R52, R52 ;  /* 0x0000003400347306 */ /* 0x000ee40000201400 */
[C---:B------:R-:W-:Y:S01]  /*44d0*/  @!P1 IADD3 R48, -R60.reuse, 0x8, RZ ;  /* 0x000000083c309810 */ /* 0x040fe20007ffe1ff */
[----:B------:R-:W-:Y:S04]  /*44e0*/  HMMA.16816.F32 R8, R44, R58, R8 ;  /* 0x0000003a2c08723c */ /* 0x000fe80000001808 */
[----:B------:R-:W-:Y:S02]  /*44f0*/  @!P0 IADD3 R49, -R60, 0x9, RZ ;  /* 0x000000093c318810 */ /* 0x000fe40007ffe1ff */
[----:B------:R-:W-:Y:S01]  /*4500*/  PLOP3.LUT P0, PT, PT, PT, UP0, 0x80, 0x0 ;  /* 0x000000000000781c */ /* 0x000fe20003f0f008 */
[----:B------:R-:W3:Y:S09]  /*4510*/  I2F R48, R48 ;  /* 0x0000003000307306 */ /* 0x000ef20000201400 */
[----:B-1----:R-:W-:Y:S01]  /*4520*/  FFMA.FTZ R6, R61, -UR6, R6 ;  /* 0x800000063d067c23 */ /* 0x002fe20008010006 */
[----:B------:R-:W1:Y:S01]  /*4530*/  I2F R49, R49 ;  /* 0x0000003100317306 */ /* 0x000e620000201400 */
[----:B----4-:R-:W-:Y:S02]  /*4540*/  FFMA.FTZ R7, R62, -UR6, R7 ;  /* 0x800000063e077c23 */ /* 0x010fe40008010007 */
[C---:B--2---:R-:W-:Y:S02]  /*4550*/  FFMA.FTZ R4, R53.reuse, -UR6, R4 ;  /* 0x8000000635047c23 */ /* 0x044fe40008010004 */
[C---:B---3--:R-:W-:Y:S02]  /*4560*/  FFMA.FTZ R5, R52.reuse, -UR6, R5 ;  /* 0x8000000634057c23 */ /* 0x048fe40008010005 */
[----:B------:R-:W-:Y:S02]  /*4570*/  FFMA.FTZ R10, R53, -UR6, R10 ;  /* 0x80000006350a7c23 */ /* 0x000fe4000801000a */
[----:B------:R-:W-:Y:S02]  /*4580*/  FFMA.FTZ R11, R52, -UR6, R11 ;  /* 0x80000006340b7c23 */ /* 0x000fe4000801000b */
[----:B------:R-:W-:Y:S02]  /*4590*/  FFMA.FTZ R8, R48, -UR6, R8 ;  /* 0x8000000630087c23 */ /* 0x000fe40008010008 */
[----:B-1----:R-:W-:Y:S01]  /*45a0*/  FFMA.FTZ R9, R49, -UR6, R9 ;  /* 0x8000000631097c23 */ /* 0x002fe20008010009 */
[----:B------:R-:W-:-:S05]  /*45b0*/  @!P0 BRA `(.L_x_313) ;  /* 0x000000a000008947 */ /* 0x000fca0003800000 */
[----:B------:R-:W-:Y:S01]  /*45c0*/  UIADD3 UR11, -UR7, UR10, UR22 ;  /* 0x0000000a070b7290 */ /* 0x000fe2000fffe116 */
[----:B------:R-:W-:Y:S03]  /*45d0*/  IMAD.U32 R44, RZ, RZ, UR20 ;  /* 0x00000014ff2c7e24 */ /* 0x000fe6000f8e00ff */
[----:B------:R-:W-:Y:S02]  /*45e0*/  UIADD3 UR12, UR11, UR13, URZ ;  /* 0x0000000d0b0c7290 */ /* 0x000fe4000fffe03f */
[----:B------:R-:W-:Y:S01]  /*45f0*/  UIADD3 UR11, UR9, 0x40, URZ ;  /* 0x00000040090b7890 */ /* 0x000fe2000fffe03f */
[----:B------:R-:W-:Y:S03]  /*4600*/  ISETP.LT.AND P0, PT, R44, UR7, PT ;  /* 0x000000072c007c0c */ /* 0x000fe6000bf01270 */
[----:B------:R-:W-:Y:S03]  /*4610*/  UISETP.GE.AND UP0, UPT, UR11, UR12, UPT ;  /* 0x0000000c0b00728c */ /* 0x000fe6000bf06270 */
[----:B------:R-:W-:Y:S03]  /*4620*/  UMOV UR11, UR13 ;  /* 0x0000000d000b7c82 */ /* 0x000fe60008000000 */
[----:B------:R-:W-:Y:S11]  /*4630*/  PLOP3.LUT P1, PT, PT, PT, UP0, 0x80, 0x0 ;  /* 0x000000000000781c */ /* 0x000ff60003f2f008 */
[----:B------:R-:W-:Y:S02]  /*4640*/  @!UPT UIADD3 URZ, URZ, URZ, URZ ;  /* 0x0000003f3f3ff290 */ /* 0x000fe4000fffe03f */
[----:B------:R-:W-:-:S05]  /*4650*/  @!P1 BRA P0, `(.L_x_314) ;  /* 0x000002a000009947 */ /* 0x000fca0000000000 */
.L_x_313:
[C---:B------:R-:W-:Y:S01]  /*4660*/  IADD3 R49, R240.reuse, 0x1, RZ ;  /* 0x00000001f0317810 */ /* 0x040fe20007ffe0ff */
[----:B------:R-:W2:Y:S01]  /*4670*/  LDL R44, [R1+0xc] ;  /* 0x00000c00012c7983 */ /* 0x000ea20000100800 */
[C---:B------:R-:W-:Y:S01]  /*4680*/  IADD3 R48, R240.reuse, 0x8, RZ ;  /* 0x00000008f0307810 */ /* 0x040fe20007ffe0ff */
[----:B------:R-:W-:Y:S01]  /*4690*/  UIADD3 UR13, UR7, 0x1, -UR10 ;  /* 0x00000001070d7890 */ /* 0x000fe2000fffe80a */
[----:B------:R-:W-:Y:S01]  /*46a0*/  IADD3 R47, R240, 0x9, RZ ;  /* 0x00000009f02f7810 */ /* 0x000fe20007ffe0ff */
[----:B------:R-:W-:Y:S01]  /*46b0*/  UIADD3 UR12, -UR11, UR7, -UR10 ;  /* 0x000000070b0c7290 */ /* 0x000fe2000fffe90a */
[----:B--2---:R-:W-:Y:S01]  /*46c0*/  IADD3 R45, R44, UR9, RZ ;  /* 0x000000092c2d7c10 */ /* 0x004fe2000fffe0ff */
[----:B------:R-:W-:Y:S04]  /*46d0*/  UIADD3 UR9, UR13, UR42, URZ ;  /* 0x0000002a0d097290 */ /* 0x000fe8000fffe03f */
[C---:B------:R-:W-:Y:S01]  /*46e0*/  IADD3 R44, R45.reuse, UR12, RZ ;  /* 0x0000000c2d2c7c10 */ /* 0x040fe2000fffe0ff */
[----:B------:R-:W-:Y:S01]  /*46f0*/  UMOV UR13, UR11 ;  /* 0x0000000b000d7c82 */ /* 0x000fe20008000000 */
[C---:B------:R-:W-:Y:S02]  /*4700*/  IADD3 R46, R45.reuse, UR9, RZ ;  /* 0x000000092d2e7c10 */ /* 0x040fe4000fffe0ff */
[----:B------:R-:W-:Y:S02]  /*4710*/  IMNMX R44, RZ, R44, !PT ;  /* 0x0000002cff2c7217 */ /* 0x000fe40007800200 */
[----:B------:R-:W-:Y:S02]  /*4720*/  IADD3 R45, R45, 0x8, RZ ;  /* 0x000000082d2d7810 */ /* 0x000fe40007ffe0ff */
[----:B------:R-:W-:Y:S02]  /*4730*/  IMNMX R46, R46, UR7, PT ;  /* 0x000000072e2e7c17 */ /* 0x000fe4000b800200 */
[CC--:B------:R-:W-:Y:S02]  /*4740*/  ISETP.GE.AND P1, PT, R240.reuse, R44.reuse, PT ;  /* 0x0000002cf000720c */ /* 0x0c0fe40003f26270 */
[----:B------:R-:W-:Y:S02]  /*4750*/  IADD3 R51, R45, UR12, RZ ;  /* 0x0000000c2d337c10 */ /* 0x000fe4000fffe0ff */
[----:B------:R-:W-:Y:S02]  /*4760*/  ISETP.GE.AND P0, PT, R49, R44, PT ;  /* 0x0000002c3100720c */ /* 0x000fe40003f06270 */
        /* <DEDUP_REMOVED lines=25> */
.L_x_314:
[----:B------:R-:W2:Y:S01]  /*4900*/  LDL R61, [R1+0x4] ;  /* 0x00000400013d7983 */ /* 0x000ea20000100800 */
[C---:B------:R-:W-:Y:S01]  /*4910*/  FMUL.FTZ R44, R246.reuse, 1.4426950216293334961 ;  /* 0x3fb8aa3bf62c7820 */ /* 0x040fe20000410000 */
[----:B------:R-:W-:Y:S01]  /*4920*/  FSETP.NEU.FTZ.AND P0, PT, R246, -INF , PT ;  /* 0xff800000f600780b */ /* 0x000fe20003f1d000 */
[----:B------:R-:W-:Y:S01]  /*4930*/  UISETP.GT.AND UP2, UPT, UR8, UR18, UPT ;  /* 0x000000120800728c */ /* 0x000fe2000bf44270 */
[----:B------:R-:W-:Y:S02]  /*4940*/  MOV R250, c[0x0][0x22c] ;  /* 0x00008b0000fa7a02 */ /* 0x000fe40000000f00 */
[----:B------:R-:W3:Y:S01]  /*4950*/  LDL R60, [R1] ;  /* 0x00000000013c7983 */ /* 0x000ee20000100800 */
        /* <DEDUP_REMOVED lines=11> */
[----:B-1----:R-:W-:Y:S05]  /*4a10*/  FMUL.FTZ R4, R247, 1.4426950216293334961 ;  /* 0x3fb8aa3bf7047820 */ /* 0x002fea0000410000 */
[----:B------:R-:W-:Y:S04]  /*4a20*/  FSEL R4, R4, RZ, P0 ;  /* 0x000000ff04047208 */ /* 0x000fe80000000000 */
[----:B------:R-:W1:Y:S01]  /*4a30*/  MUFU.EX2 R54, R44 ;  /* 0x0000002c00367308 */ /* 0x000e620000000800 */
        /* <DEDUP_REMOVED lines=9> */
[----:B-1----:R-:W-:Y:S02]  /*4ad0*/  F2FP.PACK_AB R5, R54, R55 ;  /* 0x000000373605723e */ /* 0x002fe400000000ff */
[----:B------:R-:W-:Y:S01]  /*4ae0*/  F2FP.PACK_AB R6, R56, R57 ;  /* 0x000000393806723e */ /* 0x000fe200000000ff */
[----:B------:R-:W-:Y:S01]  /*4af0*/  STS [R251+0x15000], R7 ;  /* 0x01500007fb007388 */ /* 0x000fe20000000800 */
[----:B------:R-:W-:Y:S05]  /*4b00*/  F2FP.PACK_AB R4, R52, R53 ;  /* 0x000000353404723e */ /* 0x000fea00000000ff */
[----:B--2---:R-:W-:Y:S06]  /*4b10*/  STS [R61+0x15000], R6 ;  /* 0x015000063d007388 */ /* 0x004fec0000000800 */
[----:B------:R-:W-:Y:S06]  /*4b20*/  STS [R252+0x15000], R5 ;  /* 0x01500005fc007388 */ /* 0x000fec0000000800 */
[----:B---3--:R-:W-:Y:S06]  /*4b30*/  STS [R60+0x15000], R4 ;  /* 0x015000043c007388 */ /* 0x008fec0000000800 */
        /* <DEDUP_REMOVED lines=203> */
.L_x_315:
        /* <DEDUP_REMOVED lines=376> */
.L_x_316:
        /* <DEDUP_REMOVED lines=123> */
.L_x_318:
        /* <DEDUP_REMOVED lines=16> */
.L_x_319:
        /* <DEDUP_REMOVED lines=49> */
.L_x_321:
[----:B------:R-:W-:Y:S05]  /*7b30*/  BSYNC B0 ;  /* 0x0000000000007941 */ /* 0x000fea0003800000 */
.L_x_320:
        /* <DEDUP_REMOVED lines=27> */
.L_x_300:
[----:B------:R-:W-:Y:S05]  /*7cf0*/  BSYNC B1 ;  /* 0x0000000000017941 */ /* 0x000fea0003800000 */
.L_x_290:
        /* <DEDUP_REMOVED lines=12> */
.L_x_322:
[----:B------:R-:W-:Y:S05]  /*7dc0*/  EXIT ;  /* 0x000000000000794d */ /* 0x000fea0003800000 */
.L_x_324:
        /* <DEDUP_REMOVED lines=11> */
.L_x_2008:


//--------------------- .text._ZN5flash44flash_bwd_dq_dk_dv_loop_seqk_parallel_kernelI23Flash_bwd_kernel_traitsILi256ELi64ELi32ELi8ELi4ELi1ELi2ELb1ELb1EN7cutlass6half_tE19Flash_kernel_traitsILi256ELi64ELi32ELi8ES3_EELb0ELb0ELb1ELb1ELb0ELb0ELb1EEEvNS_16Flash_bwd_paramsE --------------------------
	.section	.text._ZN5flash44flash_bwd_dq_dk_dv_loop_seqk_parallel_kernelI23Flash_bwd_kernel_traitsILi256ELi64ELi32ELi8ELi4ELi1ELi2ELb1ELb1EN7cutlass6half_tE19Flash_kernel_traitsILi256ELi64ELi32ELi8ES3_EELb0ELb0ELb1ELb1ELb0ELb0ELb1EEEvNS_16Flash_bwd_paramsE,"ax",@progbits
	.sectioninfo	@"SHI_REGISTERS=255"
	.align	128
        .global         _ZN5flash44flash_bwd_dq_dk_dv_loop_seqk_parallel_kernelI23Flash_bwd_kernel_traitsILi256ELi64ELi32ELi8ELi4ELi1ELi2ELb1ELb1EN7cutlass6half_tE19Flash_kernel_traitsILi256ELi64ELi32ELi8ES3_EELb0ELb0ELb1ELb1ELb0ELb0ELb1EEEvNS_16Flash_bwd_paramsE
        .type           _ZN5flash44flash_bwd_dq_dk_dv_loop_seqk_parallel_kernelI23Flash_bwd_kernel_traitsILi256ELi64ELi32ELi8ELi4ELi1ELi2ELb1ELb1EN7cutlass6half_tE19Flash_kernel_traitsILi256ELi64ELi32ELi8ES3_EELb0ELb0ELb1ELb1ELb0ELb0ELb1EEEvNS_16Flash_bwd_paramsE,@function
        .size           _ZN5flash44flash_bwd_dq_dk_dv_loop_seqk_parallel_kernelI23Flash_bwd_kernel_traitsILi256ELi64ELi32ELi8ELi4ELi1ELi2ELb1ELb1EN7cutlass6half_tE19Flash_kernel_traitsILi256ELi64ELi32ELi8ES3_EELb0ELb0ELb1ELb1ELb0ELb0ELb1EEEvNS_16Flash_bwd_paramsE,(.L_x_2009 - _ZN5flash44flash_bwd_dq_dk_dv_loop_seqk_parallel_kernelI23Flash_bwd_kernel_traitsILi256ELi64ELi32ELi8ELi4ELi1ELi2ELb1ELb1EN7cutlass6half_tE19Flash_kernel_traitsILi256ELi64ELi32ELi8ES3_EELb0ELb0ELb1ELb1ELb0ELb0ELb1EEEvNS_16Flash_bwd_paramsE)
        .other          _ZN5flash44flash_bwd_dq_dk_dv_loop_seqk_parallel_kernelI23Flash_bwd_kernel_traitsILi256ELi64ELi32ELi8ELi4ELi1ELi2ELb1ELb1EN7cutlass6half_tE19Flash_kernel_traitsILi256ELi64ELi32ELi8ES3_EELb0ELb0ELb1ELb1ELb0ELb0ELb1EEEvNS_16Flash_bwd_paramsE,@"STO_CUDA_ENTRY STV_DEFAULT"
_ZN5flash44flash_bwd_dq_dk_dv_loop_seqk_parallel_kernelI23Flash_bwd_kernel_traitsILi256ELi64ELi32ELi8ELi4ELi1ELi2ELb1ELb1EN7cutlass6half_tE19Flash_kernel_traitsILi256ELi64ELi32ELi8ES3_EELb0ELb0ELb1ELb1ELb0ELb0ELb1EEEvNS_16Flash_bwd_paramsE:
.text._ZN5flash44flash_bwd_dq_dk_dv_loop_seqk_parallel_kernelI23Flash_bwd_kernel_traitsILi256ELi64ELi32ELi8ELi4ELi1ELi2ELb1ELb1EN7cutlass6half_tE19Flash_kernel_traitsILi256ELi64ELi32ELi8ES3_EELb0ELb0ELb1ELb1ELb0ELb0ELb1EEEvNS_16Flash_bwd_paramsE:
        /* <DEDUP_REMOVED lines=206> */
.L_x_359:
        /* <DEDUP_REMOVED lines=53> */
.L_x_325:
        /* <DEDUP_REMOVED lines=67> */
.L_x_327:
        /* <DEDUP_REMOVED lines=19> */
.L_x_328:
        /* <DEDUP_REMOVED lines=71> */
.L_x_329:
[----:B------:R-:W-:Y:S02]  /*1a00*/  UMOV UR13, UR52 ;  /* 0x00000034000d7c82 */ /* 0x000fe40008000000 */
.L_x_330:
        /* <DEDUP_REMOVED lines=120> */
.L_x_332:
        /* <DEDUP_REMOVED lines=17> */
.L_x_333:
        /* <DEDUP_REMOVED lines=28> */
.L_x_335:
[----:B------:R-:W-:Y:S05]  /*2460*/  BSYNC B0 ;  /* 0x0000000000007941 */ /* 0x000fea0003800000 */
.L_x_334:
        /* <DEDUP_REMOVED lines=27> */
.L_x_331:
        /* <DEDUP_REMOVED lines=62> */
.L_x_338:
[----:B------:R-:W-:Y:S05]  /*2a00*/  BSYNC B0 ;  /* 0x0000000000007941 */ /* 0x000fea0003800000 */
.L_x_337:
        /* <DEDUP_REMOVED lines=45> */
.L_x_340:
[----:B------:R-:W-:Y:S05]  /*2ce0*/  BSYNC B0 ;  /* 0x0000000000007941 */ /* 0x000fea0003800000 */
.L_x_339:
        /* <DEDUP_REMOVED lines=48> */
.L_x_342:
[----:B------:R-:W-:Y:S05]  /*2ff0*/  BSYNC B0 ;  /* 0x0000000000007941 */ /* 0x000fea0003800000 */
.L_x_341:
        /* <DEDUP_REMOVED lines=40> */
.L_x_344:
[----:B------:R-:W-:Y:S05]  /*3280*/  BSYNC B0 ;  /* 0x0000000000007941 */ /* 0x000fea0003800000 */
.L_x_343:
        /* <DEDUP_REMOVED lines=41> */
.L_x_346:
[----:B------:R-:W-:Y:S05]  /*3520*/  BSYNC B0 ;  /* 0x0000000000007941 */ /* 0x000fea0003800000 */
.L_x_345:
        /* <DEDUP_REMOVED lines=69> */
.L_x_348:
[----:B------:R-:W-:Y:S05]  /*3980*/  BSYNC B0 ;  /* 0x0000000000007941 */ /* 0x000fea0003800000 */
.L_x_347:
        /* <DEDUP_REMOVED lines=85> */
.L_x_353:
[----:B------:R-:W0:Y:S01]  /*3ee0*/  LDGDEPBAR ;  /* 0x00000000000079af */ /* 0x000e220000000000 */
[----:B------:R-:W-:Y:S02]  /*3ef0*/  USHF.L.U32 UR9, UR8, 0x6, URZ ;  /* 0x0000000608097899 */ /* 0x000fe4000800063f */
[----:B------:R-:W-:Y:S02]  /*3f00*/  ULDC UR11, c[0x0][0x2e4] ;  /* 0x0000b900000b7ab9 */ /* 0x000fe40000000800 */
[----:B------:R-:W2:Y:S01]  /*3f10*/  LDL R70, [R1+0x10] ;  /* 0x0000100001467983 */ /* 0x000ea20000100800 */
[----:B------:R-:W-:Y:S01]  /*3f20*/  UISETP.GE.AND UP0, UPT, UR9, UR19, UPT ;  /* 0x000000130900728c */ /* 0x000fe2000bf06270 */
        /* <DEDUP_REMOVED lines=9> */
[C---:B-1--4-:R-:W-:Y:S08]  /*3fc0*/  HMMA.16816.F32 R4, R8.reuse, R44, RZ ;  /* 0x0000002c0804723c */ /* 0x052ff000000018ff */
[----:B------:R-:W-:Y:S01]  /*3fd0*/  HMMA.16816.F32 R8, R8, R46, RZ ;  /* 0x0000002e0808723c */ /* 0x000fe200000018ff */
[----:B------:R-:W1:Y:S11]  /*3fe0*/  LDSM.16.M88.4 R44, [R227] ;  /* 0x00000000e32c783b */ /* 0x000e760000000200 */
[----:B------:R-:W-:Y:S04]  /*3ff0*/  @!UPT UIADD3 URZ, URZ, URZ, URZ ;  /* 0x0000003f3f3ff290 */ /* 0x000fe8000fffe03f */
[C---:B---3--:R-:W-:Y:S08]  /*4000*/  HMMA.16816.F32 R4, R48.reuse, R52, R4 ;  /* 0x000000343004723c */ /* 0x048ff00000001804 */
[----:B------:R-:W-:Y:S01]  /*4010*/  HMMA.16816.F32 R8, R48, R54, R8 ;  /* 0x000000363008723c */ /* 0x000fe20000001808 */
[----:B------:R-:W-:Y:S05]  /*4020*/  LDSM.16.M88.4 R48, [R2+0x2000] ;  /* 0x002000000230783b */ /* 0x000fea0000000200 */
[----:B------:R-:W3:Y:S10]  /*4030*/  LDSM.16.M88.4 R52, [R229+0x11000] ;  /* 0x01100000e534783b */ /* 0x000ef40000000200 */
[C---:B------:R-:W-:Y:S08]  /*4040*/  HMMA.16816.F32 R4, R56.reuse, R60, R4 ;  /* 0x0000003c3804723c */ /* 0x040ff00000001804 */
        /* <DEDUP_REMOVED lines=15> */
[C---:B-1----:R-:W-:Y:S07]  /*4140*/  HMMA.16816.F32 R4, R44.reuse, R64, R4 ;  /* 0x000000402c04723c */ /* 0x042fee0000001804 */
[----:B------:R-:W-:Y:S01]  /*4150*/  IADD3 R64, P0, R249, UR17, RZ ;  /* 0x00000011f9407c10 */ /* 0x000fe2000ff1e0ff */
[----:B------:R-:W-:Y:S01]  /*4160*/  HMMA.16816.F32 R8, R44, R66, R8 ;  /* 0x000000422c08723c */ /* 0x000fe20000001808 */
[----:B------:R-:W-:Y:S03]  /*4170*/  LDSM.16.M88.4 R44, [R3+0x4000] ;  /* 0x00400000032c783b */ /* 0x000fe60000000200 */
[----:B------:R-:W-:Y:S05]  /*4180*/  IADD3.X R65, R248, UR16, RZ, P0, !PT ;  /* 0x00000010f8417c10 */ /* 0x000fea00087fe4ff */
[----:B-----5:R1:W5:Y:S05]  /*4190*/  LDG.E R69, [R64.64] ;  /* 0x0000000440457981 */ /* 0x02036a000c1e1900 */
[----:B------:R1:W5:Y:S02]  /*41a0*/  LDG.E R68, [R64.64+0x20] ;  /* 0x0000200440447981 */ /* 0x000364000c1e1900 */
[C---:B---3--:R-:W-:Y:S08]  /*41b0*/  HMMA.16816.F32 R4, R48.reuse, R52, R4 ;  /* 0x000000343004723c */ /* 0x048ff00000001804 */
[----:B------:R-:W-:Y:S01]  /*41c0*/  HMMA.16816.F32 R8, R48, R54, R8 ;  /* 0x000000363008723c */ /* 0x000fe20000001808 */
[----:B------:R-:W-:Y:S05]  /*41d0*/  LDSM.16.M88.4 R48, [R228+0x4000] ;  /* 0x00400000e430783b */ /* 0x000fea0000000200 */
[----:B------:R-:W-:Y:S05]  /*41e0*/  LDSM.16.M88.4 R52, [R231+0x12000] ;  /* 0x01200000e734783b */ /* 0x000fea0000000200 */
[----:B-1----:R-:W1:Y:S05]  /*41f0*/  LDSM.16.M88.4 R64, [R230+0x12000] ;  /* 0x01200000e640783b */ /* 0x002e6a0000000200 */
[C---:B----4-:R-:W-:Y:S08]  /*4200*/  HMMA.16816.F32 R4, R56.reuse, R60, R4 ;  /* 0x0000003c3804723c */ /* 0x050ff00000001804 */
[----:B------:R-:W-:Y:S01]  /*4210*/  HMMA.16816.F32 R8, R56, R62, R8 ;  /* 0x0000003e3808723c */ /* 0x000fe20000001808 */
[----:B------:R-:W-:Y:S05]  /*4220*/  LDSM.16.M88.4 R56, [R227+0x4000] ;  /* 0x00400000e338783b */ /* 0x000fea0000000200 */
[----:B------:R-:W3:Y:S10]  /*4230*/  LDSM.16.M88.4 R60, [R232+0x12000] ;  /* 0x01200000e83c783b */ /* 0x000ef40000000200 */
[C---:B-1----:R-:W-:Y:S08]  /*4240*/  HMMA.16816.F32 R4, R44.reuse, R64, R4 ;  /* 0x000000402c04723c */ /* 0x042ff00000001804 */
[----:B------:R-:W-:Y:S01]  /*4250*/  HMMA.16816.F32 R8, R44, R66, R8 ;  /* 0x000000422c08723c */ /* 0x000fe20000001808 */
[----:B------:R-:W-:Y:S05]  /*4260*/  LDSM.16.M88.4 R44, [R2+0x6000] ;  /* 0x00600000022c783b */ /* 0x000fea0000000200 */
[----:B------:R-:W1:Y:S10]  /*4270*/  LDSM.16.M88.4 R64, [R229+0x13000] ;  /* 0x01300000e540783b */ /* 0x000e740000000200 */
[C---:B------:R-:W-:Y:S08]  /*4280*/  HMMA.16816.F32 R4, R48.reuse, R52, R4 ;  /* 0x000000343004723c */ /* 0x040ff00000001804 */
[----:B------:R-:W-:Y:S01]  /*4290*/  HMMA.16816.F32 R8, R48, R54, R8 ;  /* 0x000000363008723c */ /* 0x000fe20000001808 */
[----:B------:R-:W-:Y:S05]  /*42a0*/  LDSM.16.M88.4 R48, [R3+0x6000] ;  /* 0x006000000330783b */ /* 0x000fea0000000200 */
[----:B------:R-:W4:Y:S10]  /*42b0*/  LDSM.16.M88.4 R52, [R230+0x13000] ;  /* 0x01300000e634783b */ /* 0x000f340000000200 */
[C---:B---3--:R-:W-:Y:S08]  /*42c0*/  HMMA.16816.F32 R4, R56.reuse, R60, R4 ;  /* 0x0000003c3804723c */ /* 0x048ff00000001804 */
[----:B------:R-:W-:Y:S01]  /*42d0*/  HMMA.16816.F32 R8, R56, R62, R8 ;  /* 0x0000003e3808723c */ /* 0x000fe20000001808 */
[----:B------:R-:W-:Y:S05]  /*42e0*/  LDSM.16.M88.4 R56, [R228+0x6000] ;  /* 0x00600000e438783b */ /* 0x000fea0000000200 */
[----:B------:R-:W3:Y:S10]  /*42f0*/  LDSM.16.M88.4 R60, [R231+0x13000] ;  /* 0x01300000e73c783b */ /* 0x000ef40000000200 */
[C---:B-1----:R-:W-:Y:S08]  /*4300*/  HMMA.16816.F32 R4, R44.reuse, R64, R4 ;  /* 0x000000402c04723c */ /* 0x042ff00000001804 */
[----:B------:R-:W-:Y:S01]  /*4310*/  HMMA.16816.F32 R8, R44, R66, R8 ;  /* 0x000000422c08723c */ /* 0x000fe20000001808 */
[----:B------:R-:W-:Y:S05]  /*4320*/  LDSM.16.M88.4 R44, [R227+0x6000] ;  /* 0x00600000e32c783b */ /* 0x000fea0000000200 */
[----:B------:R-:W1:Y:S10]  /*4330*/  LDSM.16.M88.4 R64, [R232+0x13000] ;  /* 0x01300000e840783b */ /* 0x000e740000000200 */
[C---:B----4-:R-:W-:Y:S07]  /*4340*/  HMMA.16816.F32 R4, R48.reuse, R52, R4 ;  /* 0x000000343004723c */ /* 0x050fee0000001804 */
[----:B--2---:R-:W-:Y:S01]  /*4350*/  IADD3 R52, R70, UR9, RZ ;  /* 0x0000000946347c10 */ /* 0x004fe2000fffe0ff */
[----:B------:R-:W-:Y:S07]  /*4360*/  HMMA.16816.F32 R8, R48, R54, R8 ;  /* 0x000000363008723c */ /* 0x000fee0000001808 */
[C---:B------:R-:W-:Y:S02]  /*4370*/  IADD3 R48, R52.reuse, 0x8, RZ ;  /* 0x0000000834307810 */ /* 0x040fe40007ffe0ff */
[----:B------:R-:W-:Y:S02]  /*4380*/  IADD3 R50, R52, 0x7, RZ ;  /* 0x0000000734327810 */ /* 0x000fe40007ffe0ff */
[----:B------:R-:W-:Y:S02]  /*4390*/  ISETP.GE.AND P1, PT, R48, RZ, PT ;  /* 0x000000ff3000720c */ /* 0x000fe40003f26270 */
[----:B------:R-:W-:Y:S02]  /*43a0*/  ISETP.GE.AND P0, PT, R50, RZ, PT ;  /* 0x000000ff3200720c */ /* 0x000fe40003f06270 */
[----:B------:R-:W-:Y:S01]  /*43b0*/  IABS R49, R52 ;  /* 0x0000003400317213 */ /* 0x000fe20000000000 */
[C---:B---3--:R-:W-:Y:S05]  /*43c0*/  HMMA.16816.F32 R4, R56.reuse, R60, R4 ;  /* 0x0000003c3804723c */ /* 0x048fea0000001804 */
[C---:B------:R-:W-:Y:S02]  /*43d0*/  IADD3 R51, R52.reuse, -0x1, RZ ;  /* 0xffffffff34337810 */ /* 0x040fe40007ffe0ff */
[----:B------:R-:W-:Y:S01]  /*43e0*/  MOV R60, R49 ;  /* 0x00000031003c7202 */ /* 0x000fe20000000f00 */
[----:B------:R-:W-:Y:S03]  /*43f0*/  HMMA.16816.F32 R8, R56, R62, R8 ;  /* 0x0000003e3808723c */ /* 0x000fe60000001808 */
[----:B------:R-:W-:Y:S02]  /*4400*/  ISETP.GE.AND P2, PT, R51, RZ, PT ;  /* 0x000000ff3300720c */ /* 0x000fe40003f46270 */
[----:B------:R-:W-:Y:S01]  /*4410*/  I2F R60, R60 ;  /* 0x0000003c003c7306 */ /* 0x000fe20000201400 */
[C---:B------:R-:W-:Y:S02]  /*4420*/  @!P1 IADD3 R48, -R52.reuse, -0x8, RZ ;  /* 0xfffffff834309810 */ /* 0x040fe40007ffe1ff */
[C---:B------:R-:W-:Y:S04]  /*4430*/  IADD3 R49, R52.reuse, -0x8, RZ ;  /* 0xfffffff834317810 */ /* 0x040fe80007ffe0ff */
[----:B------:R-:W-:Y:S02]  /*4440*/  ISETP.GE.AND P1, PT, R49, RZ, PT ;  /* 0x000000ff3100720c */ /* 0x000fe40003f26270 */
[C---:B------:R-:W-:Y:S01]  /*4450*/  @!P0 IADD3 R50, -R52.reuse, -0x7, RZ ;  /* 0xfffffff934328810 */ /* 0x040fe20007ffe1ff */
[----:B------:R2:W-:Y:S01]  /*4460*/  I2F R53, R48 ;  /* 0x0000003000357306 */ /* 0x0005e20000201400 */
[C---:B-1----:R-:W-:Y:S05]  /*4470*/  HMMA.16816.F32 R4, R44.reuse, R64, R4 ;  /* 0x000000402c04723c */ /* 0x042fea0000001804 */
[C---:B------:R-:W-:Y:S03]  /*4480*/  @!P2 IADD3 R51, -R52.reuse, 0x1, RZ ;  /* 0x000000013433a810 */ /* 0x040fe60007ffe1ff */
[----:B------:R-:W-:Y:S01]  /*4490*/  HMMA.16816.F32 R8, R44, R66, R8 ;  /* 0x000000422c08723c */ /* 0x000fe20000001808 */
[----:B------:R-:W-:Y:S03]  /*44a0*/  I2F R50, R50 ;  /* 0x0000003200327306 */ /* 0x000fe60000201400 */
[C---:B------:R-:W-:Y:S07]  /*44b0*/  @!P1 IADD3 R49, -R52.reuse, 0x8, RZ ;  /* 0x0000000834319810 */ /* 0x040fee0007ffe1ff */
[----:B------:R-:W-:Y:S01]  /*44c0*/  I2F R49, R49 ;  /* 0x0000003100317306 */ /* 0x000fe20000201400 */
[----:B--2---:R-:W-:Y:S04]  /*44d0*/  IADD3 R48, R52, -0x9, RZ ;  /* 0xfffffff734307810 */ /* 0x004fe80007ffe0ff */
[----:B------:R-:W-:Y:S02]  /*44e0*/  FMUL.FTZ R6, R6, c[0x0][0x2ec] ;  /* 0x0000bb0006067a20 */ /* 0x000fe40000410000 */
[----:B------:R-:W-:Y:S01]  /*44f0*/  FMUL.FTZ R5, R5, c[0x0][0x2ec] ;  /* 0x0000bb0005057a20 */ /* 0x000fe20000410000 */
[----:B------:R-:W-:Y:S01]  /*4500*/  ISETP.GE.AND P0, PT, R48, RZ, PT ;  /* 0x000000ff3000720c */ /* 0x000fe20003f06270 */
[----:B------:R-:W-:Y:S01]  /*4510*/  FMUL.FTZ R4, R4, c[0x0][0x2ec] ;  /* 0x0000bb0004047a20 */ /* 0x000fe20000410000 */
[----:B------:R1:W2:Y:S03]  /*4520*/  MUFU.TANH R54, R6 ;  /* 0x0000000600367308 */ /* 0x0002a60000002400 */
[----:B------:R-:W-:Y:S02]  /*4530*/  FMUL.FTZ R9, R9, c[0x0][0x2ec] ;  /* 0x0000bb0009097a20 */ /* 0x000fe40000410000 */
[----:B------:R-:W-:Y:S02]  /*4540*/  FMUL.FTZ R8, R8, c[0x0][0x2ec] ;  /* 0x0000bb0008087a20 */ /* 0x000fe40000410000 */
[----:B------:R-:W-:Y:S03]  /*4550*/  FMUL.FTZ R11, R11, c[0x0][0x2ec] ;  /* 0x0000bb000b0b7a20 */ /* 0x000fe60000410000 */
[----:B------:R-:W3:Y:S01]  /*4560*/  MUFU.TANH R4, R4 ;  /* 0x0000000400047308 */ /* 0x000ee20000002400 */
[----:B------:R-:W-:Y:S02]  /*4570*/  @!P0 IADD3 R48, -R52, 0x9, RZ ;  /* 0x0000000934308810 */ /* 0x000fe40007ffe1ff */
[----:B------:R-:W-:Y:S07]  /*4580*/  PLOP3.LUT P0, PT, PT, PT, UP0, 0x80, 0x0 ;  /* 0x000000000000781c */ /* 0x000fee0003f0f008 */
[----:B------:R4:W4:Y:S01]  /*4590*/  MUFU.TANH R47, R8 ;  /* 0x00000008002f7308 */ /* 0x0009220000002400 */
[----:B-1----:R-:W-:Y:S02]  /*45a0*/  FMUL.FTZ R6, R7, c[0x0][0x2ec] ;  /* 0x0000bb0007067a20 */ /* 0x002fe40000410000 */
[----:B--2---:R-:W-:Y:S02]  /*45b0*/  FFMA.FTZ R44, R53, -UR6, R54 ;  /* 0x80000006352c7c23 */ /* 0x004fe40008010036 */
[----:B------:R-:W-:Y:S05]  /*45c0*/  FFMA.FTZ R54, -R54, R54, 1 ;  /* 0x3f80000036367423 */ /* 0x000fea0000010136 */
[----:B------:R1:W2:Y:S01]  /*45d0*/  MUFU.TANH R7, R5 ;  /* 0x0000000500077308 */ /* 0x0002a20000002400 */
[----:B------:R-:W-:Y:S02]  /*45e0*/  FMUL.FTZ R59, R54, c[0x0][0x2ec] ;  /* 0x0000bb00363b7a20 */ /* 0x000fe40000410000 */
[----:B---3--:R-:W-:Y:S04]  /*45f0*/  FFMA.FTZ R53, -R4, R4, 1 ;  /* 0x3f80000004357423 */ /* 0x008fe80000010104 */
[----:B------:R-:W-:Y:S03]  /*4600*/  FMUL.FTZ R53, R53, c[0x0][0x2ec] ;  /* 0x0000bb0035357a20 */ /* 0x000fe60000410000 */
[----:B------:R-:W-:Y:S01]  /*4610*/  MUFU.TANH R6, R6 ;  /* 0x0000000600067308 */ /* 0x000fe20000002400 */
[----:B----4-:R-:W-:Y:S02]  /*4620*/  FFMA.FTZ R8, R60, -UR6, R4 ;  /* 0x800000063c087c23 */ /* 0x010fe40008010004 */
[----:B------:R-:W-:Y:S02]  /*4630*/  FFMA.FTZ R46, R49, -UR6, R47 ;  /* 0x80000006312e7c23 */ /* 0x000fe4000801002f */
[----:B------:R-:W-:Y:S05]  /*4640*/  FFMA.FTZ R47, -R47, R47, 1 ;  /* 0x3f8000002f2f7423 */ /* 0x000fea000001012f */
[----:B------:R-:W-:Y:S01]  /*4650*/  MUFU.TANH R9, R9 ;  /* 0x0000000900097308 */ /* 0x000fe20000002400 */
[----:B------:R-:W-:Y:S02]  /*4660*/  FMUL.FTZ R56, R47, c[0x0][0x2ec] ;  /* 0x0000bb002f387a20 */ /* 0x000fe40000410000 */
[----:B-1----:R-:W-:Y:S02]  /*4670*/  FMUL.FTZ R5, R10, c[0x0][0x2ec] ;  /* 0x0000bb000a057a20 */ /* 0x002fe40000410000 */
[----:B--2---:R-:W-:Y:S05]  /*4680*/  FFMA.FTZ R52, -R7, R7, 1 ;  /* 0x3f80000007347423 */ /* 0x004fea0000010107 */
[----:B------:R-:W1:Y:S01]  /*4690*/  MUFU.TANH R5, R5 ;  /* 0x0000000500057308 */ /* 0x000e620000002400 */
[----:B------:R-:W-:Y:S09]  /*46a0*/  FMUL.FTZ R52, R52, c[0x0][0x2ec] ;  /* 0x0000bb0034347a20 */ /* 0x000ff20000410000 */
[----:B------:R2:W3:Y:S10]  /*46b0*/  MUFU.TANH R55, R11 ;  /* 0x0000000b00377308 */ /* 0x0004f40000002400 */
[----:B------:R-:W4:Y:S01]  /*46c0*/  I2F R51, R51 ;  /* 0x0000003300337306 */ /* 0x000f220000201400 */
[----:B-1----:R-:W-:Y:S09]  /*46d0*/  FFMA.FTZ R10, R60, -UR6, R5 ;  /* 0x800000063c0a7c23 */ /* 0x002ff20008010005 */
[----:B------:R-:W1:Y:S01]  /*46e0*/  I2F R48, R48 ;  /* 0x0000003000307306 */ /* 0x000e620000201400 */
[----:B--2---:R-:W-:Y:S02]  /*46f0*/  FFMA.FTZ R11, R50, -UR6, R6 ;  /* 0x80000006320b7c23 */ /* 0x004fe40008010006 */
[----:B------:R-:W-:Y:S02]  /*4700*/  FFMA.FTZ R50, -R6, R6, 1 ;  /* 0x3f80000006327423 */ /* 0x000fe40000010106 */
[----:B------:R-:W-:Y:S02]  /*4710*/  FFMA.FTZ R6, -R5, R5, 1 ;  /* 0x3f80000005067423 */ /* 0x000fe40000010105 */
[----:B------:R-:W-:Y:S02]  /*4720*/  FFMA.FTZ R5, -R9, R9, 1 ;  /* 0x3f80000009057423 */ /* 0x000fe40000010109 */
[----:B---3--:R-:W-:Y:S02]  /*4730*/  FFMA.FTZ R4, -R55, R55, 1 ;  /* 0x3f80000037047423 */ /* 0x008fe40000010137 */
[----:B----4-:R-:W-:Y:S02]  /*4740*/  FFMA.FTZ R7, R51, -UR6, R7 ;  /* 0x8000000633077c23 */ /* 0x010fe40008010007 */
[----:B------:R-:W-:Y:S02]  /*4750*/  FMUL.FTZ R58, R50, c[0x0][0x2ec] ;  /* 0x0000bb00323a7a20 */ /* 0x000fe40000410000 */
[----:B------:R-:W-:Y:S02]  /*4760*/  FMUL.FTZ R57, R6, c[0x0][0x2ec] ;  /* 0x0000bb0006397a20 */ /* 0x000fe40000410000 */
[----:B------:R-:W-:Y:S02]  /*4770*/  FMUL.FTZ R54, R5, c[0x0][0x2ec] ;  /* 0x0000bb0005367a20 */ /* 0x000fe40000410000 */
[----:B-1----:R-:W-:Y:S02]  /*4780*/  FFMA.FTZ R45, R48, -UR6, R9 ;  /* 0x80000006302d7c23 */ /* 0x002fe40008010009 */
[----:B------:R-:W-:Y:S02]  /*4790*/  FFMA.FTZ R9, R51, -UR6, R55 ;  /* 0x8000000633097c23 */ /* 0x000fe40008010037 */
[----:B------:R-:W-:Y:S01]  /*47a0*/  FMUL.FTZ R55, R4, c[0x0][0x2ec] ;  /* 0x0000bb0004377a20 */ /* 0x000fe20000410000 */
        /* <DEDUP_REMOVED lines=11> */
.L_x_349:
        /* <DEDUP_REMOVED lines=42> */
.L_x_350:
[----:B------:R-:W2:Y:S01]  /*4b00*/  LDL R71, [R1+0x4] ;  /* 0x0000040001477983 */ /* 0x000ea20000100800 */
[C---:B------:R-:W-:Y:S01]  /*4b10*/  FMUL.FTZ R5, R246.reuse, 1.4426950216293334961 ;  /* 0x3fb8aa3bf6057820 */ /* 0x040fe20000410000 */
[----:B------:R-:W-:Y:S01]  /*4b20*/  FSETP.NEU.FTZ.AND P0, PT, R246, -INF , PT ;  /* 0xff800000f600780b */ /* 0x000fe20003f1d000 */
[----:B------:R-:W-:Y:S01]  /*4b30*/  FMUL.FTZ R4, R247, 1.4426950216293334961 ;  /* 0x3fb8aa3bf7047820 */ /* 0x000fe20000410000 */
[----:B------:R-:W-:Y:S01]  /*4b40*/  MOV R250, c[0x0][0x22c] ;  /* 0x00008b0000fa7a02 */ /* 0x000fe20000000f00 */
[----:B------:R-:W-:Y:S01]  /*4b50*/  UISETP.GT.AND UP0, UPT, UR8, UR18, UPT ;  /* 0x000000120800728c */ /* 0x000fe2000bf04270 */
[----:B------:R-:W3:Y:S01]  /*4b60*/  LDL R70, [R1] ;  /* 0x0000000001467983 */ /* 0x000ee20000100800 */
[----:B------:R-:W-:Y:S02]  /*4b70*/  FSEL R5, R5, RZ, P0 ;  /* 0x000000ff05057208 */ /* 0x000fe40000000000 */
[----:B------:R-:W-:Y:S01]  /*4b80*/  FSETP.NEU.FTZ.AND P0, PT, R247, -INF , PT ;  /* 0xff800000f700780b */ /* 0x000fe20003f1d000 */
[----:B------:R-:W-:Y:S01]  /*4b90*/  IMAD R250, R250, c[0x0][0x1c0], RZ ;  /* 0x00007000fafa7a24 */ /* 0x000fe200078e02ff */
[----:B------:R-:W-:Y:S01]  /*4ba0*/  PLOP3.LUT P2, PT, PT, PT, UP0, 0x80, 0x0 ;  /* 0x000000000000781c */ /* 0x000fe20003f4f008 */
[--C-:B------:R-:W-:Y:S01]  /*4bb0*/  FFMA.FTZ R8, R8, c[0x0][0x23c], -R5.reuse ;  /* 0x00008f0008087a23 */ /* 0x100fe20000010805 */
[----:B------:R-:W-:Y:S01]  /*4bc0*/  FSEL R4, R4, RZ, P0 ;  /* 0x000000ff04047208 */ /* 0x000fe20000000000 */
[--C-:B------:R-:W-:Y:S02]  /*4bd0*/  FFMA.FTZ R7, R7, c[0x0][0x23c], -R5.reuse ;  /* 0x00008f0007077a23 */ /* 0x100fe40000010805 */
[----:B------:R-:W-:Y:S01]  /*4be0*/  MUFU.EX2 R67, R8 ;  /* 0x0000000800437308 */ /* 0x000fe20000000800 */
[--C-:B------:R-:W-:Y:S02]  /*4bf0*/  FFMA.FTZ R46, R46, c[0x0][0x23c], -R5.reuse ;  /* 0x00008f002e2e7a23 */ /* 0x100fe40000010805 */
[--C-:B------:R-:W-:Y:S02]  /*4c00*/  FFMA.FTZ R44, R44, c[0x0][0x23c], -R4.reuse ;  /* 0x00008f002c2c7a23 */ /* 0x100fe40000010804 */
[--C-:B------:R-:W-:Y:S02]  /*4c10*/  FFMA.FTZ R11, R11, c[0x0][0x23c], -R4.reuse ;  /* 0x00008f000b0b7a23 */ /* 0x100fe40000010804 */
[----:B------:R-:W-:Y:S02]  /*4c20*/  FFMA.FTZ R5, R45, c[0x0][0x23c], -R5 ;  /* 0x00008f002d057a23 */ /* 0x000fe40000010805 */
[--C-:B------:R-:W-:Y:S01]  /*4c30*/  FFMA.FTZ R10, R10, c[0x0][0x23c], -R4.reuse ;  /* 0x00008f000a0a7a23 */ /* 0x100fe20000010804 */
[----:B------:R-:W1:Y:S01]  /*4c40*/  MUFU.EX2 R66, R7 ;  /* 0x0000000700427308 */ /* 0x000e620000000800 */
[----:B------:R-:W-:Y:S09]  /*4c50*/  FFMA.FTZ R4, R9, c[0x0][0x23c], -R4 ;  /* 0x00008f0009047a23 */ /* 0x000ff20000010804 */
[----:B------:R-:W-:Y:S10]  /*4c60*/  MUFU.EX2 R65, R44 ;  /* 0x0000002c00417308 */ /* 0x000ff40000000800 */
[----:B------:R-:W4:Y:S10]  /*4c70*/  MUFU.EX2 R64, R11 ;  /* 0x0000000b00407308 */ /* 0x000f340000000800 */
[----:B------:R-:W-:Y:S10]  /*4c80*/  MUFU.EX2 R63, R46 ;  /* 0x0000002e003f7308 */ /* 0x000ff40000000800 */
[----:B------:R-:W4:Y:S10]  /*4c90*/  MUFU.EX2 R62, R5 ;  /* 0x00000005003e7308 */ /* 0x000f340000000800 */
[----:B------:R-:W-:Y:S10]  /*4ca0*/  MUFU.EX2 R61, R10 ;  /* 0x0000000a003d7308 */ /* 0x000ff40000000800 */
[----:B------:R-:W4:Y:S01]  /*4cb0*/  MUFU.EX2 R60, R4 ;  /* 0x00000004003c7308 */ /* 0x000f220000000800 */
[----:B-1----:R-:W-:Y:S02]  /*4cc0*/  F2FP.PACK_AB R7, R66, R67 ;  /* 0x000000434207723e */ /* 0x002fe400000000ff */
[----:B----4-:R-:W-:Y:S02]  /*4cd0*/  F2FP.PACK_AB R6, R64, R65 ;  /* 0x000000414006723e */ /* 0x010fe400000000ff */
        /* <DEDUP_REMOVED lines=72> */
[C---:B------:R-:W-:Y:S02]  /*5160*/  FADD.FTZ R6, -R68.reuse, R6 ;  /* 0x0000000644067221 */ /* 0x040fe40000010100 */
[----:B------:R-:W-:Y:S02]  /*5170*/  FADD.FTZ R7, -R68, R7 ;  /* 0x0000000744077221 */ /* 0x000fe40000010100 */
[----:B------:R-:W-:Y:S02]  /*5180*/  FMUL.FTZ R4, R67, R4 ;  /* 0x0000000443047220 */ /* 0x000fe40000410000 */
[----:B------:R-:W-:Y:S02]  /*5190*/  FMUL.FTZ R46, R66, R5 ;  /* 0x00000005422e7220 */ /* 0x000fe40000410000 */
[----:B------:R-:W-:Y:S02]  /*51a0*/  FMUL.FTZ R5, R65, R6 ;  /* 0x0000000641057220 */ /* 0x000fe40000410000 */
[----:B------:R-:W-:Y:S02]  /*51b0*/  FMUL.FTZ R6, R64, R7 ;  /* 0x0000000740067220 */ /* 0x000fe40000410000 */
[----:B------:R-:W-:Y:S02]  /*51c0*/  FMUL.FTZ R4, R53, R4 ;  /* 0x0000000435047220 */ /* 0x000fe40000410000 */
[----:B------:R-:W-:Y:S02]  /*51d0*/  FMUL.FTZ R7, R52, R46 ;  /* 0x0000002e34077220 */ /* 0x000fe40000410000 */
[C---:B------:R-:W-:Y:S02]  /*51e0*/  FADD.FTZ R8, -R69.reuse, R8 ;  /* 0x0000000845087221 */ /* 0x040fe40000010100 */
[----:B------:R-:W-:Y:S01]  /*51f0*/  FADD.FTZ R9, -R69, R9 ;  /* 0x0000000945097221 */ /* 0x000fe20000010100 */
[----:B------:R-:W-:Y:S01]  /*5200*/  F2FP.PACK_AB R7, R7, R4 ;  /* 0x000000040707723e */ /* 0x000fe200000000ff */
[----:B------:R-:W-:Y:S02]  /*5210*/  FMUL.FTZ R5, R59, R5 ;  /* 0x000000053b057220 */ /* 0x000fe40000410000 */
[----:B------:R-:W-:Y:S02]  /*5220*/  FMUL.FTZ R6, R58, R6 ;  /* 0x000000063a067220 */ /* 0x000fe40000410000 */
[----:B------:R-:W-:Y:S01]  /*5230*/  FMUL.FTZ R45, R63, R8 ;  /* 0x000000083f2d7220 */ /* 0x000fe20000410000 */
[----:B------:R-:W-:Y:S01]  /*5240*/  STS [R251+0x14000], R7 ;  /* 0x01400007fb007388 */ /* 0x000fe20000000800 */
[----:B------:R-:W-:Y:S01]  /*5250*/  FMUL.FTZ R8, R62, R9 ;  /* 0x000000093e087220 */ /* 0x000fe20000410000 */
[----:B------:R-:W-:Y:S01]  /*5260*/  F2FP.PACK_AB R6, R6, R5 ;  /* 0x000000050606723e */ /* 0x000fe200000000ff */
[C---:B------:R-:W-:Y:S02]  /*5270*/  FADD.FTZ R10, -R68.reuse, R10 ;  /* 0x0000000a440a7221 */ /* 0x040fe40000010100 */
[----:B------:R-:W-:Y:S02]  /*5280*/  FADD.FTZ R11, -R68, R11 ;  /* 0x0000000b440b7221 */ /* 0x000fe40000010100 */
[----:B------:R-:W-:Y:S01]  /*5290*/  FMUL.FTZ R9, R56, R45 ;  /* 0x0000002d38097220 */ /* 0x000fe20000410000 */
[----:B------:R-:W-:Y:S01]  /*52a0*/  STS [R71+0x14000], R6 ;  /* 0x0140000647007388 */ /* 0x000fe20000000800 */
[----:B------:R-:W-:Y:S02]  /*52b0*/  FMUL.FTZ R8, R54, R8 ;  /* 0x0000000836087220 */ /* 0x000fe40000410000 */
[----:B------:R-:W-:Y:S02]  /*52c0*/  FMUL.FTZ R44, R61, R10 ;  /* 0x0000000a3d2c7220 */ /* 0x000fe40000410000 */
[----:B------:R-:W-:Y:S01]  /*52d0*/  FMUL.FTZ R10, R60, R11 ;  /* 0x0000000b3c0a7220 */ /* 0x000fe20000410000 */
        /* <DEDUP_REMOVED lines=121> */
.L_x_351:
        /* <DEDUP_REMOVED lines=376> */
.L_x_352:
        /* <DEDUP_REMOVED lines=123> */
.L_x_354:
        /* <DEDUP_REMOVED lines=16> */
.L_x_355:
[----:B------:R-:W-:Y:S01]  /*7aa0*/  BAR.SYNC.DEFER_BLOCKING 0x0 ;  /* 0x0000000000007b1d */ /* 0x000fe20000010000 */
[----:B------:R-:W-:Y:S01]  /*7ab0*/  UIADD3 UR7, -UR22, UR7, URZ ;  /* 0x0000000716077290 */ /* 0x000fe2000fffe13f */
[----:B-1----:R-:W-:Y:S02]  /*7ac0*/  SHF.R.S32.HI R44, RZ, 0x1f, R245 ;  /* 0x0000001fff2c7819 */ /* 0x002fe400000114f5 */
[C---:B------:R-:W-:Y:S02]  /*7ad0*/  IADD3 R42, R245.reuse, 0xc0, RZ ;  /* 0x000000c0f52a7810 */ /* 0x040fe40007ffe0ff */
[----:B------:R-:W1:Y:S01]  /*7ae0*/  S2R R45, SR_TID.X ;  /* 0x00000000002d7919 */ /* 0x000e620000002100 */
[----:B------:R-:W-:Y:S01]  /*7af0*/  BSSY B0, `(.L_x_356) ;  /* 0x000002c000007945 */ /* 0x000fe20003800000 */
[C---:B------:R-:W-:Y:S02]  /*7b00*/  IADD3 R41, R245.reuse, 0x80, RZ ;  /* 0x00000080f5297810 */ /* 0x040fe40007ffe0ff */
        /* <DEDUP_REMOVED lines=42> */
.L_x_357:
[----:B------:R-:W-:Y:S05]  /*7db0*/  BSYNC B0 ;  /* 0x0000000000007941 */ /* 0x000fea0003800000 */
.L_x_356:
        /* <DEDUP_REMOVED lines=27> */
.L_x_336:
[----:B------:R-:W-:Y:S05]  /*7f70*/  BSYNC B1 ;  /* 0x0000000000017941 */ /* 0x000fea0003800000 */
.L_x_326:
        /* <DEDUP_REMOVED lines=12> */
.L_x_358:
[----:B------:R-:W-:Y:S05]  /*8040*/  EXIT ;  /* 0x000000000000794d */ /* 0x000fea0003800000 */
.L_x_360:
        /* <DEDUP_REMOVED lines=11> */
.L_x_2009:


//--------------------- .text._ZN5flash25flash_bwd_dot_do_o_kernelILb0E23Flash_bwd_kernel_traitsILi256ELi64ELi32ELi8ELi4ELi1ELi2ELb1ELb1EN7cutlass6half_tE19Flash_kernel_traitsILi256ELi64ELi32ELi8ES3_EEEEvNS_16Flash_bwd_paramsE --------------------------
	.section	.text._ZN5flash25flash_bwd_dot_do_o_kernelILb0E23Flash_bwd_kernel_traitsILi256ELi64ELi32ELi8ELi4ELi1ELi2ELb1ELb1EN7cutlass6half_tE19Flash_kernel_traitsILi256ELi64ELi32ELi8ES3_EEEEvNS_16Flash_bwd_paramsE,"ax",@progbits
	.sectioninfo	@"SHI_REGISTERS=78"
	.align	128
        .global         _ZN5flash25flash_bwd_dot_do_o_kernelILb0E23Flash_bwd_kernel_traitsILi256ELi64ELi32ELi8ELi4ELi1ELi2ELb1ELb1EN7cutlass6half_tE19Flash_kernel_traitsILi256ELi64ELi32ELi8ES3_EEEEvNS_16Flash_bwd_paramsE
        .type           _ZN5flash25flash_bwd_dot_do_o_kernelILb0E23Flash_bwd_kernel_traitsILi256ELi64ELi32ELi8ELi4ELi1ELi2ELb1ELb1EN7cutlass6half_tE19Flash_kernel_traitsILi256ELi64ELi32ELi8ES3_EEEEvNS_16Flash_bwd_paramsE,@function
        .size           _ZN5flash25flash_bwd_dot_do_o_kernelILb0E23Flash_bwd_kernel_traitsILi256ELi64ELi32ELi8ELi4ELi1ELi2ELb1ELb1EN7cutlass6half_tE19Flash_kernel_traitsILi256ELi64ELi32ELi8ES3_EEEEvNS_16Flash_bwd_paramsE,(.L_x_2010 - _ZN5flash25flash_bwd_dot_do_o_kernelILb0E23Flash_bwd_kernel_traitsILi256ELi64ELi32ELi8ELi4ELi1ELi2ELb1ELb1EN7cutlass6half_tE19Flash_kernel_traitsILi256ELi64ELi32ELi8ES3_EEEEvNS_16Flash_bwd_paramsE)
        .other          _ZN5flash25flash_bwd_dot_do_o_kernelILb0E23Flash_bwd_kernel_traitsILi256ELi64ELi32ELi8ELi4ELi1ELi2ELb1ELb1EN7cutlass6half_tE19Flash_kernel_traitsILi256ELi64ELi32ELi8ES3_EEEEvNS_16Flash_bwd_paramsE,@"STO_CUDA_ENTRY STV_DEFAULT"
_ZN5flash25flash_bwd_dot_do_o_kernelILb0E23Flash_bwd_kernel_traitsILi256ELi64ELi32ELi8ELi4ELi1ELi2ELb1ELb1EN7cutlass6half_tE19Flash_kernel_traitsILi256ELi64ELi32ELi8ES3_EEEEvNS_16Flash_bwd_paramsE:
.text._ZN5flash25flash_bwd_dot_do_o_kernelILb0E23Flash_bwd_kernel_traitsILi256ELi64ELi32ELi8ELi4ELi1ELi2ELb1ELb1EN7cutlass6half_tE19Flash_kernel_traitsILi256ELi64ELi32ELi8ES3_EEEEvNS_16Flash_bwd_paramsE:
[----:B------:R-:W-:Y:S02]  /*0000*/  MOV R1, c[0x0][0x28] ;  /* 0x00000a0000017a02 */ /* 0x000fe40000000f00 */
[----:B------:R-:W0:Y:S01]  /*0010*/  S2R R6, SR_CTAID.Y ;  /* 0x0000000000067919 */ /* 0x000e220000002600 */
[----:B------:R-:W-:Y:S01]  /*0020*/  ISETP.NE.U32.AND P0, PT, RZ, c[0x0][0x240], PT ;  /* 0x00009000ff007a0c */ /* 0x000fe20003f05070 */
[----:B------:R-:W-:Y:S01]  /*0030*/  HFMA2.MMA R3, -RZ, RZ, 0, 2.384185791015625e-07 ;  /* 0x00000004ff037435 */ /* 0x000fe200000001ff */
[----:B------:R-:W-:Y:S01]  /*0040*/  MOV R9, 0xffffffff ;  /* 0xffffffff00097802 */ /* 0x000fe20000000f00 */
[----:B------:R-:W-:Y:S01]  /*0050*/  ULDC.64 UR4, c[0x0][0x118] ;  /* 0x0000460000047ab9 */ /* 0x000fe20000000a00 */
[----:B------:R-:W-:-:S07]  /*0060*/  ISETP.NE.AND.EX P0, PT, RZ, c[0x0][0x244], PT, P0 ;  /* 0x00009100ff007a0c */ /* 0x000fce0003f05300 */
[----:B0-----:R-:W-:-:S06]  /*0070*/  IMAD.WIDE R2, R6, R3, c[0x0][0x240] ;  /* 0x0000900006027625 */ /* 0x001fcc00078e0203 */
[----:B------:R-:W2:Y:S04]  /*0080*/  @P0 LDG.E R9, [R2.64] ;  /* 0x0000000402090981 */ /* 0x000ea8000c1e1900 */
[----:B------:R-:W2:Y:S04]  /*0090*/  @P0 LDG.E R0, [R2.64+0x4] ;  /* 0x0000040402000981 */ /* 0x000ea8000c1e1900 */
[----:B------:R-:W0:Y:S02]  /*00a0*/  S2R R7, SR_CTAID.X ;  /* 0x0000000000077919 */ /* 0x000e240000002500 */
[----:B0-----:R-:W-:-:S02]  /*00b0*/  SHF.L.U32 R7, R7, 0x6, RZ ;  /* 0x0000000607077819 */ /* 0x001fc400000006ff */
[----:B--2---:R-:W-:Y:S02]  /*00c0*/  @P0 IADD3 R0, R0, -R9, RZ ;  /* 0x8000000900000210 */ /* 0x004fe40007ffe0ff */
[----:B------:R-:W-:-:S04]  /*00d0*/  @!P0 MOV R0, c[0x0][0x214] ;  /* 0x0000850000008a02 */ /* 0x000fc80000000f00 */
[----:B------:R-:W-:-:S13]  /*00e0*/  ISETP.GT.AND P0, PT, R0, R7, PT ;  /* 0x000000070000720c */ /* 0x000fda0003f04270 */
[----:B------:R-:W-:Y:S05]  /*00f0*/  @!P0 EXIT ;  /* 0x000000000000894d */ /* 0x000fea0003800000 */
[C---:B------:R-:W-:Y:S01]  /*0100*/  ISETP.NE.AND P1, PT, R9.reuse, -0x1, PT ;  /* 0xffffffff0900780c */ /* 0x040fe20003f25270 */
[----:B------:R-:W0:Y:S01]  /*0110*/  S2R R11, SR_CTAID.Z ;  /* 0x00000000000b7919 */ /* 0x000e220000002700 */
[----:B------:R-:W-:Y:S02]  /*0120*/  ULDC.U8 UR6, c[0x0][0x328] ;  /* 0x0000ca0000067ab9 */ /* 0x000fe40000000000 */
[----:B------:R-:W-:Y:S01]  /*0130*/  ISETP.NE.AND P0, PT, RZ, UR6, PT ;  /* 0x00000006ff007c0c */ /* 0x000fe2000bf05270 */
[----:B------:R-:W1:Y:S08]  /*0140*/  S2R R10, SR_TID.X ;  /* 0x00000000000a7919 */ /* 0x000e700000002100 */
[----:B------:R-:W-:Y:S01]  /*0150*/  @P1 IMAD.WIDE.U32 R2, R9, c[0x0][0x370], RZ ;  /* 0x0000dc0009021a25 */ /* 0x000fe200078e00ff */
[----:B------:R-:W-:-:S02]  /*0160*/  @!P1 SHF.R.S32.HI R4, RZ, 0x1f, R6 ;  /* 0x0000001fff049819 */ /* 0x000fc40000011406 */
[----:B------:R-:W-:Y:S01]  /*0170*/  @!P1 SHF.R.S32.HI R19, RZ, 0x1f, R6 ;  /* 0x0000001fff139819 */ /* 0x000fe20000011406 */
[C---:B------:R-:W-:Y:S02]  /*0180*/  @P1 IMAD R15, R9.reuse, c[0x0][0x374], R3 ;  /* 0x0000dd00090f1a24 */ /* 0x040fe400078e0203 */
[----:B------:R-:W-:Y:S02]  /*0190*/  @P1 IMAD.MOV.U32 R37, RZ, RZ, R2 ;  /* 0x000000ffff251224 */ /* 0x000fe400078e0002 */
[----:B------:R-:W-:-:S04]  /*01a0*/  @P1 IMAD.WIDE.U32 R2, R9, c[0x0][0x1e8], RZ ;  /* 0x00007a0009021a25 */ /* 0x000fc800078e00ff */
[----:B------:R-:W-:Y:S01]  /*01b0*/  @!P1 IMAD R5, R4, c[0x0][0x368], RZ ;  /* 0x0000da0004059a24 */ /* 0x000fe200078e02ff */
[----:B------:R-:W-:Y:S01]  /*01c0*/  @P1 MOV R47, R2 ;  /* 0x00000002002f1202 */ /* 0x000fe20000000f00 */
[----:B------:R-:W-:Y:S02]  /*01d0*/  @!P1 IMAD R19, R19, c[0x0][0x1e0], RZ ;  /* 0x0000780013139a24 */ /* 0x000fe400078e02ff */
[----:B------:R-:W-:Y:S02]  /*01e0*/  @P1 IMAD R13, R9, c[0x0][0x1ec], R3 ;  /* 0x00007b00090d1a24 */ /* 0x000fe400078e0203 */
[C---:B------:R-:W-:Y:S02]  /*01f0*/  @!P1 IMAD R17, R6.reuse, c[0x0][0x36c], R5 ;  /* 0x0000db0006119a24 */ /* 0x040fe400078e0205 */
[----:B------:R-:W-:-:S04]  /*0200*/  @!P1 IMAD.WIDE.U32 R2, R6, c[0x0][0x368], RZ ;  /* 0x0000da0006029a25 */ /* 0x000fc800078e00ff */
[----:B------:R-:W-:Y:S01]  /*0210*/  @!P1 IMAD.WIDE.U32 R4, R6, c[0x0][0x1e0], RZ ;  /* 0x0000780006049a25 */ /* 0x000fe200078e00ff */
[----:B------:R-:W-:Y:S02]  /*0220*/  @!P1 MOV R37, R2 ;  /* 0x0000000200259202 */ /* 0x000fe40000000f00 */
[----:B------:R-:W-:Y:S01]  /*0230*/  @!P1 IADD3 R15, R3, R17, RZ ;  /* 0x00000011030f9210 */ /* 0x000fe20007ffe0ff */
[----:B------:R-:W-:Y:S01]  /*0240*/  @!P1 IMAD R19, R6, c[0x0][0x1e4], R19 ;  /* 0x0000790006139a24 */ /* 0x000fe200078e0213 */
[----:B------:R-:W-:-:S04]  /*0250*/  @!P1 MOV R47, R4 ;  /* 0x00000004002f9202 */ /* 0x000fc80000000f00 */
[----:B------:R-:W-:Y:S01]  /*0260*/  @!P1 IADD3 R13, R5, R19, RZ ;  /* 0x00000013050d9210 */ /* 0x000fe20007ffe0ff */
[----:B------:R-:W-:Y:S05]  /*0270*/  @!P0 BRA `(.L_x_361) ;  /* 0x0000007000008947 */ /* 0x000fea0003800000 */
[----:B01----:R-:W-:Y:S01]  /*0280*/  HFMA2.MMA R2, -RZ, RZ, 0, 7.62939453125e-06 ;  /* 0x00000080ff027435 */ /* 0x003fe200000001ff */
[----:B------:R-:W-:Y:S02]  /*0290*/  @!P1 IMAD R9, R6, c[0x0][0x224], RZ ;  /* 0x0000890006099a24 */ /* 0x000fe400078e02ff */
[----:B------:R-:W-:-:S03]  /*02a0*/  IMAD.MOV.U32 R5, RZ, RZ, c[0x0][0x210] ;  /* 0x00008400ff057624 */ /* 0x000fc600078e00ff */
[----:B------:R-:W-:-:S04]  /*02b0*/  LEA R3, R6, R9, 0x7 ;  /* 0x0000000906037211 */ /* 0x000fc800078e38ff */
[----:B------:R-:W-:-:S04]  /*02c0*/  IMAD R2, R2, R5, c[0x0][0x234] ;  /* 0x00008d0002027624 */ /* 0x000fc800078e0205 */
[----:B------:R-:W-:Y:S01]  /*02d0*/  IMAD R2, R2, R11, R3 ;  /* 0x0000000b02027224 */ /* 0x000fe200078e0203 */
[----:B------:R-:W-:Y:S05]  /*02e0*/  BRA `(.L_x_362) ;  /* 0x0000002000007947 */ /* 0x000fea0003800000 */
.L_x_361:
[----:B01----:R-:W-:-:S04]  /*02f0*/  IMAD R2, R6, c[0x0][0x1c0], R11 ;  /* 0x0000700006027a24 */ /* 0x003fc800078e020b */
[----:B------:R-:W-:-:S03]  /*0300*/  IMAD R2, R2, c[0x0][0x224], RZ ;  /* 0x0000890002027a24 */ /* 0x000fc600078e02ff */
.L_x_362:
[----:B------:R-:W-:Y:S01]  /*0310*/  SHF.R.S32.HI R3, RZ, 0x1f, R10 ;  /* 0x0000001fff037819 */ /* 0x000fe2000001140a */
[----:B------:R-:W-:Y:S01]  /*0320*/  BSSY B0, `(.L_x_363) ;  /* 0x000003d000007945 */ /* 0x000fe20003800000 */
[----:B------:R-:W-:Y:S01]  /*0330*/  IADD3 R9, R7, R2, RZ ;  /* 0x0000000207097210 */ /* 0x000fe20007ffe0ff */
[----:B------:R-:W-:Y:S01]  /*0340*/  CS2R R22, SRZ ;  /* 0x0000000000167805 */ /* 0x000fe2000001ff00 */
[-C--:B------:R-:W-:Y:S01]  /*0350*/  LEA.HI R8, R3, R10.reuse, RZ, 0x3 ;  /* 0x0000000a03087211 */ /* 0x080fe200078f18ff */
[----:B------:R-:W-:Y:S01]  /*0360*/  CS2R R34, SRZ ;  /* 0x0000000000227805 */ /* 0x000fe2000001ff00 */
[----:B------:R-:W-:Y:S01]  /*0370*/  SHF.R.S32.HI R6, RZ, 0x1f, R11 ;  /* 0x0000001fff067819 */ /* 0x000fe2000001140b */
[----:B------:R-:W-:Y:S01]  /*0380*/  CS2R R32, SRZ ;  /* 0x0000000000207805 */ /* 0x000fe2000001ff00 */
[----:B------:R-:W-:Y:S01]  /*0390*/  LOP3.LUT R3, R8, 0x1ffffff8, RZ, 0xc0, !PT ;  /* 0x1ffffff808037812 */ /* 0x000fe200078ec0ff */
[----:B------:R-:W-:Y:S01]  /*03a0*/  CS2R R30, SRZ ;  /* 0x00000000001e7805 */ /* 0x000fe2000001ff00 */
[----:B------:R-:W-:Y:S01]  /*03b0*/  SHF.R.S32.HI R8, RZ, 0x3, R8 ;  /* 0x00000003ff087819 */ /* 0x000fe20000011408 */
[----:B------:R-:W-:Y:S01]  /*03c0*/  CS2R R28, SRZ ;  /* 0x00000000001c7805 */ /* 0x000fe2000001ff00 */
[----:B------:R-:W-:Y:S01]  /*03d0*/  IADD3 R3, -R3, R10, RZ ;  /* 0x0000000a03037210 */ /* 0x000fe20007ffe1ff */
[----:B------:R-:W-:Y:S01]  /*03e0*/  CS2R R26, SRZ ;  /* 0x00000000001a7805 */ /* 0x000fe2000001ff00 */
[----:B------:R-:W-:Y:S01]  /*03f0*/  CS2R R24, SRZ ;  /* 0x0000000000187805 */ /* 0x000fe2000001ff00 */
[----:B------:R-:W-:-:S02]  /*0400*/  MOV R18, RZ ;  /* 0x000000ff00127202 */ /* 0x000fc40000000f00 */
[----:B------:R-:W-:Y:S02]  /*0410*/  SHF.L.U32 R48, R3, 0x3, RZ ;  /* 0x0000000303307819 */ /* 0x000fe400000006ff */
[----:B------:R-:W-:Y:S02]  /*0420*/  SHF.R.S32.HI R3, RZ, 0x1f, R7 ;  /* 0x0000001fff037819 */ /* 0x000fe40000011407 */
[----:B------:R-:W-:-:S03]  /*0430*/  SHF.R.S32.HI R49, RZ, 0x1f, R48 ;  /* 0x0000001fff317819 */ /* 0x000fc60000011430 */
[C---:B------:R-:W-:Y:S02]  /*0440*/  IMAD R12, R3.reuse, c[0x0][0x370], RZ ;  /* 0x0000dc00030c7a24 */ /* 0x040fe400078e02ff */
[----:B------:R-:W-:Y:S02]  /*0450*/  IMAD R14, R3, c[0x0][0x1e8], RZ ;  /* 0x00007a00030e7a24 */ /* 0x000fe400078e02ff */
[----:B------:R-:W-:-:S04]  /*0460*/  IMAD.WIDE.U32 R2, R7, c[0x0][0x370], R48 ;  /* 0x0000dc0007027a25 */ /* 0x000fc800078e0030 */
[----:B------:R-:W-:Y:S01]  /*0470*/  IMAD R12, R7, c[0x0][0x374], R12 ;  /* 0x0000dd00070c7a24 */ /* 0x000fe200078e020c */
[----:B------:R-:W-:Y:S01]  /*0480*/  IADD3 R36, P0, R37, R2, RZ ;  /* 0x0000000225247210 */ /* 0x000fe20007f1e0ff */
[----:B------:R-:W-:-:S03]  /*0490*/  IMAD.WIDE.U32 R4, R7, c[0x0][0x1e8], R48 ;  /* 0x00007a0007047a25 */ /* 0x000fc600078e0030 */
[----:B------:R-:W-:Y:S01]  /*04a0*/  IADD3.X R37, R15, R3, R12, P0, !PT ;  /* 0x000000030f257210 */ /* 0x000fe200007fe40c */
[C---:B------:R-:W-:Y:S01]  /*04b0*/  IMAD R14, R7.reuse, c[0x0][0x1ec], R14 ;  /* 0x00007b00070e7a24 */ /* 0x040fe200078e020e */
[----:B------:R-:W-:Y:S01]  /*04c0*/  IADD3 R7, -R7, R0, RZ ;  /* 0x0000000007077210 */ /* 0x000fe20007ffe1ff */
[C---:B------:R-:W-:Y:S01]  /*04d0*/  IMAD R2, R6.reuse, c[0x0][0x378], RZ ;  /* 0x0000de0006027a24 */ /* 0x040fe200078e02ff */
[----:B------:R-:W-:Y:S01]  /*04e0*/  IADD3 R46, P1, R47, R4, RZ ;  /* 0x000000042f2e7210 */ /* 0x000fe20007f3e0ff */
[----:B------:R-:W-:Y:S01]  /*04f0*/  IMAD R6, R6, c[0x0][0x1f0], RZ ;  /* 0x00007c0006067a24 */ /* 0x000fe200078e02ff */
[C---:B------:R-:W-:Y:S01]  /*0500*/  ISETP.GE.AND P0, PT, R8.reuse, R7, PT ;  /* 0x000000070800720c */ /* 0x040fe20003f06270 */
[----:B------:R-:W-:Y:S01]  /*0510*/  IMAD R39, R11, c[0x0][0x37c], R2 ;  /* 0x0000df000b277a24 */ /* 0x000fe200078e0202 */
[----:B------:R-:W-:Y:S01]  /*0520*/  IADD3.X R47, R13, R5, R14, P1, !PT ;  /* 0x000000050d2f7210 */ /* 0x000fe20000ffe40e */
[C---:B------:R-:W-:Y:S01]  /*0530*/  IMAD.WIDE.U32 R36, R11.reuse, c[0x0][0x378], R36 ;  /* 0x0000de000b247a25 */ /* 0x040fe200078e0024 */
[----:B------:R-:W-:Y:S01]  /*0540*/  IADD3 R0, R8, 0x20, RZ ;  /* 0x0000002008007810 */ /* 0x000fe20007ffe0ff */
[----:B------:R-:W-:Y:S01]  /*0550*/  CS2R R14, SRZ ;  /* 0x00000000000e7805 */ /* 0x000fe2000001ff00 */
[----:B------:R-:W-:Y:S01]  /*0560*/  CS2R R12, SRZ ;  /* 0x00000000000c7805 */ /* 0x000fe2000001ff00 */
[C---:B------:R-:W-:Y:S01]  /*0570*/  IMAD R53, R11.reuse, c[0x0][0x1f4], R6 ;  /* 0x00007d000b357a24 */ /* 0x040fe200078e0206 */
[----:B------:R-:W-:Y:S01]  /*0580*/  ISETP.GE.AND P1, PT, R0, R7, PT ;  /* 0x000000070000720c */ /* 0x000fe20003f26270 */
[----:B------:R-:W-:Y:S01]  /*0590*/  IMAD.WIDE.U32 R46, R11, c[0x0][0x1f0], R46 ;  /* 0x00007c000b2e7a25 */ /* 0x000fe200078e002e */
[----:B------:R-:W-:-:S02]  /*05a0*/  SHF.R.S32.HI R7, RZ, 0x1f, R8 ;  /* 0x0000001fff077819 */ /* 0x000fc40000011408 */
[----:B------:R-:W-:Y:S01]  /*05b0*/  IADD3 R6, R48, 0x40, RZ ;  /* 0x0000004030067810 */ /* 0x000fe20007ffe0ff */
[----:B------:R-:W-:Y:S01]  /*05c0*/  IMAD.IADD R39, R37, 0x1, R39 ;  /* 0x0000000125277824 */ /* 0x000fe200078e0227 */
[----:B------:R-:W-:Y:S05]  /*05d0*/  @P0 BRA `(.L_x_364) ;  /* 0x0000011000000947 */ /* 0x000fea0003800000 */
[----:B------:R-:W-:Y:S01]  /*05e0*/  MOV R38, R36 ;  /* 0x0000002400267202 */ /* 0x000fe20000000f00 */
[----:B------:R-:W-:Y:S01]  /*05f0*/  IMAD R5, R7, c[0x0][0x370], RZ ;  /* 0x0000dc0007057a24 */ /* 0x000fe200078e02ff */
[C---:B------:R-:W-:Y:S02]  /*0600*/  IADD3 R0, R48.reuse, 0x80, RZ ;  /* 0x0000008030007810 */ /* 0x040fe40007ffe0ff */
[----:B------:R-:W-:Y:S01]  /*0610*/  IADD3 R4, R48, 0xc0, RZ ;  /* 0x000000c030047810 */ /* 0x000fe20007ffe0ff */
[----:B------:R-:W-:Y:S01]  /*0620*/  IMAD.WIDE.U32 R2, R8, c[0x0][0x370], R38 ;  /* 0x0000dc0008027a25 */ /* 0x000fe200078e0026 */
[----:B------:R-:W-:Y:S02]  /*0630*/  ISETP.GE.AND P4, PT, R0, c[0x0][0x220], PT ;  /* 0x0000880000007a0c */ /* 0x000fe40003f86270 */
[----:B------:R-:W-:Y:S01]  /*0640*/  ISETP.GE.AND P5, PT, R4, c[0x0][0x220], PT ;  /* 0x0000880004007a0c */ /* 0x000fe20003fa6270 */
[----:B------:R-:W-:Y:S01]  /*0650*/  IMAD R5, R8, c[0x0][0x374], R5 ;  /* 0x0000dd0008057a24 */ /* 0x000fe200078e0205 */
[----:B------:R-:W-:-:S02]  /*0660*/  ISETP.GE.AND P2, PT, R48, c[0x0][0x220], PT ;  /* 0x0000880030007a0c */ /* 0x000fc40003f46270 */
[----:B------:R-:W-:Y:S02]  /*0670*/  ISETP.GE.AND P3, PT, R6, c[0x0][0x220], PT ;  /* 0x0000880006007a0c */ /* 0x000fe40003f66270 */
[----:B------:R-:W-:Y:S02]  /*0680*/  IADD3 R3, R3, R5, RZ ;  /* 0x0000000503037210 */ /* 0x000fe40007ffe0ff */
[----:B------:R-:W-:-:S04]  /*0690*/  LEA R4, P6, R2, c[0x0][0x330], 0x1 ;  /* 0x0000cc0002047a11 */ /* 0x000fc800078c08ff */
[----:B------:R-:W-:-:S05]  /*06a0*/  LEA.HI.X R5, R2, c[0x0][0x334], R3, 0x1, P6 ;  /* 0x0000cd0002057a11 */ /* 0x000fca00030f0c03 */
[----:B------:R0:W5:Y:S04]  /*06b0*/  @!P2 LDG.E.128 R24, [R4.64] ;  /* 0x000000040418a981 */ /* 0x000168000c1e1d00 */
[----:B------:R0:W5:Y:S04]  /*06c0*/  @!P3 LDG.E.128 R28, [R4.64+0x80] ;  /* 0x00008004041cb981 */ /* 0x000168000c1e1d00 */
[----:B------:R0:W5:Y:S04]  /*06d0*/  @!P4 LDG.E.128 R32, [R4.64+0x100] ;  /* 0x000100040420c981 */ /* 0x000168000c1e1d00 */
[----:B------:R0:W5:Y:S02]  /*06e0*/  @!P5 LDG.E.128 R12, [R4.64+0x180] ;  /* 0x00018004040cd981 */ /* 0x000164000c1e1d00 */
.L_x_364:
[----:B------:R-:W-:Y:S05]  /*06f0*/  BSYNC B0 ;  /* 0x0000000000007941 */ /* 0x000fea0003800000 */
.L_x_363:
[----:B------:R-:W-:Y:S01]  /*0700*/  BSSY B0, `(.L_x_365) ;  /* 0x0000029000007945 */ /* 0x000fe20003800000 */
[----:B------:R-:W-:Y:S01]  /*0710*/  HFMA2.MMA R19, -RZ, RZ, 0, 0 ;  /* 0x00000000ff137435 */ /* 0x000fe200000001ff */
[----:B-----5:R-:W-:Y:S01]  /*0720*/  IMAD.MOV.U32 R0, RZ, RZ, R30 ;  /* 0x000000ffff007224 */ /* 0x020fe200078e001e */
[----:B------:R-:W-:Y:S01]  /*0730*/  MOV R11, R31 ;  /* 0x0000001f000b7202 */ /* 0x000fe20000000f00 */
[----:B------:R-:W-:Y:S01]  /*0740*/  IMAD.MOV.U32 R56, RZ, RZ, R25 ;  /* 0x000000ffff387224 */ /* 0x000fe200078e0019 */
[----:B------:R-:W-:Y:S01]  /*0750*/  MOV R44, R28 ;  /* 0x0000001c002c7202 */ /* 0x000fe20000000f00 */
[----:B------:R-:W-:Y:S01]  /*0760*/  CS2R R20, SRZ ;  /* 0x0000000000147805 */ /* 0x000fe2000001ff00 */
        /* <DEDUP_REMOVED lines=8> */
[----:B0-----:R-:W-:Y:S01]  /*07f0*/  MOV R4, R34 ;  /* 0x0000002200047202 */ /* 0x001fe20000000f00 */
[----:B------:R-:W-:Y:S01]  /*0800*/  CS2R R24, SRZ ;  /* 0x0000000000187805 */ /* 0x000fe2000001ff00 */
[----:B------:R-:W-:-:S02]  /*0810*/  MOV R5, R35 ;  /* 0x0000002300057202 */ /* 0x000fc40000000f00 */
[----:B------:R-:W-:Y:S02]  /*0820*/  MOV R2, R32 ;  /* 0x0000002000027202 */ /* 0x000fe40000000f00 */
[----:B------:R-:W-:Y:S01]  /*0830*/  MOV R3, R33 ;  /* 0x0000002100037202 */ /* 0x000fe20000000f00 */
[----:B------:R-:W-:Y:S05]  /*0840*/  @P1 BRA `(.L_x_366) ;  /* 0x0000014000001947 */ /* 0x000fea0003800000 */
[----:B------:R-:W-:Y:S02]  /*0850*/  IADD3 R35, P2, R8, 0x20, RZ ;  /* 0x0000002008237810 */ /* 0x000fe40007f5e0ff */
[----:B------:R-:W-:Y:S02]  /*0860*/  MOV R32, R36 ;  /* 0x0000002400207202 */ /* 0x000fe40000000f00 */
[----:B------:R-:W-:Y:S02]  /*0870*/  IADD3.X R34, RZ, R7, RZ, P2, !PT ;  /* 0x00000007ff227210 */ /* 0x000fe400017fe4ff */
[----:B------:R-:W-:Y:S02]  /*0880*/  MOV R33, R39 ;  /* 0x0000002700217202 */ /* 0x000fe40000000f00 */
[----:B------:R-:W-:Y:S01]  /*0890*/  IADD3 R37, R48, 0x80, RZ ;  /* 0x0000008030257810 */ /* 0x000fe20007ffe0ff */
[----:B------:R-:W-:Y:S01]  /*08a0*/  IMAD R34, R34, c[0x0][0x370], RZ ;  /* 0x0000dc0022227a24 */ /* 0x000fe200078e02ff */
[----:B------:R-:W-:Y:S01]  /*08b0*/  IADD3 R36, R48, 0xc0, RZ ;  /* 0x000000c030247810 */ /* 0x000fe20007ffe0ff */
[----:B------:R-:W-:Y:S01]  /*08c0*/  IMAD.WIDE.U32 R32, R35, c[0x0][0x370], R32 ;  /* 0x0000dc0023207a25 */ /* 0x000fe200078e0020 */
[----:B------:R-:W-:-:S02]  /*08d0*/  ISETP.GE.AND P5, PT, R37, c[0x0][0x220], PT ;  /* 0x0000880025007a0c */ /* 0x000fc40003fa6270 */
[----:B------:R-:W-:Y:S01]  /*08e0*/  ISETP.GE.AND P6, PT, R36, c[0x0][0x220], PT ;  /* 0x0000880024007a0c */ /* 0x000fe20003fc6270 */
[----:B------:R-:W-:Y:S01]  /*08f0*/  IMAD R35, R35, c[0x0][0x374], R34 ;  /* 0x0000dd0023237a24 */ /* 0x000fe200078e0222 */
[----:B------:R-:W-:Y:S02]  /*0900*/  ISETP.GE.AND P3, PT, R48, c[0x0][0x220], PT ;  /* 0x0000880030007a0c */ /* 0x000fe40003f66270 */
[----:B------:R-:W-:Y:S02]  /*0910*/  ISETP.GE.AND P4, PT, R6, c[0x0][0x220], PT ;  /* 0x0000880006007a0c */ /* 0x000fe40003f86270 */
[----:B------:R-:W-:Y:S02]  /*0920*/  LEA R34, P2, R32, c[0x0][0x330], 0x1 ;  /* 0x0000cc0020227a11 */ /* 0x000fe400078408ff */
[----:B------:R-:W-:-:S04]  /*0930*/  IADD3 R33, R33, R35, RZ ;  /* 0x0000002321217210 */ /* 0x000fc80007ffe0ff */
[----:B------:R-:W-:-:S05]  /*0940*/  LEA.HI.X R35, R32, c[0x0][0x334], R33, 0x1, P2 ;  /* 0x0000cd0020237a11 */ /* 0x000fca00010f0c21 */
[----:B------:R0:W5:Y:S04]  /*0950*/  @!P3 LDG.E.128 R28, [R34.64] ;  /* 0x00000004221cb981 */ /* 0x000168000c1e1d00 */
[----:B------:R0:W5:Y:S04]  /*0960*/  @!P4 LDG.E.128 R24, [R34.64+0x80] ;  /* 0x000080042218c981 */ /* 0x000168000c1e1d00 */
[----:B------:R0:W5:Y:S04]  /*0970*/  @!P5 LDG.E.128 R20, [R34.64+0x100] ;  /* 0x000100042214d981 */ /* 0x000168000c1e1d00 */
[----:B------:R0:W5:Y:S02]  /*0980*/  @!P6 LDG.E.128 R16, [R34.64+0x180] ;  /* 0x000180042210e981 */ /* 0x000164000c1e1d00 */
.L_x_366:
[----:B------:R-:W-:Y:S05]  /*0990*/  BSYNC B0 ;  /* 0x0000000000007941 */ /* 0x000fea0003800000 */
.L_x_365:
[----:B------:R-:W-:Y:S01]  /*09a0*/  BSSY B0, `(.L_x_367) ;  /* 0x000002a000007945 */ /* 0x000fe20003800000 */
[----:B------:R-:W-:Y:S01]  /*09b0*/  HFMA2.MMA R42, -RZ, RZ, 0, 0 ;  /* 0x00000000ff2a7435 */ /* 0x000fe200000001ff */
[----:B-----5:R-:W-:Y:S01]  /*09c0*/  MOV R55, R22 ;  /* 0x0000001600377202 */ /* 0x020fe20000000f00 */
[----:B------:R-:W-:Y:S01]  /*09d0*/  IMAD.MOV.U32 R58, RZ, RZ, R23 ;  /* 0x000000ffff3a7224 */ /* 0x000fe200078e0017 */
        /* <DEDUP_REMOVED lines=11> */
[----:B0-----:R-:W-:Y:S01]  /*0a90*/  CS2R R34, SRZ ;  /* 0x0000000000227805 */ /* 0x001fe2000001ff00 */
[----:B------:R-:W-:Y:S01]  /*0aa0*/  MOV R66, R31 ;  /* 0x0000001f00427202 */ /* 0x000fe20000000f00 */
[----:B------:R-:W-:Y:S01]  /*0ab0*/  CS2R R24, SRZ ;  /* 0x0000000000187805 */ /* 0x000fe2000001ff00 */
[----:B------:R-:W-:Y:S01]  /*0ac0*/  MOV R65, R28 ;  /* 0x0000001c00417202 */ /* 0x000fe20000000f00 */
[----:B------:R-:W-:Y:S01]  /*0ad0*/  CS2R R30, SRZ ;  /* 0x00000000001e7805 */ /* 0x000fe2000001ff00 */
[----:B------:R-:W-:Y:S01]  /*0ae0*/  MOV R67, R29 ;  /* 0x0000001d00437202 */ /* 0x000fe20000000f00 */
[----:B------:R-:W-:Y:S01]  /*0af0*/  CS2R R32, SRZ ;  /* 0x0000000000207805 */ /* 0x000fe2000001ff00 */
[----:B------:R-:W-:Y:S01]  /*0b00*/  CS2R R28, SRZ ;  /* 0x00000000001c7805 */ /* 0x000fe2000001ff00 */
[----:B------:R-:W-:Y:S01]  /*0b10*/  IADD3 R53, R47, R53, RZ ;  /* 0x000000352f357210 */ /* 0x000fe20007ffe0ff */
[----:B------:R-:W-:Y:S05]  /*0b20*/  @P0 BRA `(.L_x_368) ;  /* 0x0000011000000947 */ /* 0x000fea0003800000 */
[----:B------:R-:W-:Y:S01]  /*0b30*/  MOV R52, R46 ;  /* 0x0000002e00347202 */ /* 0x000fe20000000f00 */
[----:B------:R-:W-:Y:S01]  /*0b40*/  IMAD R37, R7, c[0x0][0x1e8], RZ ;  /* 0x00007a0007257a24 */ /* 0x000fe200078e02ff */
[----:B------:R-:W-:-:S02]  /*0b50*/  IADD3 R36, R48, 0x80, RZ ;  /* 0x0000008030247810 */ /* 0x000fc40007ffe0ff */
[----:B------:R-:W-:Y:S01]  /*0b60*/  IADD3 R43, R48, 0xc0, RZ ;  /* 0x000000c0302b7810 */ /* 0x000fe20007ffe0ff */
[----:B------:R-:W-:Y:S01]  /*0b70*/  IMAD.WIDE.U32 R40, R8, c[0x0][0x1e8], R52 ;  /* 0x00007a0008287a25 */ /* 0x000fe200078e0034 */
[----:B------:R-:W-:Y:S02]  /*0b80*/  ISETP.GE.AND P4, PT, R36, c[0x0][0x220], PT ;  /* 0x0000880024007a0c */ /* 0x000fe40003f86270 */
[----:B------:R-:W-:Y:S01]  /*0b90*/  ISETP.GE.AND P5, PT, R43, c[0x0][0x220], PT ;  /* 0x000088002b007a0c */ /* 0x000fe20003fa6270 */
[----:B------:R-:W-:Y:S01]  /*0ba0*/  IMAD R37, R8, c[0x0][0x1ec], R37 ;  /* 0x00007b0008257a24 */ /* 0x000fe200078e0225 */
[----:B------:R-:W-:Y:S02]  /*0bb0*/  ISETP.GE.AND P2, PT, R48, c[0x0][0x220], PT ;  /* 0x0000880030007a0c */ /* 0x000fe40003f46270 */
[----:B------:R-:W-:Y:S01]  /*0bc0*/  ISETP.GE.AND P3, PT, R6, c[0x0][0x220], PT ;  /* 0x0000880006007a0c */ /* 0x000fe20003f66270 */
[----:B------:R-:W-:Y:S01]  /*0bd0*/  IMAD.IADD R37, R41, 0x1, R37 ;  /* 0x0000000129257824 */ /* 0x000fe200078e0225 */
[----:B------:R-:W-:-:S04]  /*0be0*/  LEA R36, P0, R40, c[0x0][0x1d0], 0x1 ;  /* 0x0000740028247a11 */ /* 0x000fc800078008ff */
[----:B------:R-:W-:-:S05]  /*0bf0*/  LEA.HI.X R37, R40, c[0x0][0x1d4], R37, 0x1, P0 ;  /* 0x0000750028257a11 */ /* 0x000fca00000f0c25 */
[----:B------:R0:W5:Y:S04]  /*0c00*/  @!P2 LDG.E.128 R28, [R36.64] ;  /* 0x00000004241ca981 */ /* 0x000168000c1e1d00 */
[----:B------:R0:W5:Y:S04]  /*0c10*/  @!P3 LDG.E.128 R24, [R36.64+0x80] ;  /* 0x000080042418b981 */ /* 0x000168000c1e1d00 */
[----:B------:R0:W5:Y:S04]  /*0c20*/  @!P4 LDG.E.128 R20, [R36.64+0x100] ;  /* 0x000100042414c981 */ /* 0x000168000c1e1d00 */
[----:B------:R0:W5:Y:S02]  /*0c30*/  @!P5 LDG.E.128 R32, [R36.64+0x180] ;  /* 0x000180042420d981 */ /* 0x000164000c1e1d00 */
.L_x_368:
[----:B------:R-:W-:Y:S05]  /*0c40*/  BSYNC B0 ;  /* 0x0000000000007941 */ /* 0x000fea0003800000 */
.L_x_367:
[----:B------:R-:W-:Y:S01]  /*0c50*/  BSSY B0, `(.L_x_369) ;  /* 0x0000024000007945 */ /* 0x000fe20003800000 */
[----:B------:R-:W-:Y:S01]  /*0c60*/  HFMA2.MMA R43, -RZ, RZ, 0, 0 ;  /* 0x00000000ff2b7435 */ /* 0x000fe200000001ff */
[----:B-----5:R-:W-:Y:S01]  /*0c70*/  MOV R68, R22 ;  /* 0x0000001600447202 */ /* 0x020fe20000000f00 */
[----:B------:R-:W-:Y:S01]  /*0c80*/  IMAD.MOV.U32 R73, RZ, RZ, R24 ;  /* 0x000000ffff497224 */ /* 0x000fe200078e0018 */
        /* <DEDUP_REMOVED lines=8> */
[----:B------:R-:W-:-:S02]  /*0d10*/  MOV R74, R27 ;  /* 0x0000001b004a7202 */ /* 0x000fc40000000f00 */
[----:B------:R-:W-:Y:S01]  /*0d20*/  MOV R75, R25 ;  /* 0x00000019004b7202 */ /* 0x000fe20000000f00 */
[----:B------:R-:W-:Y:S01]  /*0d30*/  CS2R R26, SRZ ;  /* 0x00000000001a7805 */ /* 0x000fe2000001ff00 */
[----:B------:R-:W-:Y:S01]  /*0d40*/  CS2R R24, SRZ ;  /* 0x0000000000187805 */ /* 0x000fe2000001ff00 */
[----:B------:R-:W-:Y:S05]  /*0d50*/  @P1 BRA `(.L_x_370) ;  /* 0x0000013000001947 */ /* 0x000fea0003800000 */
[----:B------:R-:W-:Y:S02]  /*0d60*/  IADD3 R49, P0, R8, 0x20, RZ ;  /* 0x0000002008317810 */ /* 0x000fe40007f1e0ff */
[----:B------:R-:W-:Y:S02]  /*0d70*/  ISETP.GE.AND P2, PT, R6, c[0x0][0x220], PT ;  /* 0x0000880006007a0c */ /* 0x000fe40003f46270 */
[----:B------:R-:W-:Y:S02]  /*0d80*/  IADD3.X R7, RZ, R7, RZ, P0, !PT ;  /* 0x00000007ff077210 */ /* 0x000fe400007fe4ff */
[----:B------:R-:W-:Y:S02]  /*0d90*/  MOV R47, R53 ;  /* 0x00000035002f7202 */ /* 0x000fe40000000f00 */
[----:B------:R-:W-:Y:S01]  /*0da0*/  ISETP.GE.AND P1, PT, R48, c[0x0][0x220], PT ;  /* 0x0000880030007a0c */ /* 0x000fe20003f26270 */
[----:B------:R-:W-:-:S02]  /*0db0*/  IMAD R6, R7, c[0x0][0x1e8], RZ ;  /* 0x00007a0007067a24 */ /* 0x000fc400078e02ff */
[----:B------:R-:W-:-:S04]  /*0dc0*/  IMAD.WIDE.U32 R46, R49, c[0x0][0x1e8], R46 ;  /* 0x00007a00312e7a25 */ /* 0x000fc800078e002e */
[----:B------:R-:W-:Y:S01]  /*0dd0*/  IMAD R7, R49, c[0x0][0x1ec], R6 ;  /* 0x00007b0031077a24 */ /* 0x000fe200078e0206 */
[----:B------:R-:W-:-:S04]  /*0de0*/  IADD3 R6, R48, 0x80, RZ ;  /* 0x0000008030067810 */ /* 0x000fc80007ffe0ff */
[----:B------:R-:W-:Y:S02]  /*0df0*/  ISETP.GE.AND P3, PT, R6, c[0x0][0x220], PT ;  /* 0x0000880006007a0c */ /* 0x000fe40003f66270 */
[----:B------:R-:W-:Y:S02]  /*0e00*/  IADD3 R6, R48, 0xc0, RZ ;  /* 0x000000c030067810 */ /* 0x000fe40007ffe0ff */
[----:B------:R-:W-:Y:S02]  /*0e10*/  IADD3 R7, R47, R7, RZ ;  /* 0x000000072f077210 */ /* 0x000fe40007ffe0ff */
[----:B------:R-:W-:Y:S02]  /*0e20*/  ISETP.GE.AND P4, PT, R6, c[0x0][0x220], PT ;  /* 0x0000880006007a0c */ /* 0x000fe40003f86270 */
[----:B------:R-:W-:-:S04]  /*0e30*/  LEA R6, P0, R46, c[0x0][0x1d0], 0x1 ;  /* 0x000074002e067a11 */ /* 0x000fc800078008ff */
[----:B------:R-:W-:-:S05]  /*0e40*/  LEA.HI.X R7, R46, c[0x0][0x1d4], R7, 0x1, P0 ;  /* 0x000075002e077a11 */ /* 0x000fca00000f0c07 */
[----:B------:R0:W5:Y:S04]  /*0e50*/  @!P1 LDG.E.128 R24, [R6.64] ;  /* 0x0000000406189981 */ /* 0x000168000c1e1d00 */
[----:B------:R0:W5:Y:S04]  /*0e60*/  @!P2 LDG.E.128 R20, [R6.64+0x80] ;  /* 0x000080040614a981 */ /* 0x000168000c1e1d00 */
[----:B------:R0:W5:Y:S04]  /*0e70*/  @!P3 LDG.E.128 R36, [R6.64+0x100] ;  /* 0x000100040624b981 */ /* 0x000168000c1e1d00 */
[----:B------:R0:W5:Y:S02]  /*0e80*/  @!P4 LDG.E.128 R40, [R6.64+0x180] ;  /* 0x000180040628c981 */ /* 0x000164000c1e1d00 */
.L_x_370:
[----:B------:R-:W-:Y:S05]  /*0e90*/  BSYNC B0 ;  /* 0x0000000000007941 */ /* 0x000fea0003800000 */
.L_x_369:
[----:B0-----:R-:W-:Y:S01]  /*0ea0*/  HADD2.F32 R6, -RZ, R51.H1_H1 ;  /* 0x30000033ff067230 */ /* 0x001fe20000004100 */
[----:B------:R-:W-:Y:S01]  /*0eb0*/  LOP3.LUT P0, RZ, R10, 0x7, RZ, 0xc0, !PT ;  /* 0x000000070aff7812 */ /* 0x000fe2000780c0ff */
[----:B------:R-:W-:-:S02]  /*0ec0*/  HADD2.F32 R7, -RZ, R28.H1_H1 ;  /* 0x3000001cff077230 */ /* 0x000fc40000004100 */
[----:B------:R-:W-:Y:S02]  /*0ed0*/  HADD2.F32 R51, -RZ, R51.H0_H0 ;  /* 0x20000033ff337230 */ /* 0x000fe40000004100 */
[----:B------:R-:W-:Y:S01]  /*0ee0*/  HADD2.F32 R28, -RZ, R28.H0_H0 ;  /* 0x2000001cff1c7230 */ /* 0x000fe20000004100 */
[----:B------:R-:W-:Y:S01]  /*0ef0*/  FMUL.FTZ R6, R6, R7 ;  /* 0x0000000706067220 */ /* 0x000fe20000410000 */
[----:B------:R-:W-:Y:S02]  /*0f00*/  HADD2.F32 R7, -RZ, R29.H0_H0 ;  /* 0x2000001dff077230 */ /* 0x000fe40000004100 */
[----:B------:R-:W-:Y:S01]  /*0f10*/  HADD2.F32 R8, -RZ, R65.H1_H1 ;  /* 0x30000041ff087230 */ /* 0x000fe20000004100 */
[----:B------:R-:W-:Y:S01]  /*0f20*/  FFMA.FTZ R28, R51, R28, R6 ;  /* 0x0000001c331c7223 */ /* 0x000fe20000010006 */
[--C-:B------:R-:W-:Y:S02]  /*0f30*/  HADD2.F32 R6, -RZ, R56.reuse.H0_H0 ;  /* 0x20000038ff067230 */ /* 0x100fe40000004100 */
[----:B------:R-:W-:-:S02]  /*0f40*/  HADD2.F32 R56, -RZ, R56.H1_H1 ;  /* 0x30000038ff387230 */ /* 0x000fc40000004100 */
[----:B------:R-:W-:Y:S01]  /*0f50*/  HADD2.F32 R29, -RZ, R29.H1_H1 ;  /* 0x3000001dff1d7230 */ /* 0x000fe20000004100 */
[----:B------:R-:W-:Y:S01]  /*0f60*/  FFMA.FTZ R6, R6, R7, R28 ;  /* 0x0000000706067223 */ /* 0x000fe2000001001c */
[----:B-----5:R-:W-:Y:S02]  /*0f70*/  HADD2.F32 R7, -RZ, R24.H1_H1 ;  /* 0x30000018ff077230 */ /* 0x020fe40000004100 */
[----:B------:R-:W-:Y:S01]  /*0f80*/  HADD2.F32 R65, -RZ, R65.H0_H0 ;  /* 0x20000041ff417230 */ /* 0x000fe20000004100 */
[----:B------:R-:W-:Y:S01]  /*0f90*/  FFMA.FTZ R29, R56, R29, R6 ;  /* 0x0000001d381d7223 */ /* 0x000fe20000010006 */
[----:B------:R-:W-:Y:S01]  /*0fa0*/  HADD2.F32 R6, -RZ, R45.H0_H0 ;  /* 0x2000002dff067230 */ /* 0x000fe20000004100 */
[----:B------:R-:W-:Y:S01]  /*0fb0*/  FMUL.FTZ R8, R8, R7 ;  /* 0x0000000708087220 */ /* 0x000fe20000410000 */
[----:B------:R-:W-:Y:S02]  /*0fc0*/  HADD2.F32 R7, -RZ, R30.H0_H0 ;  /* 0x2000001eff077230 */ /* 0x000fe40000004100 */
[----:B------:R-:W-:-:S02]  /*0fd0*/  HADD2.F32 R24, -RZ, R24.H0_H0 ;  /* 0x20000018ff187230 */ /* 0x000fc40000004100 */
[----:B------:R-:W-:Y:S01]  /*0fe0*/  HADD2.F32 R45, -RZ, R45.H1_H1 ;  /* 0x3000002dff2d7230 */ /* 0x000fe20000004100 */
[----:B------:R-:W-:Y:S01]  /*0ff0*/  FFMA.FTZ R29, R6, R7, R29 ;  /* 0x00000007061d7223 */ /* 0x000fe2000001001d */
[----:B------:R-:W-:Y:S01]  /*1000*/  HADD2.F32 R30, -RZ, R30.H1_H1 ;  /* 0x3000001eff1e7230 */ /* 0x000fe20000004100 */
[----:B------:R-:W-:Y:S01]  /*1010*/  FFMA.FTZ R8, R65, R24, R8 ;  /* 0x0000001841087223 */ /* 0x000fe20000010008 */
[----:B------:R-:W-:Y:S02]  /*1020*/  HADD2.F32 R47, -RZ, R67.H0_H0 ;  /* 0x20000043ff2f7230 */ /* 0x000fe40000004100 */
[----:B------:R-:W-:Y:S01]  /*1030*/  HADD2.F32 R28, -RZ, R25.H0_H0 ;  /* 0x20000019ff1c7230 */ /* 0x000fe20000004100 */
[----:B------:R-:W-:Y:S01]  /*1040*/  FFMA.FTZ R29, R45, R30, R29 ;  /* 0x0000001e2d1d7223 */ /* 0x000fe2000001001d */
[----:B------:R-:W-:Y:S02]  /*1050*/  HADD2.F32 R6, -RZ, R54.H0_H0 ;  /* 0x20000036ff067230 */ /* 0x000fe40000004100 */
[----:B------:R-:W-:Y:S01]  /*1060*/  HADD2.F32 R7, -RZ, R31.H0_H0 ;  /* 0x2000001fff077230 */ /* 0x000fe20000004100 */
[----:B------:R-:W-:Y:S01]  /*1070*/  FFMA.FTZ R8, R47, R28, R8 ;  /* 0x0000001c2f087223 */ /* 0x000fe20000010008 */
[----:B------:R-:W-:-:S02]  /*1080*/  HADD2.F32 R67, -RZ, R67.H1_H1 ;  /* 0x30000043ff437230 */ /* 0x000fc40000004100 */
[----:B------:R-:W-:Y:S01]  /*1090*/  HADD2.F32 R25, -RZ, R25.H1_H1 ;  /* 0x30000019ff197230 */ /* 0x000fe20000004100 */
[----:B------:R-:W-:Y:S01]  /*10a0*/  FFMA.FTZ R6, R6, R7, R29 ;  /* 0x0000000706067223 */ /* 0x000fe2000001001d */
[----:B------:R-:W-:Y:S02]  /*10b0*/  HADD2.F32 R7, -RZ, R63.H0_H0 ;  /* 0x2000003fff077230 */ /* 0x000fe40000004100 */
[----:B------:R-:W-:Y:S01]  /*10c0*/  HADD2.F32 R24, -RZ, R26.H0_H0 ;  /* 0x2000001aff187230 */ /* 0x000fe20000004100 */
[----:B------:R-:W-:Y:S01]  /*10d0*/  FFMA.FTZ R8, R67, R25, R8 ;  /* 0x0000001943087223 */ /* 0x000fe20000010008 */
[----:B------:R-:W-:Y:S02]  /*10e0*/  HADD2.F32 R54, -RZ, R54.H1_H1 ;  /* 0x30000036ff367230 */ /* 0x000fe40000004100 */
[----:B------:R-:W-:Y:S01]  /*10f0*/  HADD2.F32 R31, -RZ, R31.H1_H1 ;  /* 0x3000001fff1f7230 */ /* 0x000fe20000004100 */
[----:B------:R-:W-:Y:S01]  /*1100*/  FFMA.FTZ R8, R7, R24, R8 ;  /* 0x0000001807087223 */ /* 0x000fe20000010008 */
[----:B------:R-:W-:-:S02]  /*1110*/  HADD2.F32 R63, -RZ, R63.H1_H1 ;  /* 0x3000003fff3f7230 */ /* 0x000fc40000004100 */
[----:B------:R-:W-:Y:S01]  /*1120*/  HADD2.F32 R25, -RZ, R26.H1_H1 ;  /* 0x3000001aff197230 */ /* 0x000fe20000004100 */
[----:B------:R-:W-:Y:S01]  /*1130*/  FFMA.FTZ R31, R54, R31, R6 ;  /* 0x0000001f361f7223 */ /* 0x000fe20000010006 */
[--C-:B------:R-:W-:Y:S02]  /*1140*/  HADD2.F32 R6, -RZ, R44.reuse.H0_H0 ;  /* 0x2000002cff067230 */ /* 0x100fe40000004100 */
[----:B------:R-:W-:Y:S01]  /*1150*/  HADD2.F32 R7, -RZ, R73.H0_H0 ;  /* 0x20000049ff077230 */ /* 0x000fe20000004100 */
[----:B------:R-:W-:Y:S01]  /*1160*/  FFMA.FTZ R8, R63, R25, R8 ;  /* 0x000000193f087223 */ /* 0x000fe20000010008 */
[----:B------:R-:W-:Y:S02]  /*1170*/  HADD2.F32 R44, -RZ, R44.H1_H1 ;  /* 0x3000002cff2c7230 */ /* 0x000fe40000004100 */
[----:B------:R-:W-:Y:S01]  /*1180*/  HADD2.F32 R25, -RZ, R66.H0_H0 ;  /* 0x20000042ff197230 */ /* 0x000fe20000004100 */
[----:B------:R-:W-:Y:S01]  /*1190*/  FFMA.FTZ R6, R6, R7, R31 ;  /* 0x0000000706067223 */ /* 0x000fe2000001001f */
[----:B------:R-:W-:-:S02]  /*11a0*/  HADD2.F32 R24, -RZ, R27.H0_H0 ;  /* 0x2000001bff187230 */ /* 0x000fc40000004100 */
[----:B------:R-:W-:Y:S02]  /*11b0*/  HADD2.F32 R73, -RZ, R73.H1_H1 ;  /* 0x30000049ff497230 */ /* 0x000fe40000004100 */
[----:B------:R-:W-:Y:S01]  /*11c0*/  HADD2.F32 R7, -RZ, R75.H0_H0 ;  /* 0x2000004bff077230 */ /* 0x000fe20000004100 */
[----:B------:R-:W-:Y:S01]  /*11d0*/  FFMA.FTZ R8, R25, R24, R8 ;  /* 0x0000001819087223 */ /* 0x000fe20000010008 */
[----:B------:R-:W-:Y:S01]  /*11e0*/  HADD2.F32 R25, -RZ, R66.H1_H1 ;  /* 0x30000042ff197230 */ /* 0x000fe20000004100 */
[----:B------:R-:W-:Y:S01]  /*11f0*/  FFMA.FTZ R44, R44, R73, R6 ;  /* 0x000000492c2c7223 */ /* 0x000fe20000010006 */
[----:B------:R-:W-:Y:S02]  /*1200*/  HADD2.F32 R24, -RZ, R27.H1_H1 ;  /* 0x3000001bff187230 */ /* 0x000fe40000004100 */
[----:B------:R-:W-:Y:S02]  /*1210*/  HADD2.F32 R6, -RZ, R50.H0_H0 ;  /* 0x20000032ff067230 */ /* 0x000fe40000004100 */
[----:B------:R-:W-:Y:S01]  /*1220*/  HADD2.F32 R27, -RZ, R61.H0_H0 ;  /* 0x2000003dff1b7230 */ /* 0x000fe20000004100 */
[----:B------:R-:W-:Y:S01]  /*1230*/  FFMA.FTZ R8, R25, R24, R8 ;  /* 0x0000001819087223 */ /* 0x000fe20000010008 */
[----:B------:R-:W-:Y:S01]  /*1240*/  HADD2.F32 R26, -RZ, R20.H0_H0 ;  /* 0x20000014ff1a7230 */ /* 0x000fe20000004100 */
[----:B------:R-:W-:Y:S01]  /*1250*/  FFMA.FTZ R44, R6, R7, R44 ;  /* 0x00000007062c7223 */ /* 0x000fe2000001002c */
[----:B------:R-:W-:-:S02]  /*1260*/  HADD2.F32 R50, -RZ, R50.H1_H1 ;  /* 0x30000032ff327230 */ /* 0x000fc40000004100 */
[----:B------:R-:W-:Y:S01]  /*1270*/  HADD2.F32 R75, -RZ, R75.H1_H1 ;  /* 0x3000004bff4b7230 */ /* 0x000fe20000004100 */
[----:B------:R-:W-:Y:S01]  /*1280*/  FFMA.FTZ R8, R27, R26, R8 ;  /* 0x0000001a1b087223 */ /* 0x000fe20000010008 */
[----:B------:R-:W-:Y:S02]  /*1290*/  HADD2.F32 R6, -RZ, R0.H0_H0 ;  /* 0x20000000ff067230 */ /* 0x000fe40000004100 */
[----:B------:R-:W-:Y:S01]  /*12a0*/  HADD2.F32 R61, -RZ, R61.H1_H1 ;  /* 0x3000003dff3d7230 */ /* 0x000fe20000004100 */
[----:B------:R-:W-:Y:S01]  /*12b0*/  FFMA.FTZ R44, R50, R75, R44 ;  /* 0x0000004b322c7223 */ /* 0x000fe2000001002c */
[----:B------:R-:W-:Y:S02]  /*12c0*/  HADD2.F32 R20, -RZ, R20.H1_H1 ;  /* 0x30000014ff147230 */ /* 0x000fe40000004100 */
[----:B------:R-:W-:Y:S02]  /*12d0*/  HADD2.F32 R7, -RZ, R71.H0_H0 ;  /* 0x20000047ff077230 */ /* 0x000fe40000004100 */
[----:B------:R-:W-:Y:S01]  /*12e0*/  HADD2.F32 R0, -RZ, R0.H1_H1 ;  /* 0x30000000ff007230 */ /* 0x000fe20000004100 */
[----:B------:R-:W-:Y:S01]  /*12f0*/  FFMA.FTZ R8, R61, R20, R8 ;  /* 0x000000143d087223 */ /* 0x000fe20000010008 */
[----:B------:R-:W-:Y:S01]  /*1300*/  HADD2.F32 R20, -RZ, R21.H0_H0 ;  /* 0x20000015ff147230 */ /* 0x000fe20000004100 */
[----:B------:R-:W-:Y:S01]  /*1310*/  FFMA.FTZ R6, R6, R7, R44 ;  /* 0x0000000706067223 */ /* 0x000fe2000001002c */
[----:B------:R-:W-:-:S02]  /*1320*/  HADD2.F32 R7, -RZ, R64.H0_H0 ;  /* 0x20000040ff077230 */ /* 0x000fc40000004100 */
[----:B------:R-:W-:Y:S02]  /*1330*/  HADD2.F32 R71, -RZ, R71.H1_H1 ;  /* 0x30000047ff477230 */ /* 0x000fe40000004100 */
[----:B------:R-:W-:Y:S01]  /*1340*/  HADD2.F32 R25, -RZ, R64.H1_H1 ;  /* 0x30000040ff197230 */ /* 0x000fe20000004100 */
[----:B------:R-:W-:Y:S01]  /*1350*/  FFMA.FTZ R8, R7, R20, R8 ;  /* 0x0000001407087223 */ /* 0x000fe20000010008 */
[----:B------:R-:W-:Y:S01]  /*1360*/  HADD2.F32 R21, -RZ, R21.H1_H1 ;  /* 0x30000015ff157230 */ /* 0x000fe20000004100 */
[----:B------:R-:W-:Y:S01]  /*1370*/  FFMA.FTZ R6, R0, R71, R6 ;  /* 0x0000004700067223 */ /* 0x000fe20000010006 */
[--C-:B------:R-:W-:Y:S02]  /*1380*/  HADD2.F32 R0, -RZ, R11.reuse.H0_H0 ;  /* 0x2000000bff007230 */ /* 0x100fe40000004100 */
[----:B------:R-:W-:Y:S01]  /*1390*/  HADD2.F32 R7, -RZ, R74.H0_H0 ;  /* 0x2000004aff077230 */ /* 0x000fe20000004100 */
[----:B------:R-:W-:Y:S01]  /*13a0*/  FFMA.FTZ R8, R25, R21, R8 ;  /* 0x0000001519087223 */ /* 0x000fe20000010008 */
[----:B------:R-:W-:-:S02]  /*13b0*/  HADD2.F32 R11, -RZ, R11.H1_H1 ;  /* 0x3000000bff0b7230 */ /* 0x000fc40000004100 */
[----:B------:R-:W-:Y:S01]  /*13c0*/  HADD2.F32 R74, -RZ, R74.H1_H1 ;  /* 0x3000004aff4a7230 */ /* 0x000fe20000004100 */
[----:B------:R-:W-:Y:S01]  /*13d0*/  FFMA.FTZ R0, R0, R7, R6 ;  /* 0x0000000700007223 */ /* 0x000fe20000010006 */
[--C-:B------:R-:W-:Y:S02]  /*13e0*/  HADD2.F32 R21, -RZ, R59.reuse.H0_H0 ;  /* 0x2000003bff157230 */ /* 0x100fe40000004100 */
[--C-:B------:R-:W-:Y:S01]  /*13f0*/  HADD2.F32 R20, -RZ, R22.reuse.H0_H0 ;  /* 0x20000016ff147230 */ /* 0x100fe20000004100 */
[----:B------:R-:W-:Y:S01]  /*1400*/  FFMA.FTZ R11, R11, R74, R0 ;  /* 0x0000004a0b0b7223 */ /* 0x000fe20000010000 */
[----:B------:R-:W-:Y:S02]  /*1410*/  HADD2.F32 R59, -RZ, R59.H1_H1 ;  /* 0x3000003bff3b7230 */ /* 0x000fe40000004100 */
[----:B------:R-:W-:Y:S01]  /*1420*/  HADD2.F32 R22, -RZ, R22.H1_H1 ;  /* 0x30000016ff167230 */ /* 0x000fe20000004100 */
[----:B------:R-:W-:Y:S01]  /*1430*/  FFMA.FTZ R8, R21, R20, R8 ;  /* 0x0000001415087223 */ /* 0x000fe20000010008 */
[----:B------:R-:W-:-:S02]  /*1440*/  HADD2.F32 R0, -RZ, R2.H0_H0 ;  /* 0x20000002ff007230 */ /* 0x000fc40000004100 */
[----:B------:R-:W-:Y:S01]  /*1450*/  HADD2.F32 R7, -RZ, R69.H0_H0 ;  /* 0x20000045ff077230 */ /* 0x000fe20000004100 */
[----:B------:R-:W-:Y:S01]  /*1460*/  FFMA.FTZ R8, R59, R22, R8 ;  /* 0x000000163b087223 */ /* 0x000fe20000010008 */
[----:B------:R-:W-:Y:S02]  /*1470*/  HADD2.F32 R21, -RZ, R62.H0_H0 ;  /* 0x2000003eff157230 */ /* 0x000fe40000004100 */
[----:B------:R-:W-:Y:S01]  /*1480*/  HADD2.F32 R6, -RZ, R23.H0_H0 ;  /* 0x20000017ff067230 */ /* 0x000fe20000004100 */
[----:B------:R-:W-:Y:S01]  /*1490*/  FFMA.FTZ R11, R0, R7, R11 ;  /* 0x00000007000b7223 */ /* 0x000fe2000001000b */
[----:B------:R-:W-:Y:S02]  /*14a0*/  HADD2.F32 R2, -RZ, R2.H1_H1 ;  /* 0x30000002ff027230 */ /* 0x000fe40000004100 */
[----:B------:R-:W-:Y:S01]  /*14b0*/  HADD2.F32 R69, -RZ, R69.H1_H1 ;  /* 0x30000045ff457230 */ /* 0x000fe20000004100 */
[----:B------:R-:W-:Y:S01]  /*14c0*/  FFMA.FTZ R8, R21, R6, R8 ;  /* 0x0000000615087223 */ /* 0x000fe20000010008 */
[----:B------:R-:W-:-:S02]  /*14d0*/  HADD2.F32 R0, -RZ, R3.H0_H0 ;  /* 0x20000003ff007230 */ /* 0x000fc40000004100 */
[----:B------:R-:W-:Y:S01]  /*14e0*/  HADD2.F32 R7, -RZ, R72.H0_H0 ;  /* 0x20000048ff077230 */ /* 0x000fe20000004100 */
[----:B------:R-:W-:Y:S01]  /*14f0*/  FFMA.FTZ R2, R2, R69, R11 ;  /* 0x0000004502027223 */ /* 0x000fe2000001000b */
[----:B------:R-:W-:Y:S02]  /*1500*/  HADD2.F32 R21, -RZ, R62.H1_H1 ;  /* 0x3000003eff157230 */ /* 0x000fe40000004100 */
[----:B------:R-:W-:Y:S01]  /*1510*/  HADD2.F32 R23, -RZ, R23.H1_H1 ;  /* 0x30000017ff177230 */ /* 0x000fe20000004100 */
[----:B------:R-:W-:Y:S01]  /*1520*/  FFMA.FTZ R0, R0, R7, R2 ;  /* 0x0000000700007223 */ /* 0x000fe20000010002 */
[----:B------:R-:W-:Y:S02]  /*1530*/  HADD2.F32 R7, -RZ, R57.H0_H0 ;  /* 0x20000039ff077230 */ /* 0x000fe40000004100 */
[----:B------:R-:W-:Y:S01]  /*1540*/  HADD2.F32 R2, -RZ, R36.H0_H0 ;  /* 0x20000024ff027230 */ /* 0x000fe20000004100 */
[----:B------:R-:W-:Y:S01]  /*1550*/  FFMA.FTZ R8, R21, R23, R8 ;  /* 0x0000001715087223 */ /* 0x000fe20000010008 */
[----:B------:R-:W-:-:S02]  /*1560*/  HADD2.F32 R3, -RZ, R3.H1_H1 ;  /* 0x30000003ff037230 */ /* 0x000fc40000004100 */
[----:B------:R-:W-:Y:S01]  /*1570*/  HADD2.F32 R11, -RZ, R57.H1_H1 ;  /* 0x30000039ff0b7230 */ /* 0x000fe20000004100 */
[----:B------:R-:W-:Y:S01]  /*1580*/  FFMA.FTZ R8, R7, R2, R8 ;  /* 0x0000000207087223 */ /* 0x000fe20000010008 */
[----:B------:R-:W-:Y:S02]  /*1590*/  HADD2.F32 R72, -RZ, R72.H1_H1 ;  /* 0x30000048ff487230 */ /* 0x000fe40000004100 */
[----:B------:R-:W-:Y:S02]  /*15a0*/  HADD2.F32 R36, -RZ, R36.H1_H1 ;  /* 0x30000024ff247230 */ /* 0x000fe40000004100 */
[----:B------:R-:W-:Y:S01]  /*15b0*/  HADD2.F32 R6, -RZ, R4.H0_H0 ;  /* 0x20000004ff067230 */ /* 0x000fe20000004100 */
[----:B------:R-:W-:Y:S01]  /*15c0*/  FFMA.FTZ R72, R3, R72, R0 ;  /* 0x0000004803487223 */ /* 0x000fe20000010000 */
[----:B------:R-:W-:Y:S01]  /*15d0*/  HADD2.F32 R24, -RZ, R60.H0_H0 ;  /* 0x2000003cff187230 */ /* 0x000fe20000004100 */
[----:B------:R-:W-:Y:S01]  /*15e0*/  FFMA.FTZ R11, R11, R36, R8 ;  /* 0x000000240b0b7223 */ /* 0x000fe20000010008 */
[----:B------:R-:W-:-:S02]  /*15f0*/  HADD2.F32 R7, -RZ, R68.H0_H0 ;  /* 0x20000044ff077230 */ /* 0x000fc40000004100 */
[--C-:B------:R-:W-:Y:S02]  /*1600*/  HADD2.F32 R20, -RZ, R37.reuse.H0_H0 ;  /* 0x20000025ff147230 */ /* 0x100fe40000004100 */
[----:B------:R-:W-:Y:S01]  /*1610*/  HADD2.F32 R29, -RZ, R60.H1_H1 ;  /* 0x3000003cff1d7230 */ /* 0x000fe20000004100 */
[----:B------:R-:W-:Y:S01]  /*1620*/  FFMA.FTZ R72, R6, R7, R72 ;  /* 0x0000000706487223 */ /* 0x000fe20000010048 */
        /* <DEDUP_REMOVED lines=9> */
[----:B------:R-:W-:Y:S02]  /*16c0*/  HADD2.F32 R5, -RZ, R5.H1_H1 ;  /* 0x30000005ff057230 */ /* 0x000fe40000004100 */
[--C-:B------:R-:W-:Y:S01]  /*16d0*/  HADD2.F32 R29, -RZ, R55.reuse.H0_H0 ;  /* 0x20000037ff1d7230 */ /* 0x100fe20000004100 */
[----:B------:R-:W-:Y:S01]  /*16e0*/  FFMA.FTZ R6, R6, R11, R72 ;  /* 0x0000000b06067223 */ /* 0x000fe20000010048 */
[----:B------:R-:W-:Y:S02]  /*16f0*/  HADD2.F32 R70, -RZ, R70.H1_H1 ;  /* 0x30000046ff467230 */ /* 0x000fe40000004100 */
[----:B------:R-:W-:Y:S01]  /*1700*/  HADD2.F32 R8, -RZ, R12.H0_H0 ;  /* 0x2000000cff087230 */ /* 0x000fe20000004100 */
[----:B------:R-:W-:Y:S01]  /*1710*/  FFMA.FTZ R24, R29, R26, R24 ;  /* 0x0000001a1d187223 */ /* 0x000fe20000010018 */
[----:B------:R-:W-:Y:S01]  /*1720*/  HADD2.F32 R21, -RZ, R32.H0_H0 ;  /* 0x20000020ff157230 */ /* 0x000fe20000004100 */
[----:B------:R-:W-:Y:S01]  /*1730*/  FFMA.FTZ R5, R5, R70, R6 ;  /* 0x0000004605057223 */ /* 0x000fe20000010006 */
[----:B------:R-:W-:-:S02]  /*1740*/  HADD2.F32 R55, -RZ, R55.H1_H1 ;  /* 0x30000037ff377230 */ /* 0x000fc40000004100 */
[----:B------:R-:W-:Y:S01]  /*1750*/  HADD2.F32 R38, -RZ, R38.H1_H1 ;  /* 0x30000026ff267230 */ /* 0x000fe20000004100 */
[----:B------:R-:W-:Y:S01]  /*1760*/  FFMA.FTZ R5, R8, R21, R5 ;  /* 0x0000001508057223 */ /* 0x000fe20000010005 */
[----:B------:R-:W-:Y:S01]  /*1770*/  HADD2.F32 R12, -RZ, R12.H1_H1 ;  /* 0x3000000cff0c7230 */ /* 0x000fe20000004100 */
[----:B------:R-:W-:Y:S01]  /*1780*/  SHF.R.S32.HI R8, RZ, 0x1f, R9 ;  /* 0x0000001fff087819 */ /* 0x000fe20000011409 */
[----:B------:R-:W-:Y:S01]  /*1790*/  HADD2.F32 R23, -RZ, R32.H1_H1 ;  /* 0x30000020ff177230 */ /* 0x000fe20000004100 */
[----:B------:R-:W-:Y:S01]  /*17a0*/  FFMA.FTZ R24, R55, R38, R24 ;  /* 0x0000002637187223 */ /* 0x000fe20000010018 */
[--C-:B------:R-:W-:Y:S01]  /*17b0*/  HADD2.F32 R11, -RZ, R58.reuse.H0_H0 ;  /* 0x2000003aff0b7230 */ /* 0x100fe20000004100 */
[----:B------:R-:W-:Y:S01]  /*17c0*/  LEA.HI R9, P1, R10, R9, RZ, 0x1d ;  /* 0x000000090a097211 */ /* 0x000fe2000783e8ff */
[----:B------:R-:W-:Y:S01]  /*17d0*/  HADD2.F32 R6, -RZ, R39.H0_H0 ;  /* 0x20000027ff067230 */ /* 0x000fe20000004100 */
[----:B------:R-:W-:Y:S01]  /*17e0*/  FFMA.FTZ R5, R12, R23, R5 ;  /* 0x000000170c057223 */ /* 0x000fe20000010005 */
[----:B------:R-:W-:Y:S01]  /*17f0*/  HADD2.F32 R3, -RZ, R13.H0_H0 ;  /* 0x2000000dff037230 */ /* 0x000fe20000004100 */
[----:B------:R-:W-:Y:S01]  /*1800*/  IADD3.X R8, RZ, R8, RZ, P1, !PT ;  /* 0x00000008ff087210 */ /* 0x000fe20000ffe4ff */
[----:B------:R-:W-:Y:S01]  /*1810*/  HADD2.F32 R20, -RZ, R33.H0_H0 ;  /* 0x20000021ff147230 */ /* 0x000fe20000004100 */
[----:B------:R-:W-:Y:S01]  /*1820*/  FFMA.FTZ R24, R11, R6, R24 ;  /* 0x000000060b187223 */ /* 0x000fe20000010018 */
[----:B------:R-:W-:-:S02]  /*1830*/  HADD2.F32 R21, -RZ, R58.H1_H1 ;  /* 0x3000003aff157230 */ /* 0x000fc40000004100 */
[----:B------:R-:W-:Y:S01]  /*1840*/  HADD2.F32 R39, -RZ, R39.H1_H1 ;  /* 0x30000027ff277230 */ /* 0x000fe20000004100 */
[----:B------:R-:W-:Y:S01]  /*1850*/  FFMA.FTZ R3, R3, R20, R5 ;  /* 0x0000001403037223 */ /* 0x000fe20000010005 */
[----:B------:R-:W-:Y:S02]  /*1860*/  HADD2.F32 R13, -RZ, R13.H1_H1 ;  /* 0x3000000dff0d7230 */ /* 0x000fe40000004100 */
[----:B------:R-:W-:Y:S01]  /*1870*/  HADD2.F32 R22, -RZ, R33.H1_H1 ;  /* 0x30000021ff167230 */ /* 0x000fe20000004100 */
[----:B------:R-:W-:Y:S01]  /*1880*/  FFMA.FTZ R24, R21, R39, R24 ;  /* 0x0000002715187223 */ /* 0x000fe20000010018 */
[----:B------:R-:W-:Y:S02]  /*1890*/  HADD2.F32 R11, -RZ, R16.H0_H0 ;  /* 0x20000010ff0b7230 */ /* 0x000fe40000004100 */
[----:B------:R-:W-:Y:S01]  /*18a0*/  HADD2.F32 R6, -RZ, R40.H0_H0 ;  /* 0x20000028ff067230 */ /* 0x000fe20000004100 */
[----:B------:R-:W-:Y:S01]  /*18b0*/  FFMA.FTZ R3, R13, R22, R3 ;  /* 0x000000160d037223 */ /* 0x000fe20000010003 */
[----:B------:R-:W-:-:S02]  /*18c0*/  HADD2.F32 R2, -RZ, R14.H0_H0 ;  /* 0x2000000eff027230 */ /* 0x000fc40000004100 */
[----:B------:R-:W-:Y:S01]  /*18d0*/  HADD2.F32 R25, -RZ, R34.H0_H0 ;  /* 0x20000022ff197230 */ /* 0x000fe20000004100 */
[----:B------:R-:W-:Y:S01]  /*18e0*/  FFMA.FTZ R24, R11, R6, R24 ;  /* 0x000000060b187223 */ /* 0x000fe20000010018 */
[----:B------:R-:W-:Y:S02]  /*18f0*/  HADD2.F32 R5, -RZ, R16.H1_H1 ;  /* 0x30000010ff057230 */ /* 0x000fe40000004100 */
[----:B------:R-:W-:Y:S01]  /*1900*/  HADD2.F32 R40, -RZ, R40.H1_H1 ;  /* 0x30000028ff287230 */ /* 0x000fe20000004100 */
        /* <DEDUP_REMOVED lines=22> */
[----:B------:R-:W-:Y:S01]  /*1a70*/  HADD2.F32 R7, -RZ, R19.H0_H0 ;  /* 0x20000013ff077230 */ /* 0x000fe20000004100 */
[----:B------:R-:W0:Y:S01]  /*1a80*/  SHFL.BFLY PT, R3, R0, 0x4, 0x1f ;  /* 0x0c801f0000037f89 */ /* 0x000e2200000e0000 */
[----:B------:R-:W-:Y:S01]  /*1a90*/  HADD2.F32 R2, -RZ, R43.H0_H0 ;  /* 0x2000002bff027230 */ /* 0x000fe20000004100 */
[----:B------:R-:W-:Y:S01]  /*1aa0*/  FFMA.FTZ R24, R5, R42, R24 ;  /* 0x0000002a05187223 */ /* 0x000fe20000010018 */
[----:B------:R-:W-:-:S02]  /*1ab0*/  HADD2.F32 R19, -RZ, R19.H1_H1 ;  /* 0x30000013ff137230 */ /* 0x000fc40000004100 */
[----:B------:R-:W-:Y:S01]  /*1ac0*/  HADD2.F32 R43, -RZ, R43.H1_H1 ;  /* 0x3000002bff2b7230 */ /* 0x000fe20000004100 */
[----:B------:R-:W-:-:S04]  /*1ad0*/  FFMA.FTZ R24, R7, R2, R24 ;  /* 0x0000000207187223 */ /* 0x000fc80000010018 */
[----:B------:R-:W-:-:S05]  /*1ae0*/  FFMA.FTZ R24, R19, R43, R24 ;  /* 0x0000002b13187223 */ /* 0x000fca0000010018 */
[----:B------:R-:W1:Y:S01]  /*1af0*/  SHFL.BFLY PT, R5, R24, 0x4, 0x1f ;  /* 0x0c801f0018057f89 */ /* 0x000e6200000e0000 */
[----:B0-----:R-:W-:-:S05]  /*1b00*/  FADD.FTZ R3, R0, R3 ;  /* 0x0000000300037221 */ /* 0x001fca0000010000 */
[----:B------:R-:W0:Y:S01]  /*1b10*/  SHFL.BFLY PT, R2, R3, 0x2, 0x1f ;  /* 0x0c401f0003027f89 */ /* 0x000e2200000e0000 */
[----:B-1----:R-:W-:-:S05]  /*1b20*/  FADD.FTZ R6, R24, R5 ;  /* 0x0000000518067221 */ /* 0x002fca0000010000 */
[----:B------:R-:W1:Y:S01]  /*1b30*/  SHFL.BFLY PT, R7, R6, 0x2, 0x1f ;  /* 0x0c401f0006077f89 */ /* 0x000e6200000e0000 */
[----:B0-----:R-:W-:Y:S01]  /*1b40*/  FADD.FTZ R4, R3, R2 ;  /* 0x0000000203047221 */ /* 0x001fe20000010000 */
[----:B------:R-:W-:-:S04]  /*1b50*/  LEA R2, P1, R9, c[0x0][0x3c8], 0x2 ;  /* 0x0000f20009027a11 */ /* 0x000fc800078210ff */
[----:B------:R-:W0:Y:S01]  /*1b60*/  SHFL.BFLY PT, R5, R4, 0x1, 0x1f ;  /* 0x0c201f0004057f89 */ /* 0x000e2200000e0000 */
[----:B------:R-:W-:Y:S01]  /*1b70*/  LEA.HI.X R3, R9, c[0x0][0x3cc], R8, 0x2, P1 ;  /* 0x0000f30009037a11 */ /* 0x000fe200008f1408 */
[----:B-1----:R-:W-:-:S05]  /*1b80*/  FADD.FTZ R7, R6, R7 ;  /* 0x0000000706077221 */ /* 0x002fca0000010000 */
[----:B------:R-:W1:Y:S01]  /*1b90*/  SHFL.BFLY PT, R0, R7, 0x1, 0x1f ;  /* 0x0c201f0007007f89 */ /* 0x000e6200000e0000 */
[----:B0-----:R-:W-:-:S04]  /*1ba0*/  FADD.FTZ R5, R4, R5 ;  /* 0x0000000504057221 */ /* 0x001fc80000010000 */
[----:B------:R-:W-:-:S05]  /*1bb0*/  FMUL.FTZ R5, R5, c[0x0][0x2d4] ;  /* 0x0000b50005057a20 */ /* 0x000fca0000410000 */
[----:B------:R0:W-:Y:S01]  /*1bc0*/  @!P0 STG.E [R2.64], R5 ;  /* 0x0000000502008986 */ /* 0x0001e2000c101904 */
[----:B-1----:R-:W-:Y:S01]  /*1bd0*/  FADD.FTZ R0, R7, R0 ;  /* 0x0000000007007221 */ /* 0x002fe20000010000 */
[----:B------:R-:W-:Y:S06]  /*1be0*/  @P0 EXIT ;  /* 0x000000000000094d */ /* 0x000fec0003800000 */
[----:B0-----:R-:W-:-:S05]  /*1bf0*/  FMUL.FTZ R5, R0, c[0x0][0x2d4] ;  /* 0x0000b50000057a20 */ /* 0x001fca0000410000 */
[----:B------:R-:W-:Y:S01]  /*1c00*/  STG.E [R2.64+0x80], R5 ;  /* 0x0000800502007986 */ /* 0x000fe2000c101904 */
[----:B------:R-:W-:Y:S05]  /*1c10*/  EXIT ;  /* 0x000000000000794d */ /* 0x000fea0003800000 */
.L_x_371:
        /* <DEDUP_REMOVED lines=14> */
.L_x_2010:


//--------------------- .text._ZN5flash25flash_bwd_dot_do_o_kernelILb1E23Flash_bwd_kernel_traitsILi256ELi64ELi32ELi8ELi4ELi1ELi2ELb1ELb1EN7cutlass6half_tE19Flash_kernel_traitsILi256ELi64ELi32ELi8ES3_EEEEvNS_16Flash_bwd_paramsE --------------------------
	.section	.text._ZN5flash25flash_bwd_dot_do_o_kernelILb1E23Flash_bwd_kernel_traitsILi256ELi64ELi32ELi8ELi4ELi1ELi2ELb1ELb1EN7cutlass6half_tE19Flash_kernel_traitsILi256ELi64ELi32ELi8ES3_EEEEvNS_16Flash_bwd_paramsE,"ax",@progbits
	.sectioninfo	@"SHI_REGISTERS=83"
	.align	128
        .global         _ZN5flash25flash_bwd_dot_do_o_kernelILb1E23Flash_bwd_kernel_traitsILi256ELi64ELi32ELi8ELi4ELi1ELi2ELb1ELb1EN7cutlass6half_tE19Flash_kernel_traitsILi256ELi64ELi32ELi8ES3_EEEEvNS_16Flash_bwd_paramsE
        .type           _ZN5flash25flash_bwd_dot_do_o_kernelILb1E23Flash_bwd_kernel_traitsILi256ELi64ELi32ELi8ELi4ELi1ELi2ELb1ELb1EN7cutlass6half_tE19Flash_kernel_traitsILi256ELi64ELi32ELi8ES3_EEEEvNS_16Flash_bwd_paramsE,@function
        .size           _ZN5flash25flash_bwd_dot_do_o_kernelILb1E23Flash_bwd_kernel_traitsILi256ELi64ELi32ELi8ELi4ELi1ELi2ELb1ELb1EN7cutlass6half_tE19Flash_kernel_traitsILi256ELi64ELi32ELi8ES3_EEEEvNS_16Flash_bwd_paramsE,(.L_x_2011 - _ZN5flash25flash_bwd_dot_do_o_kernelILb1E23Flash_bwd_kernel_traitsILi256ELi64ELi32ELi8ELi4ELi1ELi2ELb1ELb1EN7cutlass6half_tE19Flash_kernel_traitsILi256ELi64ELi32ELi8ES3_EEEEvNS_16Flash_bwd_paramsE)
        .other          _ZN5flash25flash_bwd_dot_do_o_kernelILb1E23Flash_bwd_kernel_traitsILi256ELi64ELi32ELi8ELi4ELi1ELi2ELb1ELb1EN7cutlass6half_tE19Flash_kernel_traitsILi256ELi64ELi32ELi8ES3_EEEEvNS_16Flash_bwd_paramsE,@"STO_CUDA_ENTRY STV_DEFAULT"
_ZN5flash25flash_bwd_dot_do_o_kernelILb1E23Flash_bwd_kernel_traitsILi256ELi64ELi32ELi8ELi4ELi1ELi2ELb1ELb1EN7cutlass6half_tE19Flash_kernel_traitsILi256ELi64ELi32ELi8ES3_EEEEvNS_16Flash_bwd_paramsE:
.text._ZN5flash25flash_bwd_dot_do_o_kernelILb1E23Flash_bwd_kernel_traitsILi256ELi64ELi32ELi8ELi4ELi1ELi2ELb1ELb1EN7cutlass6half_tE19Flash_kernel_traitsILi256ELi64ELi32ELi8ES3_EEEEvNS_16Flash_bwd_paramsE:
        /* <DEDUP_REMOVED lines=16> */
[----:B------:R-:W-:Y:S01]  /*0100*/  ISETP.NE.AND P1, PT, R19, -0x1, PT ;  /* 0xffffffff1300780c */ /* 0x000fe20003f25270 */
[C---:B------:R-:W-:Y:S01]  /*0110*/  IMAD.WIDE R2, R17.reuse, 0x80, RZ ;  /* 0x0000008011027825 */ /* 0x040fe200078e02ff */
[----:B------:R-:W-:Y:S01]  /*0120*/  MOV R42, c[0x0][0x1c0] ;  /* 0x00007000002a7a02 */ /* 0x000fe20000000f00 */
[----:B------:R-:W-:Y:S02]  /*0130*/  ULDC.U8 UR6, c[0x0][0x328] ;  /* 0x0000ca0000067ab9 */ /* 0x000fe40000000000 */
[----:B------:R-:W-:Y:S01]  /*0140*/  IMAD.WIDE R8, R17, c[0x0][0x224], RZ ;  /* 0x0000890011087a25 */ /* 0x000fe200078e02ff */
[----:B------:R-:W-:Y:S02]  /*0150*/  SEL R15, R3, RZ, P0 ;  /* 0x000000ff030f7207 */ /* 0x000fe40000000000 */
[----:B------:R-:W-:Y:S01]  /*0160*/  SEL R14, R2, RZ, P0 ;  /* 0x000000ff020e7207 */ /* 0x000fe20000000000 */
[----:B------:R-:W-:-:S04]  /*0170*/  IMAD R4, R9, c[0x0][0x1c0], RZ ;  /* 0x0000700009047a24 */ /* 0x000fc800078e02ff */
[--C-:B------:R-:W-:Y:S01]  /*0180*/  @!P1 SHF.R.S32.HI R0, RZ, 0x1f, R17.reuse ;  /* 0x0000001fff009819 */ /* 0x100fe20000011411 */
[C---:B------:R-:W-:Y:S01]  /*0190*/  @P1 IMAD.WIDE.U32 R6, R19.reuse, c[0x0][0x370], RZ ;  /* 0x0000dc0013061a25 */ /* 0x040fe200078e00ff */
[----:B------:R-:W-:Y:S02]  /*01a0*/  @!P1 SHF.R.S32.HI R18, RZ, 0x1f, R17 ;  /* 0x0000001fff129819 */ /* 0x000fe40000011411 */
[----:B------:R-:W-:Y:S01]  /*01b0*/  @P1 MOV R25, R19 ;  /* 0x0000001300191202 */ /* 0x000fe20000000f00 */
[----:B------:R-:W-:Y:S02]  /*01c0*/  @!P1 IMAD R0, R0, c[0x0][0x368], RZ ;  /* 0x0000da0000009a24 */ /* 0x000fe400078e02ff */
[----:B------:R-:W-:Y:S01]  /*01d0*/  @P1 IMAD R3, R19, c[0x0][0x374], R7 ;  /* 0x0000dd0013031a24 */ /* 0x000fe200078e0207 */
[----:B------:R-:W-:Y:S01]  /*01e0*/  SHF.R.S32.HI R7, RZ, 0x1f, R42 ;  /* 0x0000001fff077819 */ /* 0x000fe2000001142a */
[----:B------:R-:W-:-:S04]  /*01f0*/  @!P1 IMAD.WIDE.U32 R10, R17, c[0x0][0x368], RZ ;  /* 0x0000da00110a9a25 */ /* 0x000fc800078e00ff */
[----:B------:R-:W-:Y:S01]  /*0200*/  @!P1 IMAD R9, R17, c[0x0][0x36c], R0 ;  /* 0x0000db0011099a24 */ /* 0x000fe200078e0200 */
[----:B------:R-:W-:Y:S01]  /*0210*/  @!P1 MOV R6, R10 ;  /* 0x0000000a00069202 */ /* 0x000fe20000000f00 */
[----:B------:R-:W-:-:S03]  /*0220*/  @P1 IMAD.WIDE.U32 R12, R19, c[0x0][0x1e8], RZ ;  /* 0x00007a00130c1a25 */ /* 0x000fc600078e00ff */
[----:B------:R-:W-:Y:S01]  /*0230*/  @!P1 IADD3 R3, R11, R9, RZ ;  /* 0x000000090b039210 */ /* 0x000fe20007ffe0ff */
[----:B------:R-:W-:Y:S01]  /*0240*/  @!P1 IMAD R0, R18, c[0x0][0x1e0], RZ ;  /* 0x0000780012009a24 */ /* 0x000fe200078e02ff */
[----:B------:R-:W-:Y:S01]  /*0250*/  SHF.R.S32.HI R18, RZ, 0x1f, R5 ;  /* 0x0000001fff127819 */ /* 0x000fe20000011405 */
[----:B------:R-:W-:Y:S02]  /*0260*/  IMAD R21, R8, R7, R4 ;  /* 0x0000000708157224 */ /* 0x000fe400078e0204 */
[----:B------:R-:W-:Y:S01]  /*0270*/  @P1 IMAD R2, R19, c[0x0][0x1ec], R13 ;  /* 0x00007b0013021a24 */ /* 0x000fe200078e020d */
[----:B------:R-:W0:Y:S01]  /*0280*/  S2R R4, SR_CTAID.Z ;  /* 0x0000000000047919 */ /* 0x000e220000002700 */
[----:B------:R-:W-:Y:S02]  /*0290*/  @P1 IMAD.MOV.U32 R23, RZ, RZ, R12 ;  /* 0x000000ffff171224 */ /* 0x000fe400078e000c */
[----:B------:R-:W-:-:S04]  /*02a0*/  @!P1 IMAD.WIDE.U32 R10, R17, c[0x0][0x1e0], RZ ;  /* 0x00007800110a9a25 */ /* 0x000fc800078e00ff */
[----:B------:R-:W-:Y:S01]  /*02b0*/  @!P1 IMAD R7, R17, c[0x0][0x1e4], R0 ;  /* 0x0000790011079a24 */ /* 0x000fe200078e0200 */
[----:B------:R-:W-:Y:S01]  /*02c0*/  @!P1 MOV R23, R10 ;  /* 0x0000000a00179202 */ /* 0x000fe20000000f00 */
[----:B------:R-:W-:-:S03]  /*02d0*/  IMAD.WIDE.U32 R12, R8, c[0x0][0x1c0], RZ ;  /* 0x00007000080c7a25 */ /* 0x000fc600078e00ff */
[----:B------:R-:W-:Y:S01]  /*02e0*/  @!P1 IADD3 R2, R11, R7, RZ ;  /* 0x000000070b029210 */ /* 0x000fe20007ffe0ff */
[----:B------:R-:W-:Y:S01]  /*02f0*/  IMAD.WIDE R8, R42, c[0x0][0x22c], RZ ;  /* 0x00008b002a087a25 */ /* 0x000fe200078e02ff */
[----:B------:R-:W-:Y:S02]  /*0300*/  MOV R7, c[0x0][0x22c] ;  /* 0x00008b0000077a02 */ /* 0x000fe40000000f00 */
[----:B------:R-:W-:Y:S01]  /*0310*/  IADD3 R0, R13, R21, RZ ;  /* 0x000000150d007210 */ /* 0x000fe20007ffe0ff */
[----:B------:R-:W-:Y:S01]  /*0320*/  @!P1 IMAD.MOV.U32 R25, RZ, RZ, -0x1 ;  /* 0xffffffffff199424 */ /* 0x000fe200078e00ff */
[----:B------:R-:W-:Y:S02]  /*0330*/  SHF.R.S32.HI R7, RZ, 0x1f, R7 ;  /* 0x0000001fff077819 */ /* 0x000fe40000011407 */
[----:B------:R-:W-:Y:S01]  /*0340*/  IADD3 R21, P0, R5, R14, RZ ;  /* 0x0000000e05157210 */ /* 0x000fe20007f1e0ff */
[----:B------:R-:W-:Y:S01]  /*0350*/  IMAD R10, R0, c[0x0][0x22c], RZ ;  /* 0x00008b00000a7a24 */ /* 0x000fe200078e02ff */
[----:B------:R-:W-:Y:S01]  /*0360*/  MOV R11, RZ ;  /* 0x000000ff000b7202 */ /* 0x000fe20000000f00 */
[----:B------:R-:W1:Y:S01]  /*0370*/  S2R R0, SR_TID.X ;  /* 0x0000000000007919 */ /* 0x000e620000002100 */
[----:B------:R-:W-:-:S02]  /*0380*/  IMAD R13, R9, R25, RZ ;  /* 0x00000019090d7224 */ /* 0x000fc400078e02ff */
[----:B------:R-:W-:Y:S01]  /*0390*/  IMAD R27, R7, R12, R10 ;  /* 0x0000000c071b7224 */ /* 0x000fe200078e020a */
[----:B------:R-:W-:Y:S01]  /*03a0*/  IADD3.X R7, R18, R15, RZ, P0, !PT ;  /* 0x0000000f12077210 */ /* 0x000fe200007fe4ff */
[----:B------:R-:W-:Y:S01]  /*03b0*/  IMAD R29, R8, R11, R13 ;  /* 0x0000000b081d7224 */ /* 0x000fe200078e020d */
[----:B------:R-:W-:Y:S01]  /*03c0*/  ISETP.NE.AND P0, PT, RZ, UR6, PT ;  /* 0x00000006ff007c0c */ /* 0x000fe2000bf05270 */
[----:B------:R-:W-:-:S04]  /*03d0*/  IMAD.WIDE.U32 R12, R12, c[0x0][0x22c], RZ ;  /* 0x00008b000c0c7a25 */ /* 0x000fc800078e00ff */
[----:B------:R-:W-:Y:S01]  /*03e0*/  IMAD R20, R7, R8, RZ ;  /* 0x0000000807147224 */ /* 0x000fe200078e02ff */
[----:B------:R-:W-:Y:S01]  /*03f0*/  IADD3 R27, R13, R27, RZ ;  /* 0x0000001b0d1b7210 */ /* 0x000fe20007ffe0ff */
[----:B------:R-:W-:-:S04]  /*0400*/  IMAD.WIDE.U32 R10, R8, R25, RZ ;  /* 0x00000019080a7225 */ /* 0x000fc800078e00ff */
[----:B------:R-:W-:Y:S01]  /*0410*/  IMAD.WIDE.U32 R14, R21, R8, RZ ;  /* 0x00000008150e7225 */ /* 0x000fe200078e00ff */
[----:B------:R-:W-:Y:S02]  /*0420*/  SEL R22, R12, R10, !P1 ;  /* 0x0000000a0c167207 */ /* 0x000fe40004800000 */
[----:B------:R-:W-:Y:S01]  /*0430*/  @P1 IADD3 R27, R11, R29, RZ ;  /* 0x0000001d0b1b1210 */ /* 0x000fe20007ffe0ff */
[----:B0-----:R-:W-:Y:S01]  /*0440*/  IMAD R7, R4, c[0x0][0x22c], RZ ;  /* 0x00008b0004077a24 */ /* 0x001fe200078e02ff */
[----:B------:R-:W-:Y:S01]  /*0450*/  SHF.R.S32.HI R12, RZ, 0x1f, R4 ;  /* 0x0000001fff0c7819 */ /* 0x000fe20000011404 */
[----:B------:R-:W-:-:S03]  /*0460*/  IMAD R21, R9, R21, R20 ;  /* 0x0000001509157224 */ /* 0x000fc600078e0214 */
[----:B------:R-:W-:Y:S02]  /*0470*/  SHF.R.S32.HI R20, RZ, 0x1f, R7 ;  /* 0x0000001fff147819 */ /* 0x000fe40000011407 */
[----:B------:R-:W-:Y:S01]  /*0480*/  IADD3 R21, R15, R21, RZ ;  /* 0x000000150f157210 */ /* 0x000fe20007ffe0ff */
[----:B------:R-:W-:Y:S05]  /*0490*/  @!P0 BRA `(.L_x_372) ;  /* 0x0000007000008947 */ /* 0x000fea0003800000 */
[----:B-1----:R-:W-:Y:S01]  /*04a0*/  @!P1 IMAD R19, R17, c[0x0][0x224], RZ ;  /* 0x0000890011139a24 */ /* 0x002fe200078e02ff */
[----:B------:R-:W-:Y:S01]  /*04b0*/  MOV R10, c[0x0][0x210] ;  /* 0x00008400000a7a02 */ /* 0x000fe20000000f00 */
[----:B------:R-:W-:-:S03]  /*04c0*/  IMAD.MOV.U32 R9, RZ, RZ, 0x80 ;  /* 0x00000080ff097424 */ /* 0x000fc600078e00ff */
[----:B------:R-:W-:Y:S01]  /*04d0*/  LEA R8, R17, R19, 0x7 ;  /* 0x0000001311087211 */ /* 0x000fe200078e38ff */
[----:B------:R-:W-:-:S04]  /*04e0*/  IMAD R9, R9, R10, c[0x0][0x234] ;  /* 0x00008d0009097624 */ /* 0x000fc800078e020a */
[----:B------:R-:W-:Y:S01]  /*04f0*/  IMAD R8, R9, R4, R8 ;  /* 0x0000000409087224 */ /* 0x000fe200078e0208 */
[----:B------:R-:W-:Y:S05]  /*0500*/  BRA `(.L_x_373) ;  /* 0x0000002000007947 */ /* 0x000fea0003800000 */
.L_x_372:
[----:B-1----:R-:W-:-:S04]  /*0510*/  IMAD R8, R17, c[0x0][0x1c0], R4 ;  /* 0x0000700011087a24 */ /* 0x002fc800078e0204 */
[----:B------:R-:W-:-:S03]  /*0520*/  IMAD R8, R8, c[0x0][0x224], RZ ;  /* 0x0000890008087a24 */ /* 0x000fc600078e02ff */
.L_x_373:
[----:B------:R-:W-:Y:S01]  /*0530*/  SHF.R.S32.HI R9, RZ, 0x1f, R0 ;  /* 0x0000001fff097819 */ /* 0x000fe20000011400 */
[----:B------:R-:W-:Y:S01]  /*0540*/  IMAD.IADD R43, R5, 0x1, R8 ;  /* 0x00000001052b7824 */ /* 0x000fe200078e0208 */
[----:B------:R-:W-:Y:S01]  /*0550*/  IADD3 R14, P0, P1, R14, R22, R7 ;  /* 0x000000160e0e7210 */ /* 0x000fe2000791e007 */
[----:B------:R-:W-:Y:S01]  /*0560*/  IMAD R8, R18, c[0x0][0x370], RZ ;  /* 0x0000dc0012087a24 */ /* 0x000fe200078e02ff */
[CC--:B------:R-:W-:Y:S01]  /*0570*/  LEA.HI R10, R9.reuse, R0.reuse, RZ, 0x4 ;  /* 0x00000000090a7211 */ /* 0x0c0fe200078f20ff */
[----:B------:R-:W-:Y:S01]  /*0580*/  IMAD R42, R42, c[0x0][0x22c], RZ ;  /* 0x00008b002a2a7a24 */ /* 0x000fe200078e02ff */
[-C--:B------:R-:W-:Y:S01]  /*0590*/  LEA.HI R9, R9, R0.reuse, RZ, 0x3 ;  /* 0x0000000009097211 */ /* 0x080fe200078f18ff */
[----:B------:R-:W-:Y:S01]  /*05a0*/  IMAD R7, R5, c[0x0][0x374], R8 ;  /* 0x0000dd0005077a24 */ /* 0x000fe200078e0208 */
[----:B------:R-:W-:Y:S01]  /*05b0*/  LOP3.LUT R13, R10, 0x3ffffff0, RZ, 0xc0, !PT ;  /* 0x3ffffff00a0d7812 */ /* 0x000fe200078ec0ff */
[----:B------:R-:W-:Y:S01]  /*05c0*/  IMAD R18, R18, c[0x0][0x1e8], RZ ;  /* 0x00007a0012127a24 */ /* 0x000fe200078e02ff */
[----:B------:R-:W-:Y:S01]  /*05d0*/  LOP3.LUT R11, R9, 0x1ffffff8, RZ, 0xc0, !PT ;  /* 0x1ffffff8090b7812 */ /* 0x000fe200078ec0ff */
[----:B------:R-:W-:Y:S01]  /*05e0*/  IMAD R41, R12, c[0x0][0x1f0], RZ ;  /* 0x00007c000c297a24 */ /* 0x000fe200078e02ff */
[-C--:B------:R-:W-:Y:S01]  /*05f0*/  IADD3 R13, -R13, R0.reuse, RZ ;  /* 0x000000000d0d7210 */ /* 0x080fe20007ffe1ff */
[----:B------:R-:W-:Y:S01]  /*0600*/  IMAD R15, R5, c[0x0][0x1ec], R18 ;  /* 0x00007b00050f7a24 */ /* 0x000fe200078e0212 */
[----:B------:R-:W-:Y:S01]  /*0610*/  IADD3 R11, -R11, R0, RZ ;  /* 0x000000000b0b7210 */ /* 0x000fe20007ffe1ff */
[----:B------:R-:W-:Y:S01]  /*0620*/  BSSY B0, `(.L_x_374) ;  /* 0x000003a000007945 */ /* 0x000fe20003800000 */
[----:B------:R-:W-:Y:S01]  /*0630*/  SHF.R.S32.HI R10, RZ, 0x4, R10 ;  /* 0x00000004ff0a7819 */ /* 0x000fe2000001140a */
[----:B------:R-:W-:Y:S01]  /*0640*/  IMAD R41, R4, c[0x0][0x1f4], R41 ;  /* 0x00007d0004297a24 */ /* 0x000fe200078e0229 */
[----:B------:R-:W-:Y:S01]  /*0650*/  SHF.L.U32 R38, R11, 0x3, RZ ;  /* 0x000000030b267819 */ /* 0x000fe200000006ff */
[----:B------:R-:W-:Y:S01]  /*0660*/  CS2R R44, SRZ ;  /* 0x00000000002c7805 */ /* 0x000fe2000001ff00 */
[----:B------:R-:W-:Y:S01]  /*0670*/  SHF.L.U32 R13, R13, 0x2, RZ ;  /* 0x000000020d0d7819 */ /* 0x000fe200000006ff */
[----:B------:R-:W-:Y:S01]  /*0680*/  CS2R R46, SRZ ;  /* 0x00000000002e7805 */ /* 0x000fe2000001ff00 */
[--C-:B------:R-:W-:Y:S01]  /*0690*/  SHF.R.S32.HI R39, RZ, 0x1f, R38.reuse ;  /* 0x0000001fff277819 */ /* 0x100fe20000011426 */
[----:B------:R-:W-:Y:S01]  /*06a0*/  CS2R R48, SRZ ;  /* 0x0000000000307805 */ /* 0x000fe2000001ff00 */
[----:B------:R-:W-:Y:S01]  /*06b0*/  SHF.R.S32.HI R59, RZ, 0x3, R9 ;  /* 0x00000003ff3b7819 */ /* 0x000fe20000011409 */
[----:B------:R-:W-:Y:S01]  /*06c0*/  IMAD R13, R10, R42, R13 ;  /* 0x0000002a0a0d7224 */ /* 0x000fe200078e020d */
[C---:B------:R-:W-:Y:S01]  /*06d0*/  IADD3 R16, -R5.reuse, R16, RZ ;  /* 0x0000001005107210 */ /* 0x040fe20007ffe1ff */
[----:B------:R-:W-:Y:S01]  /*06e0*/  IMAD.WIDE.U32 R8, R5, c[0x0][0x370], R38 ;  /* 0x0000dc0005087a25 */ /* 0x000fe200078e0026 */
[----:B------:R-:W-:Y:S01]  /*06f0*/  IADD3.X R20, R21, R27, R20, P0, P1 ;  /* 0x0000001b15147210 */ /* 0x000fe200007e2414 */
[----:B------:R-:W-:Y:S01]  /*0700*/  CS2R R50, SRZ ;  /* 0x0000000000327805 */ /* 0x000fe2000001ff00 */
[----:B------:R-:W-:Y:S01]  /*0710*/  ISETP.GE.AND P0, PT, R59, R16, PT ;  /* 0x000000103b00720c */ /* 0x000fe20003f06270 */
[----:B------:R-:W-:Y:S01]  /*0720*/  IMAD.WIDE.U32 R10, R5, c[0x0][0x1e8], R38 ;  /* 0x00007a00050a7a25 */ /* 0x000fe200078e0026 */
[----:B------:R-:W-:Y:S01]  /*0730*/  IADD3 R24, P3, R6, R8, RZ ;  /* 0x0000000806187210 */ /* 0x000fe20007f7e0ff */
[----:B------:R-:W-:Y:S01]  /*0740*/  HFMA2.MMA R8, -RZ, RZ, 0, 0 ;  /* 0x00000000ff087435 */ /* 0x000fe200000001ff */
[----:B------:R-:W-:Y:S01]  /*0750*/  IADD3 R14, P2, R13, R14, RZ ;  /* 0x0000000e0d0e7210 */ /* 0x000fe20007f5e0ff */
[----:B------:R-:W-:Y:S01]  /*0760*/  CS2R R18, SRZ ;  /* 0x0000000000127805 */ /* 0x000fe2000001ff00 */
[----:B------:R-:W-:Y:S01]  /*0770*/  IADD3.X R25, R3, R9, R7, P3, !PT ;  /* 0x0000000903197210 */ /* 0x000fe20001ffe407 */
[----:B------:R-:W-:Y:S01]  /*0780*/  IMAD R3, R12, c[0x0][0x378], RZ ;  /* 0x0000de000c037a24 */ /* 0x000fe200078e02ff */
[----:B------:R-:W-:-:S02]  /*0790*/  IADD3 R6, P3, R23, R10, RZ ;  /* 0x0000000a17067210 */ /* 0x000fc40007f7e0ff */
[----:B------:R-:W-:Y:S01]  /*07a0*/  LEA.HI.X.SX32 R13, R13, R20, 0x1, P2 ;  /* 0x000000140d0d7211 */ /* 0x000fe200010f0eff */
[----:B------:R-:W-:Y:S01]  /*07b0*/  IMAD R27, R4, c[0x0][0x37c], R3 ;  /* 0x0000df00041b7a24 */ /* 0x000fe200078e0203 */
[----:B------:R-:W-:Y:S01]  /*07c0*/  IADD3.X R7, R2, R11, R15, P3, !PT ;  /* 0x0000000b02077210 */ /* 0x000fe20001ffe40f */
[----:B------:R-:W-:Y:S01]  /*07d0*/  IMAD.WIDE.U32 R24, R4, c[0x0][0x378], R24 ;  /* 0x0000de0004187a25 */ /* 0x000fe200078e0018 */
[----:B------:R-:W-:Y:S02]  /*07e0*/  IADD3 R5, R59, 0x20, RZ ;  /* 0x000000203b057810 */ /* 0x000fe40007ffe0ff */
[----:B------:R-:W-:Y:S01]  /*07f0*/  LEA R36, P2, R14, c[0x0][0x350], 0x2 ;  /* 0x0000d4000e247a11 */ /* 0x000fe200078410ff */
[----:B------:R-:W-:Y:S01]  /*0800*/  IMAD.WIDE.U32 R2, R4, c[0x0][0x1f0], R6 ;  /* 0x00007c0004027a25 */ /* 0x000fe200078e0006 */
[----:B------:R-:W-:Y:S01]  /*0810*/  ISETP.GE.AND P1, PT, R5, R16, PT ;  /* 0x000000100500720c */ /* 0x000fe20003f26270 */
[----:B------:R-:W-:Y:S01]  /*0820*/  CS2R R6, SRZ ;  /* 0x0000000000067805 */ /* 0x000fe2000001ff00 */
[----:B------:R-:W-:Y:S01]  /*0830*/  LEA.HI.X R37, R14, c[0x0][0x354], R13, 0x2, P2 ;  /* 0x0000d5000e257a11 */ /* 0x000fe200010f140d */
[----:B------:R-:W-:Y:S01]  /*0840*/  CS2R R16, SRZ ;  /* 0x0000000000107805 */ /* 0x000fe2000001ff00 */
[----:B------:R-:W-:Y:S01]  /*0850*/  CS2R R12, SRZ ;  /* 0x00000000000c7805 */ /* 0x000fe2000001ff00 */
[----:B------:R-:W-:Y:S01]  /*0860*/  CS2R R4, SRZ ;  /* 0x0000000000047805 */ /* 0x000fe2000001ff00 */
[----:B------:R-:W-:-:S02]  /*0870*/  SHF.R.S32.HI R57, RZ, 0x1f, R59 ;  /* 0x0000001fff397819 */ /* 0x000fc4000001143b */
[----:B------:R-:W-:Y:S02]  /*0880*/  IADD3 R65, R38, 0x40, RZ ;  /* 0x0000004026417810 */ /* 0x000fe40007ffe0ff */
[----:B------:R-:W-:Y:S01]  /*0890*/  IADD3 R27, R25, R27, RZ ;  /* 0x0000001b191b7210 */ /* 0x000fe20007ffe0ff */
        /* <DEDUP_REMOVED lines=18> */
.L_x_375:
[----:B------:R-:W-:Y:S05]  /*09c0*/  BSYNC B0 ;  /* 0x0000000000007941 */ /* 0x000fea0003800000 */
.L_x_374:
        /* <DEDUP_REMOVED lines=8> */
[----:B------:R-:W-:Y:S01]  /*0a50*/  CS2R R22, SRZ ;  /* 0x0000000000167805 */ /* 0x000fe2000001ff00 */
[----:B------:R-:W-:Y:S01]  /*0a60*/  CS2R R16, SRZ ;  /* 0x0000000000107805 */ /* 0x000fe2000001ff00 */
[----:B------:R-:W-:Y:S01]  /*0a70*/  CS2R R18, SRZ ;  /* 0x0000000000127805 */ /* 0x000fe2000001ff00 */
[----:B------:R-:W-:Y:S01]  /*0a80*/  CS2R R10, SRZ ;  /* 0x00000000000a7805 */ /* 0x000fe2000001ff00 */
[----:B------:R-:W-:Y:S05]  /*0a90*/  @P1 BRA `(.L_x_377) ;  /* 0x0000013000001947 */ /* 0x000fea0003800000 */
[----:B------:R-:W-:Y:S02]  /*0aa0*/  IADD3 R29, P2, R59, 0x20, RZ ;  /* 0x000000203b1d7810 */ /* 0x000fe40007f5e0ff */
[----:B------:R-:W-:-:S02]  /*0ab0*/  MOV R25, R27 ;  /* 0x0000001b00197202 */ /* 0x000fc40000000f00 */
[----:B------:R-:W-:Y:S02]  /*0ac0*/  IADD3.X R26, RZ, R57, RZ, P2, !PT ;  /* 0x00000039ff1a7210 */ /* 0x000fe400017fe4ff */
[C---:B------:R-:W-:Y:S01]  /*0ad0*/  IADD3 R28, R38.reuse, 0x80, RZ ;  /* 0x00000080261c7810 */ /* 0x040fe20007ffe0ff */
[----:B------:R-:W-:Y:S01]  /*0ae0*/  IMAD.WIDE.U32 R24, R29, c[0x0][0x370], R24 ;  /* 0x0000dc001d187a25 */ /* 0x000fe200078e0018 */
[----:B------:R-:W-:Y:S02]  /*0af0*/  IADD3 R27, R38, 0xc0, RZ ;  /* 0x000000c0261b7810 */ /* 0x000fe40007ffe0ff */
[----:B------:R-:W-:Y:S01]  /*0b00*/  ISETP.GE.AND P5, PT, R28, c[0x0][0x220], PT ;  /* 0x000088001c007a0c */ /* 0x000fe20003fa6270 */
[----:B------:R-:W-:Y:S01]  /*0b10*/  IMAD R26, R26, c[0x0][0x370], RZ ;  /* 0x0000dc001a1a7a24 */ /* 0x000fe200078e02ff */
[----:B------:R-:W-:Y:S02]  /*0b20*/  ISETP.GE.AND P6, PT, R27, c[0x0][0x220], PT ;  /* 0x000088001b007a0c */ /* 0x000fe40003fc6270 */
[----:B------:R-:W-:Y:S01]  /*0b30*/  ISETP.GE.AND P3, PT, R38, c[0x0][0x220], PT ;  /* 0x0000880026007a0c */ /* 0x000fe20003f66270 */
[----:B------:R-:W-:Y:S01]  /*0b40*/  IMAD R29, R29, c[0x0][0x374], R26 ;  /* 0x0000dd001d1d7a24 */ /* 0x000fe200078e021a */
[----:B------:R-:W-:-:S02]  /*0b50*/  ISETP.GE.AND P4, PT, R65, c[0x0][0x220], PT ;  /* 0x0000880041007a0c */ /* 0x000fc40003f86270 */
[----:B------:R-:W-:Y:S02]  /*0b60*/  LEA R26, P2, R24, c[0x0][0x330], 0x1 ;  /* 0x0000cc00181a7a11 */ /* 0x000fe400078408ff */
[----:B------:R-:W-:-:S04]  /*0b70*/  IADD3 R25, R25, R29, RZ ;  /* 0x0000001d19197210 */ /* 0x000fc80007ffe0ff */
[----:B------:R-:W-:-:S05]  /*0b80*/  LEA.HI.X R27, R24, c[0x0][0x334], R25, 0x1, P2 ;  /* 0x0000cd00181b7a11 */ /* 0x000fca00010f0c19 */
[----:B------:R0:W5:Y:S04]  /*0b90*/  @!P3 LDG.E.128 R12, [R26.64] ;  /* 0x000000041a0cb981 */ /* 0x000168000c1e1d00 */
[----:B------:R0:W5:Y:S04]  /*0ba0*/  @!P4 LDG.E.128 R20, [R26.64+0x80] ;  /* 0x000080041a14c981 */ /* 0x000168000c1e1d00 */
[----:B------:R0:W5:Y:S04]  /*0bb0*/  @!P5 LDG.E.128 R16, [R26.64+0x100] ;  /* 0x000100041a10d981 */ /* 0x000168000c1e1d00 */
[----:B------:R0:W5:Y:S02]  /*0bc0*/  @!P6 LDG.E.128 R8, [R26.64+0x180] ;  /* 0x000180041a08e981 */ /* 0x000164000c1e1d00 */
.L_x_377:
[----:B------:R-:W-:Y:S05]  /*0bd0*/  BSYNC B0 ;  /* 0x0000000000007941 */ /* 0x000fea0003800000 */
.L_x_376:
[----:B-----5:R-:W-:Y:S01]  /*0be0*/  MOV R61, R20 ;  /* 0x00000014003d7202 */ /* 0x020fe20000000f00 */
[----:B------:R-:W-:Y:S01]  /*0bf0*/  BSSY B0, `(.L_x_378) ;  /* 0x0000029000007945 */ /* 0x000fe20003800000 */
[----:B------:R-:W-:Y:S01]  /*0c00*/  HFMA2.MMA R20, -RZ, RZ, 0, 0 ;  /* 0x00000000ff147435 */ /* 0x000fe200000001ff */
[----:B------:R-:W-:Y:S01]  /*0c10*/  MOV R55, R12 ;  /* 0x0000000c00377202 */ /* 0x000fe20000000f00 */
[----:B------:R-:W-:Y:S01]  /*0c20*/  IMAD.MOV.U32 R58, RZ, RZ, R13 ;  /* 0x000000ffff3a7224 */ /* 0x000fe200078e000d */
[----:B------:R-:W-:Y:S01]  /*0c30*/  MOV R60, R14 ;  /* 0x0000000e003c7202 */ /* 0x000fe20000000f00 */
[----:B------:R-:W-:Y:S01]  /*0c40*/  IMAD.MOV.U32 R68, RZ, RZ, R17 ;  /* 0x000000ffff447224 */ /* 0x000fe200078e0011 */
        /* <DEDUP_REMOVED lines=14> */
[----:B------:R-:W-:Y:S01]  /*0d30*/  CS2R R12, SRZ ;  /* 0x00000000000c7805 */ /* 0x000fe2000001ff00 */
[----:B------:R-:W-:Y:S01]  /*0d40*/  CS2R R14, SRZ ;  /* 0x00000000000e7805 */ /* 0x000fe2000001ff00 */
[----:B------:R-:W-:Y:S01]  /*0d50*/  IADD3 R41, R3, R41, RZ ;  /* 0x0000002903297210 */ /* 0x000fe20007ffe0ff */
[----:B------:R-:W-:Y:S05]  /*0d60*/  @P0 BRA `(.L_x_379) ;  /* 0x0000011000000947 */ /* 0x000fea0003800000 */
[----:B------:R-:W-:Y:S01]  /*0d70*/  MOV R40, R2 ;  /* 0x0000000200287202 */ /* 0x000fe20000000f00 */
[----:B------:R-:W-:Y:S01]  /*0d80*/  IMAD R22, R57, c[0x0][0x1e8], RZ ;  /* 0x00007a0039167a24 */ /* 0x000fe200078e02ff */
[----:B------:R-:W-:-:S02]  /*0d90*/  IADD3 R23, R38, 0x80, RZ ;  /* 0x0000008026177810 */ /* 0x000fc40007ffe0ff */
[C---:B------:R-:W-:Y:S01]  /*0da0*/  IADD3 R71, R38.reuse, 0xc0, RZ ;  /* 0x000000c026477810 */ /* 0x040fe20007ffe0ff */
[----:B------:R-:W-:Y:S01]  /*0db0*/  IMAD.WIDE.U32 R18, R59, c[0x0][0x1e8], R40 ;  /* 0x00007a003b127a25 */ /* 0x000fe200078e0028 */
[----:B------:R-:W-:Y:S02]  /*0dc0*/  ISETP.GE.AND P4, PT, R23, c[0x0][0x220], PT ;  /* 0x0000880017007a0c */ /* 0x000fe40003f86270 */
[----:B------:R-:W-:Y:S01]  /*0dd0*/  ISETP.GE.AND P5, PT, R71, c[0x0][0x220], PT ;  /* 0x0000880047007a0c */ /* 0x000fe20003fa6270 */
[----:B------:R-:W-:Y:S01]  /*0de0*/  IMAD R21, R59, c[0x0][0x1ec], R22 ;  /* 0x00007b003b157a24 */ /* 0x000fe200078e0216 */
[----:B------:R-:W-:Y:S02]  /*0df0*/  ISETP.GE.AND P2, PT, R38, c[0x0][0x220], PT ;  /* 0x0000880026007a0c */ /* 0x000fe40003f46270 */
[----:B------:R-:W-:Y:S02]  /*0e00*/  ISETP.GE.AND P3, PT, R65, c[0x0][0x220], PT ;  /* 0x0000880041007a0c */ /* 0x000fe40003f66270 */
[----:B------:R-:W-:-:S02]  /*0e10*/  IADD3 R19, R19, R21, RZ ;  /* 0x0000001513137210 */ /* 0x000fc40007ffe0ff */
[----:B------:R-:W-:-:S04]  /*0e20*/  LEA R22, P0, R18, c[0x0][0x1d0], 0x1 ;  /* 0x0000740012167a11 */ /* 0x000fc800078008ff */
[----:B------:R-:W-:-:S05]  /*0e30*/  LEA.HI.X R23, R18, c[0x0][0x1d4], R19, 0x1, P0 ;  /* 0x0000750012177a11 */ /* 0x000fca00000f0c13 */
[----:B------:R0:W5:Y:S04]  /*0e40*/  @!P2 LDG.E.128 R24, [R22.64] ;  /* 0x000000041618a981 */ /* 0x000168000c1e1d00 */
[----:B------:R0:W5:Y:S04]  /*0e50*/  @!P3 LDG.E.128 R28, [R22.64+0x80] ;  /* 0x00008004161cb981 */ /* 0x000168000c1e1d00 */
[----:B------:R0:W5:Y:S04]  /*0e60*/  @!P4 LDG.E.128 R32, [R22.64+0x100] ;  /* 0x000100041620c981 */ /* 0x000168000c1e1d00 */
[----:B------:R0:W5:Y:S02]  /*0e70*/  @!P5 LDG.E.128 R12, [R22.64+0x180] ;  /* 0x00018004160cd981 */ /* 0x000164000c1e1d00 */
.L_x_379:
[----:B------:R-:W-:Y:S05]  /*0e80*/  BSYNC B0 ;  /* 0x0000000000007941 */ /* 0x000fea0003800000 */
.L_x_378:
        /* <DEDUP_REMOVED lines=18> */
[----:B------:R-:W-:Y:S05]  /*0fb0*/  @P1 BRA `(.L_x_381) ;  /* 0x0000013000001947 */ /* 0x000fea0003800000 */
[----:B------:R-:W-:Y:S02]  /*0fc0*/  IADD3 R33, P0, R59, 0x20, RZ ;  /* 0x000000203b217810 */ /* 0x000fe40007f1e0ff */
[----:B------:R-:W-:-:S02]  /*0fd0*/  MOV R3, R41 ;  /* 0x0000002900037202 */ /* 0x000fc40000000f00 */
[----:B------:R-:W-:Y:S02]  /*0fe0*/  IADD3.X R32, RZ, R57, RZ, P0, !PT ;  /* 0x00000039ff207210 */ /* 0x000fe400007fe4ff */
[----:B------:R-:W-:Y:S01]  /*0ff0*/  ISETP.GE.AND P1, PT, R65, c[0x0][0x220], PT ;  /* 0x0000880041007a0c */ /* 0x000fe20003f26270 */
[----:B------:R-:W-:-:S04]  /*1000*/  IMAD.WIDE.U32 R2, R33, c[0x0][0x1e8], R2 ;  /* 0x00007a0021027a25 */ /* 0x000fc800078e0002 */
[----:B------:R-:W-:-:S04]  /*1010*/  IMAD R32, R32, c[0x0][0x1e8], RZ ;  /* 0x00007a0020207a24 */ /* 0x000fc800078e02ff */
[----:B------:R-:W-:Y:S01]  /*1020*/  IMAD R33, R33, c[0x0][0x1ec], R32 ;  /* 0x00007b0021217a24 */ /* 0x000fe200078e0220 */
[----:B------:R-:W-:-:S04]  /*1030*/  LEA R32, P0, R2, c[0x0][0x1d0], 0x1 ;  /* 0x0000740002207a11 */ /* 0x000fc800078008ff */
[----:B------:R-:W-:-:S04]  /*1040*/  IADD3 R3, R3, R33, RZ ;  /* 0x0000002103037210 */ /* 0x000fc80007ffe0ff */
[----:B------:R-:W-:Y:S02]  /*1050*/  LEA.HI.X R33, R2, c[0x0][0x1d4], R3, 0x1, P0 ;  /* 0x0000750002217a11 */ /* 0x000fe400000f0c03 */
[C---:B------:R-:W-:Y:S02]  /*1060*/  ISETP.GE.AND P0, PT, R38.reuse, c[0x0][0x220], PT ;  /* 0x0000880026007a0c */ /* 0x040fe40003f06270 */
[C---:B------:R-:W-:Y:S01]  /*1070*/  IADD3 R2, R38.reuse, 0x80, RZ ;  /* 0x0000008026027810 */ /* 0x040fe20007ffe0ff */
[----:B------:R0:W5:Y:S01]  /*1080*/  @!P1 LDG.E.128 R24, [R32.64+0x80] ;  /* 0x0000800420189981 */ /* 0x000162000c1e1d00 */
[----:B------:R-:W-:Y:S02]  /*1090*/  IADD3 R38, R38, 0xc0, RZ ;  /* 0x000000c026267810 */ /* 0x000fe40007ffe0ff */
[----:B------:R-:W-:Y:S02]  /*10a0*/  ISETP.GE.AND P2, PT, R2, c[0x0][0x220], PT ;  /* 0x0000880002007a0c */ /* 0x000fe40003f46270 */
[----:B------:R-:W-:-:S05]  /*10b0*/  ISETP.GE.AND P3, PT, R38, c[0x0][0x220], PT ;  /* 0x0000880026007a0c */ /* 0x000fca0003f66270 */
[----:B------:R0:W5:Y:S06]  /*10c0*/  @!P0 LDG.E.128 R16, [R32.64] ;  /* 0x0000000420108981 */ /* 0x00016c000c1e1d00 */
[----:B------:R0:W5:Y:S04]  /*10d0*/  @!P2 LDG.E.128 R28, [R32.64+0x100] ;  /* 0x00010004201ca981 */ /* 0x000168000c1e1d00 */
[----:B------:R0:W5:Y:S02]  /*10e0*/  @!P3 LDG.E.128 R20, [R32.64+0x180] ;  /* 0x000180042014b981 */ /* 0x000164000c1e1d00 */
.L_x_381:
[----:B------:R-:W-:Y:S05]  /*10f0*/  BSYNC B0 ;  /* 0x0000000000007941 */ /* 0x000fea0003800000 */
.L_x_380:
[--C-:B------:R-:W-:Y:S01]  /*1100*/  HADD2.F32 R2, -RZ, R44.reuse.H1_H1 ;  /* 0x3000002cff027230 */ /* 0x100fe20000004100 */
[----:B0----5:R-:W-:Y:S01]  /*1110*/  MOV R32, R16 ;  /* 0x0000001000207202 */ /* 0x021fe20000000f00 */
[----:B------:R-:W-:Y:S01]  /*1120*/  HADD2.F32 R3, -RZ, R71.H1_H1 ;  /* 0x30000047ff037230 */ /* 0x000fe20000004100 */
[----:B------:R-:W-:Y:S01]  /*1130*/  LOP3.LUT P0, RZ, R0, 0x7, RZ, 0xc0, !PT ;  /* 0x0000000700ff7812 */ /* 0x000fe2000780c0ff */
[----:B------:R-:W-:-:S02]  /*1140*/  HADD2.F32 R44, -RZ, R44.H0_H0 ;  /* 0x2000002cff2c7230 */ /* 0x000fc40000004100 */
[----:B------:R-:W-:Y:S01]  /*1150*/  HADD2.F32 R71, -RZ, R71.H0_H0 ;  /* 0x20000047ff477230 */ /* 0x000fe20000004100 */
[----:B------:R-:W-:Y:S01]  /*1160*/  FMUL.FTZ R2, R2, R3 ;  /* 0x0000000302027220 */ /* 0x000fe20000410000 */
[----:B------:R-:W-:Y:S02]  /*1170*/  HADD2.F32 R3, -RZ, R73.H0_H0 ;  /* 0x20000049ff037230 */ /* 0x000fe40000004100 */
[----:B------:R-:W-:Y:S01]  /*1180*/  HADD2.F32 R16, -RZ, R55.H1_H1 ;  /* 0x30000037ff107230 */ /* 0x000fe20000004100 */
[----:B------:R-:W-:Y:S01]  /*1190*/  FFMA.FTZ R44, R44, R71, R2 ;  /* 0x000000472c2c7223 */ /* 0x000fe20000010002 */
[--C-:B------:R-:W-:Y:S02]  /*11a0*/  HADD2.F32 R2, -RZ, R45.reuse.H0_H0 ;  /* 0x2000002dff027230 */ /* 0x100fe40000004100 */
[----:B------:R-:W-:Y:S02]  /*11b0*/  HADD2.F32 R33, -RZ, R32.H1_H1 ;  /* 0x30000020ff217230 */ /* 0x000fe40000004100 */
[----:B------:R-:W-:Y:S01]  /*11c0*/  HADD2.F32 R45, -RZ, R45.H1_H1 ;  /* 0x3000002dff2d7230 */ /* 0x000fe20000004100 */
[----:B------:R-:W-:Y:S01]  /*11d0*/  FFMA.FTZ R3, R2, R3, R44 ;  /* 0x0000000302037223 */ /* 0x000fe2000001002c */
[----:B------:R-:W-:Y:S01]  /*11e0*/  HADD2.F32 R55, -RZ, R55.H0_H0 ;  /* 0x20000037ff377230 */ /* 0x000fe20000004100 */
[----:B------:R-:W-:Y:S01]  /*11f0*/  FMUL.FTZ R16, R16, R33 ;  /* 0x0000002110107220 */ /* 0x000fe20000410000 */
[----:B------:R-:W-:-:S02]  /*1200*/  HADD2.F32 R2, -RZ, R73.H1_H1 ;  /* 0x30000049ff027230 */ /* 0x000fc40000004100 */
[----:B------:R-:W-:Y:S02]  /*1210*/  HADD2.F32 R32, -RZ, R32.H0_H0 ;  /* 0x20000020ff207230 */ /* 0x000fe40000004100 */
[----:B------:R-:W-:Y:S01]  /*1220*/  HADD2.F32 R33, -RZ, R58.H0_H0 ;  /* 0x2000003aff217230 */ /* 0x000fe20000004100 */
[----:B------:R-:W-:Y:S01]  /*1230*/  FFMA.FTZ R45, R45, R2, R3 ;  /* 0x000000022d2d7223 */ /* 0x000fe20000010003 */
[----:B------:R-:W-:Y:S01]  /*1240*/  HADD2.F32 R2, -RZ, R46.H0_H0 ;  /* 0x2000002eff027230 */ /* 0x000fe20000004100 */
[----:B------:R-:W-:Y:S01]  /*1250*/  FFMA.FTZ R16, R55, R32, R16 ;  /* 0x0000002037107223 */ /* 0x000fe20000010010 */
[----:B------:R-:W-:Y:S02]  /*1260*/  HADD2.F32 R3, -RZ, R72.H0_H0 ;  /* 0x20000048ff037230 */ /* 0x000fe40000004100 */
[----:B------:R-:W-:Y:S02]  /*1270*/  HADD2.F32 R32, -RZ, R17.H0_H0 ;  /* 0x20000011ff207230 */ /* 0x000fe40000004100 */
[----:B------:R-:W-:Y:S01]  /*1280*/  HADD2.F32 R46, -RZ, R46.H1_H1 ;  /* 0x3000002eff2e7230 */ /* 0x000fe20000004100 */
[----:B------:R-:W-:Y:S01]  /*1290*/  FFMA.FTZ R2, R2, R3, R45 ;  /* 0x0000000302027223 */ /* 0x000fe2000001002d */
        /* <DEDUP_REMOVED lines=29> */
[----:B------:R-:W-:Y:S02]  /*1470*/  HADD2.F32 R2, -RZ, R49.H0_H0 ;  /* 0x20000031ff027230 */ /* 0x000fe40000004100 */
[----:B------:R-:W-:Y:S01]  /*1480*/  HADD2.F32 R3, -RZ, R77.H0_H0 ;  /* 0x2000004dff037230 */ /* 0x000fe20000004100 */
[----:B------:R-:W-:Y:S01]  /*1490*/  FFMA.FTZ R17, R62, R19, R17 ;  /* 0x000000133e117223 */ /* 0x000fe20000010011 */
[----:B------:R-:W-:-:S02]  /*14a0*/  HADD2.F32 R49, -RZ, R49.H1_H1 ;  /* 0x30000031ff317230 */ /* 0x000fc40000004100 */
[----:B------:R-:W-:Y:S01]  /*14b0*/  HADD2.F32 R18, -RZ, R61.H0_H0 ;  /* 0x2000003dff127230 */ /* 0x000fe20000004100 */
[----:B------:R-:W-:Y:S01]  /*14c0*/  FFMA.FTZ R2, R2, R3, R48 ;  /* 0x0000000302027223 */ /* 0x000fe20000010030 */
[----:B------:R-:W-:Y:S02]  /*14d0*/  HADD2.F32 R19, -RZ, R24.H0_H0 ;  /* 0x20000018ff137230 */ /* 0x000fe40000004100 */
[----:B------:R-:W-:Y:S02]  /*14e0*/  HADD2.F32 R16, -RZ, R77.H1_H1 ;  /* 0x3000004dff107230 */ /* 0x000fe40000004100 */
[----:B------:R-:W-:Y:S01]  /*14f0*/  HADD2.F32 R3, -RZ, R76.H0_H0 ;  /* 0x2000004cff037230 */ /* 0x000fe20000004100 */
[----:B------:R-:W-:Y:S01]  /*1500*/  FFMA.FTZ R17, R18, R19, R17 ;  /* 0x0000001312117223 */ /* 0x000fe20000010011 */
[----:B------:R-:W-:Y:S01]  /*1510*/  HADD2.F32 R18, -RZ, R61.H1_H1 ;  /* 0x3000003dff127230 */ /* 0x000fe20000004100 */
[----:B------:R-:W-:Y:S01]  /*1520*/  FFMA.FTZ R16, R49, R16, R2 ;  /* 0x0000001031107223 */ /* 0x000fe20000010002 */
[----:B------:R-:W-:-:S02]  /*1530*/  HADD2.F32 R19, -RZ, R24.H1_H1 ;  /* 0x30000018ff137230 */ /* 0x000fc40000004100 */
[----:B------:R-:W-:Y:S02]  /*1540*/  HADD2.F32 R2, -RZ, R50.H0_H0 ;  /* 0x20000032ff027230 */ /* 0x000fe40000004100 */
[----:B------:R-:W-:Y:S01]  /*1550*/  HADD2.F32 R24, -RZ, R64.H0_H0 ;  /* 0x20000040ff187230 */ /* 0x000fe20000004100 */
[----:B------:R-:W-:Y:S01]  /*1560*/  FFMA.FTZ R17, R18, R19, R17 ;  /* 0x0000001312117223 */ /* 0x000fe20000010011 */
        /* <DEDUP_REMOVED lines=28> */
[----:B------:R-:W-:Y:S01]  /*1730*/  HADD2.F32 R67, -RZ, R67.H1_H1 ;  /* 0x30000043ff437230 */ /* 0x000fe20000004100 */
[----:B------:R-:W-:Y:S01]  /*1740*/  FFMA.FTZ R18, R19, R16, R18 ;  /* 0x0000001013127223 */ /* 0x000fe20000010012 */
        /* <DEDUP_REMOVED lines=23> */
[--C-:B------:R-:W-:Y:S02]  /*18c0*/  HADD2.F32 R19, -RZ, R12.reuse.H0_H0 ;  /* 0x2000000cff137230 */ /* 0x100fe40000004100 */
[----:B------:R-:W-:Y:S01]  /*18d0*/  HADD2.F32 R25, -RZ, R12.H1_H1 ;  /* 0x3000000cff197230 */ /* 0x000fe20000004100 */
[----:B------:R-:W-:Y:S01]  /*18e0*/  FFMA.FTZ R53, R3, R24, R53 ;  /* 0x0000001803357223 */ /* 0x000fe20000010035 */
[----:B------:R-:W-:Y:S02]  /*18f0*/  HADD2.F32 R54, -RZ, R54.H1_H1 ;  /* 0x30000036ff367230 */ /* 0x000fe40000004100 */
[----:B------:R-:W-:Y:S02]  /*1900*/  HADD2.F32 R33, -RZ, R69.H0_H0 ;  /* 0x20000045ff217230 */ /* 0x000fe40000004100 */
[----:B------:R-:W-:-:S02]  /*1910*/  HADD2.F32 R3, -RZ, R34.H1_H1 ;  /* 0x30000022ff037230 */ /* 0x000fc40000004100 */
[----:B------:R-:W-:Y:S02]  /*1920*/  HADD2.F32 R12, -RZ, R30.H0_H0 ;  /* 0x2000001eff0c7230 */ /* 0x000fe40000004100 */
[----:B------:R-:W-:Y:S01]  /*1930*/  HADD2.F32 R69, -RZ, R69.H1_H1 ;  /* 0x30000045ff457230 */ /* 0x000fe20000004100 */
[----:B------:R-:W-:Y:S01]  /*1940*/  FFMA.FTZ R53, R54, R3, R53 ;  /* 0x0000000336357223 */ /* 0x000fe20000010035 */
[----:B------:R-:W-:Y:S01]  /*1950*/  HADD2.F32 R3, -RZ, R56.H0_H0 ;  /* 0x20000038ff037230 */ /* 0x000fe20000004100 */
[----:B------:R-:W-:Y:S01]  /*1960*/  FFMA.FTZ R28, R33, R12, R28 ;  /* 0x0000000c211c7223 */ /* 0x000fe2000001001c */
[----:B------:R-:W-:Y:S02]  /*1970*/  HADD2.F32 R12, -RZ, R35.H0_H0 ;  /* 0x20000023ff0c7230 */ /* 0x000fe40000004100 */
[----:B------:R-:W-:Y:S02]  /*1980*/  HADD2.F32 R30, -RZ, R30.H1_H1 ;  /* 0x3000001eff1e7230 */ /* 0x000fe40000004100 */
[--C-:B------:R-:W-:Y:S01]  /*1990*/  HADD2.F32 R24, -RZ, R13.reuse.H0_H0 ;  /* 0x2000000dff187230 */ /* 0x100fe20000004100 */
[----:B------:R-:W-:Y:S01]  /*19a0*/  FFMA.FTZ R3, R3, R12, R53 ;  /* 0x0000000c03037223 */ /* 0x000fe20000010035 */
[----:B------:R-:W-:Y:S01]  /*19b0*/  HADD2.F32 R26, -RZ, R13.H1_H1 ;  /* 0x3000000dff1a7230 */ /* 0x000fe20000004100 */
[----:B------:R-:W-:Y:S01]  /*19c0*/  FFMA.FTZ R28, R69, R30, R28 ;  /* 0x0000001e451c7223 */ /* 0x000fe2000001001c */
[----:B------:R-:W-:-:S02]  /*19d0*/  HADD2.F32 R13, -RZ, R14.H0_H0 ;  /* 0x2000000eff0d7230 */ /* 0x000fc40000004100 */
[----:B------:R-:W-:Y:S02]  /*19e0*/  HADD2.F32 R27, -RZ, R14.H1_H1 ;  /* 0x3000000eff1b7230 */ /* 0x000fe40000004100 */
[----:B------:R-:W-:Y:S02]  /*19f0*/  HADD2.F32 R56, -RZ, R56.H1_H1 ;  /* 0x30000038ff387230 */ /* 0x000fe40000004100 */
[----:B------:R-:W-:Y:S02]  /*1a00*/  HADD2.F32 R35, -RZ, R35.H1_H1 ;  /* 0x30000023ff237230 */ /* 0x000fe40000004100 */
[--C-:B------:R-:W-:Y:S02]  /*1a10*/  HADD2.F32 R29, -RZ, R15.reuse.H0_H0 ;  /* 0x2000000fff1d7230 */ /* 0x100fe40000004100 */
[----:B------:R-:W-:Y:S01]  /*1a20*/  HADD2.F32 R14, -RZ, R15.H1_H1 ;  /* 0x3000000fff0e7230 */ /* 0x000fe20000004100 */
[----:B------:R-:W-:Y:S01]  /*1a30*/  FFMA.FTZ R3, R56, R35, R3 ;  /* 0x0000002338037223 */ /* 0x000fe20000010003 */
[----:B------:R-:W-:-:S02]  /*1a40*/  HADD2.F32 R15, -RZ, R70.H0_H0 ;  /* 0x20000046ff0f7230 */ /* 0x000fc40000004100 */
[--C-:B------:R-:W-:Y:S02]  /*1a50*/  HADD2.F32 R12, -RZ, R31.reuse.H0_H0 ;  /* 0x2000001fff0c7230 */ /* 0x100fe40000004100 */
[----:B------:R-:W-:Y:S02]  /*1a60*/  HADD2.F32 R16, -RZ, R4.H0_H0 ;  /* 0x20000004ff107230 */ /* 0x000fe40000004100 */
[----:B------:R-:W-:Y:S01]  /*1a70*/  HADD2.F32 R33, -RZ, R70.H1_H1 ;  /* 0x30000046ff217230 */ /* 0x000fe20000004100 */
[----:B------:R-:W-:Y:S01]  /*1a80*/  FFMA.FTZ R28, R15, R12, R28 ;  /* 0x0000000c0f1c7223 */ /* 0x000fe2000001001c */
[----:B------:R-:W-:Y:S01]  /*1a90*/  HADD2.F32 R31, -RZ, R31.H1_H1 ;  /* 0x3000001fff1f7230 */ /* 0x000fe20000004100 */
[----:B------:R-:W-:Y:S01]  /*1aa0*/  FFMA.FTZ R3, R16, R19, R3 ;  /* 0x0000001310037223 */ /* 0x000fe20000010003 */
[----:B------:R-:W-:Y:S02]  /*1ab0*/  HADD2.F32 R4, -RZ, R4.H1_H1 ;  /* 0x30000004ff047230 */ /* 0x000fe40000004100 */
[----:B------:R-:W-:Y:S01]  /*1ac0*/  HADD2.F32 R15, -RZ, R8.H0_H0 ;  /* 0x20000008ff0f7230 */ /* 0x000fe20000004100 */
[----:B------:R-:W-:Y:S01]  /*1ad0*/  FFMA.FTZ R28, R33, R31, R28 ;  /* 0x0000001f211c7223 */ /* 0x000fe2000001001c */
[----:B------:R-:W-:Y:S01]  /*1ae0*/  HADD2.F32 R12, -RZ, R20.H0_H0 ;  /* 0x20000014ff0c7230 */ /* 0x000fe20000004100 */
[----:B------:R-:W-:Y:S01]  /*1af0*/  FFMA.FTZ R3, R4, R25, R3 ;  /* 0x0000001904037223 */ /* 0x000fe20000010003 */
[----:B------:R-:W-:-:S02]  /*1b00*/  HADD2.F32 R17, -RZ, R5.H0_H0 ;  /* 0x20000005ff117230 */ /* 0x000fc40000004100 */
        /* <DEDUP_REMOVED lines=27> */
[----:B------:R-:W-:Y:S01]  /*1cc0*/  HADD2.F32 R7, -RZ, R7.H1_H1 ;  /* 0x30000007ff077230 */ /* 0x000fe20000004100 */
[----:B------:R-:W-:Y:S01]  /*1cd0*/  SHF.L.U32 R9, R42, 0x2, RZ ;  /* 0x000000022a097819 */ /* 0x000fe200000006ff */
[----:B------:R-:W-:Y:S01]  /*1ce0*/  HADD2.F32 R11, -RZ, R11.H1_H1 ;  /* 0x3000000bff0b7230 */ /* 0x000fe20000004100 */
[----:B------:R-:W-:Y:S01]  /*1cf0*/  FFMA.FTZ R28, R3, R4, R28 ;  /* 0x00000004031c7223 */ /* 0x000fe2000001001c */
[----:B------:R-:W-:Y:S01]  /*1d00*/  HADD2.F32 R23, -RZ, R23.H1_H1 ;  /* 0x30000017ff177230 */ /* 0x000fe20000004100 */
[----:B------:R-:W-:-:S04]  /*1d10*/  FFMA.FTZ R2, R7, R14, R2 ;  /* 0x0000000e07027223 */ /* 0x000fc80000010002 */
[----:B------:R-:W-:Y:S01]  /*1d20*/  FFMA.FTZ R28, R11, R23, R28 ;  /* 0x000000170b1c7223 */ /* 0x000fe2000001001c */
[----:B------:R-:W0:Y:S01]  /*1d30*/  SHFL.BFLY PT, R3, R2, 0x4, 0x1f ;  /* 0x0c801f0002037f89 */ /* 0x000e2200000e0000 */
[----:B------:R-:W-:-:S03]  /*1d40*/  LEA.HI R11, P1, R0, R43, RZ, 0x1d ;  /* 0x0000002b000b7211 */ /* 0x000fc6000783e8ff */
[----:B------:R-:W1:Y:S01]  /*1d50*/  SHFL.BFLY PT, R5, R28, 0x4, 0x1f ;  /* 0x0c801f001c057f89 */ /* 0x000e6200000e0000 */
[----:B------:R-:W-:Y:S02]  /*1d60*/  LEA.HI.X.SX32 R0, R43, RZ, 0x1, P1 ;  /* 0x000000ff2b007211 */ /* 0x000fe400008f0eff */
[----:B------:R-:W-:-:S04]  /*1d70*/  LEA R10, P1, R11, c[0x0][0x3c8], 0x2 ;  /* 0x0000f2000b0a7a11 */ /* 0x000fc800078210ff */
[----:B------:R-:W-:Y:S01]  /*1d80*/  LEA.HI.X R11, R11, c[0x0][0x3cc], R0, 0x2, P1 ;  /* 0x0000f3000b0b7a11 */ /* 0x000fe200008f1400 */
[----:B0-----:R-:W-:Y:S02]  /*1d90*/  FADD.FTZ R3, R2, R3 ;  /* 0x0000000302037221 */ /* 0x001fe40000010000 */
[----:B-1----:R-:W-:-:S03]  /*1da0*/  FADD.FTZ R6, R28, R5 ;  /* 0x000000051c067221 */ /* 0x002fc60000010000 */
[----:B------:R-:W0:Y:S04]  /*1db0*/  SHFL.BFLY PT, R4, R3, 0x2, 0x1f ;  /* 0x0c401f0003047f89 */ /* 0x000e2800000e0000 */
[----:B------:R-:W1:Y:S01]  /*1dc0*/  SHFL.BFLY PT, R5, R6, 0x2, 0x1f ;  /* 0x0c401f0006057f89 */ /* 0x000e6200000e0000 */
[----:B0-----:R-:W-:Y:S02]  /*1dd0*/  FADD.FTZ R4, R3, R4 ;  /* 0x0000000403047221 */ /* 0x001fe40000010000 */
[----:B------:R-:W-:-:S04]  /*1de0*/  IMAD.WIDE R2, R9, 0x10, R36 ;  /* 0x0000001009027825 */ /* 0x000fc800078e0224 */
[----:B-1----:R-:W-:Y:S01]  /*1df0*/  FADD.FTZ R7, R6, R5 ;  /* 0x0000000506077221 */ /* 0x002fe20000010000 */
[C---:B------:R-:W-:Y:S01]  /*1e00*/  IADD3 R6, R9.reuse, 0x10, R9 ;  /* 0x0000001009067810 */ /* 0x040fe20007ffe009 */
[----:B------:R-:W0:Y:S03]  /*1e10*/  SHFL.BFLY PT, R5, R4, 0x1, 0x1f ;  /* 0x0c201f0004057f89 */ /* 0x000e2600000e0000 */
[----:B------:R-:W-:Y:S01]  /*1e20*/  IADD3 R9, R9, R6, RZ ;  /* 0x0000000609097210 */ /* 0x000fe20007ffe0ff */
[----:B------:R-:W1:Y:S01]  /*1e30*/  SHFL.BFLY PT, R8, R7, 0x1, 0x1f ;  /* 0x0c201f0007087f89 */ /* 0x000e6200000e0000 */
[----:B0-----:R-:W-:Y:S02]  /*1e40*/  FADD.FTZ R5, R4, R5 ;  /* 0x0000000504057221 */ /* 0x001fe40000010000 */
[----:B-1----:R-:W-:Y:S02]  /*1e50*/  FADD.FTZ R8, R7, R8 ;  /* 0x0000000807087221 */ /* 0x002fe40000010000 */
[----:B------:R-:W-:-:S02]  /*1e60*/  FMUL.FTZ R13, R5, c[0x0][0x2d4] ;  /* 0x0000b500050d7a20 */ /* 0x000fc40000410000 */
[----:B------:R-:W-:-:S03]  /*1e70*/  IMAD.WIDE R4, R42, 0x40, R2 ;  /* 0x000000402a047825 */ /* 0x000fc600078e0202 */
[----:B------:R-:W-:Y:S01]  /*1e80*/  @!P0 STG.E [R10.64], R13 ;  /* 0x0000000d0a008986 */ /* 0x000fe2000c101904 */
[----:B------:R-:W-:Y:S02]  /*1e90*/  FMUL.FTZ R15, R8, c[0x0][0x2d4] ;  /* 0x0000b500080f7a20 */ /* 0x000fe40000410000 */
[----:B------:R-:W-:-:S03]  /*1ea0*/  IMAD.WIDE R42, R42, 0x40, R4 ;  /* 0x000000402a2a7825 */ /* 0x000fc600078e0204 */
[----:B------:R-:W-:Y:S01]  /*1eb0*/  @!P0 STG.E [R10.64+0x80], R15 ;  /* 0x0000800f0a008986 */ /* 0x000fe2000c101904 */
[----:B------:R-:W-:-:S03]  /*1ec0*/  IMAD.WIDE R6, R6, 0x10, R36 ;  /* 0x0000001006067825 */ /* 0x000fc600078e0224 */
[----:B------:R-:W-:Y:S01]  /*1ed0*/  STG.E.128 [R36.64], RZ ;  /* 0x000000ff24007986 */ /* 0x000fe2000c101d04 */
[----:B------:R-:W-:-:S03]  /*1ee0*/  IMAD.WIDE R8, R9, 0x10, R36 ;  /* 0x0000001009087825 */ /* 0x000fc600078e0224 */
[----:B------:R-:W-:Y:S04]  /*1ef0*/  STG.E.128 [R2.64], RZ ;  /* 0x000000ff02007986 */ /* 0x000fe8000c101d04 */
[----:B------:R-:W-:Y:S04]  /*1f00*/  STG.E.128 [R4.64], RZ ;  /* 0x000000ff04007986 */ /* 0x000fe8000c101d04 */
[----:B------:R-:W-:Y:S04]  /*1f10*/  STG.E.128 [R42.64], RZ ;  /* 0x000000ff2a007986 */ /* 0x000fe8000c101d04 */
[----:B------:R-:W-:Y:S04]  /*1f20*/  STG.E.128 [R36.64+0x100], RZ ;  /* 0x000100ff24007986 */ /* 0x000fe8000c101d04 */
[----:B------:R-:W-:Y:S04]  /*1f30*/  STG.E.128 [R2.64+0x100], RZ ;  /* 0x000100ff02007986 */ /* 0x000fe8000c101d04 */
[----:B------:R-:W-:Y:S04]  /*1f40*/  STG.E.128 [R6.64], RZ ;  /* 0x000000ff06007986 */ /* 0x000fe8000c101d04 */
[----:B------:R-:W-:Y:S04]  /*1f50*/  STG.E.128 [R8.64], RZ ;  /* 0x000000ff08007986 */ /* 0x000fe8000c101d04 */
[----:B------:R-:W-:Y:S04]  /*1f60*/  STG.E.128 [R36.64+0x200], RZ ;  /* 0x000200ff24007986 */ /* 0x000fe8000c101d04 */
[----:B------:R-:W-:Y:S04]  /*1f70*/  STG.E.128 [R2.64+0x200], RZ ;  /* 0x000200ff02007986 */ /* 0x000fe8000c101d04 */
[----:B------:R-:W-:Y:S04]  /*1f80*/  STG.E.128 [R6.64+0x100], RZ ;  /* 0x000100ff06007986 */ /* 0x000fe8000c101d04 */
[----:B------:R-:W-:Y:S04]  /*1f90*/  STG.E.128 [R8.64+0x100], RZ ;  /* 0x000100ff08007986 */ /* 0x000fe8000c101d04 */
[----:B------:R-:W-:Y:S04]  /*1fa0*/  STG.E.128 [R36.64+0x300], RZ ;  /* 0x000300ff24007986 */ /* 0x000fe8000c101d04 */
[----:B------:R-:W-:Y:S04]  /*1fb0*/  STG.E.128 [R2.64+0x300], RZ ;  /* 0x000300ff02007986 */ /* 0x000fe8000c101d04 */
[----:B------:R-:W-:Y:S04]  /*1fc0*/  STG.E.128 [R6.64+0x200], RZ ;  /* 0x000200ff06007986 */ /* 0x000fe8000c101d04 */
[----:B------:R-:W-:Y:S01]  /*1fd0*/  STG.E.128 [R8.64+0x200], RZ ;  /* 0x000200ff08007986 */ /* 0x000fe2000c101d04 */
[----:B------:R-:W-:Y:S05]  /*1fe0*/  EXIT ;  /* 0x000000000000794d */ /* 0x000fea0003800000 */
.L_x_382:
        /* <DEDUP_REMOVED lines=9> */
.L_x_2011:


//--------------------- .text._ZN5flash44flash_bwd_dq_dk_dv_loop_seqk_parallel_kernelI23Flash_bwd_kernel_traitsILi256ELi64ELi64ELi8ELi4ELi2ELi2ELb0ELb1EN7cutlass6half_tE19Flash_kernel_traitsILi256ELi64ELi64ELi8ES3_EELb0ELb0ELb0ELb0ELb0ELb0ELb0EEEvNS_16Flash_bwd_paramsE --------------------------
	.section	.text._ZN5flash44flash_bwd_dq_dk_dv_loop_seqk_parallel_kernelI23Flash_bwd_kernel_traitsILi256ELi64ELi64ELi8ELi4ELi2ELi2ELb0ELb1EN7cutlass6half_tE19Flash_kernel_traitsILi256ELi64ELi64ELi8ES3_EELb0ELb0ELb0ELb0ELb0ELb0ELb0EEEvNS_16Flash_bwd_paramsE,"ax",@progbits
	.sectioninfo	@"SHI_REGISTERS=255"
	.align	128
        .global         _ZN5flash44flash_bwd_dq_dk_dv_loop_seqk_parallel_kernelI23Flash_bwd_kernel_traitsILi256ELi64ELi64ELi8ELi4ELi2ELi2ELb0ELb1EN7cutlass6half_tE19Flash_kernel_traitsILi256ELi64ELi64ELi8ES3_EELb0ELb0ELb0ELb0ELb0ELb0ELb0EEEvNS_16Flash_bwd_paramsE
        .type           _ZN5flash44flash_bwd_dq_dk_dv_loop_seqk_parallel_kernelI23Flash_bwd_kernel_traitsILi256ELi64ELi64ELi8ELi4ELi2ELi2ELb0ELb1EN7cutlass6half_tE19Flash_kernel_traitsILi256ELi64ELi64ELi8ES3_EELb0ELb0ELb0ELb0ELb0ELb0ELb0EEEvNS_16Flash_bwd_paramsE,@function
        .size           _ZN5flash44flash_bwd_dq_dk_dv_loop_seqk_parallel_kernelI23Flash_bwd_kernel_traitsILi256ELi64ELi64ELi8ELi4ELi2ELi2ELb0ELb1EN7cutlass6half_tE19Flash_kernel_traitsILi256ELi64ELi64ELi8ES3_EELb0ELb0ELb0ELb0ELb0ELb0ELb0EEEvNS_16Flash_bwd_paramsE,(.L_x_2012 - _ZN5flash44flash_bwd_dq_dk_dv_loop_seqk_parallel_kernelI23Flash_bwd_kernel_traitsILi256ELi64ELi64ELi8ELi4ELi2ELi2ELb0ELb1EN7cutlass6half_tE19Flash_kernel_traitsILi256ELi64ELi64ELi8ES3_EELb0ELb0ELb0ELb0ELb0ELb0ELb0EEEvNS_16Flash_bwd_paramsE)
        .other          _ZN5flash44flash_bwd_dq_dk_dv_loop_seqk_parallel_kernelI23Flash_bwd_kernel_traitsILi256ELi64ELi64ELi8ELi4ELi2ELi2ELb0ELb1EN7cutlass6half_tE19Flash_kernel_traitsILi256ELi64ELi64ELi8ES3_EELb0ELb0ELb0ELb0ELb0ELb0ELb0EEEvNS_16Flash_bwd_paramsE,@"STO_CUDA_ENTRY STV_DEFAULT"
_ZN5flash44flash_bwd_dq_dk_dv_loop_seqk_parallel_kernelI23Flash_bwd_kernel_traitsILi256ELi64ELi64ELi8ELi4ELi2ELi2ELb0ELb1EN7cutlass6half_tE19Flash_kernel_traitsILi256ELi64ELi64ELi8ES3_EELb0ELb0ELb0ELb0ELb0ELb0ELb0EEEvNS_16Flash_bwd_paramsE:
.text._ZN5flash44flash_bwd_dq_dk_dv_loop_seqk_parallel_kernelI23Flash_bwd_kernel_traitsILi256ELi64ELi64ELi8ELi4ELi2ELi2ELb0ELb1EN7cutlass6half_tE19Flash_kernel_traitsILi256ELi64ELi64ELi8ES3_EELb0ELb0ELb0ELb0ELb0ELb0ELb0EEEvNS_16Flash_bwd_paramsE:
[----:B------:R-:W-:Y:S02]  /*0000*/  MOV R1, c[0x0][0x28] ;  /* 0x00000a0000017a02 */ /* 0x000fe40000000f00 */
[----:B------:R-:W1:Y:S01]  /*0010*/  S2UR UR19, SR_CTAID.X ;  /* 0x00000000001379c3 */ /* 0x000e620000002500 */
[----:B------:R-:W-:Y:S02]  /*0020*/  ULDC UR4, c[0x0][0x218] ;  /* 0x0000860000047ab9 */ /* 0x000fe40000000800 */
[----:B------:R-:W-:-:S04]  /*0030*/  UIADD3 UR5, UR4, 0x3f, URZ ;  /* 0x0000003f04057890 */ /* 0x000fc8000fffe03f */
        /* <DEDUP_REMOVED lines=8> */
[----:B------:R-:W-:Y:S01]  /*00c0*/  IMAD.MOV.U32 R222, RZ, RZ, 0x20 ;  /* 0x00000020ffde7424 */ /* 0x000fe200078e00ff */
[----:B------:R-:W-:Y:S01]  /*00d0*/  ULDC.U8 UR7, c[0x0][0x328] ;  /* 0x0000ca0000077ab9 */ /* 0x000fe20000000000 */
[----:B------:R-:W-:Y:S01]  /*00e0*/  IMAD.MOV.U32 R218, RZ, RZ, 0x40 ;  /* 0x00000040ffda7424 */ /* 0x000fe200078e00ff */
[----:B------:R-:W-:Y:S01]  /*00f0*/  UISETP.NE.AND UP2, UPT, UR7, URZ, UPT ;  /* 0x0000003f0700728c */ /* 0x000fe2000bf45270 */
[----:B------:R-:W-:Y:S01]  /*0100*/  IMAD.MOV.U32 R235, RZ, RZ, -0x10 ;  /* 0xfffffff0ffeb7424 */ /* 0x000fe200078e00ff */
[----:B------:R-:W-:Y:S02]  /*0110*/  ULDC UR12, c[0x0][0x224] ;  /* 0x00008900000c7ab9 */ /* 0x000fe40000000800 */
[----:B------:R-:W3:Y:S01]  /*0120*/  S2UR UR35, SR_CTAID.Z ;  /* 0x00000000002379c3 */ /* 0x000ee20000002700 */
[----:B------:R-:W-:-:S02]  /*0130*/  UMOV UR6, 0x80 ;  /* 0x0000008000067882 */ /* 0x000fc40000000000 */
[----:B------:R-:W-:Y:S02]  /*0140*/  ULDC UR4, c[0x0][0x210] ;  /* 0x0000840000047ab9 */ /* 0x000fe40000000800 */
[----:B------:R-:W-:Y:S02]  /*0150*/  ULDC UR56, c[0x0][0x234] ;  /* 0x00008d0000387ab9 */ /* 0x000fe40000000800 */
[----:B------:R-:W-:Y:S02]  /*0160*/  ULDC UR47, c[0x0][0x22c] ;  /* 0x00008b00002f7ab9 */ /* 0x000fe40000000800 */
[----:B------:R-:W-:Y:S02]  /*0170*/  ULDC UR36, c[0x0][0x1c0] ;  /* 0x0000700000247ab9 */ /* 0x000fe40000000800 */
[----:B------:R-:W-:Y:S02]  /*0180*/  ULDC UR10, c[0x0][0x1c0] ;  /* 0x00007000000a7ab9 */ /* 0x000fe40000000800 */
[----:B------:R-:W-:Y:S01]  /*0190*/  USHF.R.S32.HI UR5, URZ, 0x1f, UR12 ;  /* 0x0000001f3f057899 */ /* 0x000fe2000801140c */
[----:B-1----:R-:W-:Y:S01]  /*01a0*/  SHF.R.S32.HI R10, RZ, 0x1f, R13 ;  /* 0x0000001fff0a7819 */ /* 0x002fe2000001140d */
[----:B------:R-:W-:Y:S01]  /*01b0*/  IMAD.SHL.U32 R247, R13, 0x2, RZ ;  /* 0x000000020df77824 */ /* 0x000fe200078e00ff */
[----:B--2---:R-:W-:-:S02]  /*01c0*/  UIMAD.WIDE.U32 UR44, UR33, UR12, URZ ;  /* 0x0000000c212c72a5 */ /* 0x004fc4000f8e003f */
[CC--:B------:R-:W-:Y:S01]  /*01d0*/  LEA.HI R5, R10.reuse, R13.reuse, RZ, 0x5 ;  /* 0x0000000d0a057211 */ /* 0x0c0fe200078f28ff */
[----:B------:R-:W-:Y:S01]  /*01e0*/  UIMAD UR56, UR6, UR4, UR56 ;  /* 0x00000004063872a4 */ /* 0x000fe2000f8e0238 */
[-C--:B------:R-:W-:Y:S01]  /*01f0*/  LEA.HI R6, R10, R13.reuse, RZ, 0x4 ;  /* 0x0000000d0a067211 */ /* 0x080fe200078f20ff */
[----:B------:R-:W-:Y:S01]  /*0200*/  UIMAD.WIDE UR36, UR47, UR36, URZ ;  /* 0x000000242f2472a5 */ /* 0x000fe2000f8e023f */
[--C-:B------:R-:W-:Y:S01]  /*0210*/  SHF.R.S32.HI R4, RZ, 0x5, R5.reuse ;  /* 0x00000005ff047819 */ /* 0x100fe20000011405 */
[----:B------:R-:W-:Y:S01]  /*0220*/  USHF.L.U32 UR12, UR33, 0x7, URZ ;  /* 0x00000007210c7899 */ /* 0x000fe2000800063f */
[----:B------:R-:W-:Y:S01]  /*0230*/  SHF.R.S32.HI R0, RZ, 0x1f, R5 ;  /* 0x0000001fff007819 */ /* 0x000fe20000011405 */
[----:B---3--:R-:W-:Y:S01]  /*0240*/  UIMAD UR48, UR35, UR47, URZ ;  /* 0x0000002f233072a4 */ /* 0x008fe2000f8e023f */
[-C--:B------:R-:W-:Y:S01]  /*0250*/  LEA.HI R3, R5, R4.reuse, RZ, 0x1 ;  /* 0x0000000405037211 */ /* 0x080fe200078f08ff */
[----:B------:R-:W-:Y:S01]  /*0260*/  USHF.R.S32.HI UR6, URZ, 0x1f, UR35 ;  /* 0x0000001f3f067899 */ /* 0x000fe20008011423 */
[----:B------:R-:W-:Y:S01]  /*0270*/  LEA.HI R0, R0, R4, RZ, 0x2 ;  /* 0x0000000400007211 */ /* 0x000fe200078f10ff */
[----:B------:R-:W-:Y:S01]  /*0280*/  UIMAD UR47, UR47, UR10, URZ ;  /* 0x0000000a2f2f72a4 */ /* 0x000fe2000f8e023f */
[----:B------:R-:W-:Y:S01]  /*0290*/  LEA.HI R15, R10, R13, RZ, 0x2 ;  /* 0x0000000d0a0f7211 */ /* 0x000fe200078f10ff */
[----:B------:R-:W-:Y:S01]  /*02a0*/  ULDC UR11, c[0x0][0x1c0] ;  /* 0x00007000000b7ab9 */ /* 0x000fe20000000800 */
[----:B------:R-:W-:Y:S01]  /*02b0*/  LOP3.LUT R2, R0, 0xfffffffc, RZ, 0xc0, !PT ;  /* 0xfffffffc00027812 */ /* 0x000fe200078ec0ff */
[----:B------:R-:W-:Y:S01]  /*02c0*/  ULDC UR9, c[0x0][0x1c0] ;  /* 0x0000700000097ab9 */ /* 0x000fe20000000800 */
[----:B------:R-:W-:Y:S01]  /*02d0*/  LOP3.LUT R0, R3, 0xfffffffe, RZ, 0xc0, !PT ;  /* 0xfffffffe03007812 */ /* 0x000fe200078ec0ff */
[----:B------:R-:W-:Y:S01]  /*02e0*/  UIMAD UR53, UR5, UR33, URZ ;  /* 0x00000021053572a4 */ /* 0x000fe2000f8e023f */
[----:B------:R-:W-:Y:S01]  /*02f0*/  SHF.R.S32.HI R3, RZ, 0x4, R6 ;  /* 0x00000004ff037819 */ /* 0x000fe20000011406 */
[C---:B------:R-:W-:Y:S01]  /*0300*/  IMAD.IADD R214, R4.reuse, 0x1, -R2 ;  /* 0x0000000104d67824 */ /* 0x040fe200078e0a02 */
[--C-:B------:R-:W-:Y:S01]  /*0310*/  SHF.R.S32.HI R7, RZ, 0x2, R15.reuse ;  /* 0x00000002ff077819 */ /* 0x100fe2000001140f */
[----:B------:R-:W-:Y:S01]  /*0320*/  IMAD.IADD R220, R4, 0x1, -R0 ;  /* 0x0000000104dc7824 */ /* 0x000fe200078e0a00 */
[----:B------:R-:W-:Y:S01]  /*0330*/  LEA.HI R0, R6, R3, RZ, 0x1 ;  /* 0x0000000306007211 */ /* 0x000fe200078f08ff */
[----:B------:R-:W-:Y:S01]  /*0340*/  UIMAD UR4, UR33, UR9, UR35 ;  /* 0x00000009210472a4 */ /* 0x000fe2000f8e0223 */
[----:B------:R-:W-:Y:S01]  /*0350*/  SHF.R.S32.HI R4, RZ, 0x1f, R15 ;  /* 0x0000001fff047819 */ /* 0x000fe2000001140f */
[----:B------:R-:W-:Y:S01]  /*0360*/  @!UP2 UIMAD UR5, UR33, UR11, UR35 ;  /* 0x0000000b2105a2a4 */ /* 0x000fe2000f8e0223 */
[----:B------:R-:W-:Y:S01]  /*0370*/  LOP3.LUT R2, R0, 0xfffffffe, RZ, 0xc0, !PT ;  /* 0xfffffffe00027812 */ /* 0x000fe200078ec0ff */
[----:B------:R-:W-:Y:S01]  /*0380*/  USHF.L.U32 UR46, UR47, 0x6, URZ ;  /* 0x000000062f2e7899 */ /* 0x000fe2000800063f */
[----:B------:R-:W-:Y:S01]  /*0390*/  LEA.HI R0, R4, R7, RZ, 0x3 ;  /* 0x0000000704007211 */ /* 0x000fe200078f18ff */
[----:B------:R-:W-:Y:S01]  /*03a0*/  ULDC UR50, c[0x0][0x214] ;  /* 0x0000850000327ab9 */ /* 0x000fe20000000800 */
[-C--:B------:R-:W-:Y:S01]  /*03b0*/  LEA.HI R14, R10, R13.reuse, RZ, 0x3 ;  /* 0x0000000d0a0e7211 */ /* 0x080fe200078f18ff */
[----:B------:R-:W-:Y:S01]  /*03c0*/  IMAD.IADD R11, R3, 0x1, -R2 ;  /* 0x00000001030b7824 */ /* 0x000fe200078e0a02 */
[----:B------:R-:W-:Y:S01]  /*03d0*/  LOP3.LUT R0, R0, 0xfffffff8, RZ, 0xc0, !PT ;  /* 0xfffffff800007812 */ /* 0x000fe200078ec0ff */
[----:B------:R-:W-:Y:S01]  /*03e0*/  IMAD.U32 R252, RZ, RZ, UR12 ;  /* 0x0000000cfffc7e24 */ /* 0x000fe2000f8e00ff */
[----:B------:R-:W-:Y:S01]  /*03f0*/  LOP3.LUT R2, R6, 0xfffffff0, RZ, 0xc0, !PT ;  /* 0xfffffff006027812 */ /* 0x000fe200078ec0ff */
[----:B------:R-:W-:Y:S01]  /*0400*/  IMAD.U32 R251, RZ, RZ, UR6 ;  /* 0x00000006fffb7e24 */ /* 0x000fe2000f8e00ff */
[----:B------:R-:W-:Y:S01]  /*0410*/  SHF.R.S32.HI R244, RZ, 0x3, R14 ;  /* 0x00000003fff47819 */ /* 0x000fe2000001140e */
[----:B------:R-:W-:Y:S01]  /*0420*/  IMAD.IADD R7, R7, 0x1, -R0 ;  /* 0x0000000107077824 */ /* 0x000fe200078e0a00 */
[----:B------:R-:W-:Y:S01]  /*0430*/  LOP3.LUT R0, R5, 0xffffffe0, RZ, 0xc0, !PT ;  /* 0xffffffe005007812 */ /* 0x000fe200078ec0ff */
[C---:B------:R-:W-:Y:S01]  /*0440*/  IMAD.IADD R2, R13.reuse, 0x1, -R2 ;  /* 0x000000010d027824 */ /* 0x040fe200078e0a02 */
[----:B------:R-:W-:Y:S01]  /*0450*/  LOP3.LUT R5, R14, 0xfffffff8, RZ, 0xc0, !PT ;  /* 0xfffffff80e057812 */ /* 0x000fe200078ec0ff */
[----:B------:R-:W-:Y:S01]  /*0460*/  IMAD.SHL.U32 R3, R244, 0x40, RZ ;  /* 0x00000040f4037824 */ /* 0x000fe200078e00ff */
[----:B------:R-:W-:Y:S01]  /*0470*/  ULDC UR57, c[0x0][0x1c8] ;  /* 0x0000720000397ab9 */ /* 0x000fe20000000800 */
[C---:B------:R-:W-:Y:S01]  /*0480*/  IMAD.IADD R4, R13.reuse, 0x1, -R0 ;  /* 0x000000010d047824 */ /* 0x040fe200078e0a00 */
[----:B------:R-:W-:Y:S01]  /*0490*/  ULDC.U8 UR8, c[0x0][0x3d0] ;  /* 0x0000f40000087ab9 */ /* 0x000fe20000000000 */
[----:B------:R-:W-:Y:S01]  /*04a0*/  IMAD.IADD R0, R13, 0x1, -R5 ;  /* 0x000000010d007824 */ /* 0x000fe200078e0a05 */
[----:B------:R-:W-:Y:S01]  /*04b0*/  SHF.R.S32.HI R5, RZ, 0x1f, R2 ;  /* 0x0000001fff057819 */ /* 0x000fe20000011402 */
[----:B------:R-:W-:Y:S01]  /*04c0*/  ULDC UR51, c[0x0][0x224] ;  /* 0x0000890000337ab9 */ /* 0x000fe20000000800 */
[----:B------:R-:W-:Y:S01]  /*04d0*/  SHF.R.S32.HI R6, RZ, 0x1f, R4 ;  /* 0x0000001fff067819 */ /* 0x000fe20000011404 */
[----:B------:R-:W-:Y:S01]  /*04e0*/  IMAD.SHL.U32 R232, R0, 0x8, RZ ;  /* 0x0000000800e87824 */ /* 0x000fe200078e00ff */
[----:B------:R-:W-:Y:S01]  /*04f0*/  LOP3.LUT R3, R3, 0x1c0, RZ, 0xc0, !PT ;  /* 0x000001c003037812 */ /* 0x000fe200078ec0ff */
[----:B------:R-:W-:Y:S01]  /*0500*/  @UP2 UIMAD UR55, UR33, UR50, URZ ;  /* 0x00000032213722a4 */ /* 0x000fe2000f8e023f */
[----:B------:R-:W-:Y:S01]  /*0510*/  LEA.HI R12, R5, R2, RZ, 0x3 ;  /* 0x00000002050c7211 */ /* 0x000fe200078f18ff */
[----:B------:R-:W-:Y:S01]  /*0520*/  UMOV UR39, URZ ;  /* 0x0000003f00277c82 */ /* 0x000fe20008000000 */
[----:B------:R-:W-:Y:S01]  /*0530*/  LEA.HI R16, R6, R4, RZ, 0x2 ;  /* 0x0000000406107211 */ /* 0x000fe200078f10ff */
[----:B------:R-:W-:Y:S01]  /*0540*/  ULOP3.LUT UR57, UR35, UR57, URZ, 0x3c, !UPT ;  /* 0x0000003923397292 */ /* 0x000fe2000f8e3c3f */
[----:B------:R-:W-:Y:S01]  /*0550*/  LOP3.LUT R5, R3, 0x38, R232, 0xf8, !PT ;  /* 0x0000003803057812 */ /* 0x000fe200078ef8e8 */
[----:B------:R-:W-:Y:S01]  /*0560*/  UISETP.NE.AND UP3, UPT, UR8, URZ, UPT ;  /* 0x0000003f0800728c */ /* 0x000fe2000bf65270 */
[----:B------:R-:W-:Y:S01]  /*0570*/  SHF.R.U32.HI R4, RZ, 0x3, R3 ;  /* 0x00000003ff047819 */ /* 0x000fe20000011603 */
[----:B------:R-:W-:Y:S01]  /*0580*/  USHF.R.S32.HI UR61, URZ, 0x1f, UR33 ;  /* 0x0000001f3f3d7899 */ /* 0x000fe20008011421 */
[----:B------:R-:W-:Y:S01]  /*0590*/  LOP3.LUT R3, R12, 0xfffffff8, RZ, 0xc0, !PT ;  /* 0xfffffff80c037812 */ /* 0x000fe200078ec0ff */
[----:B------:R-:W-:Y:S01]  /*05a0*/  USHF.R.S32.HI UR60, URZ, 0x1f, UR35 ;  /* 0x0000001f3f3c7899 */ /* 0x000fe20008011423 */
[C---:B------:R-:W-:Y:S01]  /*05b0*/  LOP3.LUT P4, RZ, R0.reuse, 0x4, RZ, 0xc0, !PT ;  /* 0x0000000400ff7812 */ /* 0x040fe2000788c0ff */
[----:B------:R-:W-:Y:S01]  /*05c0*/  USHF.R.S32.HI UR59, URZ, 0x1f, UR33 ;  /* 0x0000001f3f3b7899 */ /* 0x000fe20008011421 */
[C---:B------:R-:W-:Y:S01]  /*05d0*/  LOP3.LUT P3, RZ, R0.reuse, 0x2, RZ, 0xc0, !PT ;  /* 0x0000000200ff7812 */ /* 0x040fe2000786c0ff */
[----:B------:R-:W-:Y:S01]  /*05e0*/  IMAD.SHL.U32 R0, R0, 0x40, RZ ;  /* 0x0000004000007824 */ /* 0x000fe200078e00ff */
[-C--:B------:R-:W-:Y:S01]  /*05f0*/  LEA.HI R6, R10, R13.reuse, RZ, 0x7 ;  /* 0x0000000d0a067211 */ /* 0x080fe200078f38ff */
[----:B------:R-:W-:Y:S01]  /*0600*/  IMAD.IADD R9, R2, 0x1, -R3 ;  /* 0x0000000102097824 */ /* 0x000fe200078e0a03 */
[----:B------:R-:W-:Y:S01]  /*0610*/  LOP3.LUT R3, R7, 0x1, RZ, 0xc0, !PT ;  /* 0x0000000107037812 */ /* 0x000fe200078ec0ff */
[----:B------:R-:W-:Y:S01]  /*0620*/  IMAD.SHL.U32 R2, R220, 0x10, RZ ;  /* 0x00000010dc027824 */ /* 0x000fe200078e00ff */
[----:B------:R-:W-:Y:S01]  /*0630*/  LOP3.LUT R0, R0, 0x1c0, RZ, 0xc0, !PT ;  /* 0x000001c000007812 */ /* 0x000fe200078ec0ff */
[----:B------:R-:W-:Y:S01]  /*0640*/  USHF.R.S32.HI UR58, URZ, 0x1f, UR35 ;  /* 0x0000001f3f3a7899 */ /* 0x000fe20008011423 */
[----:B------:R-:W-:Y:S01]  /*0650*/  LOP3.LUT R8, R5, R4, RZ, 0x3c, !PT ;  /* 0x0000000405087212 */ /* 0x000fe200078e3cff */
[----:B------:R-:W-:Y:S01]  /*0660*/  UIMAD.WIDE.U32 UR42, UR36, UR44, URZ ;  /* 0x0000002c242a72a5 */ /* 0x000fe2000f8e003f */
[C---:B------:R-:W-:Y:S01]  /*0670*/  LOP3.LUT R2, R0.reuse, 0x10, R2, 0xf8, !PT ;  /* 0x0000001000027812 */ /* 0x040fe200078ef802 */
[----:B------:R-:W-:Y:S01]  /*0680*/  UIMAD UR52, UR37, UR44, URZ ;  /* 0x0000002c253472a4 */ /* 0x000fe2000f8e023f */
[----:B------:R-:W-:Y:S01]  /*0690*/  ISETP.NE.U32.AND P0, PT, R3, 0x1, PT ;  /* 0x000000010300780c */ /* 0x000fe20003f05070 */
[----:B------:R-:W-:Y:S01]  /*06a0*/  IMAD.SHL.U32 R3, R11, 0x200, RZ ;  /* 0x000002000b037824 */ /* 0x000fe200078e00ff */
[----:B------:R-:W-:Y:S01]  /*06b0*/  SHF.R.S32.HI R6, RZ, 0x7, R6 ;  /* 0x00000007ff067819 */ /* 0x000fe20000011406 */
[----:B------:R-:W-:Y:S01]  /*06c0*/  USHF.R.S32.HI UR54, URZ, 0x1f, UR48 ;  /* 0x0000001f3f367899 */ /* 0x000fe20008011430 */
[----:B------:R-:W-:Y:S01]  /*06d0*/  LOP3.LUT R4, R0, 0x8, R14, 0xf8, !PT ;  /* 0x0000000800047812 */ /* 0x000fe200078ef80e */
[----:B------:R-:W-:Y:S01]  /*06e0*/  UIMAD UR51, UR4, UR51, URZ ;  /* 0x00000033043372a4 */ /* 0x000fe2000f8e023f */
[----:B------:R-:W-:Y:S01]  /*06f0*/  SHF.R.U32.HI R216, RZ, 0x3, R0 ;  /* 0x00000003ffd87819 */ /* 0x000fe20000011600 */
[----:B------:R-:W-:Y:S01]  /*0700*/  IMAD R0, R6, 0x800, R3 ;  /* 0x0000080006007824 */ /* 0x000fe200078e0203 */
[----:B------:R-:W-:Y:S01]  /*0710*/  LOP3.LUT R5, R2, 0x8, R14, 0xf8, !PT ;  /* 0x0000000802057812 */ /* 0x000fe200078ef80e */
[----:B------:R-:W-:Y:S01]  /*0720*/  @!UP2 UIMAD UR50, UR5, UR50, URZ ;  /* 0x000000320532a2a4 */ /* 0x000fe2000f8e023f */
[----:B------:R-:W-:Y:S01]  /*0730*/  LOP3.LUT R2, R4, R216, RZ, 0x3c, !PT ;  /* 0x000000d804027212 */ /* 0x000fe200078e3cff */
[----:B------:R-:W-:Y:S01]  /*0740*/  USHF.R.S32.HI UR49, URZ, 0x1f, UR46 ;  /* 0x0000001f3f317899 */ /* 0x000fe2000801142e */
[----:B------:R-:W-:Y:S01]  /*0750*/  LEA.HI R4, R10, R13, RZ, 0x6 ;  /* 0x0000000d0a047211 */ /* 0x000fe200078f30ff */
[----:B------:R-:W-:Y:S01]  /*0760*/  ULDC.64 UR40, c[0x0][0x118] ;  /* 0x0000460000287ab9 */ /* 0x000fe20000000a00 */
[----:B------:R-:W-:Y:S01]  /*0770*/  LOP3.LUT R216, R3, R5, R216, 0xf6, !PT ;  /* 0x0000000503d87212 */ /* 0x000fe200078ef6d8 */
[----:B------:R-:W-:Y:S01]  /*0780*/  IMAD.IADD R2, R0, 0x1, R2 ;  /* 0x0000000100027824 */ /* 0x000fe200078e0202 */
[----:B------:R-:W-:Y:S01]  /*0790*/  SHF.R.S32.HI R0, RZ, 0x6, R4 ;  /* 0x00000006ff007819 */ /* 0x000fe20000011404 */
[----:B------:R-:W-:Y:S01]  /*07a0*/  IMAD.SHL.U32 R4, R6, 0x20, RZ ;  /* 0x0000002006047824 */ /* 0x000fe200078e00ff */
[----:B------:R-:W-:Y:S01]  /*07b0*/  LOP3.LUT R3, R15, 0x7ffffffc, RZ, 0xc0, !PT ;  /* 0x7ffffffc0f037812 */ /* 0x000fe200078ec0ff */
[----:B------:R-:W-:Y:S01]  /*07c0*/  IMAD.SHL.U32 R6, R11, 0x20, RZ ;  /* 0x000000200b067824 */ /* 0x000fe200078e00ff */
[----:B------:R-:W-:Y:S01]  /*07d0*/  R2P PR, R7, 0x6 ;  /* 0x0000000607007804 */ /* 0x000fe20000000000 */
[----:B------:R-:W-:Y:S01]  /*07e0*/  IMAD R226, R0, 0x200, R8 ;  /* 0x0000020000e27824 */ /* 0x000fe200078e0208 */
[----:B------:R-:W-:Y:S01]  /*07f0*/  LOP3.LUT R247, R4, 0x6, R247, 0xf8, !PT ;  /* 0x0000000604f77812 */ /* 0x000fe200078ef8f7 */
[----:B------:R-:W-:Y:S01]  /*0800*/  IMAD.SHL.U32 R5, R0, 0x8, RZ ;  /* 0x0000000800057824 */ /* 0x000fe200078e00ff */
[----:B------:R-:W-:Y:S01]  /*0810*/  LOP3.LUT P6, RZ, R9, 0x4, RZ, 0xc0, !PT ;  /* 0x0000000409ff7812 */ /* 0x000fe200078cc0ff */
[----:B------:R-:W-:Y:S01]  /*0820*/  IMAD.SHL.U32 R0, R7, 0x40, RZ ;  /* 0x0000004007007824 */ /* 0x000fe200078e00ff */
[----:B------:R-:W-:Y:S01]  /*0830*/  LOP3.LUT P5, RZ, R9, 0x2, RZ, 0xc0, !PT ;  /* 0x0000000209ff7812 */ /* 0x000fe200078ac0ff */
[----:B------:R-:W-:Y:S01]  /*0840*/  IMAD.IADD R8, R13, 0x1, -R3 ;  /* 0x000000010d087824 */ /* 0x000fe200078e0a03 */
[----:B------:R-:W-:Y:S01]  /*0850*/  LOP3.LUT R3, R5, 0x18, RZ, 0xc0, !PT ;  /* 0x0000001805037812 */ /* 0x000fe200078ec0ff */
[----:B------:R-:W-:Y:S01]  /*0860*/  IMAD.SHL.U32 R2, R2, 0x2, RZ ;  /* 0x0000000202027824 */ /* 0x000fe200078e00ff */
[----:B------:R-:W-:Y:S01]  /*0870*/  LOP3.LUT R0, R0, 0x1c0, RZ, 0xc0, !PT ;  /* 0x000001c000007812 */ /* 0x000fe200078ec0ff */
[----:B------:R-:W-:Y:S01]  /*0880*/  IMAD.SHL.U32 R217, R216, 0x2, RZ ;  /* 0x00000002d8d97824 */ /* 0x000fe200078e00ff */
[----:B------:R-:W-:Y:S01]  /*0890*/  LOP3.LUT R10, R3, 0x20, R6, 0xf8, !PT ;  /* 0x00000020030a7812 */ /* 0x000fe200078ef806 */
[----:B------:R-:W-:Y:S01]  /*08a0*/  IMAD.SHL.U32 R6, R9, 0x40, RZ ;  /* 0x0000004009067824 */ /* 0x000fe200078e00ff */
[----:B------:R-:W-:Y:S01]  /*08b0*/  SHF.R.U32.HI R5, RZ, 0x3, R0 ;  /* 0x00000003ff057819 */ /* 0x000fe20000011600 */
[----:B------:R-:W-:Y:S01]  /*08c0*/  IMAD.SHL.U32 R226, R226, 0x2, RZ ;  /* 0x00000002e2e27824 */ /* 0x000fe200078e00ff */
[----:B------:R-:W-:-:S02]  /*08d0*/  LOP3.LUT R4, R0, 0x20, R4, 0xf8, !PT ;  /* 0x0000002000047812 */ /* 0x000fc400078ef804 */
[----:B------:R-:W-:Y:S01]  /*08e0*/  LOP3.LUT R7, R5, R0, R3, 0x1e, !PT ;  /* 0x0000000005077212 */ /* 0x000fe200078e1e03 */
[----:B------:R-:W-:Y:S01]  /*08f0*/  IMAD.SHL.U32 R0, R8, 0x2, RZ ;  /* 0x0000000208007824 */ /* 0x000fe200078e00ff */
[----:B------:R-:W-:Y:S02]  /*0900*/  LOP3.LUT R5, R4, R5, RZ, 0x3c, !PT ;  /* 0x0000000504057212 */ /* 0x000fe400078e3cff */
[----:B------:R-:W-:Y:S01]  /*0910*/  SEL R212, R218, 0xffffffc0, !P4 ;  /* 0xffffffc0dad47807 */ /* 0x000fe20006000000 */
[--C-:B------:R-:W-:Y:S01]  /*0920*/  IMAD R4, R214, 0x400, R0.reuse ;  /* 0x00000400d6047824 */ /* 0x100fe200078e0200 */
[----:B------:R-:W-:Y:S01]  /*0930*/  SEL R218, R218, 0xffffffc0, !P6 ;  /* 0xffffffc0dada7807 */ /* 0x000fe20007000000 */
[----:B------:R-:W-:Y:S01]  /*0940*/  IMAD R3, R220, 0x400, R0 ;  /* 0x00000400dc037824 */ /* 0x000fe200078e0200 */
[----:B------:R-:W-:Y:S01]  /*0950*/  LOP3.LUT R0, R6, 0x1c0, RZ, 0xc0, !PT ;  /* 0x000001c006007812 */ /* 0x000fe200078ec0ff */
[----:B------:R-:W-:Y:S01]  /*0960*/  IMAD.IADD R231, R4, 0x1, R5 ;  /* 0x0000000104e77824 */ /* 0x000fe200078e0205 */
[----:B------:R-:W-:Y:S01]  /*0970*/  SEL R235, R235, 0x10, !P0 ;  /* 0x00000010ebeb7807 */ /* 0x000fe20004000000 */
[----:B------:R-:W-:Y:S01]  /*0980*/  IMAD.IADD R245, R3, 0x1, R7 ;  /* 0x0000000103f57824 */ /* 0x000fe200078e0207 */
[--C-:B------:R-:W-:Y:S01]  /*0990*/  SHF.R.U32.HI R3, RZ, 0x3, R0.reuse ;  /* 0x00000003ff037819 */ /* 0x100fe20000011600 */
[----:B------:R-:W-:Y:S01]  /*09a0*/  IMAD.SHL.U32 R4, R11, 0x8, RZ ;  /* 0x000000080b047824 */ /* 0x000fe200078e00ff */
[----:B------:R-:W-:Y:S01]  /*09b0*/  IADD3 R240, R232, 0x40, RZ ;  /* 0x00000040e8f07810 */ /* 0x000fe20007ffe0ff */
[----:B------:R-:W-:Y:S01]  /*09c0*/  IMAD.SHL.U32 R5, R12, 0x40, RZ ;  /* 0x000000400c057824 */ /* 0x000fe200078e00ff */
[----:B------:R-:W-:Y:S01]  /*09d0*/  LOP3.LUT R7, R3, R10, R0, 0x1e, !PT ;  /* 0x0000000a03077212 */ /* 0x000fe200078e1e00 */
[----:B------:R-:W-:Y:S01]  /*09e0*/  IMAD.SHL.U32 R231, R231, 0x2, RZ ;  /* 0x00000002e7e77824 */ /* 0x000fe200078e00ff */
[----:B------:R-:W-:Y:S01]  /*09f0*/  LOP3.LUT R6, R0, 0x8, R4, 0xf8, !PT ;  /* 0x0000000800067812 */ /* 0x000fe200078ef804 */
[--C-:B------:R-:W-:Y:S01]  /*0a00*/  IMAD R216, R216, 0x2, R212.reuse ;  /* 0x00000002d8d87824 */ /* 0x100fe200078e02d4 */
[----:B------:R-:W-:Y:S01]  /*0a10*/  LOP3.LUT R0, R5, 0xfffffe00, RZ, 0xc0, !PT ;  /* 0xfffffe0005007812 */ /* 0x000fe200078ec0ff */
[----:B------:R-:W-:Y:S01]  /*0a20*/  IMAD.IADD R213, R2, 0x1, R212 ;  /* 0x0000000102d57824 */ /* 0x000fe200078e02d4 */
[----:B------:R-:W-:Y:S01]  /*0a30*/  SHF.R.S32.HI R4, RZ, 0x2, R16 ;  /* 0x00000002ff047819 */ /* 0x000fe20000011410 */
[C---:B------:R-:W-:Y:S01]  /*0a40*/  IMAD.IADD R236, R231.reuse, 0x1, R235 ;  /* 0x00000001e7ec7824 */ /* 0x040fe200078e02eb */
[----:B------:R-:W-:Y:S01]  /*0a50*/  LOP3.LUT R3, R6, R3, RZ, 0x3c, !PT ;  /* 0x0000000306037212 */ /* 0x000fe200078e3cff */
[----:B------:R-:W-:Y:S01]  /*0a60*/  IMAD R220, R220, 0x400, R0 ;  /* 0x00000400dcdc7824 */ /* 0x000fe200078e0200 */
[----:B------:R-:W-:Y:S01]  /*0a70*/  IADD3 R234, R231, 0x20, RZ ;  /* 0x00000020e7ea7810 */ /* 0x000fe20007ffe0ff */
[C---:B------:R-:W-:Y:S01]  /*0a80*/  IMAD R249, R214.reuse, 0x10, R4 ;  /* 0x00000010d6f97824 */ /* 0x040fe200078e0204 */
[----:B------:R-:W-:Y:S01]  /*0a90*/  LEA R245, R245, 0x10000, 0x1 ;  /* 0x00010000f5f57811 */ /* 0x000fe200078e08ff */
[----:B------:R-:W-:Y:S01]  /*0aa0*/  IMAD R214, R214, 0x400, R0 ;  /* 0x00000400d6d67824 */ /* 0x000fe200078e0200 */
[----:B------:R-:W-:Y:S01]  /*0ab0*/  LOP3.LUT R0, R7, R0, RZ, 0xfc, !PT ;  /* 0x0000000007007212 */ /* 0x000fe200078efcff */
[----:B------:R-:W-:Y:S01]  /*0ac0*/  IMAD.IADD R220, R3, 0x1, R220 ;  /* 0x0000000103dc7824 */ /* 0x000fe200078e02dc */
[----:B------:R-:W-:Y:S01]  /*0ad0*/  @P1 IADD3 R234, R231, -0x20, RZ ;  /* 0xffffffe0e7ea1810 */ /* 0x000fe20007ffe0ff */
[----:B------:R-:W-:Y:S01]  /*0ae0*/  IMAD.IADD R214, R214, 0x1, R3 ;  /* 0x00000001d6d67824 */ /* 0x000fe200078e0203 */
[----:B------:R-:W-:Y:S01]  /*0af0*/  SEL R3, R222, 0xffffffe0, !P3 ;  /* 0xffffffe0de037807 */ /* 0x000fe20005800000 */
[----:B------:R-:W-:Y:S01]  /*0b00*/  IMAD.SHL.U32 R0, R0, 0x2, RZ ;  /* 0x0000000200007824 */ /* 0x000fe200078e00ff */
[----:B------:R-:W-:Y:S01]  /*0b10*/  SEL R222, R222, 0xffffffe0, !P5 ;  /* 0xffffffe0dede7807 */ /* 0x000fe20006800000 */
[----:B------:R-:W-:Y:S01]  /*0b20*/  IMAD.SHL.U32 R214, R214, 0x2, RZ ;  /* 0x00000002d6d67824 */ /* 0x000fe200078e00ff */
[----:B------:R-:W-:Y:S01]  /*0b30*/  LEA R220, R220, 0x20000, 0x1 ;  /* 0x00020000dcdc7811 */ /* 0x000fe200078e08ff */
[----:B------:R-:W-:Y:S01]  /*0b40*/  IMAD.IADD R3, R2, 0x1, R3 ;  /* 0x0000000102037824 */ /* 0x000fe200078e0203 */
[C---:B------:R-:W-:Y:S01]  /*0b50*/  IADD3 R246, R245.reuse, 0x40, RZ ;  /* 0x00000040f5f67810 */ /* 0x040fe20007ffe0ff */
[----:B------:R-:W-:Y:S01]  /*0b60*/  IMAD.IADD R215, R214, 0x1, R222 ;  /* 0x00000001d6d77824 */ /* 0x000fe200078e02de */
[----:B------:R-:W-:Y:S01]  /*0b70*/  IADD3 R239, R232, 0x80, RZ ;  /* 0x00000080e8ef7810 */ /* 0x000fe20007ffe0ff */
[----:B------:R-:W-:Y:S01]  /*0b80*/  IMAD.IADD R221, R218, 0x1, R220 ;  /* 0x00000001dadd7824 */ /* 0x000fe200078e02dc */
[----:B------:R-:W-:Y:S01]  /*0b90*/  IADD3 R241, R232, 0xc0, RZ ;  /* 0x000000c0e8f17810 */ /* 0x000fe20007ffe0ff */
[----:B------:R-:W-:Y:S01]  /*0ba0*/  IMAD.IADD R219, R214, 0x1, R218 ;  /* 0x00000001d6db7824 */ /* 0x000fe200078e02da */
[----:B------:R-:W-:Y:S01]  /*0bb0*/  @P2 IADD3 R246, R245, -0x40, RZ ;  /* 0xffffffc0f5f62810 */ /* 0x000fe20007ffe0ff */
[----:B------:R-:W-:-:S02]  /*0bc0*/  IMAD.IADD R223, R222, 0x1, R220 ;  /* 0x00000001dedf7824 */ /* 0x000fc400078e02dc */
[----:B------:R-:W-:Y:S02]  /*0bd0*/  IMAD.IADD R212, R212, 0x1, R3 ;  /* 0x00000001d4d47824 */ /* 0x000fe400078e0203 */
[----:B------:R-:W-:Y:S02]  /*0be0*/  IMAD.IADD R235, R235, 0x1, R234 ;  /* 0x00000001ebeb7824 */ /* 0x000fe400078e02ea */
[----:B------:R-:W-:Y:S02]  /*0bf0*/  IMAD.IADD R218, R215, 0x1, R218 ;  /* 0x00000001d7da7824 */ /* 0x000fe400078e02da */
[----:B------:R-:W-:Y:S02]  /*0c00*/  IMAD.IADD R222, R222, 0x1, R221 ;  /* 0x00000001dede7824 */ /* 0x000fe400078e02dd */
.L_x_427:
[----:B------:R-:W-:Y:S02]  /*0c10*/  ULDC.64 UR4, c[0x0][0x240] ;  /* 0x0000900000047ab9 */ /* 0x000fe40000000a00 */
[----:B------:R-:W-:Y:S02]  /*0c20*/  ULDC.64 UR6, c[0x0][0x250] ;  /* 0x0000940000067ab9 */ /* 0x000fe40000000a00 */
[----:B------:R-:W-:-:S02]  /*0c30*/  UISETP.NE.U32.AND UP6, UPT, URZ, UR4, UPT ;  /* 0x000000043f00728c */ /* 0x000fc4000bfc5070 */
[----:B------:R-:W-:Y:S02]  /*0c40*/  UISETP.NE.U32.AND UP4, UPT, URZ, UR6, UPT ;  /* 0x000000063f00728c */ /* 0x000fe4000bf85070 */
[----:B------:R-:W-:Y:S02]  /*0c50*/  USHF.R.S32.HI UR38, URZ, 0x1f, UR33 ;  /* 0x0000001f3f267899 */ /* 0x000fe40008011421 */
[----:B------:R-:W-:Y:S02]  /*0c60*/  USHF.L.U32 UR12, UR33, 0x2, URZ ;  /* 0x00000002210c7899 */ /* 0x000fe4000800063f */
[----:B------:R-:W-:Y:S02]  /*0c70*/  UISETP.NE.AND.EX UP6, UPT, URZ, UR5, UPT, UP6 ;  /* 0x000000053f00728c */ /* 0x000fe4000bfc5360 */
[----:B------:R-:W-:Y:S02]  /*0c80*/  UISETP.NE.AND.EX UP4, UPT, URZ, UR7, UPT, UP4 ;  /* 0x000000073f00728c */ /* 0x000fe4000bf85340 */
[----:B------:R-:W-:-:S02]  /*0c90*/  USHF.L.U64.HI UR11, UR33, 0x2, UR38 ;  /* 0x00000002210b7899 */ /* 0x000fc40008010226 */
[----:B------:R-:W-:Y:S01]  /*0ca0*/  UIADD3 UR4, UP0, UR12, UR4, URZ ;  /* 0x000000040c047290 */ /* 0x000fe2000ff1e03f */
[----:B------:R-:W-:Y:S01]  /*0cb0*/  PLOP3.LUT P2, PT, PT, PT, UP6, 0x80, 0x0 ;  /* 0x000000000000781c */ /* 0x000fe20003f4f068 */
[----:B------:R-:W-:Y:S02]  /*0cc0*/  ULDC.U8 UR10, c[0x0][0x312] ;  /* 0x0000c480000a7ab9 */ /* 0x000fe40000000000 */
[----:B------:R-:W-:Y:S02]  /*0cd0*/  UIADD3.X UR5, UR11, UR5, URZ, UP0, !UPT ;  /* 0x000000050b057290 */ /* 0x000fe400087fe43f */
[----:B------:R-:W-:Y:S01]  /*0ce0*/  ULDC.64 UR8, c[0x0][0x248] ;  /* 0x0000920000087ab9 */ /* 0x000fe20000000a00 */
[----:B-12---:R-:W-:Y:S01]  /*0cf0*/  IMAD.U32 R4, RZ, RZ, UR4 ;  /* 0x00000004ff047e24 */ /* 0x006fe2000f8e00ff */
[----:B------:R-:W-:Y:S02]  /*0d00*/  UISETP.NE.AND UP5, UPT, UR10, URZ, UPT ;  /* 0x0000003f0a00728c */ /* 0x000fe4000bfa5270 */
[----:B------:R-:W-:Y:S01]  /*0d10*/  UISETP.EQ.U32.AND UP1, UPT, URZ, UR8, UPT ;  /* 0x000000083f00728c */ /* 0x000fe2000bf22070 */
[----:B------:R-:W-:Y:S01]  /*0d20*/  IMAD.U32 R5, RZ, RZ, UR5 ;  /* 0x00000005ff057e24 */ /* 0x000fe2000f8e00ff */
[----:B------:R-:W-:-:S02]  /*0d30*/  @UP4 UIADD3 UR6, UP0, UR12, UR6, URZ ;  /* 0x000000060c064290 */ /* 0x000fc4000ff1e03f */
[----:B------:R-:W-:Y:S02]  /*0d40*/  UISETP.EQ.OR.EX UP1, UPT, URZ, UR9, !UP5, UP1 ;  /* 0x000000093f00728c */ /* 0x000fe4000ef22710 */
[----:B------:R-:W-:Y:S02]  /*0d50*/  @UP4 UIADD3.X UR7, UR11, UR7, URZ, UP0, !UPT ;  /* 0x000000070b074290 */ /* 0x000fe400087fe43f */
[----:B------:R-:W-:Y:S01]  /*0d60*/  ULDC.64 UR4, c[0x0][0x118] ;  /* 0x0000460000047ab9 */ /* 0x000fe20000000a00 */
[----:B------:R-:W-:Y:S01]  /*0d70*/  PLOP3.LUT P0, PT, PT, PT, UP4, 0x80, 0x0 ;  /* 0x000000000000781c */ /* 0x000fe20003f0f048 */
[----:B------:R-:W-:Y:S01]  /*0d80*/  UIADD3 UR10, UP0, UR12, UR8, URZ ;  /* 0x000000080c0a7290 */ /* 0x000fe2000ff1e03f */
[----:B------:R1:W2:Y:S01]  /*0d90*/  @P2 LDG.E R9, [R4.64] ;  /* 0x0000000404092981 */ /* 0x0002a2000c1e1900 */
[----:B------:R-:W-:-:S03]  /*0da0*/  PLOP3.LUT P1, PT, PT, PT, UP1, 0x80, 0x0 ;  /* 0x000000000000781c */ /* 0x000fc60003f2f018 */
[----:B------:R1:W3:Y:S01]  /*0db0*/  @P2 LDG.E R8, [R4.64+0x4] ;  /* 0x0000040404082981 */ /* 0x0002e2000c1e1900 */
[----:B------:R-:W-:Y:S01]  /*0dc0*/  UIADD3.X UR8, UR11, UR9, URZ, UP0, !UPT ;  /* 0x000000090b087290 */ /* 0x000fe200087fe43f */
[----:B------:R-:W-:Y:S02]  /*0dd0*/  IMAD.U32 R6, RZ, RZ, UR6 ;  /* 0x00000006ff067e24 */ /* 0x000fe4000f8e00ff */
[----:B----4-:R-:W-:-:S05]  /*0de0*/  IMAD.U32 R7, RZ, RZ, UR7 ;  /* 0x00000007ff077e24 */ /* 0x010fca000f8e00ff */
[----:B-----5:R4:W5:Y:S01]  /*0df0*/  @P0 LDG.E R6, [R6.64] ;  /* 0x0000000406060981 */ /* 0x020962000c1e1900 */
[----:B-1----:R-:W-:Y:S02]  /*0e00*/  IMAD.U32 R4, RZ, RZ, UR10 ;  /* 0x0000000aff047e24 */ /* 0x002fe4000f8e00ff */
[----:B------:R-:W-:-:S05]  /*0e10*/  IMAD.U32 R5, RZ, RZ, UR8 ;  /* 0x00000008ff057e24 */ /* 0x000fca000f8e00ff */
[----:B----4-:R-:W4:Y:S01]  /*0e20*/  @!P1 LDG.E R7, [R4.64] ;  /* 0x0000000404079981 */ /* 0x010f22000c1e1900 */
[----:B------:R-:W1:Y:S01]  /*0e30*/  S2UR UR28, SR_CTAID.X ;  /* 0x00000000001c79c3 */ /* 0x000e620000002500 */
[----:B------:R-:W-:Y:S02]  /*0e40*/  UMOV UR16, 0xffffffff ;  /* 0xffffffff00107882 */ /* 0x000fe40000000000 */
[----:B------:R-:W-:Y:S02]  /*0e50*/  UMOV UR25, 0xffffffff ;  /* 0xffffffff00197882 */ /* 0x000fe40000000000 */
[----:B------:R-:W-:Y:S02]  /*0e60*/  ULDC UR8, c[0x0][0xc] ;  /* 0x0000030000087ab9 */ /* 0x000fe40000000800 */
[----:B------:R-:W-:Y:S02]  /*0e70*/  USHF.L.U32 UR8, UR8, 0x6, URZ ;  /* 0x0000000608087899 */ /* 0x000fe4000800063f */
[----:B------:R-:W-:Y:S01]  /*0e80*/  UMOV UR17, URZ ;  /* 0x0000003f00117c82 */ /* 0x000fe20008000000 */
[----:B------:R-:W-:Y:S01]  /*0e90*/  SHF.R.S32.HI R23, RZ, 0x1f, R244 ;  /* 0x0000001fff177819 */ /* 0x000fe200000114f4 */
[----:B-1----:R-:W-:-:S04]  /*0ea0*/  USHF.L.U32 UR6, UR28, 0x6, URZ ;  /* 0x000000061c067899 */ /* 0x002fc8000800063f */
[----:B------:R-:W-:-:S03]  /*0eb0*/  UIMAD UR6, UR8, UR39, UR6 ;  /* 0x00000027080672a4 */ /* 0x000fc6000f8e0206 */
[----:B------:R-:W-:Y:S01]  /*0ec0*/  ULDC UR8, c[0x0][0x218] ;  /* 0x0000860000087ab9 */ /* 0x000fe20000000800 */
[----:B--2---:R-:W1:Y:S08]  /*0ed0*/  @P2 R2UR UR16, R9 ;  /* 0x00000000091023c2 */ /* 0x004e7000000e0000 */
[----:B---3--:R-:W1:Y:S08]  /*0ee0*/  @P2 R2UR UR7, R8 ;  /* 0x00000000080723c2 */ /* 0x008e7000000e0000 */
[----:B-----5:R2:W3:Y:S01]  /*0ef0*/  @P0 R2UR UR17, R6 ;  /* 0x00000000061103c2 */ /* 0x0204e200000e0000 */
[----:B------:R-:W-:-:S07]  /*0f00*/  IADD3 R19, P0, R244, UR6, RZ ;  /* 0x00000006f4137c10 */ /* 0x000fce000ff1e0ff */
[----:B----4-:R4:W3:Y:S01]  /*0f10*/  @!P1 R2UR UR25, R7 ;  /* 0x00000000071993c2 */ /* 0x0108e200000e0000 */
[----:B------:R-:W-:-:S04]  /*0f20*/  ISETP.NE.U32.AND P1, PT, RZ, c[0x0][0x248], PT ;  /* 0x00009200ff007a0c */ /* 0x000fc80003f25070 */
[----:B------:R-:W-:Y:S01]  /*0f30*/  ISETP.NE.AND.EX P1, PT, RZ, c[0x0][0x24c], PT, P1 ;  /* 0x00009300ff007a0c */ /* 0x000fe20003f25310 */
[----:B-1----:R-:W-:Y:S01]  /*0f40*/  @UP6 UIADD3 UR31, UR7, -UR16, URZ ;  /* 0x80000010071f6290 */ /* 0x002fe2000fffe03f */
[----:B--2---:R-:W-:-:S06]  /*0f50*/  IMAD.U32 R6, RZ, RZ, UR6 ;  /* 0x00000006ff067e24 */ /* 0x004fcc000f8e00ff */
[----:B------:R-:W-:Y:S01]  /*0f60*/  @!UP6 ULDC UR31, c[0x0][0x214] ;  /* 0x00008500001feab9 */ /* 0x000fe20000000800 */
[----:B------:R-:W-:-:S04]  /*0f70*/  LEA.HI.X.SX32 R20, R6, R23, 0x1, P0 ;  /* 0x0000001706147211 */ /* 0x000fc800000f0eff */
[----:B------:R-:W-:Y:S05]  /*0f80*/  @!P1 BRA `(.L_x_383) ;  /* 0x0000007000009947 */ /* 0x000fea0003800000 */
[----:B------:R-:W-:-:S13]  /*0f90*/  PLOP3.LUT P0, PT, PT, PT, UP5, 0x80, 0x0 ;  /* 0x000000000000781c */ /* 0x000fda0003f0f058 */
[----:B------:R-:W2:Y:S04]  /*0fa0*/  @P0 LDG.E R6, [R4.64+0x4] ;  /* 0x0000040404060981 */ /* 0x000ea8000c1e1900 */
[----:B------:R-:W5:Y:S01]  /*0fb0*/  @!P0 LDG.E R4, [R4.64] ;  /* 0x0000000404048981 */ /* 0x000f62000c1e1900 */
[----:B--2---:R-:W1:Y:S02]  /*0fc0*/  @P0 R2UR UR6, R6 ;  /* 0x00000000060603c2 */ /* 0x004e6400000e0000 */
[----:B-1-3--:R-:W-:-:S11]  /*0fd0*/  @UP5 UIADD3 UR8, UR6, -UR25, URZ ;  /* 0x8000001906085290 */ /* 0x00afd6000fffe03f */
[----:B-----5:R1:W2:Y:S01]  /*0fe0*/  @!P0 R2UR UR8, R4 ;  /* 0x00000000040883c2 */ /* 0x0202a200000e0000 */
[----:B------:R-:W-:-:S07]  /*0ff0*/  DEPBAR.LE SB1, 0x0, {2} ;  /* 0x000090040000791a */ /* 0x000fce0000000000 */
.L_x_383:
[----:B------:R-:W-:Y:S02]  /*1000*/  ULDC.64 UR6, c[0x0][0x258] ;  /* 0x0000960000067ab9 */ /* 0x000fe40000000a00 */
        /* <DEDUP_REMOVED lines=8> */
[----:B------:R-:W2:Y:S01]  /*1090*/  @P0 LDG.E R4, [R4.64] ;  /* 0x0000000404040981 */ /* 0x000ea2000c1e1900 */
[----:B------:R-:W-:Y:S02]  /*10a0*/  @!UP1 UISETP.NE.U32.AND UP0, UPT, URZ, UR6, UPT ;  /* 0x000000063f00928c */ /* 0x000fe4000bf05070 */
[----:B------:R-:W-:Y:S02]  /*10b0*/  ULDC UR10, c[0x0][0x21c] ;  /* 0x00008700000a7ab9 */ /* 0x000fe40000000800 */
[----:B------:R-:W-:Y:S02]  /*10c0*/  @!UP1 UISETP.NE.AND.EX UP0, UPT, URZ, UR7, UPT, UP0 ;  /* 0x000000073f00928c */ /* 0x000fe4000bf05300 */
[----:B------:R-:W-:Y:S02]  /*10d0*/  USHF.L.U32 UR24, UR19, 0x6, URZ ;  /* 0x0000000613187899 */ /* 0x000fe4000800063f */
[----:B------:R-:W-:Y:S01]  /*10e0*/  @!UP1 USEL UR7, URZ, UR10, !UP0 ;  /* 0x0000000a3f079287 */ /* 0x000fe2000c000000 */
[----:B--2---:R-:W1:Y:S02]  /*10f0*/  @P0 R2UR UR9, R4 ;  /* 0x00000000040903c2 */ /* 0x004e6400000e0000 */
[----:B-1-3--:R-:W-:-:S02]  /*1100*/  @UP1 UIADD3 UR6, UR9, -UR17, URZ ;  /* 0x8000001109061290 */ /* 0x00afc4000fffe03f */
[----:B------:R-:W-:-:S04]  /*1110*/  @!UP1 UIADD3 UR6, UR7, UR8, -UR17 ;  /* 0x0000000807069290 */ /* 0x000fc8000fffe811 */
[----:B------:R-:W-:-:S06]  /*1120*/  UISETP.GT.AND UP0, UPT, UR6, UR24, UPT ;  /* 0x000000180600728c */ /* 0x000fcc000bf04270 */
[----:B------:R-:W-:-:S13]  /*1130*/  PLOP3.LUT P0, PT, PT, PT, UP0, 0x80, 0x0 ;  /* 0x000000000000781c */ /* 0x000fda0003f0f008 */
[----:B------:R-:W-:Y:S05]  /*1140*/  @!P0 BRA `(.L_x_384) ;  /* 0x00008ce000008947 */ /* 0x000fea0003800000 */
[----:B------:R-:W-:Y:S02]  /*1150*/  UISETP.NE.AND UP0, UPT, UR25, -0x1, UPT ;  /* 0xffffffff1900788c */ /* 0x000fe4000bf05270 */
[----:B------:R-:W-:Y:S02]  /*1160*/  UIADD3 UR7, UR31, 0x3f, URZ ;  /* 0x0000003f1f077890 */ /* 0x000fe4000fffe03f */
[----:B------:R-:W-:Y:S02]  /*1170*/  UISETP.NE.AND UP1, UPT, UR16, -0x1, UPT ;  /* 0xffffffff1000788c */ /* 0x000fe4000bf25270 */
[----:B------:R-:W-:Y:S01]  /*1180*/  ULDC.64 UR12, c[0x0][0x178] ;  /* 0x00005e00000c7ab9 */ /* 0x000fe20000000a00 */
[----:B------:R-:W-:Y:S01]  /*1190*/  PLOP3.LUT P0, PT, PT, PT, UP0, 0x80, 0x0 ;  /* 0x000000000000781c */ /* 0x000fe20003f0f008 */
[----:B------:R-:W-:Y:S02]  /*11a0*/  UIMAD UR14, UR38, UR12, URZ ;  /* 0x0000000c260e72a4 */ /* 0x000fe4000f8e023f */
[----:B------:R-:W-:-:S02]  /*11b0*/  ULDC.64 UR10, c[0x0][0x190] ;  /* 0x00006400000a7ab9 */ /* 0x000fc40000000a00 */
[----:B------:R-:W-:Y:S02]  /*11c0*/  USHF.R.S32.HI UR15, URZ, 0x1f, UR7 ;  /* 0x0000001f3f0f7899 */ /* 0x000fe40008011407 */
[----:B------:R-:W-:Y:S02]  /*11d0*/  UIMAD.WIDE.U32 UR8, UR16, UR10, URZ ;  /* 0x0000000a100872a5 */ /* 0x000fe4000f8e003f */
[----:B------:R-:W-:Y:S02]  /*11e0*/  UIMAD UR18, UR16, UR11, URZ ;  /* 0x0000000b101272a4 */ /* 0x000fe4000f8e023f */
[----:B------:R-:W-:Y:S02]  /*11f0*/  UIMAD.WIDE.U32 UR10, UR33, UR12, URZ ;  /* 0x0000000c210a72a5 */ /* 0x000fe4000f8e003f */
[----:B------:R-:W-:Y:S02]  /*1200*/  UIMAD UR13, UR33, UR13, UR14 ;  /* 0x0000000d210d72a4 */ /* 0x000fe4000f8e020e */
[----:B------:R-:W-:-:S02]  /*1210*/  ULEA.HI UR34, UR15, UR7, URZ, 0x6 ;  /* 0x000000070f227291 */ /* 0x000fc4000f8f303f */
[----:B------:R-:W-:Y:S02]  /*1220*/  @UP0 UIADD3 UR7, UR17, UR25, URZ ;  /* 0x0000001911070290 */ /* 0x000fe4000fffe03f */
[----:B------:R-:W-:Y:S02]  /*1230*/  ULDC.64 UR14, c[0x0][0x198] ;  /* 0x00006600000e7ab9 */ /* 0x000fe40000000a00 */
[----:B------:R-:W-:Y:S02]  /*1240*/  UIADD3 UR29, UR11, UR13, URZ ;  /* 0x0000000d0b1d7290 */ /* 0x000fe4000fffe03f */
[----:B------:R-:W-:Y:S02]  /*1250*/  USEL UR30, UR10, UR8, !UP1 ;  /* 0x000000080a1e7287 */ /* 0x000fe4000c800000 */
[----:B------:R-:W-:Y:S02]  /*1260*/  @UP1 UIADD3 UR29, UR9, UR18, URZ ;  /* 0x00000012091d1290 */ /* 0x000fe4000fffe03f */
[----:B------:R-:W-:-:S02]  /*1270*/  ULOP3.LUT UR10, UR34, 0xffffffc0, URZ, 0xc0, !UPT ;  /* 0xffffffc0220a7892 */ /* 0x000fc4000f8ec03f */
[----:B------:R-:W-:Y:S02]  /*1280*/  @UP0 UIMAD.WIDE.U32 UR8, UR7, UR14, URZ ;  /* 0x0000000e070802a5 */ /* 0x000fe4000f8e003f */
[----:B------:R-:W-:Y:S02]  /*1290*/  UIADD3 UR20, UR10, -0x40, URZ ;  /* 0xffffffc00a147890 */ /* 0x000fe4000fffe03f */
[----:B------:R-:W-:Y:S02]  /*12a0*/  @UP0 UIMAD UR27, UR7, UR15, UR9 ;  /* 0x0000000f071b02a4 */ /* 0x000fe4000f8e0209 */
[----:B------:R-:W-:Y:S02]  /*12b0*/  USHF.R.S32.HI UR32, URZ, 0x1f, UR20 ;  /* 0x0000001f3f207899 */ /* 0x000fe40008011414 */
[----:B------:R-:W-:Y:S01]  /*12c0*/  @UP0 UMOV UR26, UR8 ;  /* 0x00000008001a0c82 */ /* 0x000fe20008000000 */
[----:B------:R-:W-:Y:S05]  /*12d0*/  @P0 BRA `(.L_x_385) ;  /* 0x000000c000000947 */ /* 0x000fea0003800000 */
[----:B------:R-:W-:Y:S02]  /*12e0*/  USHF.R.S32.HI UR7, URZ, 0x1f, UR17 ;  /* 0x0000001f3f077899 */ /* 0x000fe40008011411 */
[----:B------:R-:W-:-:S02]  /*12f0*/  ULDC.64 UR10, c[0x0][0x198] ;  /* 0x00006600000a7ab9 */ /* 0x000fc40000000a00 */
        /* <DEDUP_REMOVED lines=10> */
.L_x_385:
[----:B------:R-:W-:Y:S01]  /*13a0*/  IABS R8, c[0x0][0x1c8] ;  /* 0x0000720000087a13 */ /* 0x000fe20000000000 */
[----:B------:R-:W-:Y:S01]  /*13b0*/  @UP0 UIADD3 UR7, UR17, UR25, URZ ;  /* 0x0000001911070290 */ /* 0x000fe2000fffe03f */
[----:B----4-:R-:W-:Y:S01]  /*13c0*/  IABS R7, UR35 ;  /* 0x0000002300077c13 */ /* 0x010fe20008000000 */
[----:B------:R-:W-:Y:S01]  /*13d0*/  ULDC.64 UR10, c[0x0][0x1a0] ;  /* 0x00006800000a7ab9 */ /* 0x000fe20000000a00 */
[----:B------:R-:W1:Y:S01]  /*13e0*/  I2F.RP R4, R8 ;  /* 0x0000000800047306 */ /* 0x000e620000209400 */
[----:B------:R-:W-:Y:S01]  /*13f0*/  ISETP.LE.AND P1, PT, RZ, UR57, PT ;  /* 0x00000039ff007c0c */ /* 0x000fe2000bf23270 */
[----:B------:R-:W-:-:S04]  /*1400*/  @UP0 UIMAD.WIDE.U32 UR8, UR7, UR10, URZ ;  /* 0x0000000a070802a5 */ /* 0x000fc8000f8e003f */
[----:B------:R-:W-:-:S03]  /*1410*/  @UP0 UIMAD UR23, UR7, UR11, UR9 ;  /* 0x0000000b071702a4 */ /* 0x000fc6000f8e0209 */
[----:B------:R-:W-:Y:S01]  /*1420*/  @UP0 UMOV UR22, UR8 ;  /* 0x0000000800160c82 */ /* 0x000fe20008000000 */
[----:B-1----:R-:W1:Y:S02]  /*1430*/  MUFU.RCP R4, R4 ;  /* 0x0000000400047308 */ /* 0x002e640000001000 */
[----:B-1----:R-:W-:-:S06]  /*1440*/  IADD3 R4, R4, 0xffffffe, RZ ;  /* 0x0ffffffe04047810 */ /* 0x002fcc0007ffe0ff */
[----:B------:R-:W1:Y:S02]  /*1450*/  F2I.FTZ.U32.TRUNC.NTZ R5, R4 ;  /* 0x0000000400057305 */ /* 0x000e64000021f000 */
[----:B-1----:R-:W-:-:S04]  /*1460*/  IMAD.MOV R4, RZ, RZ, -R5 ;  /* 0x000000ffff047224 */ /* 0x002fc800078e0a05 */
[----:B------:R-:W-:Y:S02]  /*1470*/  IMAD R6, R4, R8, RZ ;  /* 0x0000000804067224 */ /* 0x000fe400078e02ff */
[----:B------:R-:W-:-:S04]  /*1480*/  IMAD.MOV.U32 R4, RZ, RZ, RZ ;  /* 0x000000ffff047224 */ /* 0x000fc800078e00ff */
[----:B------:R-:W-:-:S04]  /*1490*/  IMAD.HI.U32 R4, R5, R6, R4 ;  /* 0x0000000605047227 */ /* 0x000fc800078e0004 */
[----:B------:R-:W-:-:S04]  /*14a0*/  IMAD.MOV.U32 R5, RZ, RZ, R7 ;  /* 0x000000ffff057224 */ /* 0x000fc800078e0007 */
[----:B------:R-:W-:-:S04]  /*14b0*/  IMAD.HI.U32 R4, R4, R5, RZ ;  /* 0x0000000504047227 */ /* 0x000fc800078e00ff */
[----:B------:R-:W-:-:S04]  /*14c0*/  IMAD.MOV R6, RZ, RZ, -R4 ;  /* 0x000000ffff067224 */ /* 0x000fc800078e0a04 */
[----:B------:R-:W-:-:S05]  /*14d0*/  IMAD R5, R8, R6, R5 ;  /* 0x0000000608057224 */ /* 0x000fca00078e0205 */
[----:B------:R-:W-:-:S13]  /*14e0*/  ISETP.GT.U32.AND P2, PT, R8, R5, PT ;  /* 0x000000050800720c */ /* 0x000fda0003f44070 */
[----:B------:R-:W-:Y:S01]  /*14f0*/  @!P2 IMAD.IADD R5, R5, 0x1, -R8 ;  /* 0x000000010505a824 */ /* 0x000fe200078e0a08 */
[----:B------:R-:W-:Y:S02]  /*1500*/  @!P2 IADD3 R4, R4, 0x1, RZ ;  /* 0x000000010404a810 */ /* 0x000fe40007ffe0ff */
[----:B------:R-:W-:Y:S02]  /*1510*/  ISETP.NE.AND P2, PT, RZ, c[0x0][0x1c8], PT ;  /* 0x00007200ff007a0c */ /* 0x000fe40003f45270 */
[----:B------:R-:W-:-:S13]  /*1520*/  ISETP.GE.U32.AND P3, PT, R5, R8, PT ;  /* 0x000000080500720c */ /* 0x000fda0003f66070 */
[----:B------:R-:W-:-:S05]  /*1530*/  @P3 IADD3 R4, R4, 0x1, RZ ;  /* 0x0000000104043810 */ /* 0x000fca0007ffe0ff */
[----:B------:R-:W-:-:S04]  /*1540*/  IMAD.MOV.U32 R15, RZ, RZ, R4 ;  /* 0x000000ffff0f7224 */ /* 0x000fc800078e0004 */
[----:B------:R-:W-:Y:S01]  /*1550*/  @!P1 IMAD.MOV R15, RZ, RZ, -R15 ;  /* 0x000000ffff0f9224 */ /* 0x000fe200078e0a0f */
[----:B------:R-:W-:-:S04]  /*1560*/  @!P2 LOP3.LUT R15, RZ, c[0x0][0x1c8], RZ, 0x33, !PT ;  /* 0x00007200ff0faa12 */ /* 0x000fc800078e33ff */
[----:B------:R-:W-:Y:S01]  /*1570*/  SHF.R.S32.HI R21, RZ, 0x1f, R15 ;  /* 0x0000001fff157819 */ /* 0x000fe2000001140f */
        /* <DEDUP_REMOVED lines=13> */
.L_x_386:
[----:B------:R-:W-:Y:S01]  /*1650*/  ULDC.64 UR10, c[0x0][0x370] ;  /* 0x0000dc00000a7ab9 */ /* 0x000fe20000000a00 */
[----:B------:R-:W-:Y:S01]  /*1660*/  PLOP3.LUT P0, PT, PT, PT, UP2, 0x80, 0x0 ;  /* 0x000000000000781c */ /* 0x000fe20003f0f028 */
[----:B------:R-:W-:Y:S02]  /*1670*/  @UP1 UIMAD.WIDE.U32 UR8, UR16, UR10, URZ ;  /* 0x0000000a100812a5 */ /* 0x000fe4000f8e003f */
[----:B------:R-:W-:Y:S02]  /*1680*/  ULDC UR13, c[0x0][0x224] ;  /* 0x00008900000d7ab9 */ /* 0x000fe40000000800 */
[----:B------:R-:W-:Y:S02]  /*1690*/  @UP1 UIMAD UR21, UR16, UR11, UR9 ;  /* 0x0000000b101512a4 */ /* 0x000fe4000f8e0209 */
[----:B------:R-:W-:Y:S02]  /*16a0*/  USHF.L.U32 UR14, UR33, 0x7, URZ ;  /* 0x00000007210e7899 */ /* 0x000fe4000800063f */
[----:B------:R-:W-:-:S02]  /*16b0*/  @UP1 UMOV UR18, UR8 ;  /* 0x0000000800121c82 */ /* 0x000fc40008000000 */
[----:B------:R-:W-:Y:S02]  /*16c0*/  ULDC.64 UR8, c[0x0][0x368] ;  /* 0x0000da0000087ab9 */ /* 0x000fe40000000a00 */
[----:B------:R-:W-:Y:S02]  /*16d0*/  @!UP1 UIMAD UR7, UR38, UR8, URZ ;  /* 0x00000008260792a4 */ /* 0x000fe4000f8e023f */
[----:B------:R-:W-:Y:S02]  /*16e0*/  ULDC.64 UR10, c[0x0][0x3d8] ;  /* 0x0000f600000a7ab9 */ /* 0x000fe40000000a00 */
[----:B------:R-:W-:Y:S02]  /*16f0*/  @!UP1 UIMAD UR7, UR33, UR9, UR7 ;  /* 0x00000009210792a4 */ /* 0x000fe4000f8e0207 */
[----:B------:R-:W-:-:S04]  /*1700*/  @!UP1 UIMAD.WIDE.U32 UR8, UR33, UR8, URZ ;  /* 0x00000008210892a5 */ /* 0x000fc8000f8e003f */
[----:B------:R-:W-:Y:S02]  /*1710*/  @!UP1 UIADD3 UR21, UR9, UR7, URZ ;  /* 0x0000000709159290 */ /* 0x000fe4000fffe03f */
[----:B------:R-:W-:Y:S02]  /*1720*/  UIMAD UR7, UR38, UR13, UR53 ;  /* 0x0000000d260772a4 */ /* 0x000fe4000f8e0235 */
[----:B------:R-:W-:Y:S02]  /*1730*/  @!UP1 UMOV UR18, UR8 ;  /* 0x0000000800129c82 */ /* 0x000fe40008000000 */
[----:B------:R-:W-:Y:S02]  /*1740*/  UIADD3 UR7, UR45, UR7, URZ ;  /* 0x000000072d077290 */ /* 0x000fe4000fffe03f */
[----:B------:R-:W-:Y:S02]  /*1750*/  UIMAD.WIDE.U32 UR8, UR28, UR10, URZ ;  /* 0x0000000a1c0872a5 */ /* 0x000fe4000f8e003f */
[----:B------:R-:W-:-:S02]  /*1760*/  UIMAD UR7, UR36, UR7, UR52 ;  /* 0x00000007240772a4 */ /* 0x000fc4000f8e0234 */
[----:B------:R-:W-:Y:S02]  /*1770*/  UIMAD UR12, UR28, UR11, UR9 ;  /* 0x0000000b1c0c72a4 */ /* 0x000fe4000f8e0209 */
[----:B------:R-:W-:Y:S02]  /*1780*/  UIADD3 UR13, UR43, UR7, URZ ;  /* 0x000000072b0d7290 */ /* 0x000fe4000fffe03f */
[----:B------:R-:W-:Y:S02]  /*1790*/  UIMAD UR7, UR37, UR16, URZ ;  /* 0x00000010250772a4 */ /* 0x000fe4000f8e023f */
[----:B------:R-:W-:Y:S02]  /*17a0*/  UIMAD.WIDE.U32 UR10, UR36, UR16, URZ ;  /* 0x00000010240a72a5 */ /* 0x000fe4000f8e003f */
[----:B------:R-:W-:Y:S02]  /*17b0*/  USEL UR15, UR8, URZ, UP3 ;  /* 0x0000003f080f7287 */ /* 0x000fe40009800000 */
[----:B------:R-:W-:-:S02]  /*17c0*/  @UP1 UIADD3 UR13, UR11, UR7, URZ ;  /* 0x000000070b0d1290 */ /* 0x000fc4000fffe03f */
[----:B------:R-:W-:Y:S02]  /*17d0*/  USHF.L.U64.HI UR7, UR33, 0x7, UR38 ;  /* 0x0000000721077899 */ /* 0x000fe40008010226 */
[----:B------:R-:W-:Y:S02]  /*17e0*/  USEL UR8, UR14, URZ, UP6 ;  /* 0x0000003f0e087287 */ /* 0x000fe4000b000000 */
[----:B------:R-:W-:Y:S02]  /*17f0*/  USEL UR7, UR7, URZ, UP6 ;  /* 0x0000003f07077287 */ /* 0x000fe4000b000000 */
[----:B------:R-:W-:Y:S02]  /*1800*/  UIADD3 UR8, UP0, UR20, UR8, URZ ;  /* 0x0000000814087290 */ /* 0x000fe4000ff1e03f */
[----:B------:R-:W-:Y:S02]  /*1810*/  USEL UR28, UR42, UR10, !UP1 ;  /* 0x0000000a2a1c7287 */ /* 0x000fe4000c800000 */
[----:B------:R-:W-:-:S02]  /*1820*/  UIADD3.X UR9, UR32, UR7, URZ, UP0, !UPT ;  /* 0x0000000720097290 */ /* 0x000fc400087fe43f */
[----:B------:R-:W-:Y:S02]  /*1830*/  UIMAD UR7, UR37, UR8, URZ ;  /* 0x00000008250772a4 */ /* 0x000fe4000f8e023f */
[----:B------:R-:W-:Y:S02]  /*1840*/  ULDC UR14, c[0x0][0x234] ;  /* 0x00008d00000e7ab9 */ /* 0x000fe40000000800 */
[----:B------:R-:W-:Y:S02]  /*1850*/  UIMAD UR10, UR36, UR9, UR7 ;  /* 0x00000009240a72a4 */ /* 0x000fe4000f8e0207 */
[----:B------:R-:W-:Y:S02]  /*1860*/  @UP2 USEL UR7, UR55, UR16, !UP1 ;  /* 0x0000001037072287 */ /* 0x000fe4000c800000 */
[----:B------:R-:W-:Y:S02]  /*1870*/  UIMAD.WIDE.U32 UR8, UR36, UR8, URZ ;  /* 0x00000008240872a5 */ /* 0x000fe4000f8e003f */
[----:B------:R-:W-:-:S02]  /*1880*/  @UP2 UIMAD UR14, UR35, UR14, UR7 ;  /* 0x0000000e230e22a4 */ /* 0x000fc4000f8e0207 */
[----:B------:R-:W-:Y:S02]  /*1890*/  USEL UR12, UR12, URZ, UP3 ;  /* 0x0000003f0c0c7287 */ /* 0x000fe40009800000 */
[----:B------:R-:W-:-:S03]  /*18a0*/  UIADD3 UR10, UR9, UR10, URZ ;  /* 0x0000000a090a7290 */ /* 0x000fc6000fffe03f */
[----:B------:R-:W-:Y:S01]  /*18b0*/  @!UP2 UMOV UR14, UR50 ;  /* 0x00000032000eac82 */ /* 0x000fe20008000000 */
[----:B------:R-:W-:Y:S05]  /*18c0*/  @!P0 BRA `(.L_x_387) ;  /* 0x0000005000008947 */ /* 0x000fea0003800000 */
[----:B------:R-:W-:Y:S02]  /*18d0*/  ULDC UR7, c[0x0][0x224] ;  /* 0x0000890000077ab9 */ /* 0x000fe40000000800 */
[----:B------:R-:W-:-:S04]  /*18e0*/  @!UP1 UIMAD UR16, UR33, UR7, URZ ;  /* 0x00000007211092a4 */ /* 0x000fc8000f8e023f */
[----:B------:R-:W-:-:S04]  /*18f0*/  ULEA UR7, UR33, UR16, 0x7 ;  /* 0x0000001021077291 */ /* 0x000fc8000f8e383f */
[----:B------:R-:W-:Y:S01]  /*1900*/  UIMAD UR11, UR56, UR35, UR7 ;  /* 0x00000023380b72a4 */ /* 0x000fe2000f8e0207 */
[----:B------:R-:W-:Y:S05]  /*1910*/  BRA `(.L_x_388) ;  /* 0x0000001000007947 */ /* 0x000fea0003800000 */
.L_x_387:
[----:B------:R-:W-:-:S03]  /*1920*/  UMOV UR11, UR51 ;  /* 0x00000033000b7c82 */ /* 0x000fc60008000000 */
.L_x_388:
[----:B------:R-:W1:Y:S01]  /*1930*/  S2R R8, SR_TID.X ;  /* 0x0000000000087919 */ /* 0x000e620000002100 */
[----:B------:R-:W-:Y:S01]  /*1940*/  SHF.R.S32.HI R233, RZ, 0x1f, R232 ;  /* 0x0000001fffe97819 */ /* 0x000fe200000114e8 */
[----:B------:R-:W-:Y:S01]  /*1950*/  IMAD.U32 R6, RZ, RZ, UR20 ;  /* 0x00000014ff067e24 */ /* 0x000fe2000f8e00ff */
[----:B------:R-:W-:Y:S01]  /*1960*/  IADD3 R4, P0, R232, UR18, RZ ;  /* 0x00000012e8047c10 */ /* 0x000fe2000ff1e0ff */
[----:B------:R-:W-:Y:S01]  /*1970*/  UIADD3 UR8, UP5, UP4, UR8, UR46, UR48 ;  /* 0x0000002e08087290 */ /* 0x000fe2000fcbe030 */
[----:B------:R-:W-:Y:S01]  /*1980*/  IADD3 R14, P1, R244, UR20, RZ ;  /* 0x00000014f40e7c10 */ /* 0x000fe2000ff3e0ff */
[----:B------:R-:W-:Y:S01]  /*1990*/  USHF.R.S32.HI UR16, URZ, 0x1f, UR35 ;  /* 0x0000001f3f107899 */ /* 0x000fe20008011423 */
[----:B------:R-:W-:Y:S01]  /*19a0*/  IADD3.X R5, R233, UR21, RZ, P0, !PT ;  /* 0x00000015e9057c10 */ /* 0x000fe200087fe4ff */
[----:B------:R-:W-:Y:S01]  /*19b0*/  UIADD3 UR15, UP1, UP0, UR15, UR8, UR28 ;  /* 0x000000080f0f7290 */ /* 0x000fe2000f83e01c */
[----:B------:R-:W-:Y:S01]  /*19c0*/  IADD3.X R11, R23, UR32, RZ, P1, !PT ;  /* 0x00000020170b7c10 */ /* 0x000fe20008ffe4ff */
[----:B------:R-:W-:Y:S01]  /*19d0*/  UIADD3.X UR7, UR10, UR49, UR54, UP5, UP4 ;  /* 0x000000310a077290 */ /* 0x000fe2000afe8436 */
[----:B------:R-:W-:Y:S01]  /*19e0*/  IMAD.U32 R16, RZ, RZ, UR5 ;  /* 0x00000005ff107e24 */ /* 0x000fe2000f8e00ff */
[----:B------:R-:W-:Y:S01]  /*19f0*/  ULDC.64 UR8, c[0x0][0x370] ;  /* 0x0000dc0000087ab9 */ /* 0x000fe20000000a00 */
[----:B------:R-:W-:Y:S01]  /*1a00*/  IMAD.WIDE.U32 R4, R6, c[0x0][0x370], R4 ;  /* 0x0000dc0006047a25 */ /* 0x000fe200078e0004 */
[----:B------:R-:W-:Y:S01]  /*1a10*/  UIADD3.X UR12, UR12, UR7, UR13, UP1, UP0 ;  /* 0x000000070c0c7290 */ /* 0x000fe20008fe040d */
[----:B------:R-:W-:Y:S01]  /*1a20*/  BSSY B1, `(.L_x_384) ;  /* 0x0000840000017945 */ /* 0x000fe20003800000 */
[----:B------:R-:W-:Y:S01]  /*1a30*/  UISETP.GE.AND UP0, UPT, UR31, 0x1, UPT ;  /* 0x000000011f00788c */ /* 0x000fe2000bf06270 */
[----:B------:R-:W-:Y:S01]  /*1a40*/  IMAD.U32 R13, RZ, RZ, UR4 ;  /* 0x00000004ff0d7e24 */ /* 0x000fe2000f8e00ff */
[----:B------:R-:W-:-:S02]  /*1a50*/  UIMAD UR7, UR32, UR8, URZ ;  /* 0x00000008200772a4 */ /* 0x000fc4000f8e023f */
[----:B------:R-:W-:Y:S02]  /*1a60*/  UIADD3 UR14, UR20, UR14, URZ ;  /* 0x0000000e140e7290 */ /* 0x000fe4000fffe03f */
[----:B------:R-:W-:Y:S01]  /*1a70*/  UIMAD UR10, UR20, UR9, UR7 ;  /* 0x00000009140a72a4 */ /* 0x000fe2000f8e0207 */
[----:B-1----:R-:W-:Y:S02]  /*1a80*/  SHF.R.S32.HI R6, RZ, 0x1f, R8 ;  /* 0x0000001fff067819 */ /* 0x002fe40000011408 */
[----:B------:R-:W-:Y:S02]  /*1a90*/  ULDC.64 UR8, c[0x0][0x378] ;  /* 0x0000de0000087ab9 */ /* 0x000fe40000000a00 */
[----:B------:R-:W-:Y:S01]  /*1aa0*/  UIMAD UR7, UR16, UR8, URZ ;  /* 0x00000008100772a4 */ /* 0x000fe2000f8e023f */
[----:B------:R-:W-:Y:S01]  /*1ab0*/  LEA.HI R6, R6, R8, RZ, 0x5 ;  /* 0x0000000806067211 */ /* 0x000fe200078f28ff */
[----:B------:R-:W-:Y:S01]  /*1ac0*/  UIADD3 UR8, UR20, UR11, URZ ;  /* 0x0000000b14087290 */ /* 0x000fe2000fffe03f */
[----:B------:R-:W-:Y:S01]  /*1ad0*/  IADD3 R5, R5, UR10, RZ ;  /* 0x0000000a05057c10 */ /* 0x000fe2000fffe0ff */
[----:B------:R-:W-:Y:S01]  /*1ae0*/  ULDC.64 UR4, c[0x0][0x3c8] ;  /* 0x0000f20000047ab9 */ /* 0x000fe20000000a00 */
[----:B------:R-:W-:Y:S01]  /*1af0*/  LOP3.LUT R7, R6, 0xffffffe0, RZ, 0xc0, !PT ;  /* 0xffffffe006077812 */ /* 0x000fe200078ec0ff */
[----:B------:R-:W-:Y:S01]  /*1b00*/  UIMAD UR16, UR35, UR9, UR7 ;  /* 0x00000009231072a4 */ /* 0x000fe2000f8e0207 */
[----:B------:R-:W-:Y:S01]  /*1b10*/  SHF.R.S32.HI R6, RZ, 0x5, R6 ;  /* 0x00000005ff067819 */ /* 0x000fe20000011406 */
[----:B------:R-:W-:-:S02]  /*1b20*/  UMOV UR13, 0x4 ;  /* 0x00000004000d7882 */ /* 0x000fc40000000000 */
[----:B------:R-:W-:Y:S01]  /*1b30*/  IMAD.IADD R7, R8, 0x1, -R7 ;  /* 0x0000000108077824 */ /* 0x000fe200078e0a07 */
[----:B------:R-:W-:Y:S01]  /*1b40*/  ULDC.64 UR10, c[0x0][0x200] ;  /* 0x00008000000a7ab9 */ /* 0x000fe20000000a00 */
[----:B------:R-:W-:Y:S01]  /*1b50*/  IMAD.WIDE.U32 R8, R14, c[0x0][0x190], R232 ;  /* 0x000064000e087a25 */ /* 0x000fe200078e00e8 */
[----:B------:R-:W-:Y:S01]  /*1b60*/  UIMAD.WIDE UR8, UR8, UR13, UR4 ;  /* 0x0000000d080872a5 */ /* 0x000fe2000f8e0204 */
[----:B------:R1:W2:Y:S01]  /*1b70*/  R2UR UR5, R16 ;  /* 0x00000000100573c2 */ /* 0x0002a200000e0000 */
[----:B------:R-:W-:Y:S01]  /*1b80*/  ULEA.HI.SX32 UR7, UR34, 0xffffffff, 0x1a ;  /* 0xffffffff22077891 */ /* 0x000fe2000f8fd23f */
[----:B------:R-:W-:Y:S01]  /*1b90*/  IMAD R6, R6, UR47, R7 ;  /* 0x0000002f06067c24 */ /* 0x000fe2000f8e0207 */
[----:B------:R-:W-:Y:S01]  /*1ba0*/  IADD3 R8, P1, R8, UR30, RZ ;  /* 0x0000001e08087c10 */ /* 0x000fe2000ff3e0ff */
[----:B------:R-:W-:-:S03]  /*1bb0*/  IMAD.U32 R7, RZ, RZ, UR35 ;  /* 0x00000023ff077e24 */ /* 0x000fc6000f8e00ff */
[C---:B------:R-:W-:Y:S01]  /*1bc0*/  IADD3 R10, P0, R6.reuse, UR15, RZ ;  /* 0x0000000f060a7c10 */ /* 0x040fe2000ff1e0ff */
[----:B------:R-:W-:Y:S01]  /*1bd0*/  IMAD.WIDE.U32 R4, R7, c[0x0][0x378], R4 ;  /* 0x0000de0007047a25 */ /* 0x000fe200078e0004 */
[----:B------:R1:W3:Y:S01]  /*1be0*/  R2UR UR4, R13 ;  /* 0x000000000d0473c2 */ /* 0x0002e200000e0000 */
[----:B------:R-:W-:Y:S01]  /*1bf0*/  UIMAD.WIDE UR14, UR14, UR13, UR10 ;  /* 0x0000000d0e0e72a5 */ /* 0x000fe2000f8e020a */
[----:B------:R-:W-:Y:S01]  /*1c00*/  LEA.HI.X.SX32 R12, R6, UR12, 0x1, P0 ;  /* 0x0000000c060c7c11 */ /* 0x000fe200080f0eff */
[----:B------:R-:W-:Y:S01]  /*1c10*/  IMAD R6, R11, c[0x0][0x190], RZ ;  /* 0x000064000b067a24 */ /* 0x000fe200078e02ff */
[----:B------:R-:W-:Y:S02]  /*1c20*/  LEA R224, P0, R10, c[0x0][0x350], 0x2 ;  /* 0x0000d4000ae07a11 */ /* 0x000fe400078010ff */
[----:B------:R-:W-:Y:S01]  /*1c30*/  IADD3 R7, R5, UR16, RZ ;  /* 0x0000001005077c10 */ /* 0x000fe2000fffe0ff */
[----:B------:R-:W-:Y:S01]  /*1c40*/  IMAD R17, R14, c[0x0][0x194], R6 ;  /* 0x000065000e117a24 */ /* 0x000fe200078e0206 */
[----:B------:R-:W-:Y:S01]  /*1c50*/  LEA.HI.X R225, R10, c[0x0][0x354], R12, 0x2, P0 ;  /* 0x0000d5000ae17a11 */ /* 0x000fe200000f140c */
[----:B------:R-:W-:Y:S01]  /*1c60*/  IMAD.MOV.U32 R6, RZ, RZ, R4 ;  /* 0x000000ffff067224 */ /* 0x000fe200078e0004 */
[----:B------:R-:W-:-:S02]  /*1c70*/  PLOP3.LUT P0, PT, PT, PT, UP0, 0x80, 0x0 ;  /* 0x000000000000781c */ /* 0x000fc40003f0f008 */
[----:B------:R-:W-:-:S11]  /*1c80*/  IADD3.X R9, R9, UR29, R17, P1, !PT ;  /* 0x0000001d09097c10 */ /* 0x000fd60008ffe411 */
[----:B-123--:R-:W-:Y:S05]  /*1c90*/  @!P0 BRA `(.L_x_389) ;  /* 0x0000784000008947 */ /* 0x00efea0003800000 */
[----:B------:R-:W-:Y:S01]  /*1ca0*/  PLOP3.LUT P0, PT, PT, PT, UP3, 0x80, 0x0 ;  /* 0x000000000000781c */ /* 0x000fe20003f0f038 */
[----:B------:R-:W-:Y:S01]  /*1cb0*/  USHF.R.S32.HI UR12, URZ, 0x1f, UR35 ;  /* 0x0000001f3f0c7899 */ /* 0x000fe20008011423 */
[----:B------:R-:W-:Y:S01]  /*1cc0*/  IMAD.U32 R12, RZ, RZ, UR35 ;  /* 0x00000023ff0c7e24 */ /* 0x000fe2000f8e00ff */
[----:B------:R-:W-:Y:S01]  /*1cd0*/  UMOV UR11, UR8 ;  /* 0x00000008000b7c82 */ /* 0x000fe20008000000 */
[----:B------:R-:W-:Y:S01]  /*1ce0*/  IMAD R4, R23, c[0x0][0x370], RZ ;  /* 0x0000dc0017047a24 */ /* 0x000fe200078e02ff */
[----:B------:R-:W-:Y:S01]  /*1cf0*/  UMOV UR10, UR9 ;  /* 0x00000009000a7c82 */ /* 0x000fe20008000000 */
[----:B------:R-:W-:Y:S01]  /*1d00*/  IMAD.WIDE.U32 R6, R244, c[0x0][0x370], R6 ;  /* 0x0000dc00f4067a25 */ /* 0x000fe200078e0006 */
[----:B------:R-:W-:Y:S01]  /*1d10*/  ULDC.64 UR8, c[0x0][0x1a8] ;  /* 0x00006a0000087ab9 */ /* 0x000fe20000000a00 */
[----:B------:R-:W-:Y:S01]  /*1d20*/  BSSY B0, `(.L_x_390) ;  /* 0x000003d000007945 */ /* 0x000fe20003800000 */
[----:B------:R-:W-:Y:S01]  /*1d30*/  UIMAD UR13, UR12, UR8, URZ ;  /* 0x000000080c0d72a4 */ /* 0x000fe2000f8e023f */
[----:B------:R-:W-:Y:S01]  /*1d40*/  IMAD.WIDE.U32 R12, R12, c[0x0][0x1a8], R8 ;  /* 0x00006a000c0c7a25 */ /* 0x000fe200078e0008 */
[----:B------:R-:W-:-:S02]  /*1d50*/  UIMAD UR12, UR7, -0x40, UR31 ;  /* 0xffffffc0070c78a4 */ /* 0x000fc4000f8e021f */
[----:B------:R-:W-:Y:S01]  /*1d60*/  @P0 BAR.SYNC.DEFER_BLOCKING 0x0 ;  /* 0x0000000000000b1d */ /* 0x000fe20000010000 */
[----:B------:R-:W-:Y:S01]  /*1d70*/  UIMAD UR13, UR35, UR9, UR13 ;  /* 0x00000009230d72a4 */ /* 0x000fe2000f8e020d */
[----:B------:R-:W-:Y:S01]  /*1d80*/  IMAD R4, R244, c[0x0][0x374], R4 ;  /* 0x0000dd00f4047a24 */ /* 0x000fe200078e0204 */
[----:B------:R-:W-:Y:S02]  /*1d90*/  LEA R228, P0, R6, c[0x0][0x330], 0x1 ;  /* 0x0000cc0006e47a11 */ /* 0x000fe400078008ff */
[----:B------:R-:W-:Y:S01]  /*1da0*/  ISETP.GE.AND P6, PT, R244, UR12, PT ;  /* 0x0000000cf4007c0c */ /* 0x000fe2000bfc6270 */
[----:B------:R-:W-:Y:S01]  /*1db0*/  IMAD.IADD R16, R7, 0x1, R4 ;  /* 0x0000000107107824 */ /* 0x000fe200078e0204 */
[----:B------:R-:W-:Y:S01]  /*1dc0*/  LEA R227, P1, R12, c[0x0][0x160], 0x1 ;  /* 0x000058000ce37a11 */ /* 0x000fe200078208ff */
[----:B------:R-:W-:Y:S01]  /*1dd0*/  UMOV UR9, UR14 ;  /* 0x0000000e00097c82 */ /* 0x000fe20008000000 */
[----:B------:R-:W-:Y:S01]  /*1de0*/  IADD3 R18, R13, UR13, RZ ;  /* 0x0000000d0d127c10 */ /* 0x000fe2000fffe0ff */
[----:B------:R-:W-:Y:S01]  /*1df0*/  UMOV UR8, UR15 ;  /* 0x0000000f00087c82 */ /* 0x000fe20008000000 */
[----:B------:R-:W-:-:S02]  /*1e00*/  LEA.HI.X R230, R6, c[0x0][0x334], R16, 0x1, P0 ;  /* 0x0000cd0006e67a11 */ /* 0x000fc400000f0c10 */
[----:B------:R-:W-:-:S05]  /*1e10*/  LEA.HI.X R229, R12, c[0x0][0x164], R18, 0x1, P1 ;  /* 0x000059000ce57a11 */ /* 0x000fca00008f0c12 */
[----:B------:R1:W-:Y:S04]  /*1e20*/  @P6 STS.128 [R226+0x8000], RZ ;  /* 0x008000ffe2006388 */ /* 0x0003e80000000c00 */
[----:B------:R1:W-:Y:S04]  /*1e30*/  @P6 STS.128 [R226+0xa000], RZ ;  /* 0x00a000ffe2006388 */ /* 0x0003e80000000c00 */
[----:B------:R1:W-:Y:S04]  /*1e40*/  @P6 STS.128 [R226+0xc000], RZ ;  /* 0x00c000ffe2006388 */ /* 0x0003e80000000c00 */
[----:B------:R1:W-:Y:S01]  /*1e50*/  @P6 STS.128 [R226+0xe000], RZ ;  /* 0x00e000ffe2006388 */ /* 0x0003e20000000c00 */
[----:B------:R-:W-:Y:S05]  /*1e60*/  @P6 BRA `(.L_x_391) ;  /* 0x0000028000006947 */ /* 0x000fea0003800000 */
[----:B------:R-:W-:Y:S01]  /*1e70*/  MOV R5, UR21 ;  /* 0x0000001500057c02 */ /* 0x000fe20008000f00 */
[----:B------:R-:W-:Y:S01]  /*1e80*/  IMAD R8, R11, c[0x0][0x370], RZ ;  /* 0x0000dc000b087a24 */ /* 0x000fe200078e02ff */
[----:B------:R-:W-:Y:S01]  /*1e90*/  ISETP.GE.AND P4, PT, R232, c[0x0][0x220], PT ;  /* 0x00008800e8007a0c */ /* 0x000fe20003f86270 */
[----:B------:R-:W-:Y:S01]  /*1ea0*/  IMAD.U32 R4, RZ, RZ, UR18 ;  /* 0x00000012ff047e24 */ /* 0x000fe2000f8e00ff */
[----:B------:R-:W-:Y:S01]  /*1eb0*/  ISETP.GE.AND P3, PT, R240, c[0x0][0x220], PT ;  /* 0x00008800f0007a0c */ /* 0x000fe20003f66270 */
[C---:B------:R-:W-:Y:S01]  /*1ec0*/  IMAD R8, R14.reuse, c[0x0][0x374], R8 ;  /* 0x0000dd000e087a24 */ /* 0x040fe200078e0208 */
[----:B------:R-:W-:Y:S01]  /*1ed0*/  ISETP.GE.AND P2, PT, R239, c[0x0][0x220], PT ;  /* 0x00008800ef007a0c */ /* 0x000fe20003f46270 */
[----:B------:R-:W-:Y:S01]  /*1ee0*/  IMAD.WIDE.U32 R4, R14, c[0x0][0x370], R4 ;  /* 0x0000dc000e047a25 */ /* 0x000fe200078e0004 */
[----:B------:R-:W-:-:S03]  /*1ef0*/  ISETP.GE.AND P1, PT, R241, c[0x0][0x220], PT ;  /* 0x00008800f1007a0c */ /* 0x000fc60003f26270 */
[----:B------:R-:W-:Y:S01]  /*1f00*/  IMAD.IADD R5, R5, 0x1, R8 ;  /* 0x0000000105057824 */ /* 0x000fe200078e0208 */
[----:B------:R-:W-:Y:S01]  /*1f10*/  MOV R8, UR35 ;  /* 0x0000002300087c02 */ /* 0x000fe20008000f00 */
[----:B------:R-:W-:Y:S02]  /*1f20*/  IMAD.MOV.U32 R10, RZ, RZ, 0x2 ;  /* 0x00000002ff0a7424 */ /* 0x000fe400078e00ff */
[----:B------:R2:W-:Y:S02]  /*1f30*/  @P4 STS.128 [R226+0x8000], RZ ;  /* 0x008000ffe2004388 */ /* 0x0005e40000000c00 */
[----:B------:R-:W-:-:S04]  /*1f40*/  IMAD.WIDE.U32 R8, R8, c[0x0][0x378], R4 ;  /* 0x0000de0008087a25 */ /* 0x000fc800078e0004 */
[----:B------:R-:W-:Y:S01]  /*1f50*/  IMAD.WIDE R4, R232, R10, c[0x0][0x330] ;  /* 0x0000cc00e8047625 */ /* 0x000fe200078e020a */
[----:B------:R-:W-:-:S04]  /*1f60*/  IADD3 R9, R9, UR16, RZ ;  /* 0x0000001009097c10 */ /* 0x000fc8000fffe0ff */
[----:B------:R-:W-:-:S04]  /*1f70*/  LEA R4, P0, R8, R4, 0x1 ;  /* 0x0000000408047211 */ /* 0x000fc800078008ff */
[----:B------:R-:W-:Y:S01]  /*1f80*/  LEA.HI.X R5, R8, R5, R9, 0x1, P0 ;  /* 0x0000000508057211 */ /* 0x000fe200000f0c09 */
[----:B------:R-:W-:Y:S01]  /*1f90*/  @!P4 IMAD.MOV.U32 R9, RZ, RZ, R230 ;  /* 0x000000ffff09c224 */ /* 0x000fe200078e00e6 */
        /* <DEDUP_REMOVED lines=21> */
.L_x_391:
[----:B------:R-:W-:Y:S05]  /*20f0*/  BSYNC B0 ;  /* 0x0000000000007941 */ /* 0x000fea0003800000 */
.L_x_390:
[----:B------:R-:W-:Y:S01]  /*2100*/  IADD3 R22, R244, 0x20, RZ ;  /* 0x00000020f4167810 */ /* 0x000fe20007ffe0ff */
        /* <DEDUP_REMOVED lines=8> */
[----:B------:R-:W-:Y:S01]  /*2190*/  ISETP.GE.AND P4, PT, R232, c[0x0][0x220], PT ;  /* 0x00008800e8007a0c */ /* 0x000fe20003f86270 */
[----:B--23--:R-:W-:Y:S01]  /*21a0*/  IMAD.WIDE.U32 R4, R24, c[0x0][0x370], RZ ;  /* 0x0000dc0018047a25 */ /* 0x00cfe200078e00ff */
[----:B------:R-:W-:-:S02]  /*21b0*/  ISETP.GE.AND P3, PT, R240, c[0x0][0x220], PT ;  /* 0x00008800f0007a0c */ /* 0x000fc40003f66270 */
[----:B------:R-:W-:Y:S01]  /*21c0*/  ISETP.GE.AND P2, PT, R239, c[0x0][0x220], PT ;  /* 0x00008800ef007a0c */ /* 0x000fe20003f46270 */
[----:B------:R-:W-:Y:S01]  /*21d0*/  IMAD R8, R24, c[0x0][0x374], RZ ;  /* 0x0000dd0018087a24 */ /* 0x000fe200078e02ff */
[----:B------:R-:W-:-:S04]  /*21e0*/  IADD3 R4, P1, R6, R4, RZ ;  /* 0x0000000406047210 */ /* 0x000fc80007f3e0ff */
[----:B------:R-:W-:-:S03]  /*21f0*/  IADD3.X R5, R16, R5, R8, P1, !PT ;  /* 0x0000000510057210 */ /* 0x000fc60000ffe408 */
[----:B------:R-:W-:Y:S01]  /*2200*/  @!P4 IMAD.MOV.U32 R7, RZ, RZ, c[0x0][0x370] ;  /* 0x0000dc00ff07c624 */ /* 0x000fe200078e00ff */
[----:B------:R2:W-:Y:S01]  /*2210*/  @P4 STS.128 [R226+0x9000], RZ ;  /* 0x009000ffe2004388 */ /* 0x0005e20000000c00 */
[----:B------:R-:W-:-:S03]  /*2220*/  @!P4 IMAD.MOV.U32 R6, RZ, RZ, c[0x0][0x374] ;  /* 0x0000dd00ff06c624 */ /* 0x000fc600078e00ff */
[----:B------:R-:W-:-:S04]  /*2230*/  @!P4 LEA R10, P0, R7, R228, 0x6 ;  /* 0x000000e4070ac211 */ /* 0x000fc800078030ff */
[----:B------:R-:W-:Y:S02]  /*2240*/  @!P4 LEA.HI.X R11, R7, R230, R6, 0x6, P0 ;  /* 0x000000e6070bc211 */ /* 0x000fe400000f3406 */
[C---:B------:R-:W-:Y:S02]  /*2250*/  @!P3 LEA R8, P0, R4.reuse, c[0x0][0x330], 0x1 ;  /* 0x0000cc000408ba11 */ /* 0x040fe400078008ff */
[C---:B------:R-:W-:Y:S01]  /*2260*/  @!P2 LEA R6, P1, R4.reuse, c[0x0][0x330], 0x1 ;  /* 0x0000cc000406aa11 */ /* 0x040fe200078208ff */
[----:B------:R-:W-:Y:S01]  /*2270*/  @!PT LDS RZ, [RZ] ;  /* 0x00000000fffff984 */ /* 0x000fe20000000800 */
[----:B------:R-:W-:Y:S01]  /*2280*/  @!PT LDS RZ, [RZ] ;  /* 0x00000000fffff984 */ /* 0x000fe20000000800 */
[----:B------:R-:W-:Y:S01]  /*2290*/  @!PT LDS RZ, [RZ] ;  /* 0x00000000fffff984 */ /* 0x000fe20000000800 */
[----:B------:R2:W-:Y:S01]  /*22a0*/  @!P4 LDGSTS.E.BYPASS.LTC128B.128 [R226+0x9000], [R10.64] ;  /* 0x090000000ae2cfae */ /* 0x0005e2000b901d44 */
[C-C-:B------:R-:W-:Y:S02]  /*22b0*/  @!P3 LEA.HI.X R9, R4.reuse, c[0x0][0x334], R5.reuse, 0x1, P0 ;  /* 0x0000cd000409ba11 */ /* 0x140fe400000f0c05 */
[----:B------:R-:W-:Y:S01]  /*22c0*/  ISETP.GE.AND P0, PT, R241, c[0x0][0x220], PT ;  /* 0x00008800f1007a0c */ /* 0x000fe20003f06270 */
[----:B------:R2:W-:Y:S01]  /*22d0*/  @P3 STS.128 [R226+0xb000], RZ ;  /* 0x00b000ffe2003388 */ /* 0x0005e20000000c00 */
[----:B------:R-:W-:-:S03]  /*22e0*/  @!P2 LEA.HI.X R7, R4, c[0x0][0x334], R5, 0x1, P1 ;  /* 0x0000cd000407aa11 */ /* 0x000fc600008f0c05 */
        /* <DEDUP_REMOVED lines=11> */
[----:B--2---:R-:W-:-:S04]  /*23a0*/  LEA R6, P0, R4, c[0x0][0x330], 0x1 ;  /* 0x0000cc0004067a11 */ /* 0x004fc800078008ff */
[----:B------:R-:W-:-:S05]  /*23b0*/  LEA.HI.X R7, R4, c[0x0][0x334], R5, 0x1, P0 ;  /* 0x0000cd0004077a11 */ /* 0x000fca00000f0c05 */
[----:B------:R-:W-:Y:S01]  /*23c0*/  @!PT LDS RZ, [RZ] ;  /* 0x00000000fffff984 */ /* 0x000fe20000000800 */
[----:B------:R-:W-:Y:S01]  /*23d0*/  @!PT LDS RZ, [RZ] ;  /* 0x00000000fffff984 */ /* 0x000fe20000000800 */
[----:B------:R-:W-:Y:S01]  /*23e0*/  @!PT LDS RZ, [RZ] ;  /* 0x00000000fffff984 */ /* 0x000fe20000000800 */
[----:B------:R2:W-:Y:S04]  /*23f0*/  LDGSTS.E.BYPASS.LTC128B.128 [R226+0xf000], [R6.64+0x180] ;  /* 0x0f00018006e27fae */ /* 0x0005e8000b901d44 */
.L_x_393:
[----:B------:R-:W-:Y:S05]  /*2400*/  BSYNC B0 ;  /* 0x0000000000007941 */ /* 0x000fea0003800000 */
.L_x_392:
[----:B------:R1:W-:Y:S01]  /*2410*/  @P6 STS.128 [R226], RZ ;  /* 0x000000ffe2006388 */ /* 0x0003e20000000c00 */
[----:B------:R-:W-:Y:S03]  /*2420*/  BSSY B0, `(.L_x_394) ;  /* 0x000002b000007945 */ /* 0x000fe60003800000 */
[----:B------:R1:W-:Y:S04]  /*2430*/  @P6 STS.128 [R226+0x2000], RZ ;  /* 0x002000ffe2006388 */ /* 0x0003e80000000c00 */
[----:B------:R1:W-:Y:S04]  /*2440*/  @P6 STS.128 [R226+0x4000], RZ ;  /* 0x004000ffe2006388 */ /* 0x0003e80000000c00 */
[----:B------:R1:W-:Y:S01]  /*2450*/  @P6 STS.128 [R226+0x6000], RZ ;  /* 0x006000ffe2006388 */ /* 0x0003e20000000c00 */
[----:B------:R-:W-:Y:S05]  /*2460*/  @P6 BRA `(.L_x_395) ;  /* 0x0000026000006947 */ /* 0x000fea0003800000 */
[----:B--23--:R-:W-:Y:S01]  /*2470*/  IMAD.U32 R4, RZ, RZ, UR30 ;  /* 0x0000001eff047e24 */ /* 0x00cfe2000f8e00ff */
[----:B------:R-:W-:Y:S01]  /*2480*/  MOV R8, 0x2 ;  /* 0x0000000200087802 */ /* 0x000fe20000000f00 */
[----:B------:R-:W-:Y:S01]  /*2490*/  IMAD.U32 R5, RZ, RZ, UR29 ;  /* 0x0000001dff057e24 */ /* 0x000fe2000f8e00ff */
[----:B------:R-:W-:Y:S01]  /*24a0*/  ISETP.GE.AND P3, PT, R232, c[0x0][0x220], PT ;  /* 0x00008800e8007a0c */ /* 0x000fe20003f66270 */
[----:B------:R-:W-:Y:S01]  /*24b0*/  IMAD.U32 R6, RZ, RZ, UR35 ;  /* 0x00000023ff067e24 */ /* 0x000fe2000f8e00ff */
[----:B------:R-:W-:Y:S01]  /*24c0*/  ISETP.GE.AND P2, PT, R240, c[0x0][0x220], PT ;  /* 0x00008800f0007a0c */ /* 0x000fe20003f46270 */
[----:B------:R-:W-:Y:S01]  /*24d0*/  IMAD.WIDE.U32 R4, R14, c[0x0][0x190], R4 ;  /* 0x000064000e047a25 */ /* 0x000fe200078e0004 */
[----:B------:R-:W-:-:S02]  /*24e0*/  ISETP.GE.AND P1, PT, R239, c[0x0][0x220], PT ;  /* 0x00008800ef007a0c */ /* 0x000fc40003f26270 */
[----:B------:R-:W-:Y:S02]  /*24f0*/  ISETP.GE.AND P0, PT, R241, c[0x0][0x220], PT ;  /* 0x00008800f1007a0c */ /* 0x000fe40003f06270 */
[----:B------:R-:W-:-:S05]  /*2500*/  IADD3 R5, R17, R5, RZ ;  /* 0x0000000511057210 */ /* 0x000fca0007ffe0ff */
[----:B------:R-:W-:Y:S01]  /*2510*/  IMAD.WIDE.U32 R6, R6, c[0x0][0x1a8], R4 ;  /* 0x00006a0006067a25 */ /* 0x000fe200078e0004 */
[----:B------:R2:W-:Y:S03]  /*2520*/  @P3 STS.128 [R226], RZ ;  /* 0x000000ffe2003388 */ /* 0x0005e60000000c00 */
        /* <DEDUP_REMOVED lines=26> */
.L_x_395:
[----:B------:R-:W-:Y:S05]  /*26d0*/  BSYNC B0 ;  /* 0x0000000000007941 */ /* 0x000fea0003800000 */
.L_x_394:
[----:B------:R1:W-:Y:S01]  /*26e0*/  @P5 STS.128 [R226+0x1000], RZ ;  /* 0x001000ffe2005388 */ /* 0x0003e20000000c00 */
[----:B------:R-:W-:Y:S03]  /*26f0*/  BSSY B0, `(.L_x_396) ;  /* 0x000002c000007945 */ /* 0x000fe60003800000 */
        /* <DEDUP_REMOVED lines=13> */
[----:B------:R-:W-:Y:S01]  /*27d0*/  @!P4 IMAD.MOV.U32 R7, RZ, RZ, c[0x0][0x194] ;  /* 0x00006500ff07c624 */ /* 0x000fe200078e00ff */
[----:B------:R-:W-:Y:S02]  /*27e0*/  @!P3 LEA R8, P5, R4, c[0x0][0x160], 0x1 ;  /* 0x000058000408ba11 */ /* 0x000fe400078a08ff */
[----:B------:R-:W-:Y:S02]  /*27f0*/  @!P4 LEA R10, P0, R6, R227, 0x6 ;  /* 0x000000e3060ac211 */ /* 0x000fe400078030ff */
[----:B------:R-:W-:Y:S02]  /*2800*/  @!P3 LEA.HI.X R9, R4, c[0x0][0x164], R5, 0x1, P5 ;  /* 0x000059000409ba11 */ /* 0x000fe400028f0c05 */
[----:B------:R-:W-:Y:S02]  /*2810*/  @!P4 LEA.HI.X R11, R6, R229, R7, 0x6, P0 ;  /* 0x000000e5060bc211 */ /* 0x000fe400000f3407 */
[----:B------:R-:W-:-:S02]  /*2820*/  ISETP.GE.AND P0, PT, R241, c[0x0][0x220], PT ;  /* 0x00008800f1007a0c */ /* 0x000fc40003f06270 */
[C---:B------:R-:W-:Y:S01]  /*2830*/  @!P2 LEA R6, P1, R4.reuse, c[0x0][0x160], 0x1 ;  /* 0x000058000406aa11 */ /* 0x040fe200078208ff */
[----:B------:R-:W-:Y:S01]  /*2840*/  @!PT LDS RZ, [RZ] ;  /* 0x00000000fffff984 */ /* 0x000fe20000000800 */
[----:B------:R-:W-:Y:S01]  /*2850*/  @!PT LDS RZ, [RZ] ;  /* 0x00000000fffff984 */ /* 0x000fe20000000800 */
[----:B------:R-:W-:Y:S01]  /*2860*/  @!PT LDS RZ, [RZ] ;  /* 0x00000000fffff984 */ /* 0x000fe20000000800 */
[----:B------:R2:W-:Y:S03]  /*2870*/  @!P4 LDGSTS.E.BYPASS.LTC128B.128 [R226+0x1000], [R10.64] ;  /* 0x010000000ae2cfae */ /* 0x0005e6000b901d44 */
[----:B------:R-:W-:Y:S01]  /*2880*/  @!P2 LEA.HI.X R7, R4, c[0x0][0x164], R5, 0x1, P1 ;  /* 0x000059000407aa11 */ /* 0x000fe200008f0c05 */
        /* <DEDUP_REMOVED lines=18> */
.L_x_397:
[----:B------:R-:W-:Y:S05]  /*29b0*/  BSYNC B0 ;  /* 0x0000000000007941 */ /* 0x000fea0003800000 */
.L_x_396:
[----:B------:R-:W-:Y:S01]  /*29c0*/  UIADD3 UR13, -UR24, UR6, URZ ;  /* 0x00000006180d7290 */ /* 0x000fe2000fffe13f */
[C---:B--23--:R-:W-:Y:S01]  /*29d0*/  IADD3 R4, R249.reuse, 0x8, RZ ;  /* 0x00000008f9047810 */ /* 0x04cfe20007ffe0ff */
[C---:B------:R-:W-:Y:S01]  /*29e0*/  IMAD.SHL.U32 R5, R249.reuse, 0x4, RZ ;  /* 0x00000004f9057824 */ /* 0x040fe200078e00ff */
[----:B------:R-:W-:Y:S01]  /*29f0*/  SHF.R.S32.HI R242, RZ, 0x1f, R249 ;  /* 0x0000001ffff27819 */ /* 0x000fe200000114f9 */
[----:B------:R-:W-:Y:S01]  /*2a00*/  ULDC.64 UR14, c[0x0][0x198] ;  /* 0x00006600000e7ab9 */ /* 0x000fe20000000a00 */
[----:B------:R-:W-:Y:S01]  /*2a10*/  ISETP.GE.AND P2, PT, R249, UR12, PT ;  /* 0x0000000cf9007c0c */ /* 0x000fe2000bf46270 */
[----:B------:R-:W-:Y:S01]  /*2a20*/  IMAD.MOV.U32 R237, RZ, RZ, 0x7f800000 ;  /* 0x7f800000ffed7424 */ /* 0x000fe200078e00ff */
[----:B------:R-:W-:Y:S01]  /*2a30*/  ISETP.GE.AND P5, PT, R244, UR13, PT ;  /* 0x0000000df4007c0c */ /* 0x000fe2000bfa6270 */
[----:B------:R-:W-:Y:S01]  /*2a40*/  IMAD.MOV.U32 R238, RZ, RZ, 0x7f800000 ;  /* 0x7f800000ffee7424 */ /* 0x000fe200078e00ff */
[----:B------:R-:W-:Y:S01]  /*2a50*/  ISETP.GE.AND P1, PT, R4, UR12, PT ;  /* 0x0000000c04007c0c */ /* 0x000fe2000bf26270 */
[----:B------:R-:W-:Y:S01]  /*2a60*/  USHF.R.S32.HI UR12, URZ, 0x1f, UR24 ;  /* 0x0000001f3f0c7899 */ /* 0x000fe20008011418 */
[----:B------:R-:W-:-:S02]  /*2a70*/  IADD3 R4, P0, R5, UR9, RZ ;  /* 0x0000000905047c10 */ /* 0x000fc4000ff1e0ff */
[----:B------:R-:W-:Y:S01]  /*2a80*/  SHF.L.U64.HI R5, R249, 0x2, R242 ;  /* 0x00000002f9057819 */ /* 0x000fe200000102f2 */
[----:B------:R-:W-:Y:S01]  /*2a90*/  UIMAD UR14, UR12, UR14, URZ ;  /* 0x0000000e0c0e72a4 */ /* 0x000fe2000f8e023f */
[----:B------:R-:W-:Y:S02]  /*2aa0*/  IMAD.U32 R17, RZ, RZ, UR24 ;  /* 0x00000018ff117e24 */ /* 0x000fe4000f8e00ff */
[----:B------:R-:W-:Y:S01]  /*2ab0*/  IADD3.X R5, R5, UR8, RZ, P0, !PT ;  /* 0x0000000805057c10 */ /* 0x000fe200087fe4ff */
[----:B------:R-:W-:Y:S02]  /*2ac0*/  UIMAD UR14, UR24, UR15, UR14 ;  /* 0x0000000f180e72a4 */ /* 0x000fe4000f8e020e */
[----:B------:R2:W-:Y:S04]  /*2ad0*/  @P5 STS.128 [R226+0x10000], RZ ;  /* 0x010000ffe2005388 */ /* 0x0005e80000000c00 */
[----:B------:R2:W-:Y:S04]  /*2ae0*/  @P5 STS.128 [R226+0x12000], RZ ;  /* 0x012000ffe2005388 */ /* 0x0005e80000000c00 */
[----:B------:R2:W-:Y:S04]  /*2af0*/  @P5 STS.128 [R226+0x14000], RZ ;  /* 0x014000ffe2005388 */ /* 0x0005e80000000c00 */
[----:B------:R2:W-:Y:S04]  /*2b00*/  @P5 STS.128 [R226+0x16000], RZ ;  /* 0x016000ffe2005388 */ /* 0x0005e80000000c00 */
[----:B------:R3:W5:Y:S04]  /*2b10*/  @!P2 LDG.E R237, [R4.64] ;  /* 0x0000000404eda981 */ /* 0x000768000c1e1900 */
[----:B------:R3:W5:Y:S01]  /*2b20*/  @!P1 LDG.E R238, [R4.64+0x20] ;  /* 0x0000200404ee9981 */ /* 0x000762000c1e1900 */
[----:B------:R-:W-:Y:S01]  /*2b30*/  IMAD.U32 R6, RZ, RZ, UR14 ;  /* 0x0000000eff067e24 */ /* 0x000fe2000f8e00ff */
[----:B------:R-:W-:Y:S01]  /*2b40*/  BSSY B0, `(.L_x_398) ;  /* 0x0000036000007945 */ /* 0x000fe20003800000 */
[----:B---3--:R-:W-:-:S05]  /*2b50*/  IMAD.WIDE.U32 R4, R17, c[0x0][0x198], R232 ;  /* 0x0000660011047a25 */ /* 0x008fca00078e00e8 */
[----:B------:R-:W-:-:S04]  /*2b60*/  IADD3 R4, P0, R4, UR26, RZ ;  /* 0x0000001a04047c10 */ /* 0x000fc8000ff1e0ff */
[----:B------:R-:W-:Y:S01]  /*2b70*/  IADD3.X R5, R5, UR27, R6, P0, !PT ;  /* 0x0000001b05057c10 */ /* 0x000fe200087fe406 */
[----:B------:R-:W-:-:S04]  /*2b80*/  IMAD R6, R21, c[0x0][0x1b0], RZ ;  /* 0x00006c0015067a24 */ /* 0x000fc800078e02ff */
[C---:B------:R-:W-:Y:S02]  /*2b90*/  IMAD R14, R15.reuse, c[0x0][0x1b4], R6 ;  /* 0x00006d000f0e7a24 */ /* 0x040fe400078e0206 */
[----:B------:R-:W-:-:S04]  /*2ba0*/  IMAD.WIDE.U32 R10, R15, c[0x0][0x1b0], R4 ;  /* 0x00006c000f0a7a25 */ /* 0x000fc800078e0004 */
[----:B------:R-:W-:Y:S01]  /*2bb0*/  IMAD.IADD R16, R11, 0x1, R14 ;  /* 0x000000010b107824 */ /* 0x000fe200078e020e */
[----:B------:R-:W-:Y:S05]  /*2bc0*/  @P5 BRA `(.L_x_399) ;  /* 0x000002d000005947 */ /* 0x000fea0003800000 */
[----:B--2---:R-:W-:Y:S01]  /*2bd0*/  ISETP.GE.AND P3, PT, R232, c[0x0][0x220], PT ;  /* 0x00008800e8007a0c */ /* 0x004fe20003f66270 */
[----:B------:R-:W-:Y:S01]  /*2be0*/  IMAD.U32 R4, RZ, RZ, UR26 ;  /* 0x0000001aff047e24 */ /* 0x000fe2000f8e00ff */
[----:B------:R-:W-:Y:S01]  /*2bf0*/  ISETP.GE.AND P2, PT, R240, c[0x0][0x220], PT ;  /* 0x00008800f0007a0c */ /* 0x000fe20003f46270 */
[----:B------:R-:W-:Y:S01]  /*2c00*/  IMAD.U32 R5, RZ, RZ, UR27 ;  /* 0x0000001bff057e24 */ /* 0x000fe2000f8e00ff */
[----:B------:R-:W-:Y:S01]  /*2c10*/  ISETP.GE.AND P1, PT, R239, c[0x0][0x220], PT ;  /* 0x00008800ef007a0c */ /* 0x000fe20003f26270 */
[----:B------:R-:W-:Y:S01]  /*2c20*/  IMAD R6, R20, c[0x0][0x198], RZ ;  /* 0x0000660014067a24 */ /* 0x000fe200078e02ff */
[----:B------:R-:W-:Y:S01]  /*2c30*/  ISETP.GE.AND P0, PT, R241, c[0x0][0x220], PT ;  /* 0x00008800f1007a0c */ /* 0x000fe20003f06270 */
[----:B------:R-:W-:-:S04]  /*2c40*/  IMAD.WIDE.U32 R4, R19, c[0x0][0x198], R4 ;  /* 0x0000660013047a25 */ /* 0x000fc800078e0004 */
[----:B------:R-:W-:Y:S02]  /*2c50*/  IMAD R6, R19, c[0x0][0x19c], R6 ;  /* 0x0000670013067a24 */ /* 0x000fe400078e0206 */
[----:B------:R-:W-:Y:S01]  /*2c60*/  @!P3 IMAD R12, R23, c[0x0][0x198], RZ ;  /* 0x00006600170cba24 */ /* 0x000fe200078e02ff */
[----:B------:R2:W-:Y:S01]  /*2c70*/  @P3 STS.128 [R226+0x10000], RZ ;  /* 0x010000ffe2003388 */ /* 0x0005e20000000c00 */
[----:B------:R-:W-:Y:S01]  /*2c80*/  @!P3 IMAD.MOV.U32 R7, RZ, RZ, R16 ;  /* 0x000000ffff07b224 */ /* 0x000fe200078e0010 */
[----:B------:R-:W-:Y:S01]  /*2c90*/  IADD3 R5, R5, R6, RZ ;  /* 0x0000000605057210 */ /* 0x000fe20007ffe0ff */
[----:B------:R-:W-:Y:S01]  /*2ca0*/  IMAD.MOV.U32 R13, RZ, RZ, 0x2 ;  /* 0x00000002ff0d7424 */ /* 0x000fe200078e00ff */
[----:B------:R-:W-:Y:S01]  /*2cb0*/  @!P3 MOV R6, R10 ;  /* 0x0000000a0006b202 */ /* 0x000fe20000000f00 */
[----:B------:R-:W-:-:S04]  /*2cc0*/  @!P3 IMAD R12, R244, c[0x0][0x19c], R12 ;  /* 0x00006700f40cba24 */ /* 0x000fc800078e020c */
[----:B------:R-:W-:-:S04]  /*2cd0*/  @!P3 IMAD.WIDE.U32 R8, R244, c[0x0][0x198], R6 ;  /* 0x00006600f408ba25 */ /* 0x000fc800078e0006 */
[----:B------:R-:W-:Y:S01]  /*2ce0*/  IMAD.WIDE.U32 R6, R15, c[0x0][0x1b0], R4 ;  /* 0x00006c000f067a25 */ /* 0x000fe200078e0004 */
[----:B------:R-:W-:Y:S02]  /*2cf0*/  @!P3 IADD3 R9, R9, R12, RZ ;  /* 0x0000000c0909b210 */ /* 0x000fe40007ffe0ff */
[----:B------:R-:W-:Y:S01]  /*2d00*/  @!P3 LEA R12, P6, R8, c[0x0][0x168], 0x1 ;  /* 0x00005a00080cba11 */ /* 0x000fe200078c08ff */
[----:B------:R-:W-:Y:S01]  /*2d10*/  IMAD.WIDE R4, R232, R13, c[0x0][0x168] ;  /* 0x00005a00e8047625 */ /* 0x000fe200078e020d */
[----:B------:R-:W-:Y:S02]  /*2d20*/  IADD3 R7, R14, R7, RZ ;  /* 0x000000070e077210 */ /* 0x000fe40007ffe0ff */
[----:B------:R-:W-:Y:S02]  /*2d30*/  @!P3 LEA.HI.X R13, R8, c[0x0][0x16c], R9, 0x1, P6 ;  /* 0x00005b00080dba11 */ /* 0x000fe400030f0c09 */
[----:B------:R-:W-:-:S03]  /*2d40*/  LEA R4, P4, R6, R4, 0x1 ;  /* 0x0000000406047211 */ /* 0x000fc600078808ff */
[----:B------:R-:W-:Y:S01]  /*2d50*/  @!PT LDS RZ, [RZ] ;  /* 0x00000000fffff984 */ /* 0x000fe20000000800 */
[----:B------:R-:W-:Y:S01]  /*2d60*/  @!PT LDS RZ, [RZ] ;  /* 0x00000000fffff984 */ /* 0x000fe20000000800 */
[----:B------:R-:W-:Y:S01]  /*2d70*/  @!PT LDS RZ, [RZ] ;  /* 0x00000000fffff984 */ /* 0x000fe20000000800 */
[----:B------:R2:W-:Y:S01]  /*2d80*/  @!P3 LDGSTS.E.BYPASS.LTC128B.128 [R226+0x10000], [R12.64] ;  /* 0x100000000ce2bfae */ /* 0x0005e2000b901d44 */
[----:B------:R-:W-:-:S03]  /*2d90*/  LEA.HI.X R5, R6, R5, R7, 0x1, P4 ;  /* 0x0000000506057211 */ /* 0x000fc600020f0c07 */
        /* <DEDUP_REMOVED lines=16> */
.L_x_399:
[----:B--2---:R-:W-:Y:S05]  /*2ea0*/  BSYNC B0 ;  /* 0x0000000000007941 */ /* 0x004fea0003800000 */
.L_x_398:
[----:B------:R-:W-:Y:S01]  /*2eb0*/  ISETP.GE.AND P4, PT, R22, UR13, PT ;  /* 0x0000000d16007c0c */ /* 0x000fe2000bf86270 */
[----:B------:R-:W-:-:S12]  /*2ec0*/  BSSY B0, `(.L_x_400) ;  /* 0x0000036000007945 */ /* 0x000fd80003800000 */
[----:B------:R2:W-:Y:S04]  /*2ed0*/  @P4 STS.128 [R226+0x11000], RZ ;  /* 0x011000ffe2004388 */ /* 0x0005e80000000c00 */
[----:B------:R2:W-:Y:S04]  /*2ee0*/  @P4 STS.128 [R226+0x13000], RZ ;  /* 0x013000ffe2004388 */ /* 0x0005e80000000c00 */
[----:B------:R2:W-:Y:S04]  /*2ef0*/  @P4 STS.128 [R226+0x15000], RZ ;  /* 0x015000ffe2004388 */ /* 0x0005e80000000c00 */
[----:B------:R2:W-:Y:S01]  /*2f00*/  @P4 STS.128 [R226+0x17000], RZ ;  /* 0x017000ffe2004388 */ /* 0x0005e20000000c00 */
[----:B------:R-:W-:Y:S05]  /*2f10*/  @P4 BRA `(.L_x_401) ;  /* 0x0000030000004947 */ /* 0x000fea0003800000 */
[----:B------:R-:W-:Y:S01]  /*2f20*/  IADD3 R6, P0, R19, 0x20, RZ ;  /* 0x0000002013067810 */ /* 0x000fe20007f1e0ff */
[----:B---3--:R-:W-:Y:S01]  /*2f30*/  IMAD.U32 R4, RZ, RZ, UR26 ;  /* 0x0000001aff047e24 */ /* 0x008fe2000f8e00ff */
[----:B------:R-:W-:Y:S01]  /*2f40*/  ISETP.GE.AND P3, PT, R232, c[0x0][0x220], PT ;  /* 0x00008800e8007a0c */ /* 0x000fe20003f66270 */
[----:B------:R-:W-:Y:S01]  /*2f50*/  IMAD.U32 R5, RZ, RZ, UR27 ;  /* 0x0000001bff057e24 */ /* 0x000fe2000f8e00ff */
[----:B------:R-:W-:Y:S01]  /*2f60*/  IADD3.X R8, RZ, R20, RZ, P0, !PT ;  /* 0x00000014ff087210 */ /* 0x000fe200007fe4ff */
[----:B------:R-:W-:Y:S01]  /*2f70*/  IMAD.MOV.U32 R12, RZ, RZ, 0x2 ;  /* 0x00000002ff0c7424 */ /* 0x000fe200078e00ff */
[----:B------:R-:W-:Y:S01]  /*2f80*/  IADD3 R7, P0, R244, 0x20, RZ ;  /* 0x00000020f4077810 */ /* 0x000fe20007f1e0ff */
[----:B------:R-:W-:Y:S01]  /*2f90*/  IMAD.WIDE.U32 R4, R6, c[0x0][0x198], R4 ;  /* 0x0000660006047a25 */ /* 0x000fe200078e0004 */
[----:B------:R-:W-:-:S02]  /*2fa0*/  MOV R11, R16 ;  /* 0x00000010000b7202 */ /* 0x000fc40000000f00 */
[----:B------:R-:W-:Y:S01]  /*2fb0*/  ISETP.GE.AND P2, PT, R240, c[0x0][0x220], PT ;  /* 0x00008800f0007a0c */ /* 0x000fe20003f46270 */
[----:B------:R-:W-:Y:S01]  /*2fc0*/  IMAD R9, R8, c[0x0][0x198], RZ ;  /* 0x0000660008097a24 */ /* 0x000fe200078e02ff */
[----:B------:R-:W-:Y:S01]  /*2fd0*/  IADD3.X R8, RZ, R23, RZ, P0, !PT ;  /* 0x00000017ff087210 */ /* 0x000fe200007fe4ff */
[----:B------:R-:W-:Y:S01]  /*2fe0*/  IMAD.WIDE.U32 R10, R7, c[0x0][0x198], R10 ;  /* 0x00006600070a7a25 */ /* 0x000fe200078e000a */
[----:B------:R-:W-:Y:S01]  /*2ff0*/  ISETP.GE.AND P1, PT, R239, c[0x0][0x220], PT ;  /* 0x00008800ef007a0c */ /* 0x000fe20003f26270 */
[----:B------:R3:W-:Y:S02]  /*3000*/  @P3 STS.128 [R226+0x11000], RZ ;  /* 0x011000ffe2003388 */ /* 0x0007e40000000c00 */
[----:B------:R-:W-:Y:S02]  /*3010*/  IMAD R8, R8, c[0x0][0x198], RZ ;  /* 0x0000660008087a24 */ /* 0x000fe400078e02ff */
[----:B------:R-:W-:Y:S02]  /*3020*/  IMAD R6, R6, c[0x0][0x19c], R9 ;  /* 0x0000670006067a24 */ /* 0x000fe400078e0209 */
[----:B------:R-:W-:Y:S01]  /*3030*/  IMAD R7, R7, c[0x0][0x19c], R8 ;  /* 0x0000670007077a24 */ /* 0x000fe200078e0208 */
[----:B------:R-:W-:Y:S01]  /*3040*/  @!P3 LEA R8, P0, R10, c[0x0][0x168], 0x1 ;  /* 0x00005a000a08ba11 */ /* 0x000fe200078008ff */
[----:B------:R-:W-:-:S03]  /*3050*/  IMAD.IADD R5, R5, 0x1, R6 ;  /* 0x0000000105057824 */ /* 0x000fc600078e0206 */
[----:B------:R-:W-:Y:S01]  /*3060*/  IADD3 R9, R11, R7, RZ ;  /* 0x000000070b097210 */ /* 0x000fe20007ffe0ff */
[----:B------:R-:W-:-:S03]  /*3070*/  IMAD.WIDE.U32 R6, R15, c[0x0][0x1b0], R4 ;  /* 0x00006c000f067a25 */ /* 0x000fc600078e0004 */
[----:B------:R-:W-:Y:S01]  /*3080*/  @!P3 LEA.HI.X R9, R10, c[0x0][0x16c], R9, 0x1, P0 ;  /* 0x00005b000a09ba11 */ /* 0x000fe200000f0c09 */
[----:B------:R-:W-:Y:S01]  /*3090*/  IMAD.WIDE R4, R232, R12, c[0x0][0x168] ;  /* 0x00005a00e8047625 */ /* 0x000fe200078e020c */
[----:B------:R-:W-:-:S03]  /*30a0*/  ISETP.GE.AND P0, PT, R241, c[0x0][0x220], PT ;  /* 0x00008800f1007a0c */ /* 0x000fc60003f06270 */
[----:B------:R-:W-:Y:S01]  /*30b0*/  IMAD.IADD R7, R14, 0x1, R7 ;  /* 0x000000010e077824 */ /* 0x000fe200078e0207 */
[C---:B------:R-:W-:Y:S01]  /*30c0*/  LEA R4, P6, R6.reuse, R4, 0x1 ;  /* 0x0000000406047211 */ /* 0x040fe200078c08ff */
[----:B------:R-:W-:Y:S01]  /*30d0*/  @!PT LDS RZ, [RZ] ;  /* 0x00000000fffff984 */ /* 0x000fe20000000800 */
[----:B------:R-:W-:Y:S01]  /*30e0*/  @!PT LDS RZ, [RZ] ;  /* 0x00000000fffff984 */ /* 0x000fe20000000800 */
[----:B------:R-:W-:Y:S01]  /*30f0*/  @!PT LDS RZ, [RZ] ;  /* 0x00000000fffff984 */ /* 0x000fe20000000800 */
[----:B------:R3:W-:Y:S03]  /*3100*/  @!P3 LDGSTS.E.BYPASS.LTC128B.128 [R226+0x11000], [R8.64] ;  /* 0x1100000008e2bfae */ /* 0x0007e6000b901d44 */
[----:B------:R-:W-:Y:S01]  /*3110*/  LEA.HI.X R5, R6, R5, R7, 0x1, P6 ;  /* 0x0000000506057211 */ /* 0x000fe200030f0c07 */
        /* <DEDUP_REMOVED lines=16> */
.L_x_401:
[----:B------:R-:W-:Y:S05]  /*3220*/  BSYNC B0 ;  /* 0x0000000000007941 */ /* 0x000fea0003800000 */
.L_x_400:
[----:B------:R-:W-:Y:S01]  /*3230*/  ULDC.64 UR14, c[0x0][0x1a0] ;  /* 0x00006800000e7ab9 */ /* 0x000fe20000000a00 */
[----:B------:R1:W-:Y:S01]  /*3240*/  @P5 STS.128 [R226+0x18000], RZ ;  /* 0x018000ffe2005388 */ /* 0x0003e20000000c00 */
[----:B------:R-:W-:Y:S01]  /*3250*/  UIMAD UR12, UR12, UR14, URZ ;  /* 0x0000000e0c0c72a4 */ /* 0x000fe2000f8e023f */
[----:B-1-3--:R-:W-:Y:S01]  /*3260*/  IMAD.WIDE.U32 R4, R17, c[0x0][0x1a0], R232 ;  /* 0x0000680011047a25 */ /* 0x00afe200078e00e8 */
[----:B------:R-:W-:Y:S01]  /*3270*/  BSSY B0, `(.L_x_402) ;  /* 0x000003a000007945 */ /* 0x000fe20003800000 */
[----:B------:R1:W-:Y:S01]  /*3280*/  @P5 STS.128 [R226+0x1a000], RZ ;  /* 0x01a000ffe2005388 */ /* 0x0003e20000000c00 */
[----:B------:R-:W-:-:S02]  /*3290*/  UIMAD UR12, UR24, UR15, UR12 ;  /* 0x0000000f180c72a4 */ /* 0x000fc4000f8e020c */
[----:B------:R-:W-:Y:S01]  /*32a0*/  IADD3 R4, P0, R4, UR22, RZ ;  /* 0x0000001604047c10 */ /* 0x000fe2000ff1e0ff */
[----:B------:R1:W-:Y:S03]  /*32b0*/  @P5 STS.128 [R226+0x1c000], RZ ;  /* 0x01c000ffe2005388 */ /* 0x0003e60000000c00 */
[----:B------:R-:W-:Y:S01]  /*32c0*/  MOV R6, UR12 ;  /* 0x0000000c00067c02 */ /* 0x000fe20008000f00 */
[----:B------:R1:W-:Y:S03]  /*32d0*/  @P5 STS.128 [R226+0x1e000], RZ ;  /* 0x01e000ffe2005388 */ /* 0x0003e60000000c00 */
[----:B------:R-:W-:Y:S01]  /*32e0*/  IADD3.X R5, R5, UR23, R6, P0, !PT ;  /* 0x0000001705057c10 */ /* 0x000fe200087fe406 */
[----:B------:R-:W-:-:S04]  /*32f0*/  IMAD R6, R21, c[0x0][0x1b8], RZ ;  /* 0x00006e0015067a24 */ /* 0x000fc800078e02ff */
[C---:B------:R-:W-:Y:S02]  /*3300*/  IMAD R14, R15.reuse, c[0x0][0x1bc], R6 ;  /* 0x00006f000f0e7a24 */ /* 0x040fe400078e0206 */
[----:B------:R-:W-:-:S05]  /*3310*/  IMAD.WIDE.U32 R10, R15, c[0x0][0x1b8], R4 ;  /* 0x00006e000f0a7a25 */ /* 0x000fca00078e0004 */
[----:B------:R-:W-:Y:S01]  /*3320*/  IADD3 R16, R11, R14, RZ ;  /* 0x0000000e0b107210 */ /* 0x000fe20007ffe0ff */
[----:B------:R-:W-:Y:S05]  /*3330*/  @P5 BRA `(.L_x_403) ;  /* 0x000002d000005947 */ /* 0x000fea0003800000 */
[----:B------:R-:W-:Y:S01]  /*3340*/  ISETP.GE.AND P3, PT, R232, c[0x0][0x220], PT ;  /* 0x00008800e8007a0c */ /* 0x000fe20003f66270 */
        /* <DEDUP_REMOVED lines=44> */
.L_x_403:
[----:B------:R-:W-:Y:S05]  /*3610*/  BSYNC B0 ;  /* 0x0000000000007941 */ /* 0x000fea0003800000 */
.L_x_402:
[----:B------:R1:W-:Y:S01]  /*3620*/  @P4 STS.128 [R226+0x19000], RZ ;  /* 0x019000ffe2004388 */ /* 0x0003e20000000c00 */
[----:B------:R-:W-:Y:S03]  /*3630*/  BSSY B0, `(.L_x_404) ;  /* 0x0000035000007945 */ /* 0x000fe60003800000 */
[----:B------:R1:W-:Y:S04]  /*3640*/  @P4 STS.128 [R226+0x1b000], RZ ;  /* 0x01b000ffe2004388 */ /* 0x0003e80000000c00 */
[----:B------:R1:W-:Y:S04]  /*3650*/  @P4 STS.128 [R226+0x1d000], RZ ;  /* 0x01d000ffe2004388 */ /* 0x0003e80000000c00 */
[----:B------:R1:W-:Y:S01]  /*3660*/  @P4 STS.128 [R226+0x1f000], RZ ;  /* 0x01f000ffe2004388 */ /* 0x0003e20000000c00 */
[----:B------:R-:W-:Y:S05]  /*3670*/  @P4 BRA `(.L_x_405) ;  /* 0x0000030000004947 */ /* 0x000fea0003800000 */
[----:B------:R-:W-:Y:S01]  /*3680*/  IADD3 R6, P0, R19, 0x20, RZ ;  /* 0x0000002013067810 */ /* 0x000fe20007f1e0ff */
[----:B-1-3--:R-:W-:Y:S01]  /*3690*/  IMAD.U32 R5, RZ, RZ, UR23 ;  /* 0x00000017ff057e24 */ /* 0x00afe2000f8e00ff */
[----:B------:R-:W-:-:S02]  /*36a0*/  IADD3 R7, P1, R244, 0x20, RZ ;  /* 0x00000020f4077810 */ /* 0x000fc40007f3e0ff */
[----:B------:R-:W-:Y:S01]  /*36b0*/  MOV R4, UR22 ;  /* 0x0000001600047c02 */ /* 0x000fe20008000f00 */
[----:B------:R-:W-:Y:S01]  /*36c0*/  IMAD.X R8, RZ, RZ, R20, P0 ;  /* 0x000000ffff087224 */ /* 0x000fe200000e0614 */
[----:B------:R-:W-:Y:S02]  /*36d0*/  ISETP.GE.AND P3, PT, R232, c[0x0][0x220], PT ;  /* 0x00008800e8007a0c */ /* 0x000fe40003f66270 */
[----:B------:R-:W-:Y:S01]  /*36e0*/  MOV R11, R16 ;  /* 0x00000010000b7202 */ /* 0x000fe20000000f00 */
[----:B------:R-:W-:Y:S01]  /*36f0*/  IMAD R9, R8, c[0x0][0x1a0], RZ ;  /* 0x0000680008097a24 */ /* 0x000fe200078e02ff */
[----:B------:R-:W-:Y:S01]  /*3700*/  IADD3.X R8, RZ, R23, RZ, P1, !PT ;  /* 0x00000017ff087210 */ /* 0x000fe20000ffe4ff */
[----:B------:R-:W-:Y:S01]  /*3710*/  IMAD.WIDE.U32 R4, R6, c[0x0][0x1a0], R4 ;  /* 0x0000680006047a25 */ /* 0x000fe200078e0004 */
[----:B------:R-:W-:Y:S02]  /*3720*/  ISETP.GE.AND P2, PT, R240, c[0x0][0x220], PT ;  /* 0x00008800f0007a0c */ /* 0x000fe40003f46270 */
[----:B------:R-:W-:Y:S01]  /*3730*/  ISETP.GE.AND P1, PT, R239, c[0x0][0x220], PT ;  /* 0x00008800ef007a0c */ /* 0x000fe20003f26270 */
[----:B------:R-:W-:Y:S01]  /*3740*/  IMAD R6, R6, c[0x0][0x1a4], R9 ;  /* 0x0000690006067a24 */ /* 0x000fe200078e0209 */
[----:B------:R-:W-:Y:S01]  /*3750*/  ISETP.GE.AND P0, PT, R241, c[0x0][0x220], PT ;  /* 0x00008800f1007a0c */ /* 0x000fe20003f06270 */
[----:B------:R-:W-:-:S02]  /*3760*/  IMAD R8, R8, c[0x0][0x1a0], RZ ;  /* 0x0000680008087a24 */ /* 0x000fc400078e02ff */
[----:B------:R-:W-:Y:S01]  /*3770*/  IMAD.IADD R5, R5, 0x1, R6 ;  /* 0x0000000105057824 */ /* 0x000fe200078e0206 */
[----:B------:R1:W-:Y:S01]  /*3780*/  @P3 STS.128 [R226+0x19000], RZ ;  /* 0x019000ffe2003388 */ /* 0x0003e20000000c00 */
[C---:B------:R-:W-:Y:S02]  /*3790*/  IMAD R9, R7.reuse, c[0x0][0x1a4], R8 ;  /* 0x0000690007097a24 */ /* 0x040fe400078e0208 */
[----:B------:R-:W-:Y:S02]  /*37a0*/  IMAD.MOV.U32 R8, RZ, RZ, 0x2 ;  /* 0x00000002ff087424 */ /* 0x000fe400078e00ff */
[----:B------:R-:W-:-:S04]  /*37b0*/  IMAD.WIDE.U32 R10, R7, c[0x0][0x1a0], R10 ;  /* 0x00006800070a7a25 */ /* 0x000fc800078e000a */
[----:B------:R-:W-:Y:S01]  /*37c0*/  IMAD.WIDE.U32 R6, R15, c[0x0][0x1b8], R4 ;  /* 0x00006e000f067a25 */ /* 0x000fe200078e0004 */
[----:B------:R-:W-:-:S03]  /*37d0*/  IADD3 R9, R11, R9, RZ ;  /* 0x000000090b097210 */ /* 0x000fc60007ffe0ff */
[----:B------:R-:W-:Y:S01]  /*37e0*/  IMAD.WIDE R4, R232, R8, c[0x0][0x170] ;  /* 0x00005c00e8047625 */ /* 0x000fe200078e0208 */
[----:B------:R-:W-:-:S03]  /*37f0*/  @!P3 LEA R8, P5, R10, c[0x0][0x170], 0x1 ;  /* 0x00005c000a08ba11 */ /* 0x000fc600078a08ff */
[----:B------:R-:W-:Y:S01]  /*3800*/  IMAD.IADD R7, R14, 0x1, R7 ;  /* 0x000000010e077824 */ /* 0x000fe200078e0207 */
[----:B------:R-:W-:Y:S02]  /*3810*/  LEA R4, P4, R6, R4, 0x1 ;  /* 0x0000000406047211 */ /* 0x000fe400078808ff */
[----:B------:R-:W-:Y:S02]  /*3820*/  @!P3 LEA.HI.X R9, R10, c[0x0][0x174], R9, 0x1, P5 ;  /* 0x00005d000a09ba11 */ /* 0x000fe400028f0c09 */
[----:B------:R-:W-:-:S03]  /*3830*/  LEA.HI.X R5, R6, R5, R7, 0x1, P4 ;  /* 0x0000000506057211 */ /* 0x000fc600020f0c07 */
        /* <DEDUP_REMOVED lines=20> */
.L_x_405:
[----:B------:R-:W-:Y:S05]  /*3980*/  BSYNC B0 ;  /* 0x0000000000007941 */ /* 0x000fea0003800000 */
.L_x_404:
[----:B------:R-:W0:Y:S01]  /*3990*/  LDGDEPBAR ;  /* 0x00000000000079af */ /* 0x000e220000000000 */
[----:B------:R-:W-:Y:S01]  /*39a0*/  MOV R248, c[0x0][0x22c] ;  /* 0x00008b0000f87a02 */ /* 0x000fe20000000f00 */
[----:B------:R-:W-:Y:S01]  /*39b0*/  UIADD3 UR12, UR24, 0x40, URZ ;  /* 0x00000040180c7890 */ /* 0x000fe2000fffe03f */
[----:B------:R-:W-:Y:S01]  /*39c0*/  CS2R R190, SRZ ;  /* 0x0000000000be7805 */ /* 0x000fe2000001ff00 */
[----:B------:R-:W-:Y:S01]  /*39d0*/  CS2R R188, SRZ ;  /* 0x0000000000bc7805 */ /* 0x000fe2000001ff00 */
[----:B------:R-:W-:Y:S01]  /*39e0*/  CS2R R194, SRZ ;  /* 0x0000000000c27805 */ /* 0x000fe2000001ff00 */
[----:B------:R-:W-:Y:S01]  /*39f0*/  IMAD R248, R248, c[0x0][0x1c0], RZ ;  /* 0x00007000f8f87a24 */ /* 0x000fe200078e02ff */
        /* <DEDUP_REMOVED lines=61> */
[C---:B------:R-:W-:Y:S01]  /*3dd0*/  SHF.L.U64.HI R242, R249.reuse, 0x2, R242 ;  /* 0x00000002f9f27819 */ /* 0x040fe200000102f2 */
[----:B------:R-:W-:Y:S01]  /*3de0*/  UISETP.GE.AND UP0, UPT, UR12, UR6, UPT ;  /* 0x000000060c00728c */ /* 0x000fe2000bf06270 */
[----:B------:R-:W-:-:S02]  /*3df0*/  SHF.L.U32 R243, R249, 0x2, RZ ;  /* 0x00000002f9f37819 */ /* 0x000fc400000006ff */
[----:B------:R-:W-:Y:S02]  /*3e00*/  LEA R250, -R248, RZ, 0x6 ;  /* 0x000000fff8fa7211 */ /* 0x000fe400078e31ff */
.L_x_408:
[----:B------:R-:W0:Y:S01]  /*3e10*/  LDGDEPBAR ;  /* 0x00000000000079af */ /* 0x000e220000000000 */
[----:B------:R-:W-:Y:S01]  /*3e20*/  PLOP3.LUT P1, PT, PT, PT, UP0, 0x80, 0x0 ;  /* 0x000000000000781c */ /* 0x000fe20003f2f008 */
[----:B------:R-:W-:Y:S01]  /*3e30*/  UISETP.GE.AND UP5, UPT, UR7, 0x1, UPT ;  /* 0x000000010700788c */ /* 0x000fe2000bfa6270 */
[----:B------:R-:W-:Y:S02]  /*3e40*/  PLOP3.LUT P4, PT, PT, PT, UP0, 0x80, 0x0 ;  /* 0x000000000000781c */ /* 0x000fe40003f8f008 */
[----:B------:R-:W-:Y:S02]  /*3e50*/  PLOP3.LUT P0, PT, PT, PT, UP0, 0x80, 0x0 ;  /* 0x000000000000781c */ /* 0x000fe40003f0f008 */
[----:B------:R-:W-:Y:S02]  /*3e60*/  PLOP3.LUT P5, PT, PT, PT, UP0, 0x80, 0x0 ;  /* 0x000000000000781c */ /* 0x000fe40003faf008 */
[----:B-----5:R-:W-:Y:S02]  /*3e70*/  FSETP.NEU.FTZ.AND P2, PT, R237, -INF , PT ;  /* 0xff800000ed00780b */ /* 0x020fe40003f5d000 */
[----:B------:R-:W-:Y:S02]  /*3e80*/  PLOP3.LUT P3, PT, PT, PT, UP0, 0x80, 0x0 ;  /* 0x000000000000781c */ /* 0x000fe40003f6f008 */
[----:B------:R-:W-:Y:S01]  /*3e90*/  PLOP3.LUT P6, PT, PT, PT, UP0, 0x80, 0x0 ;  /* 0x000000000000781c */ /* 0x000fe20003fcf008 */
[----:B------:R-:W-:Y:S04]  /*3ea0*/  DEPBAR.LE SB0, 0x0 ;  /* 0x000080000000791a */ /* 0x000fe80000000000 */
[----:B------:R-:W-:Y:S06]  /*3eb0*/  BAR.SYNC.DEFER_BLOCKING 0x0 ;  /* 0x0000000000007b1d */ /* 0x000fec0000010000 */
[----:B------:R-:W-:Y:S05]  /*3ec0*/  LDSM.16.M88.4 R16, [R214] ;  /* 0x00000000d610783b */ /* 0x000fea0000000200 */
[----:B-1----:R-:W1:Y:S05]  /*3ed0*/  LDSM.16.M88.4 R8, [R2+0x10000] ;  /* 0x010000000208783b */ /* 0x002e6a0000000200 */
[----:B------:R-:W2:Y:S05]  /*3ee0*/  LDSM.16.M88.4 R84, [R2+0x10800] ;  /* 0x010800000254783b */ /* 0x000eaa0000000200 */
[----:B------:R-:W-:Y:S05]  /*3ef0*/  LDSM.16.M88.4 R88, [R215] ;  /* 0x00000000d758783b */ /* 0x000fea0000000200 */
[----:B------:R-:W3:Y:S05]  /*3f00*/  LDSM.16.M88.4 R92, [R3+0x10000] ;  /* 0x01000000035c783b */ /* 0x000eea0000000200 */
[----:B------:R-:W4:Y:S05]  /*3f10*/  LDSM.16.M88.4 R96, [R3+0x10800] ;  /* 0x010800000360783b */ /* 0x000f2a0000000200 */
[----:B------:R-:W-:Y:S05]  /*3f20*/  LDSM.16.M88.4 R100, [R219] ;  /* 0x00000000db64783b */ /* 0x000fea0000000200 */
[----:B------:R-:W3:Y:S05]  /*3f30*/  LDSM.16.M88.4 R104, [R213+0x10000] ;  /* 0x01000000d568783b */ /* 0x000eea0000000200 */
[----:B------:R-:W-:Y:S01]  /*3f40*/  LDSM.16.M88.4 R108, [R212+0x10000] ;  /* 0x01000000d46c783b */ /* 0x000fe20000000200 */
[C---:B-1-3--:R-:W-:Y:S08]  /*3f50*/  HMMA.16816.F32 R4, R16.reuse, R8, RZ ;  /* 0x000000081004723c */ /* 0x04aff000000018ff */
[C---:B------:R-:W-:Y:S08]  /*3f60*/  HMMA.16816.F32 R8, R16.reuse, R10, RZ ;  /* 0x0000000a1008723c */ /* 0x040ff000000018ff */
[C---:B--2---:R-:W-:Y:S08]  /*3f70*/  HMMA.16816.F32 R12, R16.reuse, R84, RZ ;  /* 0x00000054100c723c */ /* 0x044ff000000018ff */
[----:B------:R-:W-:Y:S01]  /*3f80*/  HMMA.16816.F32 R16, R16, R86, RZ ;  /* 0x000000561010723c */ /* 0x000fe200000018ff */
[----:B------:R-:W1:Y:S07]  /*3f90*/  LDSM.16.M88.4 R84, [R213+0x10800] ;  /* 0x01080000d554783b */ /* 0x000e6e0000000200 */
[C---:B------:R-:W-:Y:S08]  /*3fa0*/  HMMA.16816.F32 R4, R88.reuse, R92, R4 ;  /* 0x0000005c5804723c */ /* 0x040ff00000001804 */
[C---:B------:R-:W-:Y:S01]  /*3fb0*/  HMMA.16816.F32 R8, R88.reuse, R94, R8 ;  /* 0x0000005e5808723c */ /* 0x040fe20000001808 */
[----:B------:R-:W2:Y:S07]  /*3fc0*/  LDSM.16.M88.4 R92, [R218] ;  /* 0x00000000da5c783b */ /* 0x000eae0000000200 */
[C---:B----4-:R-:W-:Y:S08]  /*3fd0*/  HMMA.16816.F32 R12, R88.reuse, R96, R12 ;  /* 0x00000060580c723c */ /* 0x050ff0000000180c */
[----:B------:R-:W-:Y:S01]  /*3fe0*/  HMMA.16816.F32 R16, R88, R98, R16 ;  /* 0x000000625810723c */ /* 0x000fe20000001810 */
[----:B------:R-:W3:Y:S05]  /*3ff0*/  LDSM.16.M88.4 R88, [R212+0x10800] ;  /* 0x01080000d458783b */ /* 0x000eea0000000200 */
[----:B------:R-:W-:Y:S02]  /*4000*/  LDSM.16.M88.4 R96, [R214+0x2000] ;  /* 0x00200000d660783b */ /* 0x000fe40000000200 */
[C---:B------:R-:W-:Y:S08]  /*4010*/  HMMA.16816.F32 R4, R100.reuse, R104, R4 ;  /* 0x000000686404723c */ /* 0x040ff00000001804 */
[C---:B------:R-:W-:Y:S01]  /*4020*/  HMMA.16816.F32 R8, R100.reuse, R106, R8 ;  /* 0x0000006a6408723c */ /* 0x040fe20000001808 */
[----:B------:R-:W4:Y:S07]  /*4030*/  LDSM.16.M88.4 R104, [R2+0x12000] ;  /* 0x012000000268783b */ /* 0x000f2e0000000200 */
[C---:B-1----:R-:W-:Y:S08]  /*4040*/  HMMA.16816.F32 R12, R100.reuse, R84, R12 ;  /* 0x00000054640c723c */ /* 0x042ff0000000180c */
[----:B------:R-:W-:Y:S01]  /*4050*/  HMMA.16816.F32 R16, R100, R86, R16 ;  /* 0x000000566410723c */ /* 0x000fe20000001810 */
[----:B------:R-:W1:Y:S05]  /*4060*/  LDSM.16.M88.4 R84, [R2+0x12800] ;  /* 0x012800000254783b */ /* 0x000e6a0000000200 */
[----:B------:R-:W-:Y:S02]  /*4070*/  LDSM.16.M88.4 R100, [R215+0x2000] ;  /* 0x00200000d764783b */ /* 0x000fe40000000200 */
[C---:B--2---:R-:W-:Y:S08]  /*4080*/  HMMA.16816.F32 R4, R92.reuse, R108, R4 ;  /* 0x0000006c5c04723c */ /* 0x044ff00000001804 */
[C---:B------:R-:W-:Y:S01]  /*4090*/  HMMA.16816.F32 R8, R92.reuse, R110, R8 ;  /* 0x0000006e5c08723c */ /* 0x040fe20000001808 */
[----:B------:R-:W2:Y:S07]  /*40a0*/  LDSM.16.M88.4 R108, [R3+0x12000] ;  /* 0x01200000036c783b */ /* 0x000eae0000000200 */
[C---:B---3--:R-:W-:Y:S08]  /*40b0*/  HMMA.16816.F32 R12, R92.reuse, R88, R12 ;  /* 0x000000585c0c723c */ /* 0x048ff0000000180c */
[----:B------:R-:W-:Y:S01]  /*40c0*/  HMMA.16816.F32 R16, R92, R90, R16 ;  /* 0x0000005a5c10723c */ /* 0x000fe20000001810 */
[----:B------:R-:W3:Y:S05]  /*40d0*/  LDSM.16.M88.4 R88, [R3+0x12800] ;  /* 0x012800000358783b */ /* 0x000eea0000000200 */
[----:B------:R-:W-:Y:S02]  /*40e0*/  LDSM.16.M88.4 R92, [R219+0x2000] ;  /* 0x00200000db5c783b */ /* 0x000fe40000000200 */
[C---:B----4-:R-:W-:Y:S08]  /*40f0*/  HMMA.16816.F32 R4, R96.reuse, R104, R4 ;  /* 0x000000686004723c */ /* 0x050ff00000001804 */
        /* <DEDUP_REMOVED lines=65> */
[C---:B---3--:R-:W-:Y:S07]  /*4510*/  HMMA.16816.F32 R12, R96.reuse, R88, R12 ;  /* 0x00000058600c723c */ /* 0x048fee000000180c */
[----:B------:R-:W-:Y:S01]  /*4520*/  IMAD.U32 R89, RZ, RZ, UR19 ;  /* 0x00000013ff597e24 */ /* 0x000fe2000f8e00ff */
[----:B------:R-:W-:Y:S04]  /*4530*/  HMMA.16816.F32 R16, R96, R90, R16 ;  /* 0x0000005a6010723c */ /* 0x000fe80000001810 */
[----:B------:R-:W-:Y:S01]  /*4540*/  @P0 IMAD R89, R89, 0x40, R247 ;  /* 0x0000004059590824 */ /* 0x000fe200078e02f7 */
[----:B------:R-:W-:Y:S01]  /*4550*/  PLOP3.LUT P0, PT, PT, PT, UP0, 0x80, 0x0 ;  /* 0x000000000000781c */ /* 0x000fe20003f0f008 */
[----:B------:R-:W-:Y:S02]  /*4560*/  FMUL.FTZ R88, R237, 1.4426950216293334961 ;  /* 0x3fb8aa3bed587820 */ /* 0x000fe40000410000 */
[C---:B----4-:R-:W-:Y:S05]  /*4570*/  HMMA.16816.F32 R4, R100.reuse, R104, R4 ;  /* 0x000000686404723c */ /* 0x050fea0000001804 */
[C---:B------:R-:W-:Y:S02]  /*4580*/  @P5 ISETP.GE.AND P5, PT, R89.reuse, UR6, PT ;  /* 0x0000000659005c0c */ /* 0x040fe4000bfa6270 */
[----:B------:R-:W-:Y:S01]  /*4590*/  FSEL R88, R88, RZ, P2 ;  /* 0x000000ff58587208 */ /* 0x000fe20001000000 */
[C---:B------:R-:W-:Y:S03]  /*45a0*/  HMMA.16816.F32 R8, R100.reuse, R106, R8 ;  /* 0x0000006a6408723c */ /* 0x040fe60000001808 */
[----:B------:R-:W-:Y:S05]  /*45b0*/  FSETP.NEU.FTZ.AND P2, PT, R238, -INF , PT ;  /* 0xff800000ee00780b */ /* 0x000fea0003f5d000 */
[C---:B-1----:R-:W-:Y:S07]  /*45c0*/  HMMA.16816.F32 R12, R100.reuse, R84, R12 ;  /* 0x00000054640c723c */ /* 0x042fee000000180c */
[----:B------:R-:W-:Y:S01]  /*45d0*/  @P1 IADD3 R84, R89, 0x1, RZ ;  /* 0x0000000159541810 */ /* 0x000fe20007ffe0ff */
[----:B------:R-:W-:Y:S01]  /*45e0*/  HMMA.16816.F32 R16, R100, R86, R16 ;  /* 0x000000566410723c */ /* 0x000fe20000001810 */
[----:B------:R-:W-:Y:S02]  /*45f0*/  PLOP3.LUT P1, PT, PT, PT, UP0, 0x80, 0x0 ;  /* 0x000000000000781c */ /* 0x000fe40003f2f008 */
[----:B------:R-:W-:Y:S02]  /*4600*/  @P4 ISETP.GE.AND P4, PT, R84, UR6, PT ;  /* 0x0000000654004c0c */ /* 0x000fe4000bf86270 */
[----:B------:R-:W1:Y:S03]  /*4610*/  LDSM.16.M88.4 R84, [R212+0x16800] ;  /* 0x01680000d454783b */ /* 0x000e660000000200 */
[C---:B--2---:R-:W-:Y:S08]  /*4620*/  HMMA.16816.F32 R4, R92.reuse, R108, R4 ;  /* 0x0000006c5c04723c */ /* 0x044ff00000001804 */
[C---:B------:R-:W-:Y:S11]  /*4630*/  HMMA.16816.F32 R8, R92.reuse, R110, R8 ;  /* 0x0000006e5c08723c */ /* 0x040ff60000001808 */
[----:B------:R-:W-:Y:S05]  /*4640*/  @!UPT UIADD3 URZ, URZ, URZ, URZ ;  /* 0x0000003f3f3ff290 */ /* 0x000fea000fffe03f */
[----:B------:R-:W-:Y:S02]  /*4650*/  @P0 FSEL R4, R4, -INF , !P5 ;  /* 0xff80000004040808 */ /* 0x000fe40006800000 */
[----:B------:R-:W-:Y:S02]  /*4660*/  @P1 FSEL R5, R5, -INF , !P4 ;  /* 0xff80000005051808 */ /* 0x000fe40006000000 */
[----:B------:R-:W-:Y:S01]  /*4670*/  PLOP3.LUT P0, PT, PT, PT, UP0, 0x80, 0x0 ;  /* 0x000000000000781c */ /* 0x000fe20003f0f008 */
[--C-:B------:R-:W-:Y:S01]  /*4680*/  FFMA.FTZ R4, R4, c[0x0][0x23c], -R88.reuse ;  /* 0x00008f0004047a23 */ /* 0x100fe20000010858 */
[----:B------:R-:W-:Y:S01]  /*4690*/  PLOP3.LUT P1, PT, PT, PT, UP0, 0x80, 0x0 ;  /* 0x000000000000781c */ /* 0x000fe20003f2f008 */
[----:B------:R-:W-:Y:S02]  /*46a0*/  FFMA.FTZ R5, R5, c[0x0][0x23c], -R88 ;  /* 0x00008f0005057a23 */ /* 0x000fe40000010858 */
[----:B------:R2:W-:Y:S01]  /*46b0*/  MUFU.EX2 R128, R4 ;  /* 0x0000000400807308 */ /* 0x0005e20000000800 */
[C---:B-1----:R-:W-:Y:S07]  /*46c0*/  HMMA.16816.F32 R12, R92.reuse, R84, R12 ;  /* 0x000000545c0c723c */ /* 0x042fee000000180c */
[----:B------:R-:W-:Y:S02]  /*46d0*/  @P0 FSEL R6, R6, -INF , !P5 ;  /* 0xff80000006060808 */ /* 0x000fe40006800000 */
[----:B------:R1:W3:Y:S01]  /*46e0*/  MUFU.EX2 R126, R5 ;  /* 0x00000005007e7308 */ /* 0x0002e20000000800 */
[----:B------:R-:W-:Y:S01]  /*46f0*/  PLOP3.LUT P0, PT, PT, PT, UP0, 0x80, 0x0 ;  /* 0x000000000000781c */ /* 0x000fe20003f0f008 */
[----:B------:R-:W-:Y:S01]  /*4700*/  HMMA.16816.F32 R16, R92, R86, R16 ;  /* 0x000000565c10723c */ /* 0x000fe20000001810 */
[----:B------:R-:W-:Y:S02]  /*4710*/  PLOP3.LUT P5, PT, PT, PT, UP0, 0x80, 0x0 ;  /* 0x000000000000781c */ /* 0x000fe40003faf008 */
[----:B------:R-:W-:Y:S02]  /*4720*/  @P1 FSEL R7, R7, -INF , !P4 ;  /* 0xff80000007071808 */ /* 0x000fe40006000000 */
[----:B------:R-:W-:Y:S02]  /*4730*/  PLOP3.LUT P1, PT, PT, PT, UP0, 0x80, 0x0 ;  /* 0x000000000000781c */ /* 0x000fe40003f2f008 */
[----:B------:R-:W-:Y:S01]  /*4740*/  PLOP3.LUT P4, PT, PT, PT, UP0, 0x80, 0x0 ;  /* 0x000000000000781c */ /* 0x000fe20003f8f008 */
[----:B--2---:R-:W-:Y:S05]  /*4750*/  FMUL.FTZ R4, R238, 1.4426950216293334961 ;  /* 0x3fb8aa3bee047820 */ /* 0x004fea0000410000 */
[----:B------:R-:W-:Y:S02]  /*4760*/  FSEL R4, R4, RZ, P2 ;  /* 0x000000ff04047208 */ /* 0x000fe40001000000 */
[----:B------:R-:W-:Y:S02]  /*4770*/  PLOP3.LUT P2, PT, PT, PT, UP0, 0x80, 0x0 ;  /* 0x000000000000781c */ /* 0x000fe40003f4f008 */
[----:B-1----:R-:W-:Y:S01]  /*4780*/  @P3 IADD3 R5, R89, 0x8, RZ ;  /* 0x0000000859053810 */ /* 0x002fe20007ffe0ff */
[--C-:B------:R-:W-:Y:S01]  /*4790*/  FFMA.FTZ R6, R6, c[0x0][0x23c], -R4.reuse ;  /* 0x00008f0006067a23 */ /* 0x100fe20000010804 */
[----:B------:R-:W-:Y:S01]  /*47a0*/  PLOP3.LUT P3, PT, PT, PT, UP0, 0x80, 0x0 ;  /* 0x000000000000781c */ /* 0x000fe20003f6f008 */
[----:B------:R-:W-:Y:S01]  /*47b0*/  FFMA.FTZ R7, R7, c[0x0][0x23c], -R4 ;  /* 0x00008f0007077a23 */ /* 0x000fe20000010804 */
[----:B------:R-:W-:Y:S01]  /*47c0*/  @P6 ISETP.GE.AND P6, PT, R5, UR6, PT ;  /* 0x0000000605006c0c */ /* 0x000fe2000bfc6270 */
[----:B------:R3:W-:Y:S06]  /*47d0*/  MUFU.EX2 R131, R6 ;  /* 0x0000000600837308 */ /* 0x0007ec0000000800 */
[----:B------:R-:W-:Y:S02]  /*47e0*/  @P2 IADD3 R5, R89, 0x9, RZ ;  /* 0x0000000959052810 */ /* 0x000fe40007ffe0ff */
[----:B------:R-:W-:Y:S02]  /*47f0*/  PLOP3.LUT P2, PT, PT, PT, UP0, 0x80, 0x0 ;  /* 0x000000000000781c */ /* 0x000fe40003f4f008 */
[----:B------:R-:W-:Y:S01]  /*4800*/  @P3 ISETP.GE.AND P3, PT, R5, UR6, PT ;  /* 0x0000000605003c0c */ /* 0x000fe2000bf66270 */
[----:B------:R-:W1:Y:S01]  /*4810*/  MUFU.EX2 R130, R7 ;  /* 0x0000000700827308 */ /* 0x000e620000000800 */
[----:B------:R-:W-:Y:S02]  /*4820*/  @P0 FSEL R8, R8, -INF , !P6 ;  /* 0xff80000008080808 */ /* 0x000fe40007000000 */
[----:B------:R-:W-:Y:S02]  /*4830*/  PLOP3.LUT P0, PT, PT, PT, UP0, 0x80, 0x0 ;  /* 0x000000000000781c */ /* 0x000fe40003f0f008 */
[----:B------:R-:W-:Y:S01]  /*4840*/  @P4 IADD3 R5, R89, 0x10, RZ ;  /* 0x0000001059054810 */ /* 0x000fe20007ffe0ff */
[--C-:B------:R-:W-:Y:S01]  /*4850*/  FFMA.FTZ R8, R8, c[0x0][0x23c], -R88.reuse ;  /* 0x00008f0008087a23 */ /* 0x100fe20000010858 */
[----:B------:R-:W-:Y:S02]  /*4860*/  PLOP3.LUT P4, PT, PT, PT, UP0, 0x80, 0x0 ;  /* 0x000000000000781c */ /* 0x000fe40003f8f008 */
[----:B------:R-:W-:Y:S01]  /*4870*/  @P5 ISETP.GE.AND P5, PT, R5, UR6, PT ;  /* 0x0000000605005c0c */ /* 0x000fe2000bfa6270 */
[----:B------:R-:W-:Y:S01]  /*4880*/  MUFU.EX2 R125, R8 ;  /* 0x00000008007d7308 */ /* 0x000fe20000000800 */
[----:B------:R-:W-:Y:S02]  /*4890*/  @P2 IADD3 R5, R89, 0x11, RZ ;  /* 0x0000001159052810 */ /* 0x000fe40007ffe0ff */
[----:B------:R-:W-:Y:S02]  /*48a0*/  @P1 FSEL R9, R9, -INF , !P3 ;  /* 0xff80000009091808 */ /* 0x000fe40005800000 */
[----:B------:R-:W-:Y:S02]  /*48b0*/  PLOP3.LUT P1, PT, PT, PT, UP0, 0x80, 0x0 ;  /* 0x000000000000781c */ /* 0x000fe40003f2f008 */
[----:B------:R-:W-:Y:S01]  /*48c0*/  @P0 FSEL R10, R10, -INF , !P6 ;  /* 0xff8000000a0a0808 */ /* 0x000fe20007000000 */
[----:B------:R-:W-:Y:S01]  /*48d0*/  FFMA.FTZ R9, R9, c[0x0][0x23c], -R88 ;  /* 0x00008f0009097a23 */ /* 0x000fe20000010858 */
[----:B------:R-:W-:Y:S02]  /*48e0*/  PLOP3.LUT P6, PT, PT, PT, UP0, 0x80, 0x0 ;  /* 0x000000000000781c */ /* 0x000fe40003fcf008 */
[----:B------:R-:W-:Y:S01]  /*48f0*/  PLOP3.LUT P0, PT, PT, PT, UP0, 0x80, 0x0 ;  /* 0x000000000000781c */ /* 0x000fe20003f0f008 */
[--C-:B------:R-:W-:Y:S01]  /*4900*/  FFMA.FTZ R10, R10, c[0x0][0x23c], -R4.reuse ;  /* 0x00008f000a0a7a23 */ /* 0x100fe20000010804 */
[----:B------:R-:W-:Y:S01]  /*4910*/  PLOP3.LUT P2, PT, PT, PT, UP0, 0x80, 0x0 ;  /* 0x000000000000781c */ /* 0x000fe20003f4f008 */
[----:B------:R-:W-:Y:S01]  /*4920*/  MUFU.EX2 R123, R9 ;  /* 0x00000009007b7308 */ /* 0x000fe20000000800 */
[----:B---3--:R-:W-:Y:S03]  /*4930*/  F2FP.PACK_AB R6, R126, R128 ;  /* 0x000000807e06723e */ /* 0x008fe600000000ff */
[----:B------:R-:W-:Y:S02]  /*4940*/  @P1 FSEL R11, R11, -INF , !P3 ;  /* 0xff8000000b0b1808 */ /* 0x000fe40005800000 */
[----:B------:R-:W-:Y:S01]  /*4950*/  PLOP3.LUT P1, PT, PT, PT, UP0, 0x80, 0x0 ;  /* 0x000000000000781c */ /* 0x000fe20003f2f008 */
[----:B------:R2:W-:Y:S01]  /*4960*/  STS [R231+0x22000], R6 ;  /* 0x02200006e7007388 */ /* 0x0005e20000000800 */
[----:B------:R-:W-:Y:S01]  /*4970*/  @P6 ISETP.GE.AND P6, PT, R5, UR6, PT ;  /* 0x0000000605006c0c */ /* 0x000fe2000bfc6270 */
[----:B------:R-:W-:Y:S01]  /*4980*/  FFMA.FTZ R11, R11, c[0x0][0x23c], -R4 ;  /* 0x00008f000b0b7a23 */ /* 0x000fe20000010804 */
[----:B------:R-:W-:Y:S01]  /*4990*/  PLOP3.LUT P3, PT, PT, PT, UP0, 0x80, 0x0 ;  /* 0x000000000000781c */ /* 0x000fe20003f6f008 */
[----:B------:R-:W-:Y:S01]  /*49a0*/  MUFU.EX2 R129, R10 ;  /* 0x0000000a00817308 */ /* 0x000fe20000000800 */
[----:B------:R-:W-:Y:S02]  /*49b0*/  @P0 FSEL R12, R12, -INF , !P5 ;  /* 0xff8000000c0c0808 */ /* 0x000fe40006800000 */
[----:B------:R-:W-:Y:S03]  /*49c0*/  PLOP3.LUT P0, PT, PT, PT, UP0, 0x80, 0x0 ;  /* 0x000000000000781c */ /* 0x000fe60003f0f008 */
[----:B------:R-:W-:Y:S02]  /*49d0*/  FFMA.FTZ R12, R12, c[0x0][0x23c], -R88 ;  /* 0x00008f000c0c7a23 */ /* 0x000fe40000010858 */
[----:B------:R-:W-:Y:S02]  /*49e0*/  @P1 FSEL R14, R14, -INF , !P5 ;  /* 0xff8000000e0e1808 */ /* 0x000fe40006800000 */
[----:B------:R-:W-:Y:S01]  /*49f0*/  PLOP3.LUT P1, PT, PT, PT, UP0, 0x80, 0x0 ;  /* 0x000000000000781c */ /* 0x000fe20003f2f008 */
[----:B------:R-:W3:Y:S01]  /*4a00*/  MUFU.EX2 R127, R11 ;  /* 0x0000000b007f7308 */ /* 0x000ee20000000800 */
[----:B------:R-:W-:Y:S01]  /*4a10*/  @P2 FSEL R13, R13, -INF , !P6 ;  /* 0xff8000000d0d2808 */ /* 0x000fe20007000000 */
[----:B------:R-:W-:Y:S01]  /*4a20*/  FFMA.FTZ R14, R14, c[0x0][0x23c], -R4 ;  /* 0x00008f000e0e7a23 */ /* 0x000fe20000010804 */
[----:B------:R-:W-:Y:S02]  /*4a30*/  PLOP3.LUT P2, PT, PT, PT, UP0, 0x80, 0x0 ;  /* 0x000000000000781c */ /* 0x000fe40003f4f008 */
[----:B------:R-:W-:Y:S01]  /*4a40*/  @P3 IADD3 R5, R89, 0x18, RZ ;  /* 0x0000001859053810 */ /* 0x000fe20007ffe0ff */
[----:B------:R-:W-:Y:S01]  /*4a50*/  FFMA.FTZ R13, R13, c[0x0][0x23c], -R88 ;  /* 0x00008f000d0d7a23 */ /* 0x000fe20000010858 */
[----:B------:R-:W-:Y:S02]  /*4a60*/  @P4 IADD3 R89, R89, 0x19, RZ ;  /* 0x0000001959594810 */ /* 0x000fe40007ffe0ff */
[----:B------:R-:W-:Y:S01]  /*4a70*/  @P0 FSEL R15, R15, -INF , !P6 ;  /* 0xff8000000f0f0808 */ /* 0x000fe20007000000 */
[----:B------:R-:W-:Y:S01]  /*4a80*/  MUFU.EX2 R121, R12 ;  /* 0x0000000c00797308 */ /* 0x000fe20000000800 */
[----:B------:R-:W-:Y:S02]  /*4a90*/  PLOP3.LUT P0, PT, PT, PT, UP0, 0x80, 0x0 ;  /* 0x000000000000781c */ /* 0x000fe40003f0f008 */
[----:B------:R-:W-:Y:S01]  /*4aa0*/  @P1 ISETP.GE.AND P1, PT, R89, UR6, PT ;  /* 0x0000000659001c0c */ /* 0x000fe2000bf26270 */
[----:B------:R-:W-:Y:S02]  /*4ab0*/  FFMA.FTZ R15, R15, c[0x0][0x23c], -R4 ;  /* 0x00008f000f0f7a23 */ /* 0x000fe40000010804 */
[----:B------:R-:W-:Y:S02]  /*4ac0*/  @P2 ISETP.GE.AND P3, PT, R5, UR6, PT ;  /* 0x0000000605002c0c */ /* 0x000fe4000bf66270 */
[----:B------:R-:W-:Y:S02]  /*4ad0*/  PLOP3.LUT P2, PT, PT, PT, UP0, 0x80, 0x0 ;  /* 0x000000000000781c */ /* 0x000fe40003f4f008 */
[----:B-1----:R-:W-:Y:S01]  /*4ae0*/  F2FP.PACK_AB R5, R130, R131 ;  /* 0x000000838205723e */ /* 0x002fe200000000ff */
[----:B------:R-:W1:Y:S01]  /*4af0*/  MUFU.EX2 R118, R13 ;  /* 0x0000000d00767308 */ /* 0x000e620000000800 */
[----:B---3--:R-:W-:Y:S03]  /*4b00*/  F2FP.PACK_AB R8, R127, R129 ;  /* 0x000000817f08723e */ /* 0x008fe600000000ff */
[----:B------:R3:W-:Y:S01]  /*4b10*/  STS [R231+0x22400], R5 ;  /* 0x02240005e7007388 */ /* 0x0007e20000000800 */
[----:B------:R-:W-:Y:S02]  /*4b20*/  @P0 FSEL R17, R17, -INF , !P1 ;  /* 0xff80000011110808 */ /* 0x000fe40004800000 */
[----:B------:R-:W-:Y:S02]  /*4b30*/  PLOP3.LUT P0, PT, PT, PT, UP0, 0x80, 0x0 ;  /* 0x000000000000781c */ /* 0x000fe40003f0f008 */
[----:B------:R-:W-:Y:S01]  /*4b40*/  STS [R236+0x22400], R8 ;  /* 0x02240008ec007388 */ /* 0x000fe20000000800 */
[----:B------:R-:W-:Y:S01]  /*4b50*/  @P2 FSEL R16, R16, -INF , !P3 ;  /* 0xff80000010102808 */ /* 0x000fe20005800000 */
[----:B------:R-:W-:Y:S01]  /*4b60*/  MUFU.EX2 R124, R14 ;  /* 0x0000000e007c7308 */ /* 0x000fe20000000800 */
[----:B------:R-:W-:Y:S03]  /*4b70*/  PLOP3.LUT P2, PT, PT, PT, UP0, 0x80, 0x0 ;  /* 0x000000000000781c */ /* 0x000fe60003f4f008 */
[--C-:B------:R-:W-:Y:S02]  /*4b80*/  FFMA.FTZ R16, R16, c[0x0][0x23c], -R88.reuse ;  /* 0x00008f0010107a23 */ /* 0x100fe40000010858 */
[----:B------:R-:W-:Y:S03]  /*4b90*/  FFMA.FTZ R88, R17, c[0x0][0x23c], -R88 ;  /* 0x00008f0011587a23 */ /* 0x000fe60000010858 */
[----:B------:R-:W-:Y:S01]  /*4ba0*/  @P0 FSEL R19, R19, -INF , !P1 ;  /* 0xff80000013130808 */ /* 0x000fe20004800000 */
[----:B------:R-:W2:Y:S01]  /*4bb0*/  MUFU.EX2 R122, R15 ;  /* 0x0000000f007a7308 */ /* 0x000ea20000000800 */
[----:B------:R-:W-:Y:S02]  /*4bc0*/  PLOP3.LUT P1, PT, PT, PT, UP5, 0x80, 0x0 ;  /* 0x000000000000781c */ /* 0x000fe40003f2f058 */
[----:B-1----:R-:W-:Y:S02]  /*4bd0*/  F2FP.PACK_AB R7, R118, R121 ;  /* 0x000000797607723e */ /* 0x002fe400000000ff */
[----:B------:R-:W-:Y:S05]  /*4be0*/  @P2 FSEL R18, R18, -INF , !P3 ;  /* 0xff80000012122808 */ /* 0x000fea0005800000 */
[--C-:B------:R-:W-:Y:S01]  /*4bf0*/  FFMA.FTZ R18, R18, c[0x0][0x23c], -R4.reuse ;  /* 0x00008f0012127a23 */ /* 0x100fe20000010804 */
[----:B------:R-:W-:Y:S01]  /*4c00*/  MUFU.EX2 R117, R16 ;  /* 0x0000001000757308 */ /* 0x000fe20000000800 */
[----:B------:R-:W-:Y:S09]  /*4c10*/  FFMA.FTZ R4, R19, c[0x0][0x23c], -R4 ;  /* 0x00008f0013047a23 */ /* 0x000ff20000010804 */
[----:B------:R1:W-:Y:S01]  /*4c20*/  MUFU.EX2 R119, R4 ;  /* 0x0000000400777308 */ /* 0x0003e20000000800 */
[----:B--2---:R-:W-:Y:S09]  /*4c30*/  F2FP.PACK_AB R6, R122, R124 ;  /* 0x0000007c7a06723e */ /* 0x004ff200000000ff */
[----:B------:R-:W3:Y:S10]  /*4c40*/  MUFU.EX2 R116, R88 ;  /* 0x0000005800747308 */ /* 0x000ef40000000800 */
[----:B------:R-:W2:Y:S01]  /*4c50*/  MUFU.EX2 R120, R18 ;  /* 0x0000001200787308 */ /* 0x000ea20000000800 */
[----:B-1----:R-:W-:Y:S05]  /*4c60*/  F2FP.PACK_AB R4, R123, R125 ;  /* 0x0000007d7b04723e */ /* 0x002fea00000000ff */
[----:B------:R2:W-:Y:S05]  /*4c70*/  STS [R236+0x22000], R4 ;  /* 0x02200004ec007388 */ /* 0x0005ea0000000800 */
[----:B------:R-:W-:Y:S01]  /*4c80*/  STS [R234+0x22000], R7 ;  /* 0x02200007ea007388 */ /* 0x000fe20000000800 */
[----:B---3--:R-:W-:Y:S04]  /*4c90*/  F2FP.PACK_AB R5, R116, R117 ;  /* 0x000000757405723e */ /* 0x008fe800000000ff */
[----:B------:R-:W-:Y:S05]  /*4ca0*/  STS [R234+0x22400], R6 ;  /* 0x02240006ea007388 */ /* 0x000fea0000000800 */
[----:B------:R-:W-:Y:S01]  /*4cb0*/  STS [R235+0x22000], R5 ;  /* 0x02200005eb007388 */ /* 0x000fe20000000800 */
[----:B--2---:R-:W-:Y:S05]  /*4cc0*/  F2FP.PACK_AB R4, R119, R120 ;  /* 0x000000787704723e */ /* 0x004fea00000000ff */
[----:B------:R-:W-:Y:S05]  /*4cd0*/  STS [R235+0x22400], R4 ;  /* 0x02240004eb007388 */ /* 0x000fea0000000800 */
[----:B------:R-:W-:Y:S05]  /*4ce0*/  LDSM.16.M88.4 R16, [R214+0x8000] ;  /* 0x00800000d610783b */ /* 0x000fea0000000200 */
[----:B------:R-:W1:Y:S05]  /*4cf0*/  LDSM.16.M88.4 R8, [R2+0x18000] ;  /* 0x018000000208783b */ /* 0x000e6a0000000200 */
[----:B------:R-:W2:Y:S05]  /*4d00*/  LDSM.16.M88.4 R84, [R2+0x18800] ;  /* 0x018800000254783b */ /* 0x000eaa0000000200 */
[----:B------:R-:W-:Y:S05]  /*4d10*/  LDSM.16.M88.4 R88, [R215+0x8000] ;  /* 0x00800000d758783b */ /* 0x000fea0000000200 */
[----:B------:R-:W3:Y:S05]  /*4d20*/  LDSM.16.M88.4 R92, [R3+0x18000] ;  /* 0x01800000035c783b */ /* 0x000eea0000000200 */
[----:B------:R-:W4:Y:S05]  /*4d30*/  LDSM.16.M88.4 R96, [R3+0x18800] ;  /* 0x018800000360783b */ /* 0x000f2a0000000200 */
[----:B------:R-:W-:Y:S05]  /*4d40*/  LDSM.16.M88.4 R100, [R219+0x8000] ;  /* 0x00800000db64783b */ /* 0x000fea0000000200 */
[----:B------:R-:W3:Y:S05]  /*4d50*/  LDSM.16.M88.4 R104, [R213+0x18000] ;  /* 0x01800000d568783b */ /* 0x000eea0000000200 */
[----:B------:R-:W4:Y:S01]  /*4d60*/  LDSM.16.M88.4 R108, [R213+0x18800] ;  /* 0x01880000d56c783b */ /* 0x000f220000000200 */
[C---:B-1----:R-:W-:Y:S04]  /*4d70*/  HMMA.16816.F32 R4, R16.reuse, R8, RZ ;  /* 0x000000081004723c */ /* 0x042fe800000018ff */
[----:B------:R-:W-:Y:S04]  /*4d80*/  LDSM.16.M88.4 R112, [R212+0x18800] ;  /* 0x01880000d470783b */ /* 0x000fe80000000200 */
[C---:B------:R-:W-:Y:S08]  /*4d90*/  HMMA.16816.F32 R8, R16.reuse, R10, RZ ;  /* 0x0000000a1008723c */ /* 0x040ff000000018ff */
[C---:B--2---:R-:W-:Y:S08]  /*4da0*/  HMMA.16816.F32 R12, R16.reuse, R84, RZ ;  /* 0x00000054100c723c */ /* 0x044ff000000018ff */
[----:B------:R-:W-:Y:S01]  /*4db0*/  HMMA.16816.F32 R16, R16, R86, RZ ;  /* 0x000000561010723c */ /* 0x000fe200000018ff */
[----:B------:R-:W-:Y:S07]  /*4dc0*/  LDSM.16.M88.4 R84, [R218+0x8000] ;  /* 0x00800000da54783b */ /* 0x000fee0000000200 */
[C---:B---3--:R-:W-:Y:S08]  /*4dd0*/  HMMA.16816.F32 R4, R88.reuse, R92, R4 ;  /* 0x0000005c5804723c */ /* 0x048ff00000001804 */
[C---:B------:R-:W-:Y:S01]  /*4de0*/  HMMA.16816.F32 R8, R88.reuse, R94, R8 ;  /* 0x0000005e5808723c */ /* 0x040fe20000001808 */
[----:B------:R-:W1:Y:S07]  /*4df0*/  LDSM.16.M88.4 R92, [R212+0x18000] ;  /* 0x01800000d45c783b */ /* 0x000e6e0000000200 */
[C---:B----4-:R-:W-:Y:S08]  /*4e00*/  HMMA.16816.F32 R12, R88.reuse, R96, R12 ;  /* 0x00000060580c723c */ /* 0x050ff0000000180c */
[----:B------:R-:W-:Y:S01]  /*4e10*/  HMMA.16816.F32 R16, R88, R98, R16 ;  /* 0x000000625810723c */ /* 0x000fe20000001810 */
[----:B------:R-:W-:Y:S05]  /*4e20*/  LDSM.16.M88.4 R88, [R214+0xa000] ;  /* 0x00a00000d658783b */ /* 0x000fea0000000200 */
[----:B------:R-:W2:Y:S02]  /*4e30*/  LDSM.16.M88.4 R96, [R2+0x1a000] ;  /* 0x01a000000260783b */ /* 0x000ea40000000200 */
[C---:B------:R-:W-:Y:S08]  /*4e40*/  HMMA.16816.F32 R4, R100.reuse, R104, R4 ;  /* 0x000000686404723c */ /* 0x040ff00000001804 */
[C---:B------:R-:W-:Y:S01]  /*4e50*/  HMMA.16816.F32 R8, R100.reuse, R106, R8 ;  /* 0x0000006a6408723c */ /* 0x040fe20000001808 */
[----:B------:R-:W-:Y:S07]  /*4e60*/  LDSM.16.M88.4 R104, [R3+0x1a000] ;  /* 0x01a000000368783b */ /* 0x000fee0000000200 */
[C---:B------:R-:W-:Y:S08]  /*4e70*/  HMMA.16816.F32 R12, R100.reuse, R108, R12 ;  /* 0x0000006c640c723c */ /* 0x040ff0000000180c */
[----:B------:R-:W-:Y:S01]  /*4e80*/  HMMA.16816.F32 R16, R100, R110, R16 ;  /* 0x0000006e6410723c */ /* 0x000fe20000001810 */
[----:B------:R-:W3:Y:S05]  /*4e90*/  LDSM.16.M88.4 R100, [R2+0x1a800] ;  /* 0x01a800000264783b */ /* 0x000eea0000000200 */
[----:B------:R-:W-:Y:S02]  /*4ea0*/  LDSM.16.M88.4 R108, [R213+0x1a000] ;  /* 0x01a00000d56c783b */ /* 0x000fe40000000200 */
[C---:B-1----:R-:W-:Y:S08]  /*4eb0*/  HMMA.16816.F32 R4, R84.reuse, R92, R4 ;  /* 0x0000005c5404723c */ /* 0x042ff00000001804 */
[C---:B------:R-:W-:Y:S01]  /*4ec0*/  HMMA.16816.F32 R8, R84.reuse, R94, R8 ;  /* 0x0000005e5408723c */ /* 0x040fe20000001808 */
[----:B------:R-:W1:Y:S07]  /*4ed0*/  LDSM.16.M88.4 R92, [R215+0xa000] ;  /* 0x00a00000d75c783b */ /* 0x000e6e0000000200 */
[C---:B------:R-:W-:Y:S07]  /*4ee0*/  HMMA.16816.F32 R12, R84.reuse, R112, R12 ;  /* 0x00000070540c723c */ /* 0x040fee000000180c */
[----:B------:R-:W-:Y:S01]  /*4ef0*/  IADD3 R112, P0, R243, UR11, RZ ;  /* 0x0000000bf3707c10 */ /* 0x000fe2000ff1e0ff */
[----:B------:R-:W-:Y:S01]  /*4f00*/  HMMA.16816.F32 R16, R84, R114, R16 ;  /* 0x000000725410723c */ /* 0x000fe20000001810 */
[----:B------:R-:W2:Y:S03]  /*4f10*/  LDSM.16.M88.4 R84, [R3+0x1a800] ;  /* 0x01a800000354783b */ /* 0x000ea60000000200 */
[----:B------:R-:W-:Y:S02]  /*4f20*/  IADD3.X R113, R242, UR10, RZ, P0, !PT ;  /* 0x0000000af2717c10 */ /* 0x000fe400087fe4ff */
[C---:B------:R-:W-:Y:S02]  /*4f30*/  LEA R224, P0, R250.reuse, R224, 0x2 ;  /* 0x000000e0fae07211 */ /* 0x040fe400078010ff */
[C---:B--2---:R-:W-:Y:S01]  /*4f40*/  HMMA.16816.F32 R4, R88.reuse, R96, R4 ;  /* 0x000000605804723c */ /* 0x044fe20000001804 */
[----:B------:R2:W4:Y:S04]  /*4f50*/  LDG.E R114, [R112.64] ;  /* 0x0000000470727981 */ /* 0x000528000c1e1900 */
[----:B------:R-:W-:Y:S03]  /*4f60*/  LEA.HI.X.SX32 R225, R250, R225, 0x2, P0 ;  /* 0x000000e1fae17211 */ /* 0x000fe600000f16ff */
[C---:B------:R-:W-:Y:S01]  /*4f70*/  HMMA.16816.F32 R8, R88.reuse, R98, R8 ;  /* 0x000000625808723c */ /* 0x040fe20000001808 */
[----:B------:R-:W2:Y:S07]  /*4f80*/  LDSM.16.M88.4 R96, [R219+0xa000] ;  /* 0x00a00000db60783b */ /* 0x000eae0000000200 */
[C---:B---3--:R-:W-:Y:S08]  /*4f90*/  HMMA.16816.F32 R12, R88.reuse, R100, R12 ;  /* 0x00000064580c723c */ /* 0x048ff0000000180c */
[----:B------:R-:W-:Y:S01]  /*4fa0*/  HMMA.16816.F32 R16, R88, R102, R16 ;  /* 0x000000665810723c */ /* 0x000fe20000001810 */
[----:B------:R-:W3:Y:S05]  /*4fb0*/  LDSM.16.M88.4 R88, [R213+0x1a800] ;  /* 0x01a80000d558783b */ /* 0x000eea0000000200 */
[----:B--2---:R-:W2:Y:S02]  /*4fc0*/  LDG.E R112, [R112.64+0x20] ;  /* 0x0000200470707981 */ /* 0x004ea4000c1e1900 */
[C---:B-1----:R-:W-:Y:S03]  /*4fd0*/  HMMA.16816.F32 R4, R92.reuse, R104, R4 ;  /* 0x000000685c04723c */ /* 0x042fe60000001804 */
[----:B------:R-:W-:Y:S05]  /*4fe0*/  LDSM.16.M88.4 R100, [R218+0xa000] ;  /* 0x00a00000da64783b */ /* 0x000fea0000000200 */
[C---:B------:R-:W-:Y:S01]  /*4ff0*/  HMMA.16816.F32 R8, R92.reuse, R106, R8 ;  /* 0x0000006a5c08723c */ /* 0x040fe20000001808 */
[----:B------:R-:W1:Y:S07]  /*5000*/  LDSM.16.M88.4 R104, [R212+0x1a000] ;  /* 0x01a00000d468783b */ /* 0x000e6e0000000200 */
[C---:B------:R-:W-:Y:S08]  /*5010*/  HMMA.16816.F32 R12, R92.reuse, R84, R12 ;  /* 0x000000545c0c723c */ /* 0x040ff0000000180c */
[----:B------:R-:W-:Y:S01]  /*5020*/  HMMA.16816.F32 R16, R92, R86, R16 ;  /* 0x000000565c10723c */ /* 0x000fe20000001810 */
[----:B------:R-:W1:Y:S05]  /*5030*/  LDSM.16.M88.4 R84, [R212+0x1a800] ;  /* 0x01a80000d454783b */ /* 0x000e6a0000000200 */
[----:B------:R-:W-:Y:S02]  /*5040*/  LDSM.16.M88.4 R92, [R214+0xc000] ;  /* 0x00c00000d65c783b */ /* 0x000fe40000000200 */
[C---:B------:R-:W-:Y:S08]  /*5050*/  HMMA.16816.F32 R4, R96.reuse, R108, R4 ;  /* 0x0000006c6004723c */ /* 0x040ff00000001804 */
[C---:B------:R-:W-:Y:S01]  /*5060*/  HMMA.16816.F32 R8, R96.reuse, R110, R8 ;  /* 0x0000006e6008723c */ /* 0x040fe20000001808 */
[----:B------:R-:W1:Y:S07]  /*5070*/  LDSM.16.M88.4 R108, [R2+0x1c000] ;  /* 0x01c00000026c783b */ /* 0x000e6e0000000200 */
[C---:B---3--:R-:W-:Y:S08]  /*5080*/  HMMA.16816.F32 R12, R96.reuse, R88, R12 ;  /* 0x00000058600c723c */ /* 0x048ff0000000180c */
[----:B------:R-:W-:Y:S01]  /*5090*/  HMMA.16816.F32 R16, R96, R90, R16 ;  /* 0x0000005a6010723c */ /* 0x000fe20000001810 */
[----:B------:R-:W3:Y:S05]  /*50a0*/  LDSM.16.M88.4 R88, [R2+0x1c800] ;  /* 0x01c800000258783b */ /* 0x000eea0000000200 */
[----:B------:R-:W-:Y:S02]  /*50b0*/  LDSM.16.M88.4 R96, [R215+0xc000] ;  /* 0x00c00000d760783b */ /* 0x000fe40000000200 */
[C---:B-1----:R-:W-:Y:S08]  /*50c0*/  HMMA.16816.F32 R4, R100.reuse, R104, R4 ;  /* 0x000000686404723c */ /* 0x042ff00000001804 */
        /* <DEDUP_REMOVED lines=32> */
[----:B------:R-:W4:Y:S05]  /*52d0*/  LDSM.16.M88.4 R84, [R3+0x1e800] ;  /* 0x01e800000354783b */ /* 0x000f2a0000000200 */
[----:B------:R-:W-:Y:S02]  /*52e0*/  LDSM.16.M88.4 R92, [R219+0xe000] ;  /* 0x00e00000db5c783b */ /* 0x000fe40000000200 */
[C---:B------:R-:W-:Y:S08]  /*52f0*/  HMMA.16816.F32 R4, R96.reuse, R108, R4 ;  /* 0x0000006c6004723c */ /* 0x040ff00000001804 */
[C---:B------:R-:W-:Y:S01]  /*5300*/  HMMA.16816.F32 R8, R96.reuse, R110, R8 ;  /* 0x0000006e6008723c */ /* 0x040fe20000001808 */
[----:B------:R-:W4:Y:S07]  /*5310*/  LDSM.16.M88.4 R108, [R213+0x1e000] ;  /* 0x01e00000d56c783b */ /* 0x000f2e0000000200 */
[C---:B---3--:R-:W-:Y:S08]  /*5320*/  HMMA.16816.F32 R12, R96.reuse, R88, R12 ;  /* 0x00000058600c723c */ /* 0x048ff0000000180c */
[----:B------:R-:W-:Y:S01]  /*5330*/  HMMA.16816.F32 R16, R96, R90, R16 ;  /* 0x0000005a6010723c */ /* 0x000fe20000001810 */
[----:B------:R-:W3:Y:S05]  /*5340*/  LDSM.16.M88.4 R88, [R213+0x1e800] ;  /* 0x01e80000d558783b */ /* 0x000eea0000000200 */
[----:B------:R-:W-:Y:S02]  /*5350*/  LDSM.16.M88.4 R96, [R218+0xe000] ;  /* 0x00e00000da60783b */ /* 0x000fe40000000200 */
[C---:B-1----:R-:W-:Y:S08]  /*5360*/  HMMA.16816.F32 R4, R100.reuse, R104, R4 ;  /* 0x000000686404723c */ /* 0x042ff00000001804 */
[C---:B------:R-:W-:Y:S01]  /*5370*/  HMMA.16816.F32 R8, R100.reuse, R106, R8 ;  /* 0x0000006a6408723c */ /* 0x040fe20000001808 */
[----:B------:R-:W1:Y:S07]  /*5380*/  LDSM.16.M88.4 R104, [R212+0x1e000] ;  /* 0x01e00000d468783b */ /* 0x000e6e0000000200 */
[C---:B----4-:R-:W-:Y:S08]  /*5390*/  HMMA.16816.F32 R12, R100.reuse, R84, R12 ;  /* 0x00000054640c723c */ /* 0x050ff0000000180c */
[----:B------:R-:W-:Y:S01]  /*53a0*/  HMMA.16816.F32 R16, R100, R86, R16 ;  /* 0x000000566410723c */ /* 0x000fe20000001810 */
[----:B------:R-:W4:Y:S07]  /*53b0*/  LDSM.16.M88.4 R84, [R212+0x1e800] ;  /* 0x01e80000d454783b */ /* 0x000f2e0000000200 */
[C---:B------:R-:W-:Y:S08]  /*53c0*/  HMMA.16816.F32 R4, R92.reuse, R108, R4 ;  /* 0x0000006c5c04723c */ /* 0x040ff00000001804 */
[C---:B------:R-:W-:Y:S08]  /*53d0*/  HMMA.16816.F32 R8, R92.reuse, R110, R8 ;  /* 0x0000006e5c08723c */ /* 0x040ff00000001808 */
[C---:B---3--:R-:W-:Y:S08]  /*53e0*/  HMMA.16816.F32 R12, R92.reuse, R88, R12 ;  /* 0x000000585c0c723c */ /* 0x048ff0000000180c */
[----:B------:R-:W-:Y:S08]  /*53f0*/  HMMA.16816.F32 R16, R92, R90, R16 ;  /* 0x0000005a5c10723c */ /* 0x000ff00000001810 */
[C---:B-1----:R-:W-:Y:S08]  /*5400*/  HMMA.16816.F32 R4, R96.reuse, R104, R4 ;  /* 0x000000686004723c */ /* 0x042ff00000001804 */
[C---:B------:R-:W-:Y:S08]  /*5410*/  HMMA.16816.F32 R8, R96.reuse, R106, R8 ;  /* 0x0000006a6008723c */ /* 0x040ff00000001808 */
[C---:B----4-:R-:W-:Y:S08]  /*5420*/  HMMA.16816.F32 R12, R96.reuse, R84, R12 ;  /* 0x00000054600c723c */ /* 0x050ff0000000180c */
[----:B------:R-:W-:Y:S04]  /*5430*/  HMMA.16816.F32 R16, R96, R86, R16 ;  /* 0x000000566010723c */ /* 0x000fe80000001810 */
[C---:B------:R-:W-:Y:S02]  /*5440*/  FADD.FTZ R84, -R114.reuse, R4 ;  /* 0x0000000472547221 */ /* 0x040fe40000010100 */
[----:B------:R-:W-:Y:S02]  /*5450*/  FADD.FTZ R4, -R114, R5 ;  /* 0x0000000572047221 */ /* 0x000fe40000010100 */
[----:B------:R-:W-:Y:S04]  /*5460*/  FMUL.FTZ R5, R128, R84 ;  /* 0x0000005480057220 */ /* 0x000fe80000410000 */
[----:B------:R-:W-:Y:S02]  /*5470*/  FMUL.FTZ R4, R126, R4 ;  /* 0x000000047e047220 */ /* 0x000fe40000410000 */
[----:B--2---:R-:W-:Y:S02]  /*5480*/  FADD.FTZ R6, -R112, R6 ;  /* 0x0000000670067221 */ /* 0x004fe40000010100 */
[----:B------:R-:W-:Y:S01]  /*5490*/  FADD.FTZ R8, -R114, R8 ;  /* 0x0000000872087221 */ /* 0x000fe20000010100 */
[----:B------:R-:W-:Y:S01]  /*54a0*/  F2FP.PACK_AB R4, R4, R5 ;  /* 0x000000050404723e */ /* 0x000fe200000000ff */
[----:B------:R-:W-:Y:S02]  /*54b0*/  FADD.FTZ R5, -R114, R12 ;  /* 0x0000000c72057221 */ /* 0x000fe40000010100 */
[----:B------:R-:W-:Y:S02]  /*54c0*/  FADD.FTZ R12, -R112, R7 ;  /* 0x00000007700c7221 */ /* 0x000fe40000010100 */
[----:B------:R1:W-:Y:S01]  /*54d0*/  STS [R231+0x20000], R4 ;  /* 0x02000004e7007388 */ /* 0x0003e20000000800 */
[----:B------:R-:W-:Y:S02]  /*54e0*/  FMUL.FTZ R84, R125, R8 ;  /* 0x000000087d547220 */ /* 0x000fe40000410000 */
[C---:B------:R-:W-:Y:S02]  /*54f0*/  FADD.FTZ R17, -R114.reuse, R17 ;  /* 0x0000001172117221 */ /* 0x040fe40000010100 */
[----:B------:R-:W-:Y:S02]  /*5500*/  FADD.FTZ R16, -R114, R16 ;  /* 0x0000001072107221 */ /* 0x000fe40000010100 */
[----:B------:R-:W-:Y:S02]  /*5510*/  FMUL.FTZ R7, R116, R17 ;  /* 0x0000001174077220 */ /* 0x000fe40000410000 */
[----:B------:R-:W-:Y:S02]  /*5520*/  FMUL.FTZ R12, R130, R12 ;  /* 0x0000000c820c7220 */ /* 0x000fe40000410000 */
[----:B------:R-:W-:Y:S02]  /*5530*/  FADD.FTZ R8, -R114, R13 ;  /* 0x0000000d72087221 */ /* 0x000fe40000010100 */
[----:B------:R-:W-:Y:S02]  /*5540*/  FMUL.FTZ R5, R121, R5 ;  /* 0x0000000579057220 */ /* 0x000fe40000410000 */
[----:B------:R-:W-:Y:S02]  /*5550*/  FMUL.FTZ R8, R118, R8 ;  /* 0x0000000876087220 */ /* 0x000fe40000410000 */
[----:B------:R-:W-:Y:S02]  /*5560*/  FADD.FTZ R10, -R112, R10 ;  /* 0x0000000a700a7221 */ /* 0x000fe40000010100 */
[----:B------:R-:W-:Y:S01]  /*5570*/  FADD.FTZ R9, -R114, R9 ;  /* 0x0000000972097221 */ /* 0x000fe20000010100 */
[----:B------:R-:W-:Y:S01]  /*5580*/  F2FP.PACK_AB R8, R8, R5 ;  /* 0x000000050808723e */ /* 0x000fe200000000ff */
[----:B------:R-:W-:Y:S02]  /*5590*/  FMUL.FTZ R13, R129, R10 ;  /* 0x0000000a810d7220 */ /* 0x000fe40000410000 */
[----:B------:R-:W-:Y:S02]  /*55a0*/  FMUL.FTZ R9, R123, R9 ;  /* 0x000000097b097220 */ /* 0x000fe40000410000 */
[----:B-1----:R-:W-:Y:S02]  /*55b0*/  FMUL.FTZ R4, R117, R16 ;  /* 0x0000001075047220 */ /* 0x002fe40000410000 */
[----:B------:R-:W-:Y:S01]  /*55c0*/  FMUL.FTZ R16, R131, R6 ;  /* 0x0000000683107220 */ /* 0x000fe20000410000 */
[----:B------:R-:W-:Y:S01]  /*55d0*/  F2FP.PACK_AB R9, R9, R84 ;  /* 0x000000540909723e */ /* 0x000fe200000000ff */
[C---:B------:R-:W-:Y:S01]  /*55e0*/  FADD.FTZ R6, -R112.reuse, R11 ;  /* 0x0000000b70067221 */ /* 0x040fe20000010100 */
[----:B------:R-:W-:Y:S01]  /*55f0*/  F2FP.PACK_AB R7, R7, R4 ;  /* 0x000000040707723e */ /* 0x000fe200000000ff */
[----:B------:R-:W-:Y:S01]  /*5600*/  FADD.FTZ R10, -R112, R14 ;  /* 0x0000000e700a7221 */ /* 0x000fe20000010100 */
[----:B------:R-:W-:Y:S01]  /*5610*/  F2FP.PACK_AB R4, R12, R16 ;  /* 0x000000100c04723e */ /* 0x000fe200000000ff */
[----:B------:R-:W-:Y:S02]  /*5620*/  FMUL.FTZ R6, R127, R6 ;  /* 0x000000067f067220 */ /* 0x000fe40000410000 */
[----:B------:R-:W-:Y:S02]  /*5630*/  FADD.FTZ R5, -R112, R15 ;  /* 0x0000000f70057221 */ /* 0x000fe40000010100 */
[----:B------:R1:W-:Y:S01]  /*5640*/  STS [R231+0x20400], R4 ;  /* 0x02040004e7007388 */ /* 0x0003e20000000800 */
[----:B------:R-:W-:Y:S01]  /*5650*/  FMUL.FTZ R10, R124, R10 ;  /* 0x0000000a7c0a7220 */ /* 0x000fe20000410000 */
[----:B------:R-:W-:Y:S01]  /*5660*/  F2FP.PACK_AB R6, R6, R13 ;  /* 0x0000000d0606723e */ /* 0x000fe200000000ff */
[----:B------:R-:W-:Y:S02]  /*5670*/  FMUL.FTZ R5, R122, R5 ;  /* 0x000000057a057220 */ /* 0x000fe40000410000 */
[C---:B------:R-:W-:Y:S01]  /*5680*/  FADD.FTZ R12, -R112.reuse, R18 ;  /* 0x00000012700c7221 */ /* 0x040fe20000010100 */
[----:B------:R-:W-:Y:S01]  /*5690*/  STS [R236+0x20000], R9 ;  /* 0x02000009ec007388 */ /* 0x000fe20000000800 */
[----:B------:R-:W-:Y:S01]  /*56a0*/  FADD.FTZ R11, -R112, R19 ;  /* 0x00000013700b7221 */ /* 0x000fe20000010100 */
[----:B------:R-:W-:Y:S01]  /*56b0*/  F2FP.PACK_AB R5, R5, R10 ;  /* 0x0000000a0505723e */ /* 0x000fe200000000ff */
[----:B------:R-:W-:Y:S02]  /*56c0*/  FMUL.FTZ R12, R120, R12 ;  /* 0x0000000c780c7220 */ /* 0x000fe40000410000 */
[----:B------:R-:W-:Y:S01]  /*56d0*/  STS [R236+0x20400], R6 ;  /* 0x02040006ec007388 */ /* 0x000fe20000000800 */
[----:B------:R-:W-:Y:S04]  /*56e0*/  FMUL.FTZ R11, R119, R11 ;  /* 0x0000000b770b7220 */ /* 0x000fe80000410000 */
[----:B------:R-:W-:Y:S05]  /*56f0*/  STS [R234+0x20000], R8 ;  /* 0x02000008ea007388 */ /* 0x000fea0000000800 */
[----:B------:R-:W-:Y:S01]  /*5700*/  STS [R234+0x20400], R5 ;  /* 0x02040005ea007388 */ /* 0x000fe20000000800 */
[----:B-1----:R-:W-:Y:S04]  /*5710*/  F2FP.PACK_AB R4, R11, R12 ;  /* 0x0000000c0b04723e */ /* 0x002fe800000000ff */
[----:B------:R-:W-:Y:S05]  /*5720*/  STS [R235+0x20000], R7 ;  /* 0x02000007eb007388 */ /* 0x000fea0000000800 */
[----:B------:R-:W-:Y:S05]  /*5730*/  STS [R235+0x20400], R4 ;  /* 0x02040004eb007388 */ /* 0x000fea0000000800 */
[----:B------:R-:W-:Y:S06]  /*5740*/  BAR.SYNC.DEFER_BLOCKING 0x0 ;  /* 0x0000000000007b1d */ /* 0x000fec0000010000 */
[----:B------:R-:W-:Y:S05]  /*5750*/  LDSM.16.MT88.4 R4, [R217+0x22000] ;  /* 0x02200000d904783b */ /* 0x000fea0000004200 */
[----:B------:R-:W1:Y:S05]  /*5760*/  LDSM.16.MT88.4 R8, [R0+0x8000] ;  /* 0x008000000008783b */ /* 0x000e6a0000004200 */
[----:B------:R-:W2:Y:S05]  /*5770*/  LDSM.16.MT88.4 R12, [R216+0x22000] ;  /* 0x02200000d80c783b */ /* 0x000eaa0000004200 */
[----:B------:R-:W3:Y:S05]  /*5780*/  LDSM.16.MT88.4 R16, [R0+0xa000] ;  /* 0x00a000000010783b */ /* 0x000eea0000004200 */
[----:B------:R-:W4:Y:S05]  /*5790*/  LDSM.16.MT88.4 R84, [R0+0xc000] ;  /* 0x00c000000054783b */ /* 0x000f2a0000004200 */
[----:B------:R-:W3:Y:S05]  /*57a0*/  LDSM.16.MT88.4 R88, [R0+0xe000] ;  /* 0x00e000000058783b */ /* 0x000eea0000004200 */
[----:B------:R-:W-:Y:S05]  /*57b0*/  LDSM.16.MT88.4 R92, [R0+0x8800] ;  /* 0x00880000005c783b */ /* 0x000fea0000004200 */
[----:B------:R-:W-:Y:S05]  /*57c0*/  LDSM.16.MT88.4 R96, [R216+0x22800] ;  /* 0x02280000d860783b */ /* 0x000fea0000004200 */
[----:B------:R-:W-:Y:S01]  /*57d0*/  LDSM.16.MT88.4 R100, [R0+0xa800] ;  /* 0x00a800000064783b */ /* 0x000fe20000004200 */
[-C--:B-1----:R-:W-:Y:S04]  /*57e0*/  HMMA.16816.F32 R20, R4, R8.reuse, R20 ;  /* 0x000000080414723c */ /* 0x082fe80000001814 */
[----:B------:R-:W-:Y:S05]  /*57f0*/  LDSM.16.MT88.4 R104, [R0+0xc800] ;  /* 0x00c800000068783b */ /* 0x000fea0000004200 */
[----:B------:R-:W-:Y:S01]  /*5800*/  LDSM.16.MT88.4 R108, [R0+0xe800] ;  /* 0x00e80000006c783b */ /* 0x000fe20000004200 */
[C---:B--2---:R-:W-:Y:S08]  /*5810*/  HMMA.16816.F32 R24, R12.reuse, R8, R24 ;  /* 0x000000080c18723c */ /* 0x044ff00000001818 */
[-C--:B------:R-:W-:Y:S08]  /*5820*/  HMMA.16816.F32 R28, R12, R10.reuse, R28 ;  /* 0x0000000a0c1c723c */ /* 0x080ff0000000181c */
[C---:B------:R-:W-:Y:S01]  /*5830*/  HMMA.16816.F32 R32, R4.reuse, R10, R32 ;  /* 0x0000000a0420723c */ /* 0x040fe20000001820 */
[----:B------:R-:W1:Y:S07]  /*5840*/  LDSM.16.MT88.4 R8, [R217+0x22800] ;  /* 0x02280000d908783b */ /* 0x000e6e0000004200 */
[-C--:B---3--:R-:W-:Y:S08]  /*5850*/  HMMA.16816.F32 R36, R4, R16.reuse, R36 ;  /* 0x000000100424723c */ /* 0x088ff00000001824 */
[C---:B------:R-:W-:Y:S08]  /*5860*/  HMMA.16816.F32 R40, R12.reuse, R16, R40 ;  /* 0x000000100c28723c */ /* 0x040ff00000001828 */
[-C--:B------:R-:W-:Y:S08]  /*5870*/  HMMA.16816.F32 R44, R12, R18.reuse, R44 ;  /* 0x000000120c2c723c */ /* 0x080ff0000000182c */
[C---:B------:R-:W-:Y:S01]  /*5880*/  HMMA.16816.F32 R48, R4.reuse, R18, R48 ;  /* 0x000000120430723c */ /* 0x040fe20000001830 */
[----:B------:R-:W-:Y:S07]  /*5890*/  LDSM.16.MT88.4 R16, [R216+0x23000] ;  /* 0x02300000d810783b */ /* 0x000fee0000004200 */
        /* <DEDUP_REMOVED lines=10> */
[----:B------:R-:W2:Y:S05]  /*5940*/  LDSM.16.MT88.4 R4, [R217+0x23000] ;  /* 0x02300000d904783b */ /* 0x000eaa0000004200 */
[----:B------:R-:W3:Y:S02]  /*5950*/  LDSM.16.MT88.4 R88, [R0+0xd000] ;  /* 0x00d000000058783b */ /* 0x000ee40000004200 */
[-C--:B-1----:R-:W-:Y:S08]  /*5960*/  HMMA.16816.F32 R20, R8, R92.reuse, R20 ;  /* 0x0000005c0814723c */ /* 0x082ff00000001814 */
[C---:B------:R-:W-:Y:S08]  /*5970*/  HMMA.16816.F32 R24, R96.reuse, R92, R24 ;  /* 0x0000005c6018723c */ /* 0x040ff00000001818 */
[-C--:B------:R-:W-:Y:S08]  /*5980*/  HMMA.16816.F32 R28, R96, R94.reuse, R28 ;  /* 0x0000005e601c723c */ /* 0x080ff0000000181c */
[C---:B------:R-:W-:Y:S01]  /*5990*/  HMMA.16816.F32 R32, R8.reuse, R94, R32 ;  /* 0x0000005e0820723c */ /* 0x040fe20000001820 */
[----:B------:R-:W1:Y:S07]  /*59a0*/  LDSM.16.MT88.4 R92, [R0+0xf000] ;  /* 0x00f00000005c783b */ /* 0x000e6e0000004200 */
[-C--:B------:R-:W-:Y:S08]  /*59b0*/  HMMA.16816.F32 R36, R8, R100.reuse, R36 ;  /* 0x000000640824723c */ /* 0x080ff00000001824 */
[C---:B------:R-:W-:Y:S08]  /*59c0*/  HMMA.16816.F32 R40, R96.reuse, R100, R40 ;  /* 0x000000646028723c */ /* 0x040ff00000001828 */
[-C--:B------:R-:W-:Y:S08]  /*59d0*/  HMMA.16816.F32 R44, R96, R102.reuse, R44 ;  /* 0x00000066602c723c */ /* 0x080ff0000000182c */
[C---:B------:R-:W-:Y:S01]  /*59e0*/  HMMA.16816.F32 R48, R8.reuse, R102, R48 ;  /* 0x000000660830723c */ /* 0x040fe20000001830 */
[----:B------:R-:W-:Y:S07]  /*59f0*/  LDSM.16.MT88.4 R100, [R216+0x23800] ;  /* 0x02380000d864783b */ /* 0x000fee0000004200 */
        /* <DEDUP_REMOVED lines=10> */
[----:B------:R-:W4:Y:S05]  /*5aa0*/  LDSM.16.MT88.4 R8, [R217+0x23800] ;  /* 0x02380000d908783b */ /* 0x000f2a0000004200 */
[----:B------:R-:W1:Y:S02]  /*5ab0*/  LDSM.16.MT88.4 R108, [R0+0xd800] ;  /* 0x00d80000006c783b */ /* 0x000e640000004200 */
[-C--:B--2---:R-:W-:Y:S08]  /*5ac0*/  HMMA.16816.F32 R20, R4, R12.reuse, R20 ;  /* 0x0000000c0414723c */ /* 0x084ff00000001814 */
[C---:B------:R-:W-:Y:S08]  /*5ad0*/  HMMA.16816.F32 R24, R16.reuse, R12, R24 ;  /* 0x0000000c1018723c */ /* 0x040ff00000001818 */
[-C--:B------:R-:W-:Y:S08]  /*5ae0*/  HMMA.16816.F32 R28, R16, R14.reuse, R28 ;  /* 0x0000000e101c723c */ /* 0x080ff0000000181c */
[C---:B------:R-:W-:Y:S01]  /*5af0*/  HMMA.16816.F32 R32, R4.reuse, R14, R32 ;  /* 0x0000000e0420723c */ /* 0x040fe20000001820 */
[----:B------:R-:W2:Y:S05]  /*5b00*/  LDSM.16.MT88.4 R12, [R0+0xf800] ;  /* 0x00f80000000c783b */ /* 0x000eaa0000004200 */
[----:B------:R-:W-:Y:S02]  /*5b10*/  BAR.SYNC.DEFER_BLOCKING 0x0 ;  /* 0x0000000000007b1d */ /* 0x000fe40000010000 */
[-C--:B------:R-:W-:Y:S08]  /*5b20*/  HMMA.16816.F32 R36, R4, R84.reuse, R36 ;  /* 0x000000540424723c */ /* 0x080ff00000001824 */
[C---:B------:R-:W-:Y:S08]  /*5b30*/  HMMA.16816.F32 R40, R16.reuse, R84, R40 ;  /* 0x000000541028723c */ /* 0x040ff00000001828 */
[-C--:B------:R-:W-:Y:S08]  /*5b40*/  HMMA.16816.F32 R44, R16, R86.reuse, R44 ;  /* 0x00000056102c723c */ /* 0x080ff0000000182c */
[C---:B------:R-:W-:Y:S08]  /*5b50*/  HMMA.16816.F32 R48, R4.reuse, R86, R48 ;  /* 0x000000560430723c */ /* 0x040ff00000001830 */
[-C--:B---3--:R-:W-:Y:S08]  /*5b60*/  HMMA.16816.F32 R52, R4, R88.reuse, R52 ;  /* 0x000000580434723c */ /* 0x088ff00000001834 */
[C---:B------:R-:W-:Y:S08]  /*5b70*/  HMMA.16816.F32 R56, R16.reuse, R88, R56 ;  /* 0x000000581038723c */ /* 0x040ff00000001838 */
[-C--:B------:R-:W-:Y:S08]  /*5b80*/  HMMA.16816.F32 R60, R16, R90.reuse, R60 ;  /* 0x0000005a103c723c */ /* 0x080ff0000000183c */
[C---:B------:R-:W-:Y:S08]  /*5b90*/  HMMA.16816.F32 R64, R4.reuse, R90, R64 ;  /* 0x0000005a0440723c */ /* 0x040ff00000001840 */
[-C--:B-1----:R-:W-:Y:S08]  /*5ba0*/  HMMA.16816.F32 R68, R4, R92.reuse, R68 ;  /* 0x0000005c0444723c */ /* 0x082ff00000001844 */
[C---:B------:R-:W-:Y:S08]  /*5bb0*/  HMMA.16816.F32 R72, R16.reuse, R92, R72 ;  /* 0x0000005c1048723c */ /* 0x040ff00000001848 */
[-C--:B------:R-:W-:Y:S08]  /*5bc0*/  HMMA.16816.F32 R76, R16, R94.reuse, R76 ;  /* 0x0000005e104c723c */ /* 0x080ff0000000184c */
[----:B------:R-:W-:Y:S08]  /*5bd0*/  HMMA.16816.F32 R80, R4, R94, R80 ;  /* 0x0000005e0450723c */ /* 0x000ff00000001850 */
[-C--:B----4-:R-:W-:Y:S08]  /*5be0*/  HMMA.16816.F32 R20, R8, R96.reuse, R20 ;  /* 0x000000600814723c */ /* 0x090ff00000001814 */
[C---:B------:R-:W-:Y:S08]  /*5bf0*/  HMMA.16816.F32 R24, R100.reuse, R96, R24 ;  /* 0x000000606418723c */ /* 0x040ff00000001818 */
[-C--:B------:R-:W-:Y:S08]  /*5c00*/  HMMA.16816.F32 R28, R100, R98.reuse, R28 ;  /* 0x00000062641c723c */ /* 0x080ff0000000181c */
        /* <DEDUP_REMOVED lines=9> */
[-C--:B--2---:R-:W-:Y:S08]  /*5ca0*/  HMMA.16816.F32 R68, R8, R12.reuse, R68 ;  /* 0x0000000c0844723c */ /* 0x084ff00000001844 */
[C---:B------:R-:W-:Y:S08]  /*5cb0*/  HMMA.16816.F32 R72, R100.reuse, R12, R72 ;  /* 0x0000000c6448723c */ /* 0x040ff00000001848 */
[-C--:B------:R-:W-:Y:S08]  /*5cc0*/  HMMA.16816.F32 R76, R100, R14.reuse, R76 ;  /* 0x0000000e644c723c */ /* 0x080ff0000000184c */
[----:B------:R-:W-:Y:S01]  /*5cd0*/  HMMA.16816.F32 R80, R8, R14, R80 ;  /* 0x0000000e0850723c */ /* 0x000fe20000001850 */
[----:B------:R-:W-:-:S07]  /*5ce0*/  @!P1 BRA `(.L_x_406) ;  /* 0x0000041000009947 */ /* 0x000fce0003800000 */
[----:B------:R-:W-:Y:S01]  /*5cf0*/  IMAD.MOV.U32 R15, RZ, RZ, c[0x0][0x370] ;  /* 0x0000dc00ff0f7624 */ /* 0x000fe200078e00ff */
[----:B------:R-:W-:Y:S01]  /*5d00*/  ISETP.GE.AND P5, PT, R232, c[0x0][0x220], PT ;  /* 0x00008800e8007a0c */ /* 0x000fe20003fa6270 */
[----:B------:R-:W-:Y:S01]  /*5d10*/  IMAD.MOV.U32 R4, RZ, RZ, R228 ;  /* 0x000000ffff047224 */ /* 0x000fe200078e00e4 */
[----:B------:R-:W-:Y:S01]  /*5d20*/  ISETP.GE.AND P4, PT, R240, c[0x0][0x220], PT ;  /* 0x00008800f0007a0c */ /* 0x000fe20003f86270 */
[----:B------:R-:W-:Y:S01]  /*5d30*/  IMAD.U32 R8, R15, -0x40, RZ ;  /* 0xffffffc00f087824 */ /* 0x000fe200078e00ff */
[----:B------:R-:W-:Y:S01]  /*5d40*/  ISETP.GE.AND P3, PT, R239, c[0x0][0x220], PT ;  /* 0x00008800ef007a0c */ /* 0x000fe20003f66270 */
[----:B------:R-:W-:Y:S01]  /*5d50*/  IMAD.MOV.U32 R5, RZ, RZ, R230 ;  /* 0x000000ffff057224 */ /* 0x000fe200078e00e6 */
[----:B------:R-:W-:Y:S01]  /*5d60*/  ISETP.GE.AND P2, PT, R241, c[0x0][0x220], PT ;  /* 0x00008800f1007a0c */ /* 0x000fe20003f46270 */
[----:B------:R-:W-:Y:S01]  /*5d70*/  IMAD.MOV.U32 R16, RZ, RZ, c[0x0][0x374] ;  /* 0x0000dd00ff107624 */ /* 0x000fe200078e00ff */
[C---:B------:R-:W-:Y:S02]  /*5d80*/  LEA R4, P0, R8.reuse, R4, 0x1 ;  /* 0x0000000408047211 */ /* 0x040fe400078008ff */
[----:B------:R-:W-:Y:S02]  /*5d90*/  SHF.R.S32.HI R7, RZ, 0x1f, R8 ;  /* 0x0000001fff077819 */ /* 0x000fe40000011408 */
[----:B------:R-:W-:Y:S01]  /*5da0*/  LEA.HI.X.SX32 R5, R8, R5, 0x1, P0 ;  /* 0x0000000508057211 */ /* 0x000fe200000f0eff */
[----:B------:R1:W-:Y:S01]  /*5db0*/  @P5 STS.128 [R226+0x8000], RZ ;  /* 0x008000ffe2005388 */ /* 0x0003e20000000c00 */
        /* <DEDUP_REMOVED lines=52> */
.L_x_406:
[----:B------:R-:W-:Y:S01]  /*6100*/  LDSM.16.M88.4 R128, [R220] ;  /* 0x00000000dc80783b */ /* 0x000fe20000000200 */
[----:B------:R-:W-:Y:S02]  /*6110*/  @UP5 UIADD3 UR13, UP4, UR9, -0x100, URZ ;  /* 0xffffff00090d5890 */ /* 0x000fe4000ff9e03f */
[----:B------:R-:W-:Y:S02]  /*6120*/  @UP5 UIADD3 UR11, UP1, UR11, -0x100, URZ ;  /* 0xffffff000b0b5890 */ /* 0x000fe4000ff3e03f */
[----:B------:R-:W2:Y:S01]  /*6130*/  LDSM.16.MT88.4 R16, [R0+0x10000] ;  /* 0x010000000010783b */ /* 0x000ea20000004200 */
[----:B------:R-:W-:Y:S02]  /*6140*/  @UP5 UIADD3.X UR12, UR8, -0x1, URZ, UP4, !UPT ;  /* 0xffffffff080c5890 */ /* 0x000fe4000a7fe43f */
[----:B------:R-:W-:Y:S02]  /*6150*/  @UP5 UIADD3.X UR10, UR10, -0x1, URZ, UP1, !UPT ;  /* 0xffffffff0a0a5890 */ /* 0x000fe40008ffe43f */
[----:B------:R-:W3:Y:S05]  /*6160*/  LDSM.16.M88.4 R124, [R220+0x1000] ;  /* 0x00100000dc7c783b */ /* 0x000eea0000000200 */
[----:B------:R-:W4:Y:S05]  /*6170*/  LDSM.16.MT88.4 R96, [R0+0x12000] ;  /* 0x012000000060783b */ /* 0x000f2a0000004200 */
[----:B------:R-:W1:Y:S05]  /*6180*/  LDSM.16.MT88.4 R112, [R0+0x14000] ;  /* 0x014000000070783b */ /* 0x000e6a0000004200 */
[----:B------:R-:W1:Y:S05]  /*6190*/  LDSM.16.MT88.4 R196, [R0+0x16000] ;  /* 0x0160000000c4783b */ /* 0x000e6a0000004200 */
[----:B------:R-:W-:Y:S05]  /*61a0*/  LDSM.16.M88.4 R200, [R223] ;  /* 0x00000000dfc8783b */ /* 0x000fea0000000200 */
[----:B------:R-:W1:Y:S05]  /*61b0*/  LDSM.16.MT88.4 R204, [R0+0x10800] ;  /* 0x0108000000cc783b */ /* 0x000e6a0000004200 */
[----:B------:R-:W1:Y:S02]  /*61c0*/  LDSM.16.M88.4 R208, [R223+0x1000] ;  /* 0x00100000dfd0783b */ /* 0x000e640000000200 */
[-C--:B-12---:R-:W-:Y:S08]  /*61d0*/  HMMA.16816.F32 R4, R128, R16.reuse, RZ ;  /* 0x000000108004723c */ /* 0x086ff000000018ff */
        /* <DEDUP_REMOVED lines=14> */
[----:B------:R-:W-:Y:S01]  /*62c0*/  HMMA.16816.F32 R128, R128, R198, RZ ;  /* 0x000000c68080723c */ /* 0x000fe200000018ff */
[----:B------:R-:W1:Y:S07]  /*62d0*/  LDSM.16.MT88.4 R196, [R0+0x12800] ;  /* 0x0128000000c4783b */ /* 0x000e6e0000004200 */
[-C--:B------:R-:W-:Y:S08]  /*62e0*/  HMMA.16816.F32 R4, R200, R204.reuse, R4 ;  /* 0x000000ccc804723c */ /* 0x080ff00000001804 */
[C---:B------:R-:W-:Y:S08]  /*62f0*/  HMMA.16816.F32 R8, R208.reuse, R204, R8 ;  /* 0x000000ccd008723c */ /* 0x040ff00000001808 */
[-C--:B------:R-:W-:Y:S08]  /*6300*/  HMMA.16816.F32 R12, R208, R206.reuse, R12 ;  /* 0x000000ced00c723c */ /* 0x080ff0000000180c */
[C---:B------:R-:W-:Y:S01]  /*6310*/  HMMA.16816.F32 R16, R200.reuse, R206, R16 ;  /* 0x000000cec810723c */ /* 0x040fe20000001810 */
[----:B------:R-:W2:Y:S07]  /*6320*/  LDSM.16.MT88.4 R204, [R0+0x14800] ;  /* 0x0148000000cc783b */ /* 0x000eae0000004200 */
[-C--:B-1----:R-:W-:Y:S08]  /*6330*/  HMMA.16816.F32 R84, R200, R196.reuse, R84 ;  /* 0x000000c4c854723c */ /* 0x082ff00000001854 */
[C---:B------:R-:W-:Y:S08]  /*6340*/  HMMA.16816.F32 R88, R208.reuse, R196, R88 ;  /* 0x000000c4d058723c */ /* 0x040ff00000001858 */
[-C--:B------:R-:W-:Y:S08]  /*6350*/  HMMA.16816.F32 R92, R208, R198.reuse, R92 ;  /* 0x000000c6d05c723c */ /* 0x080ff0000000185c */
[C---:B------:R-:W-:Y:S01]  /*6360*/  HMMA.16816.F32 R96, R200.reuse, R198, R96 ;  /* 0x000000c6c860723c */ /* 0x040fe20000001860 */
[----:B------:R-:W1:Y:S07]  /*6370*/  LDSM.16.MT88.4 R196, [R0+0x16800] ;  /* 0x0168000000c4783b */ /* 0x000e6e0000004200 */
[-C--:B--2---:R-:W-:Y:S08]  /*6380*/  HMMA.16816.F32 R100, R200, R204.reuse, R100 ;  /* 0x000000ccc864723c */ /* 0x084ff00000001864 */
[C---:B------:R-:W-:Y:S08]  /*6390*/  HMMA.16816.F32 R104, R208.reuse, R204, R104 ;  /* 0x000000ccd068723c */ /* 0x040ff00000001868 */
[-C--:B------:R-:W-:Y:S08]  /*63a0*/  HMMA.16816.F32 R108, R208, R206.reuse, R108 ;  /* 0x000000ced06c723c */ /* 0x080ff0000000186c */
[C---:B------:R-:W-:Y:S01]  /*63b0*/  HMMA.16816.F32 R112, R200.reuse, R206, R112 ;  /* 0x000000cec870723c */ /* 0x040fe20000001870 */
[----:B------:R-:W-:Y:S07]  /*63c0*/  LDSM.16.M88.4 R204, [R221] ;  /* 0x00000000ddcc783b */ /* 0x000fee0000000200 */
[-C--:B-1----:R-:W-:Y:S08]  /*63d0*/  HMMA.16816.F32 R116, R200, R196.reuse, R116 ;  /* 0x000000c4c874723c */ /* 0x082ff00000001874 */
[C---:B------:R-:W-:Y:S08]  /*63e0*/  HMMA.16816.F32 R120, R208.reuse, R196, R120 ;  /* 0x000000c4d078723c */ /* 0x040ff00000001878 */
[-C--:B------:R-:W-:Y:S01]  /*63f0*/  HMMA.16816.F32 R124, R208, R198.reuse, R124 ;  /* 0x000000c6d07c723c */ /* 0x080fe2000000187c */
[----:B------:R-:W1:Y:S07]  /*6400*/  LDSM.16.MT88.4 R208, [R0+0x11000] ;  /* 0x0110000000d0783b */ /* 0x000e6e0000004200 */
[----:B------:R-:W-:Y:S01]  /*6410*/  HMMA.16816.F32 R128, R200, R198, R128 ;  /* 0x000000c6c880723c */ /* 0x000fe20000001880 */
[----:B------:R-:W2:Y:S05]  /*6420*/  LDSM.16.M88.4 R196, [R221+0x1000] ;  /* 0x00100000ddc4783b */ /* 0x000eaa0000000200 */
[----:B------:R-:W3:Y:S02]  /*6430*/  LDSM.16.MT88.4 R200, [R0+0x13000] ;  /* 0x0130000000c8783b */ /* 0x000ee40000004200 */
[-C--:B-1----:R-:W-:Y:S08]  /*6440*/  HMMA.16816.F32 R4, R204, R208.reuse, R4 ;  /* 0x000000d0cc04723c */ /* 0x082ff00000001804 */
        /* <DEDUP_REMOVED lines=13> */
[----:B------:R-:W-:Y:S07]  /*6520*/  LDSM.16.MT88.4 R208, [R0+0x11800] ;  /* 0x0118000000d0783b */ /* 0x000fee0000004200 */
[-C--:B--2---:R-:W-:Y:S08]  /*6530*/  HMMA.16816.F32 R116, R204, R200.reuse, R116 ;  /* 0x000000c8cc74723c */ /* 0x084ff00000001874 */
[C---:B------:R-:W-:Y:S08]  /*6540*/  HMMA.16816.F32 R120, R196.reuse, R200, R120 ;  /* 0x000000c8c478723c */ /* 0x040ff00000001878 */
[-C--:B------:R-:W-:Y:S01]  /*6550*/  HMMA.16816.F32 R124, R196, R202.reuse, R124 ;  /* 0x000000cac47c723c */ /* 0x080fe2000000187c */
[----:B------:R-:W1:Y:S07]  /*6560*/  LDSM.16.M88.4 R196, [R222] ;  /* 0x00000000dec4783b */ /* 0x000e6e0000000200 */
        /* <DEDUP_REMOVED lines=16> */
[C---:B------:R-:W-:Y:S08]  /*6670*/  HMMA.16816.F32 R112, R196.reuse, R210, R112 ;  /* 0x000000d2c470723c */ /* 0x040ff00000001870 */
[-C--:B--2---:R-:W-:Y:S08]  /*6680*/  HMMA.16816.F32 R116, R196, R204.reuse, R116 ;  /* 0x000000ccc474723c */ /* 0x084ff00000001874 */
[C---:B------:R-:W-:Y:S07]  /*6690*/  HMMA.16816.F32 R120, R200.reuse, R204, R120 ;  /* 0x000000ccc878723c */ /* 0x040fee0000001878 */
[----:B------:R-:W-:Y:S01]  /*66a0*/  @P1 IADD3 R204, P0, R243, UR9, RZ ;  /* 0x00000009f3cc1c10 */ /* 0x000fe2000ff1e0ff */
[-C--:B------:R-:W-:Y:S01]  /*66b0*/  HMMA.16816.F32 R124, R200, R206.reuse, R124 ;  /* 0x000000cec87c723c */ /* 0x080fe2000000187c */
[----:B------:R-:W-:Y:S03]  /*66c0*/  @UP5 UMOV UR9, UR13 ;  /* 0x0000000d00095c82 */ /* 0x000fe60008000000 */
[----:B------:R-:W-:Y:S01]  /*66d0*/  @P1 IADD3.X R205, R242, UR8, RZ, P0, !PT ;  /* 0x00000008f2cd1c10 */ /* 0x000fe200087fe4ff */
[----:B------:R-:W-:Y:S02]  /*66e0*/  @UP5 UMOV UR8, UR12 ;  /* 0x0000000c00085c82 */ /* 0x000fe40008000000 */
[----:B------:R-:W-:Y:S01]  /*66f0*/  IMAD.SHL.U32 R202, R248, 0x8, RZ ;  /* 0x00000008f8ca7824 */ /* 0x000fe200078e00ff */
[----:B------:R-:W-:Y:S01]  /*6700*/  HMMA.16816.F32 R128, R196, R206, R128 ;  /* 0x000000cec480723c */ /* 0x000fe20000001880 */
[----:B------:R1:W5:Y:S03]  /*6710*/  @P1 LDG.E R237, [R204.64+-0x100] ;  /* 0xffff0004cced1981 */ /* 0x000366000c1e1900 */
[-C--:B------:R-:W-:Y:S01]  /*6720*/  LEA R200, P0, R202, R224.reuse, 0x2 ;  /* 0x000000e0cac87211 */ /* 0x080fe200078010ff */
[C---:B------:R-:W-:Y:S01]  /*6730*/  IMAD.SHL.U32 R203, R248.reuse, 0x10, RZ ;  /* 0x00000010f8cb7824 */ /* 0x040fe200078e00ff */
[----:B------:R1:W5:Y:S01]  /*6740*/  @P1 LDG.E R238, [R204.64+-0xe0] ;  /* 0xffff2004ccee1981 */ /* 0x000362000c1e1900 */
[----:B------:R-:W-:Y:S01]  /*6750*/  IMAD R199, R248, 0x18, RZ ;  /* 0x00000018f8c77824 */ /* 0x000fe200078e02ff */
[-C--:B------:R-:W-:Y:S01]  /*6760*/  LEA.HI.X.SX32 R201, R202, R225.reuse, 0x2, P0 ;  /* 0x000000e1cac97211 */ /* 0x080fe200000f16ff */
[C---:B------:R-:W-:Y:S02]  /*6770*/  IMAD R206, R248.reuse, 0x28, RZ ;  /* 0x00000028f8ce7824 */ /* 0x040fe400078e02ff */
[----:B------:R2:W-:Y:S01]  /*6780*/  RED.E.ADD.F32.FTZ.RN.STRONG.GPU [R224.64], R4 ;  /* 0x00000004e000798e */ /* 0x0005e2000c10e784 */
[CC--:B------:R-:W-:Y:S04]  /*6790*/  LEA R196, P2, R203.reuse, R224.reuse, 0x2 ;  /* 0x000000e0cbc47211 */ /* 0x0c0fe800078410ff */
[----:B------:R3:W-:Y:S01]  /*67a0*/  RED.E.ADD.F32.FTZ.RN.STRONG.GPU [R200.64], R5 ;  /* 0x00000005c800798e */ /* 0x0007e2000c10e784 */
[-C--:B------:R-:W-:Y:S05]  /*67b0*/  LEA.HI.X.SX32 R197, R203, R225.reuse, 0x2, P2 ;  /* 0x000000e1cbc57211 */ /* 0x080fea00010f16ff */
[----:B------:R4:W-:Y:S01]  /*67c0*/  RED.E.ADD.F32.FTZ.RN.STRONG.GPU [R196.64], R6 ;  /* 0x00000006c400798e */ /* 0x0009e2000c10e784 */
[C---:B-1----:R-:W-:Y:S02]  /*67d0*/  IMAD.SHL.U32 R205, R248.reuse, 0x20, RZ ;  /* 0x00000020f8cd7824 */ /* 0x042fe400078e00ff */
[----:B------:R-:W-:Y:S03]  /*67e0*/  IMAD R204, R248, 0x30, RZ ;  /* 0x00000030f8cc7824 */ /* 0x000fe600078e02ff */
[-C--:B------:R-:W-:Y:S02]  /*67f0*/  LEA R198, P2, R205, R224.reuse, 0x2 ;  /* 0x000000e0cdc67211 */ /* 0x080fe400078410ff */
[CC--:B--2---:R-:W-:Y:S04]  /*6800*/  LEA R4, P0, R199.reuse, R224.reuse, 0x2 ;  /* 0x000000e0c7047211 */ /* 0x0c4fe800078010ff */
[-C--:B---3--:R-:W-:Y:S02]  /*6810*/  LEA.HI.X.SX32 R5, R199, R225.reuse, 0x2, P0 ;  /* 0x000000e1c7057211 */ /* 0x088fe400000f16ff */
[-C--:B------:R-:W-:Y:S03]  /*6820*/  LEA.HI.X.SX32 R199, R205, R225.reuse, 0x2, P2 ;  /* 0x000000e1cdc77211 */ /* 0x080fe600010f16ff */
[----:B------:R1:W-:Y:S01]  /*6830*/  RED.E.ADD.F32.FTZ.RN.STRONG.GPU [R4.64], R7 ;  /* 0x000000070400798e */ /* 0x0003e2000c10e784 */
[CC--:B----4-:R-:W-:Y:S04]  /*6840*/  LEA R196, P0, R206.reuse, R224.reuse, 0x2 ;  /* 0x000000e0cec47211 */ /* 0x0d0fe800078010ff */
[----:B------:R-:W-:Y:S01]  /*6850*/  RED.E.ADD.F32.FTZ.RN.STRONG.GPU [R198.64], R8 ;  /* 0x00000008c600798e */ /* 0x000fe2000c10e784 */
[-C--:B------:R-:W-:Y:S05]  /*6860*/  LEA.HI.X.SX32 R197, R206, R225.reuse, 0x2, P0 ;  /* 0x000000e1cec57211 */ /* 0x080fea00000f16ff */
[----:B------:R2:W-:Y:S01]  /*6870*/  RED.E.ADD.F32.FTZ.RN.STRONG.GPU [R196.64], R9 ;  /* 0x00000009c400798e */ /* 0x0005e2000c10e784 */
[-C--:B-1----:R-:W-:Y:S01]  /*6880*/  LEA R4, P2, R204, R224.reuse, 0x2 ;  /* 0x000000e0cc047211 */ /* 0x082fe200078410ff */
[----:B------:R-:W-:Y:S03]  /*6890*/  IMAD R7, R248, 0x38, RZ ;  /* 0x00000038f8077824 */ /* 0x000fe600078e02ff */
[-C--:B------:R-:W-:Y:S02]  /*68a0*/  LEA.HI.X.SX32 R5, R204, R225.reuse, 0x2, P2 ;  /* 0x000000e1cc057211 */ /* 0x080fe400010f16ff */
[CC--:B------:R-:W-:Y:S03]  /*68b0*/  LEA R6, P0, R7.reuse, R224.reuse, 0x2 ;  /* 0x000000e007067211 */ /* 0x0c0fe600078010ff */
[----:B------:R1:W-:Y:S01]  /*68c0*/  RED.E.ADD.F32.FTZ.RN.STRONG.GPU [R4.64], R10 ;  /* 0x0000000a0400798e */ /* 0x0003e2000c10e784 */
[-C--:B------:R-:W-:Y:S02]  /*68d0*/  LEA.HI.X.SX32 R7, R7, R225.reuse, 0x2, P0 ;  /* 0x000000e107077211 */ /* 0x080fe400000f16ff */
[----:B--2---:R-:W-:Y:S03]  /*68e0*/  IADD3 R9, R203, 0x20, RZ ;  /* 0x00000020cb097810 */ /* 0x004fe60007ffe0ff */
[----:B------:R2:W-:Y:S01]  /*68f0*/  RED.E.ADD.F32.FTZ.RN.STRONG.GPU [R6.64], R11 ;  /* 0x0000000b0600798e */ /* 0x0005e2000c10e784 */
[CC--:B------:R-:W-:Y:S04]  /*6900*/  LEA R8, P0, R9.reuse, R224.reuse, 0x2 ;  /* 0x000000e009087211 */ /* 0x0c0fe800078010ff */
[----:B------:R3:W-:Y:S05]  /*6910*/  RED.E.ADD.F32.FTZ.RN.STRONG.GPU [R224.64+0x80], R16 ;  /* 0x00008010e000798e */ /* 0x0007ea000c10e784 */
        /* <DEDUP_REMOVED lines=11> */
[-C--:B------:R-:W-:Y:S02]  /*69d0*/  LEA.HI.X.SX32 R11, R6, R225.reuse, 0x2, P2 ;  /* 0x000000e1060b7211 */ /* 0x080fe400010f16ff */
[CC--:B---3--:R-:W-:Y:S03]  /*69e0*/  LEA R16, P0, R5.reuse, R224.reuse, 0x2 ;  /* 0x000000e005107211 */ /* 0x0c8fe600078010ff */
[----:B------:R2:W-:Y:S01]  /*69f0*/  RED.E.ADD.F32.FTZ.RN.STRONG.GPU [R10.64], R12 ;  /* 0x0000000c0a00798e */ /* 0x0005e2000c10e784 */
[-C--:B----4-:R-:W-:Y:S01]  /*6a00*/  LEA.HI.X.SX32 R17, R5, R225.reuse, 0x2, P0 ;  /* 0x000000e105117211 */ /* 0x090fe200000f16ff */
[----:B------:R-:W-:Y:S04]  /*6a10*/  IMAD.IADD R5, R202, 0x1, R4 ;  /* 0x00000001ca057824 */ /* 0x000fe800078e0204 */
[----:B------:R-:W-:Y:S05]  /*6a20*/  RED.E.ADD.F32.FTZ.RN.STRONG.GPU [R16.64], R13 ;  /* 0x0000000d1000798e */ /* 0x000fea000c10e784 */
[----:B------:R-:W-:Y:S01]  /*6a30*/  LDSM.16.MT88.4 R16, [R0+0x2000] ;  /* 0x002000000010783b */ /* 0x000fe20000004200 */
[CC--:B-1----:R-:W-:Y:S04]  /*6a40*/  LEA R8, P0, R4.reuse, R224.reuse, 0x2 ;  /* 0x000000e004087211 */ /* 0x0c2fe800078010ff */
[-C--:B------:R-:W-:Y:S02]  /*6a50*/  LEA.HI.X.SX32 R9, R4, R225.reuse, 0x2, P0 ;  /* 0x000000e104097211 */ /* 0x080fe400000f16ff */
[CC--:B------:R-:W-:Y:S03]  /*6a60*/  LEA R6, P0, R5.reuse, R224.reuse, 0x2 ;  /* 0x000000e005067211 */ /* 0x0c0fe600078010ff */
[----:B------:R1:W-:Y:S01]  /*6a70*/  RED.E.ADD.F32.FTZ.RN.STRONG.GPU [R8.64], R14 ;  /* 0x0000000e0800798e */ /* 0x0003e2000c10e784 */
[-C--:B------:R-:W-:Y:S05]  /*6a80*/  LEA.HI.X.SX32 R7, R5, R225.reuse, 0x2, P0 ;  /* 0x000000e105077211 */ /* 0x080fea00000f16ff */
[----:B------:R3:W-:Y:S01]  /*6a90*/  RED.E.ADD.F32.FTZ.RN.STRONG.GPU [R6.64], R15 ;  /* 0x0000000f0600798e */ /* 0x0007e2000c10e784 */
[----:B--2---:R-:W-:Y:S04]  /*6aa0*/  IADD3 R10, R203, 0x40, RZ ;  /* 0x00000040cb0a7810 */ /* 0x004fe80007ffe0ff */
[----:B------:R-:W-:Y:S01]  /*6ab0*/  RED.E.ADD.F32.FTZ.RN.STRONG.GPU [R224.64+0x100], R84 ;  /* 0x00010054e000798e */ /* 0x000fe2000c10e784 */
[----:B------:R-:W-:Y:S04]  /*6ac0*/  IMAD.IADD R4, R202, 0x1, R10 ;  /* 0x00000001ca047824 */ /* 0x000fe800078e020a */
[----:B------:R-:W-:Y:S01]  /*6ad0*/  RED.E.ADD.F32.FTZ.RN.STRONG.GPU [R200.64+0x100], R85 ;  /* 0x00010055c800798e */ /* 0x000fe2000c10e784 */
[CC--:B-1----:R-:W-:Y:S04]  /*6ae0*/  LEA R8, P0, R10.reuse, R224.reuse, 0x2 ;  /* 0x000000e00a087211 */ /* 0x0c2fe800078010ff */
[-C--:B------:R-:W-:Y:S02]  /*6af0*/  LEA.HI.X.SX32 R9, R10, R225.reuse, 0x2, P0 ;  /* 0x000000e10a097211 */ /* 0x080fe400000f16ff */
[-C--:B------:R-:W-:Y:S01]  /*6b00*/  LEA R14, P0, R4, R224.reuse, 0x2 ;  /* 0x000000e0040e7211 */ /* 0x080fe200078010ff */
[----:B---3--:R-:W-:Y:S02]  /*6b10*/  IMAD.IADD R6, R202, 0x1, R4 ;  /* 0x00000001ca067824 */ /* 0x008fe400078e0204 */
[----:B------:R1:W-:Y:S01]  /*6b20*/  RED.E.ADD.F32.FTZ.RN.STRONG.GPU [R8.64], R86 ;  /* 0x000000560800798e */ /* 0x0003e2000c10e784 */
[-C--:B------:R-:W-:Y:S01]  /*6b30*/  LEA.HI.X.SX32 R15, R4, R225.reuse, 0x2, P0 ;  /* 0x000000e1040f7211 */ /* 0x080fe200000f16ff */
[----:B------:R-:W-:Y:S01]  /*6b40*/  IMAD.IADD R5, R202, 0x1, R6 ;  /* 0x00000001ca057824 */ /* 0x000fe200078e0206 */
[CC--:B------:R-:W-:Y:S03]  /*6b50*/  LEA R10, P2, R6.reuse, R224.reuse, 0x2 ;  /* 0x000000e0060a7211 */ /* 0x0c0fe600078410ff */
[----:B------:R-:W-:Y:S01]  /*6b60*/  RED.E.ADD.F32.FTZ.RN.STRONG.GPU [R14.64], R87 ;  /* 0x000000570e00798e */ /* 0x000fe2000c10e784 */
[-C--:B------:R-:W-:Y:S01]  /*6b70*/  LEA.HI.X.SX32 R11, R6, R225.reuse, 0x2, P2 ;  /* 0x000000e1060b7211 */ /* 0x080fe200010f16ff */
[C---:B------:R-:W-:Y:S01]  /*6b80*/  IMAD.IADD R4, R202.reuse, 0x1, R5 ;  /* 0x00000001ca047824 */ /* 0x040fe200078e0205 */
[CC--:B------:R-:W-:Y:S02]  /*6b90*/  LEA R12, P0, R5.reuse, R224.reuse, 0x2 ;  /* 0x000000e0050c7211 */ /* 0x0c0fe400078010ff */
[----:B------:R-:W-:Y:S02]  /*6ba0*/  LDSM.16.MT88.4 R84, [R0+0x4000] ;  /* 0x004000000054783b */ /* 0x000fe40000004200 */
[-C--:B------:R-:W-:Y:S01]  /*6bb0*/  LEA.HI.X.SX32 R13, R5, R225.reuse, 0x2, P0 ;  /* 0x000000e1050d7211 */ /* 0x080fe200000f16ff */
[----:B------:R-:W-:Y:S02]  /*6bc0*/  IMAD.IADD R5, R202, 0x1, R4 ;  /* 0x00000001ca057824 */ /* 0x000fe400078e0204 */
[----:B------:R2:W-:Y:S05]  /*6bd0*/  RED.E.ADD.F32.FTZ.RN.STRONG.GPU [R10.64], R88 ;  /* 0x000000580a00798e */ /* 0x0005ea000c10e784 */
[----:B------:R-:W-:Y:S01]  /*6be0*/  RED.E.ADD.F32.FTZ.RN.STRONG.GPU [R12.64], R89 ;  /* 0x000000590c00798e */ /* 0x000fe2000c10e784 */
        /* <DEDUP_REMOVED lines=9> */
[----:B------:R-:W-:Y:S05]  /*6c80*/  RED.E.ADD.F32.FTZ.RN.STRONG.GPU [R200.64+0x180], R97 ;  /* 0x00018061c800798e */ /* 0x000fea000c10e784 */
[----:B------:R-:W-:Y:S01]  /*6c90*/  LDSM.16.MT88.4 R88, [R0+0x6000] ;  /* 0x006000000058783b */ /* 0x000fe20000004200 */
        /* <DEDUP_REMOVED lines=67> */
[CC--:B------:R-:W-:Y:S03]  /*70d0*/  LEA R12, P0, R5.reuse, R224.reuse, 0x2 ;  /* 0x000000e0050c7211 */ /* 0x0c0fe600078010ff */
[----:B------:R2:W-:Y:S01]  /*70e0*/  RED.E.ADD.F32.FTZ.RN.STRONG.GPU [R10.64], R108 ;  /* 0x0000006c0a00798e */ /* 0x0005e2000c10e784 */
[-C--:B------:R-:W-:Y:S01]  /*70f0*/  LEA.HI.X.SX32 R13, R5, R225.reuse, 0x2, P0 ;  /* 0x000000e1050d7211 */ /* 0x080fe200000f16ff */
[----:B------:R-:W-:Y:S04]  /*7100*/  IMAD.IADD R5, R202, 0x1, R4 ;  /* 0x00000001ca057824 */ /* 0x000fe800078e0204 */
        /* <DEDUP_REMOVED lines=8> */
[----:B------:R-:W-:Y:S03]  /*7190*/  IMAD.IADD R4, R202, 0x1, R10 ;  /* 0x00000001ca047824 */ /* 0x000fe600078e020a */
[----:B------:R-:W-:Y:S05]  /*71a0*/  RED.E.ADD.F32.FTZ.RN.STRONG.GPU [R224.64+0x300], R116 ;  /* 0x00030074e000798e */ /* 0x000fea000c10e784 */
[----:B------:R-:W-:Y:S05]  /*71b0*/  RED.E.ADD.F32.FTZ.RN.STRONG.GPU [R200.64+0x300], R117 ;  /* 0x00030075c800798e */ /* 0x000fea000c10e784 */
[----:B------:R-:W-:Y:S01]  /*71c0*/  LDSM.16.MT88.4 R108, [R0+0x6800] ;  /* 0x00680000006c783b */ /* 0x000fe20000004200 */
[CC--:B-1----:R-:W-:Y:S04]  /*71d0*/  LEA R8, P0, R10.reuse, R224.reuse, 0x2 ;  /* 0x000000e00a087211 */ /* 0x0c2fe800078010ff */
[-C--:B------:R-:W-:Y:S02]  /*71e0*/  LEA.HI.X.SX32 R9, R10, R225.reuse, 0x2, P0 ;  /* 0x000000e10a097211 */ /* 0x080fe400000f16ff */
[-C--:B------:R-:W-:Y:S01]  /*71f0*/  LEA R12, P0, R4, R224.reuse, 0x2 ;  /* 0x000000e0040c7211 */ /* 0x080fe200078010ff */
[----:B--2---:R-:W-:Y:S02]  /*7200*/  IMAD.IADD R6, R202, 0x1, R4 ;  /* 0x00000001ca067824 */ /* 0x004fe400078e0204 */
[----:B------:R1:W-:Y:S01]  /*7210*/  RED.E.ADD.F32.FTZ.RN.STRONG.GPU [R8.64], R118 ;  /* 0x000000760800798e */ /* 0x0003e2000c10e784 */
[-C--:B------:R-:W-:Y:S01]  /*7220*/  LEA.HI.X.SX32 R13, R4, R225.reuse, 0x2, P0 ;  /* 0x000000e1040d7211 */ /* 0x080fe200000f16ff */
[C---:B------:R-:W-:Y:S04]  /*7230*/  IMAD.IADD R5, R202.reuse, 0x1, R6 ;  /* 0x00000001ca057824 */ /* 0x040fe800078e0206 */
[----:B------:R-:W-:Y:S01]  /*7240*/  RED.E.ADD.F32.FTZ.RN.STRONG.GPU [R12.64], R119 ;  /* 0x000000770c00798e */ /* 0x000fe2000c10e784 */
[CC--:B------:R-:W-:Y:S01]  /*7250*/  LEA R10, P0, R5.reuse, R224.reuse, 0x2 ;  /* 0x000000e0050a7211 */ /* 0x0c0fe200078010ff */
[C---:B------:R-:W-:Y:S03]  /*7260*/  IMAD.IADD R4, R202.reuse, 0x1, R5 ;  /* 0x00000001ca047824 */ /* 0x040fe600078e0205 */
[-C--:B------:R-:W-:Y:S01]  /*7270*/  LEA.HI.X.SX32 R11, R5, R225.reuse, 0x2, P0 ;  /* 0x000000e1050b7211 */ /* 0x080fe200000f16ff */
[----:B------:R-:W-:Y:S01]  /*7280*/  IMAD.IADD R5, R202, 0x1, R4 ;  /* 0x00000001ca057824 */ /* 0x000fe200078e0204 */
[CC--:B-1----:R-:W-:Y:S04]  /*7290*/  LEA R8, P2, R6.reuse, R224.reuse, 0x2 ;  /* 0x000000e006087211 */ /* 0x0c2fe800078410ff */
[-C--:B------:R-:W-:Y:S02]  /*72a0*/  LEA.HI.X.SX32 R9, R6, R225.reuse, 0x2, P2 ;  /* 0x000000e106097211 */ /* 0x080fe400010f16ff */
[CC--:B------:R-:W-:Y:S03]  /*72b0*/  LEA R6, P0, R4.reuse, R224.reuse, 0x2 ;  /* 0x000000e004067211 */ /* 0x0c0fe600078010ff */
[----:B------:R1:W-:Y:S01]  /*72c0*/  RED.E.ADD.F32.FTZ.RN.STRONG.GPU [R8.64], R120 ;  /* 0x000000780800798e */ /* 0x0003e2000c10e784 */
[-C--:B------:R-:W-:Y:S02]  /*72d0*/  LEA.HI.X.SX32 R7, R4, R225.reuse, 0x2, P0 ;  /* 0x000000e104077211 */ /* 0x080fe400000f16ff */
[----:B------:R-:W-:Y:S02]  /*72e0*/  IADD3 R4, R203, 0xe0, RZ ;  /* 0x000000e0cb047810 */ /* 0x000fe40007ffe0ff */
[----:B------:R2:W-:Y:S05]  /*72f0*/  RED.E.ADD.F32.FTZ.RN.STRONG.GPU [R10.64], R121 ;  /* 0x000000790a00798e */ /* 0x0005ea000c10e784 */
[----:B------:R3:W-:Y:S01]  /*7300*/  RED.E.ADD.F32.FTZ.RN.STRONG.GPU [R6.64], R122 ;  /* 0x0000007a0600798e */ /* 0x0007e2000c10e784 */
[CC--:B-1----:R-:W-:Y:S04]  /*7310*/  LEA R8, P0, R5.reuse, R224.reuse, 0x2 ;  /* 0x000000e005087211 */ /* 0x0c2fe800078010ff */
[-C--:B------:R-:W-:Y:S02]  /*7320*/  LEA.HI.X.SX32 R9, R5, R225.reuse, 0x2, P0 ;  /* 0x000000e105097211 */ /* 0x080fe400000f16ff */
[CC--:B--2---:R-:W-:Y:S03]  /*7330*/  LEA R10, P0, R4.reuse, R224.reuse, 0x2 ;  /* 0x000000e0040a7211 */ /* 0x0c4fe600078010ff */
[----:B------:R1:W-:Y:S01]  /*7340*/  RED.E.ADD.F32.FTZ.RN.STRONG.GPU [R8.64], R123 ;  /* 0x0000007b0800798e */ /* 0x0003e2000c10e784 */
[-C--:B------:R-:W-:Y:S01]  /*7350*/  LEA.HI.X.SX32 R11, R4, R225.reuse, 0x2, P0 ;  /* 0x000000e1040b7211 */ /* 0x080fe200000f16ff */
[----:B---3--:R-:W-:Y:S03]  /*7360*/  IMAD.IADD R6, R202, 0x1, R4 ;  /* 0x00000001ca067824 */ /* 0x008fe600078e0204 */
[----:B------:R-:W-:Y:S02]  /*7370*/  RED.E.ADD.F32.FTZ.RN.STRONG.GPU [R224.64+0x380], R128 ;  /* 0x00038080e000798e */ /* 0x000fe4000c10e784 */
[CC--:B------:R-:W-:Y:S03]  /*7380*/  LEA R14, P0, R6.reuse, R224.reuse, 0x2 ;  /* 0x000000e0060e7211 */ /* 0x0c0fe600078010ff */
[----:B------:R-:W-:Y:S01]  /*7390*/  RED.E.ADD.F32.FTZ.RN.STRONG.GPU [R200.64+0x380], R129 ;  /* 0x00038081c800798e */ /* 0x000fe2000c10e784 */
[-C--:B------:R-:W-:Y:S04]  /*73a0*/  LEA.HI.X.SX32 R15, R6, R225.reuse, 0x2, P0 ;  /* 0x000000e1060f7211 */ /* 0x080fe800000f16ff */
[----:B------:R2:W-:Y:S05]  /*73b0*/  RED.E.ADD.F32.FTZ.RN.STRONG.GPU [R10.64], R130 ;  /* 0x000000820a00798e */ /* 0x0005ea000c10e784 */
[----:B------:R-:W-:Y:S01]  /*73c0*/  RED.E.ADD.F32.FTZ.RN.STRONG.GPU [R14.64], R131 ;  /* 0x000000830e00798e */ /* 0x000fe2000c10e784 */
[C---:B-1----:R-:W-:Y:S04]  /*73d0*/  IMAD.IADD R8, R202.reuse, 0x1, R6 ;  /* 0x00000001ca087824 */ /* 0x042fe800078e0206 */
[----:B------:R-:W-:Y:S01]  /*73e0*/  IMAD.IADD R5, R202, 0x1, R8 ;  /* 0x00000001ca057824 */ /* 0x000fe200078e0208 */
[-C--:B------:R-:W-:Y:S03]  /*73f0*/  LEA R12, P0, R8, R224.reuse, 0x2 ;  /* 0x000000e0080c7211 */ /* 0x080fe600078010ff */
[----:B------:R-:W-:Y:S01]  /*7400*/  IMAD.IADD R4, R202, 0x1, R5 ;  /* 0x00000001ca047824 */ /* 0x000fe200078e0205 */
[-C--:B------:R-:W-:Y:S03]  /*7410*/  LEA.HI.X.SX32 R13, R8, R225.reuse, 0x2, P0 ;  /* 0x000000e1080d7211 */ /* 0x080fe600000f16ff */
[----:B------:R-:W-:Y:S01]  /*7420*/  IMAD.IADD R7, R202, 0x1, R4 ;  /* 0x00000001ca077824 */ /* 0x000fe200078e0204 */
[CC--:B------:R-:W-:Y:S01]  /*7430*/  LEA R8, P2, R4.reuse, R224.reuse, 0x2 ;  /* 0x000000e004087211 */ /* 0x0c0fe200078410ff */
[----:B------:R-:W-:Y:S01]  /*7440*/  RED.E.ADD.F32.FTZ.RN.STRONG.GPU [R12.64], R124 ;  /* 0x0000007c0c00798e */ /* 0x000fe2000c10e784 */
[-C--:B--2---:R-:W-:Y:S02]  /*7450*/  LEA R10, P3, R5, R224.reuse, 0x2 ;  /* 0x000000e0050a7211 */ /* 0x084fe400078610ff */
[----:B------:R-:W-:Y:S02]  /*7460*/  LEA R6, P0, R7, R224, 0x2 ;  /* 0x000000e007067211 */ /* 0x000fe400078010ff */
[-C--:B------:R-:W-:Y:S01]  /*7470*/  LEA.HI.X.SX32 R11, R5, R225.reuse, 0x2, P3 ;  /* 0x000000e1050b7211 */ /* 0x080fe200018f16ff */
[----:B------:R-:W-:Y:S01]  /*7480*/  LDSM.16.MT88.4 R12, [R216+0x20000] ;  /* 0x02000000d80c783b */ /* 0x000fe20000004200 */
[-C--:B------:R-:W-:Y:S02]  /*7490*/  LEA.HI.X.SX32 R9, R4, R225.reuse, 0x2, P2 ;  /* 0x000000e104097211 */ /* 0x080fe400010f16ff */
[----:B------:R-:W-:Y:S02]  /*74a0*/  LEA.HI.X.SX32 R7, R7, R225, 0x2, P0 ;  /* 0x000000e107077211 */ /* 0x000fe400000f16ff */
[----:B------:R-:W-:Y:S05]  /*74b0*/  RED.E.ADD.F32.FTZ.RN.STRONG.GPU [R10.64], R125 ;  /* 0x0000007d0a00798e */ /* 0x000fea000c10e784 */
[----:B------:R-:W-:Y:S05]  /*74c0*/  RED.E.ADD.F32.FTZ.RN.STRONG.GPU [R8.64], R126 ;  /* 0x0000007e0800798e */ /* 0x000fea000c10e784 */
[----:B------:R-:W-:Y:S05]  /*74d0*/  LDSM.16.MT88.4 R8, [R0] ;  /* 0x000000000008783b */ /* 0x000fea0000004200 */
[----:B------:R-:W-:Y:S05]  /*74e0*/  RED.E.ADD.F32.FTZ.RN.STRONG.GPU [R6.64], R127 ;  /* 0x0000007f0600798e */ /* 0x000fea000c10e784 */
[----:B------:R-:W1:Y:S02]  /*74f0*/  LDSM.16.MT88.4 R4, [R217+0x20000] ;  /* 0x02000000d904783b */ /* 0x000e640000004200 */
        /* <DEDUP_REMOVED lines=48> */
[----:B------:R-:W2:Y:S07]  /*7800*/  LDSM.16.MT88.4 R12, [R0+0x7800] ;  /* 0x00780000000c783b */ /* 0x000eae0000004200 */
        /* <DEDUP_REMOVED lines=29> */
[----:B------:R-:W-:Y:S01]  /*79e0*/  BAR.SYNC.DEFER_BLOCKING 0x0 ;  /* 0x0000000000007b1d */ /* 0x000fe20000010000 */
        /* <DEDUP_REMOVED lines=11> */
[----:B------:R-:W-:Y:S02]  /*7aa0*/  LEA.HI.X.SX32 R5, R7, R5, 0x1, P0 ;  /* 0x0000000507057211 */ /* 0x000fe400000f0eff */
[C---:B------:R-:W-:Y:S04]  /*7ab0*/  LEA R6, P1, R15.reuse, R7, 0x5 ;  /* 0x000000070f067211 */ /* 0x040fe800078228ff */
[CC--:B------:R-:W-:Y:S02]  /*7ac0*/  @!P4 LEA R12, P6, R6.reuse, R227.reuse, 0x1 ;  /* 0x000000e3060cc211 */ /* 0x0c0fe400078c08ff */
[C-C-:B------:R-:W-:Y:S01]  /*7ad0*/  LEA.HI.X R7, R15.reuse, R8, R16.reuse, 0x5, P1 ;  /* 0x000000080f077211 */ /* 0x140fe200008f2c10 */
[----:B------:R1:W-:Y:S01]  /*7ae0*/  @P5 STS.128 [R226], RZ ;  /* 0x000000ffe2005388 */ /* 0x0003e20000000c00 */
[C---:B------:R-:W-:Y:S02]  /*7af0*/  @!P3 LEA R10, P1, R6.reuse, R227, 0x1 ;  /* 0x000000e3060ab211 */ /* 0x040fe400078208ff */
[CCC-:B------:R-:W-:Y:S01]  /*7b00*/  @!P4 LEA.HI.X R13, R6.reuse, R229.reuse, R7.reuse, 0x1, P6 ;  /* 0x000000e5060dc211 */ /* 0x1c0fe200030f0c07 */
[----:B------:R-:W-:Y:S01]  /*7b10*/  @!PT LDS RZ, [RZ] ;  /* 0x00000000fffff984 */ /* 0x000fe20000000800 */
[----:B------:R-:W-:Y:S01]  /*7b20*/  @!PT LDS RZ, [RZ] ;  /* 0x00000000fffff984 */ /* 0x000fe20000000800 */
[----:B------:R-:W-:Y:S01]  /*7b30*/  @!PT LDS RZ, [RZ] ;  /* 0x00000000fffff984 */ /* 0x000fe20000000800 */
[----:B------:R1:W-:Y:S01]  /*7b40*/  @!P5 LDGSTS.E.BYPASS.LTC128B.128 [R226], [R4.64] ;  /* 0x0000000004e2dfae */ /* 0x0003e2000b901d44 */
        /* <DEDUP_REMOVED lines=43> */
.L_x_407:
        /* <DEDUP_REMOVED lines=31> */
[----:B------:R2:W-:Y:S01]  /*7ff0*/  STS [R245], R35 ;  /* 0x00000023f5007388 */ /* 0x0005e20000000800 */
[----:B------:R-:W-:Y:S01]  /*8000*/  FMUL.FTZ R29, R141, c[0x0][0x2e0] ;  /* 0x0000b8008d1d7a20 */ /* 0x000fe20000410000 */
[----:B------:R-:W-:Y:S01]  /*8010*/  F2FP.PACK_AB R32, R32, R138 ;  /* 0x0000008a2020723e */ /* 0x000fe200000000ff */
[----:B------:R-:W-:Y:S01]  /*8020*/  FMUL.FTZ R142, R142, c[0x0][0x2e0] ;  /* 0x0000b8008e8e7a20 */ /* 0x000fe20000410000 */
[----:B------:R2:W-:Y:S01]  /*8030*/  STS [R245+0x400], R34 ;  /* 0x00040022f5007388 */ /* 0x0005e20000000800 */
        /* <DEDUP_REMOVED lines=44> */
[----:B-1----:R-:W-:Y:S01]  /*8300*/  FMUL.FTZ R15, R177, c[0x0][0x2e0] ;  /* 0x0000b800b10f7a20 */ /* 0x002fe20000410000 */
        /* <DEDUP_REMOVED lines=53> */
[----:B------:R-:W-:Y:S01]  /*8660*/  UISETP.NE.AND UP0, UPT, UR25, -0x1, UPT ;  /* 0xffffffff1900788c */ /* 0x000fe2000bf05270 */
[----:B------:R2:W-:Y:S01]  /*8670*/  STS [R246+0x6000], R7 ;  /* 0x00600007f6007388 */ /* 0x0005e20000000800 */
[----:B------:R-:W-:Y:S01]  /*8680*/  F2FP.PACK_AB R36, R37, R36 ;  /* 0x000000242524723e */ /* 0x000fe200000000ff */
[----:B------:R-:W-:Y:S01]  /*8690*/  ULDC.64 UR10, c[0x0][0x3a0] ;  /* 0x0000e800000a7ab9 */ /* 0x000fe20000000a00 */
[----:B------:R-:W-:Y:S01]  /*86a0*/  F2FP.PACK_AB R4, R4, R190 ;  /* 0x000000be0404723e */ /* 0x000fe200000000ff */
[----:B------:R2:W-:Y:S01]  /*86b0*/  STS [R246+0x6400], R6 ;  /* 0x00640006f6007388 */ /* 0x0005e20000000800 */
[----:B------:R-:W-:-:S02]  /*86c0*/  F2FP.PACK_AB R38, R39, R38 ;  /* 0x000000262726723e */ /* 0x000fc400000000ff */
[----:B------:R-:W-:Y:S01]  /*86d0*/  F2FP.PACK_AB R48, R49, R48 ;  /* 0x000000303130723e */ /* 0x000fe200000000ff */
[----:B------:R2:W-:Y:S01]  /*86e0*/  STS [R245+0x7000], R9 ;  /* 0x00700009f5007388 */ /* 0x0005e20000000800 */
[----:B------:R-:W-:Y:S01]  /*86f0*/  F2FP.PACK_AB R50, R51, R50 ;  /* 0x000000323332723e */ /* 0x000fe200000000ff */
[----:B------:R-:W-:Y:S01]  /*8700*/  @UP0 UIADD3 UR7, UR17, UR25, URZ ;  /* 0x0000001911070290 */ /* 0x000fe2000fffe03f */
[----:B------:R-:W-:Y:S01]  /*8710*/  F2FP.PACK_AB R40, R41, R40 ;  /* 0x000000282928723e */ /* 0x000fe200000000ff */
[----:B------:R2:W-:Y:S01]  /*8720*/  STS [R245+0x7400], R8 ;  /* 0x00740008f5007388 */ /* 0x0005e20000000800 */
[----:B------:R-:W-:Y:S01]  /*8730*/  F2FP.PACK_AB R42, R43, R42 ;  /* 0x0000002a2b2a723e */ /* 0x000fe200000000ff */
[----:B------:R-:W-:Y:S01]  /*8740*/  @UP0 UIMAD.WIDE.U32 UR8, UR7, UR10, URZ ;  /* 0x0000000a070802a5 */ /* 0x000fe2000f8e003f */
[----:B------:R-:W-:Y:S01]  /*8750*/  F2FP.PACK_AB R44, R45, R44 ;  /* 0x0000002c2d2c723e */ /* 0x000fe200000000ff */
[----:B------:R2:W-:Y:S01]  /*8760*/  STS [R246+0x7000], R5 ;  /* 0x00700005f6007388 */ /* 0x0005e20000000800 */
[----:B------:R-:W-:Y:S01]  /*8770*/  F2FP.PACK_AB R46, R47, R46 ;  /* 0x0000002e2f2e723e */ /* 0x000fe200000000ff */
[----:B------:R-:W-:Y:S01]  /*8780*/  @UP0 UIMAD UR15, UR7, UR11, UR9 ;  /* 0x0000000b070f02a4 */ /* 0x000fe2000f8e0209 */
[----:B------:R-:W-:Y:S01]  /*8790*/  F2FP.PACK_AB R52, R53, R52 ;  /* 0x000000343534723e */ /* 0x000fe200000000ff */
[----:B------:R2:W-:Y:S01]  /*87a0*/  STS [R246+0x7400], R4 ;  /* 0x00740004f6007388 */ /* 0x0005e20000000800 */
[----:B------:R-:W-:Y:S01]  /*87b0*/  F2FP.PACK_AB R54, R55, R54 ;  /* 0x000000363736723e */ /* 0x000fe200000000ff */
[----:B------:R-:W-:Y:S01]  /*87c0*/  @UP0 UMOV UR14, UR8 ;  /* 0x00000008000e0c82 */ /* 0x000fe20008000000 */
[----:B------:R-:W-:Y:S01]  /*87d0*/  F2FP.PACK_AB R64, R65, R64 ;  /* 0x000000404140723e */ /* 0x000fe200000000ff */
[----:B------:R2:W-:Y:S01]  /*87e0*/  STS [R245+0x8000], R91 ;  /* 0x0080005bf5007388 */ /* 0x0005e20000000800 */
[----:B------:R-:W-:-:S02]  /*87f0*/  F2FP.PACK_AB R66, R67, R66 ;  /* 0x000000424342723e */ /* 0x000fc400000000ff */
[----:B------:R-:W-:Y:S01]  /*8800*/  F2FP.PACK_AB R56, R57, R56 ;  /* 0x000000383938723e */ /* 0x000fe200000000ff */
[----:B------:R2:W-:Y:S01]  /*8810*/  STS [R245+0x8400], R90 ;  /* 0x0084005af5007388 */ /* 0x0005e20000000800 */
[----:B------:R-:W-:Y:S02]  /*8820*/  F2FP.PACK_AB R58, R59, R58 ;  /* 0x0000003a3b3a723e */ /* 0x000fe400000000ff */
[----:B------:R-:W-:Y:S01]  /*8830*/  F2FP.PACK_AB R60, R61, R60 ;  /* 0x0000003c3d3c723e */ /* 0x000fe200000000ff */
[----:B------:R2:W-:Y:S01]  /*8840*/  STS [R246+0x8000], R87 ;  /* 0x00800057f6007388 */ /* 0x0005e20000000800 */
[----:B------:R-:W-:Y:S02]  /*8850*/  F2FP.PACK_AB R62, R63, R62 ;  /* 0x0000003e3f3e723e */ /* 0x000fe400000000ff */
        /* <DEDUP_REMOVED lines=12> */
[----:B------:R-:W-:Y:S01]  /*8920*/  PLOP3.LUT P0, PT, PT, PT, UP0, 0x80, 0x0 ;  /* 0x000000000000781c */ /* 0x000fe20003f0f008 */
        /* <DEDUP_REMOVED lines=38> */
.L_x_409:
        /* <DEDUP_REMOVED lines=18> */
.L_x_410:
[----:B------:R-:W-:Y:S01]  /*8cb0*/  BAR.SYNC.DEFER_BLOCKING 0x0 ;  /* 0x0000000000007b1d */ /* 0x000fe20000010000 */
[----:B------:R-:W-:Y:S01]  /*8cc0*/  USHF.L.U32 UR7, UR19, 0x6, URZ ;  /* 0x0000000613077899 */ /* 0x000fe2000800063f */
[--C-:B--2---:R-:W-:Y:S01]  /*8cd0*/  SHF.R.S32.HI R7, RZ, 0x1f, R232.reuse ;  /* 0x0000001fff077819 */ /* 0x104fe200000114e8 */
[----:B------:R-:W-:Y:S01]  /*8ce0*/  IMAD.MOV.U32 R6, RZ, RZ, R232 ;  /* 0x000000ffff067224 */ /* 0x000fe200078e00e8 */
[----:B------:R-:W-:Y:S01]  /*8cf0*/  UIMAD UR6, UR19, -0x40, UR6 ;  /* 0xffffffc0130678a4 */ /* 0x000fe2000f8e0206 */
[----:B------:R-:W-:Y:S01]  /*8d00*/  SHF.R.S32.HI R14, RZ, 0x1f, R244 ;  /* 0x0000001fff0e7819 */ /* 0x000fe200000114f4 */
[----:B------:R-:W-:Y:S01]  /*8d10*/  USHF.R.S32.HI UR10, URZ, 0x1f, UR7 ;  /* 0x0000001f3f0a7899 */ /* 0x000fe20008011407 */
[----:B------:R-:W-:Y:S01]  /*8d20*/  IMAD.U32 R13, RZ, RZ, UR7 ;  /* 0x00000007ff0d7e24 */ /* 0x000fe2000f8e00ff */
[----:B------:R-:W-:Y:S01]  /*8d30*/  ULDC.64 UR8, c[0x0][0x3a0] ;  /* 0x0000e80000087ab9 */ /* 0x000fe20000000a00 */
[----:B------:R-:W-:Y:S01]  /*8d40*/  BSSY B0, `(.L_x_411) ;  /* 0x000002f000007945 */ /* 0x000fe20003800000 */
[----:B------:R-:W-:Y:S01]  /*8d50*/  UIMAD UR8, UR10, UR8, URZ ;  /* 0x000000080a0872a4 */ /* 0x000fe2000f8e023f */
[----:B------:R-:W-:Y:S01]  /*8d60*/  IMAD.WIDE.U32 R4, R13, c[0x0][0x3a0], R6 ;  /* 0x0000e8000d047a25 */ /* 0x000fe200078e0006 */
[----:B------:R-:W-:-:S02]  /*8d70*/  ISETP.GE.AND P5, PT, R244, UR6, PT ;  /* 0x00000006f4007c0c */ /* 0x000fc4000bfa6270 */
[----:B------:R-:W-:Y:S02]  /*8d80*/  UIMAD UR8, UR7, UR9, UR8 ;  /* 0x00000009070872a4 */ /* 0x000fe4000f8e0208 */
[----:B------:R-:W-:-:S04]  /*8d90*/  IADD3 R4, P0, R4, UR14, RZ ;  /* 0x0000000e04047c10 */ /* 0x000fc8000ff1e0ff */
[----:B------:R-:W-:Y:S01]  /*8da0*/  IMAD.U32 R8, RZ, RZ, UR8 ;  /* 0x00000008ff087e24 */ /* 0x000fe2000f8e00ff */
[----:B------:R-:W-:Y:S02]  /*8db0*/  ULDC.64 UR8, c[0x0][0x3b8] ;  /* 0x0000ee0000087ab9 */ /* 0x000fe40000000a00 */
[----:B------:R-:W-:Y:S01]  /*8dc0*/  UIMAD UR8, UR60, UR8, URZ ;  /* 0x000000083c0872a4 */ /* 0x000fe2000f8e023f */
[----:B------:R1:W2:Y:S01]  /*8dd0*/  LDS.128 R44, [R226+0x11000] ;  /* 0x01100000e22c7984 */ /* 0x0002a20000000c00 */
[----:B------:R-:W-:Y:S01]  /*8de0*/  IADD3.X R5, R5, UR15, R8, P0, !PT ;  /* 0x0000000f05057c10 */ /* 0x000fe200087fe408 */
[----:B------:R-:W-:Y:S01]  /*8df0*/  IMAD.U32 R8, RZ, RZ, UR35 ;  /* 0x00000023ff087e24 */ /* 0x000fe2000f8e00ff */
[----:B------:R-:W-:Y:S01]  /*8e00*/  UIMAD UR8, UR35, UR9, UR8 ;  /* 0x00000009230872a4 */ /* 0x000fe2000f8e0208 */
[----:B------:R1:W3:Y:S02]  /*8e10*/  LDS.128 R40, [R226+0x13000] ;  /* 0x01300000e2287984 */ /* 0x0002e40000000c00 */
[----:B------:R-:W-:-:S02]  /*8e20*/  IMAD.WIDE.U32 R8, R8, c[0x0][0x3b8], R4 ;  /* 0x0000ee0008087a25 */ /* 0x000fc400078e0004 */
[----:B------:R1:W4:Y:S03]  /*8e30*/  LDS.128 R36, [R226+0x15000] ;  /* 0x01500000e2247984 */ /* 0x0003260000000c00 */
[----:B------:R-:W-:Y:S01]  /*8e40*/  IADD3 R12, R9, UR8, RZ ;  /* 0x00000008090c7c10 */ /* 0x000fe2000fffe0ff */
[----:B------:R1:W1:Y:S04]  /*8e50*/  LDS.128 R32, [R226+0x17000] ;  /* 0x01700000e2207984 */ /* 0x0002680000000c00 */
[----:B------:R1:W1:Y:S04]  /*8e60*/  LDS.128 R60, [R226+0x18000] ;  /* 0x01800000e23c7984 */ /* 0x0002680000000c00 */
[----:B------:R1:W1:Y:S04]  /*8e70*/  LDS.128 R76, [R226+0x19000] ;  /* 0x01900000e24c7984 */ /* 0x0002680000000c00 */
[----:B------:R1:W1:Y:S04]  /*8e80*/  LDS.128 R56, [R226+0x1a000] ;  /* 0x01a00000e2387984 */ /* 0x0002680000000c00 */
[----:B------:R1:W1:Y:S04]  /*8e90*/  LDS.128 R72, [R226+0x1b000] ;  /* 0x01b00000e2487984 */ /* 0x0002680000000c00 */
[----:B------:R1:W1:Y:S04]  /*8ea0*/  LDS.128 R52, [R226+0x1c000] ;  /* 0x01c00000e2347984 */ /* 0x0002680000000c00 */
[----:B------:R1:W1:Y:S04]  /*8eb0*/  LDS.128 R68, [R226+0x1d000] ;  /* 0x01d00000e2447984 */ /* 0x0002680000000c00 */
[----:B------:R1:W1:Y:S04]  /*8ec0*/  LDS.128 R48, [R226+0x1e000] ;  /* 0x01e00000e2307984 */ /* 0x0002680000000c00 */
[----:B------:R1:W1:Y:S01]  /*8ed0*/  LDS.128 R64, [R226+0x1f000] ;  /* 0x01f00000e2407984 */ /* 0x0002620000000c00 */
[----:B------:R-:W-:Y:S05]  /*8ee0*/  @P5 BRA `(.L_x_412) ;  /* 0x0000014000005947 */ /* 0x000fea0003800000 */
[----:B--23--:R-:W-:Y:S01]  /*8ef0*/  ISETP.GE.AND P4, PT, R232, c[0x0][0x220], PT ;  /* 0x00008800e8007a0c */ /* 0x00cfe20003f86270 */
[----:B------:R-:W2:Y:S01]  /*8f00*/  LDS.128 R28, [R226+0x12000] ;  /* 0x01200000e21c7984 */ /* 0x000ea20000000c00 */
[----:B------:R-:W-:Y:S01]  /*8f10*/  IMAD.MOV.U32 R4, RZ, RZ, R8 ;  /* 0x000000ffff047224 */ /* 0x000fe200078e0008 */
[----:B------:R-:W-:Y:S01]  /*8f20*/  ISETP.GE.AND P3, PT, R240, c[0x0][0x220], PT ;  /* 0x00008800f0007a0c */ /* 0x000fe20003f66270 */
[----:B------:R-:W-:Y:S01]  /*8f30*/  IMAD.MOV.U32 R5, RZ, RZ, R12 ;  /* 0x000000ffff057224 */ /* 0x000fe200078e000c */
[----:B------:R-:W3:Y:S01]  /*8f40*/  LDS.128 R24, [R226+0x14000] ;  /* 0x01400000e2187984 */ /* 0x000ee20000000c00 */
[----:B------:R-:W-:Y:S01]  /*8f50*/  IMAD R15, R14, c[0x0][0x3a0], RZ ;  /* 0x0000e8000e0f7a24 */ /* 0x000fe200078e02ff */
[----:B------:R-:W-:Y:S01]  /*8f60*/  ISETP.GE.AND P2, PT, R239, c[0x0][0x220], PT ;  /* 0x00008800ef007a0c */ /* 0x000fe20003f46270 */
[----:B------:R-:W-:Y:S01]  /*8f70*/  IMAD.WIDE.U32 R10, R244, c[0x0][0x3a0], R4 ;  /* 0x0000e800f40a7a25 */ /* 0x000fe200078e0004 */
[----:B------:R-:W4:Y:S01]  /*8f80*/  LDS.128 R20, [R226+0x16000] ;  /* 0x01600000e2147984 */ /* 0x000f220000000c00 */
[----:B------:R-:W-:-:S02]  /*8f90*/  ISETP.GE.AND P1, PT, R241, c[0x0][0x220], PT ;  /* 0x00008800f1007a0c */ /* 0x000fc40003f26270 */
[----:B------:R-:W-:Y:S01]  /*8fa0*/  IMAD R4, R244, c[0x0][0x3a4], R15 ;  /* 0x0000e900f4047a24 */ /* 0x000fe200078e020f */
[----:B------:R-:W1:Y:S03]  /*8fb0*/  @!P4 LDS.128 R16, [R226+0x10000] ;  /* 0x01000000e210c984 */ /* 0x000e660000000c00 */
[----:B------:R-:W-:Y:S01]  /*8fc0*/  IMAD.IADD R5, R11, 0x1, R4 ;  /* 0x000000010b057824 */ /* 0x000fe200078e0204 */
[----:B------:R-:W-:-:S04]  /*8fd0*/  LEA R4, P0, R10, c[0x0][0x340], 0x1 ;  /* 0x0000d0000a047a11 */ /* 0x000fc800078008ff */
[----:B------:R-:W-:-:S05]  /*8fe0*/  LEA.HI.X R5, R10, c[0x0][0x344], R5, 0x1, P0 ;  /* 0x0000d1000a057a11 */ /* 0x000fca00000f0c05 */
[----:B--2---:R2:W-:Y:S04]  /*8ff0*/  @!P3 STG.E.128 [R4.64+0x80], R28 ;  /* 0x0000801c0400b986 */ /* 0x0045e8000c101d04 */
[----:B---3--:R2:W-:Y:S04]  /*9000*/  @!P2 STG.E.128 [R4.64+0x100], R24 ;  /* 0x000100180400a986 */ /* 0x0085e8000c101d04 */
[----:B----4-:R2:W-:Y:S04]  /*9010*/  @!P1 STG.E.128 [R4.64+0x180], R20 ;  /* 0x0001801404009986 */ /* 0x0105e8000c101d04 */
[----:B-1----:R2:W-:Y:S02]  /*9020*/  @!P4 STG.E.128 [R4.64], R16 ;  /* 0x000000100400c986 */ /* 0x0025e4000c101d04 */
.L_x_412:
[----:B--23--:R-:W-:Y:S05]  /*9030*/  BSYNC B0 ;  /* 0x0000000000007941 */ /* 0x00cfea0003800000 */
.L_x_411:
[----:B------:R-:W-:Y:S01]  /*9040*/  IADD3 R4, R244, 0x20, RZ ;  /* 0x00000020f4047810 */ /* 0x000fe20007ffe0ff */
[----:B------:R-:W-:Y:S03]  /*9050*/  BSSY B0, `(.L_x_413) ;  /* 0x0000014000007945 */ /* 0x000fe60003800000 */
[----:B------:R-:W-:-:S13]  /*9060*/  ISETP.GE.AND P4, PT, R4, UR6, PT ;  /* 0x0000000604007c0c */ /* 0x000fda000bf86270 */
[----:B------:R-:W-:Y:S05]  /*9070*/  @P4 BRA `(.L_x_414) ;  /* 0x0000011000004947 */ /* 0x000fea0003800000 */
[----:B------:R-:W-:Y:S01]  /*9080*/  IADD3 R4, P0, R244, 0x20, RZ ;  /* 0x00000020f4047810 */ /* 0x000fe20007f1e0ff */
[----:B------:R-:W-:Y:S01]  /*9090*/  IMAD.MOV.U32 R9, RZ, RZ, R12 ;  /* 0x000000ffff097224 */ /* 0x000fe200078e000c */
[----:B------:R-:W-:Y:S02]  /*90a0*/  ISETP.GE.AND P3, PT, R232, c[0x0][0x220], PT ;  /* 0x00008800e8007a0c */ /* 0x000fe40003f66270 */
[----:B------:R-:W-:Y:S01]  /*90b0*/  ISETP.GE.AND P2, PT, R240, c[0x0][0x220], PT ;  /* 0x00008800f0007a0c */ /* 0x000fe20003f46270 */
[----:B------:R-:W-:Y:S01]  /*90c0*/  IMAD.X R5, RZ, RZ, R14, P0 ;  /* 0x000000ffff057224 */ /* 0x000fe200000e060e */
[----:B------:R-:W-:Y:S01]  /*90d0*/  ISETP.GE.AND P1, PT, R239, c[0x0][0x220], PT ;  /* 0x00008800ef007a0c */ /* 0x000fe20003f26270 */
[----:B------:R-:W-:Y:S01]  /*90e0*/  IMAD.WIDE.U32 R8, R4, c[0x0][0x3a0], R8 ;  /* 0x0000e80004087a25 */ /* 0x000fe200078e0008 */
[----:B------:R-:W-:-:S03]  /*90f0*/  ISETP.GE.AND P0, PT, R241, c[0x0][0x220], PT ;  /* 0x00008800f1007a0c */ /* 0x000fc60003f06270 */
[----:B------:R-:W-:-:S04]  /*9100*/  IMAD R5, R5, c[0x0][0x3a0], RZ ;  /* 0x0000e80005057a24 */ /* 0x000fc800078e02ff */
[----:B------:R-:W-:Y:S01]  /*9110*/  IMAD R5, R4, c[0x0][0x3a4], R5 ;  /* 0x0000e90004057a24 */ /* 0x000fe200078e0205 */
[----:B------:R-:W-:-:S03]  /*9120*/  LEA R4, P6, R8, c[0x0][0x340], 0x1 ;  /* 0x0000d00008047a11 */ /* 0x000fc600078c08ff */
[----:B------:R-:W-:-:S05]  /*9130*/  IMAD.IADD R5, R9, 0x1, R5 ;  /* 0x0000000109057824 */ /* 0x000fca00078e0205 */
[----:B------:R-:W-:-:S05]  /*9140*/  LEA.HI.X R5, R8, c[0x0][0x344], R5, 0x1, P6 ;  /* 0x0000d10008057a11 */ /* 0x000fca00030f0c05 */
[----:B------:R2:W-:Y:S04]  /*9150*/  @!P3 STG.E.128 [R4.64], R44 ;  /* 0x0000002c0400b986 */ /* 0x0005e8000c101d04 */
[----:B------:R2:W-:Y:S04]  /*9160*/  @!P2 STG.E.128 [R4.64+0x80], R40 ;  /* 0x000080280400a986 */ /* 0x0005e8000c101d04 */
[----:B----4-:R2:W-:Y:S04]  /*9170*/  @!P1 STG.E.128 [R4.64+0x100], R36 ;  /* 0x0001002404009986 */ /* 0x0105e8000c101d04 */
[----:B-1----:R2:W-:Y:S02]  /*9180*/  @!P0 STG.E.128 [R4.64+0x180], R32 ;  /* 0x0001802004008986 */ /* 0x0025e4000c101d04 */
.L_x_414:
[----:B------:R-:W-:Y:S05]  /*9190*/  BSYNC B0 ;  /* 0x0000000000007941 */ /* 0x000fea0003800000 */
.L_x_413:
[----:B------:R-:W-:Y:S01]  /*91a0*/  ULDC.64 UR8, c[0x0][0x3a8] ;  /* 0x0000ea0000087ab9 */ /* 0x000fe20000000a00 */
[----:B------:R-:W-:Y:S01]  /*91b0*/  IMAD.WIDE.U32 R6, R13, c[0x0][0x3a8], R6 ;  /* 0x0000ea000d067a25 */ /* 0x000fe200078e0006 */
[----:B------:R-:W-:Y:S01]  /*91c0*/  UIMAD UR6, UR10, UR8, URZ ;  /* 0x000000080a0672a4 */ /* 0x000fe2000f8e023f */
[----:B------:R-:W-:Y:S03]  /*91d0*/  BSSY B0, `(.L_x_415) ;  /* 0x000001c000007945 */ /* 0x000fe60003800000 */
[----:B------:R-:W-:Y:S01]  /*91e0*/  UIMAD UR7, UR7, UR9, UR6 ;  /* 0x00000009070772a4 */ /* 0x000fe2000f8e0206 */
[----:B------:R-:W-:-:S05]  /*91f0*/  IADD3 R6, P0, R6, UR11, RZ ;  /* 0x0000000b06067c10 */ /* 0x000fca000ff1e0ff */
[----:B--2---:R-:W-:Y:S01]  /*9200*/  IMAD.U32 R4, RZ, RZ, UR7 ;  /* 0x00000007ff047e24 */ /* 0x004fe2000f8e00ff */
[----:B------:R-:W-:Y:S02]  /*9210*/  ULDC.64 UR6, c[0x0][0x3c0] ;  /* 0x0000f00000067ab9 */ /* 0x000fe40000000a00 */
[----:B------:R-:W-:Y:S02]  /*9220*/  UIMAD UR6, UR60, UR6, URZ ;  /* 0x000000063c0672a4 */ /* 0x000fe4000f8e023f */
[----:B------:R-:W-:Y:S02]  /*9230*/  IADD3.X R7, R7, UR12, R4, P0, !PT ;  /* 0x0000000c07077c10 */ /* 0x000fe400087fe404 */
[----:B------:R-:W-:Y:S01]  /*9240*/  MOV R4, UR35 ;  /* 0x0000002300047c02 */ /* 0x000fe20008000f00 */
[----:B------:R-:W-:-:S04]  /*9250*/  UIMAD UR6, UR35, UR7, UR6 ;  /* 0x00000007230672a4 */ /* 0x000fc8000f8e0206 */
[----:B------:R-:W-:-:S05]  /*9260*/  IMAD.WIDE.U32 R6, R4, c[0x0][0x3c0], R6 ;  /* 0x0000f00004067a25 */ /* 0x000fca00078e0006 */
[----:B------:R-:W-:Y:S01]  /*9270*/  IADD3 R10, R7, UR6, RZ ;  /* 0x00000006070a7c10 */ /* 0x000fe2000fffe0ff */
[----:B------:R-:W-:Y:S05]  /*9280*/  @P5 BRA `(.L_x_416) ;  /* 0x0000010000005947 */ /* 0x000fea0003800000 */
[----:B------:R-:W-:Y:S01]  /*9290*/  IMAD.MOV.U32 R4, RZ, RZ, R6 ;  /* 0x000000ffff047224 */ /* 0x000fe200078e0006 */
[----:B------:R-:W-:Y:S01]  /*92a0*/  ISETP.GE.AND P3, PT, R232, c[0x0][0x220], PT ;  /* 0x00008800e8007a0c */ /* 0x000fe20003f66270 */
[----:B------:R-:W-:Y:S01]  /*92b0*/  IMAD.MOV.U32 R5, RZ, RZ, R10 ;  /* 0x000000ffff057224 */ /* 0x000fe200078e000a */
[----:B------:R-:W-:Y:S01]  /*92c0*/  ISETP.GE.AND P2, PT, R240, c[0x0][0x220], PT ;  /* 0x00008800f0007a0c */ /* 0x000fe20003f46270 */
[----:B------:R-:W-:Y:S01]  /*92d0*/  IMAD R11, R14, c[0x0][0x3a8], RZ ;  /* 0x0000ea000e0b7a24 */ /* 0x000fe200078e02ff */
[----:B------:R-:W-:Y:S01]  /*92e0*/  ISETP.GE.AND P1, PT, R239, c[0x0][0x220], PT ;  /* 0x00008800ef007a0c */ /* 0x000fe20003f26270 */
[----:B------:R-:W-:Y:S01]  /*92f0*/  IMAD.WIDE.U32 R8, R244, c[0x0][0x3a8], R4 ;  /* 0x0000ea00f4087a25 */ /* 0x000fe200078e0004 */
[----:B------:R-:W-:-:S03]  /*9300*/  ISETP.GE.AND P0, PT, R241, c[0x0][0x220], PT ;  /* 0x00008800f1007a0c */ /* 0x000fc60003f06270 */
[----:B------:R-:W-:-:S04]  /*9310*/  IMAD R4, R244, c[0x0][0x3ac], R11 ;  /* 0x0000eb00f4047a24 */ /* 0x000fc800078e020b */
[----:B------:R-:W-:Y:S01]  /*9320*/  IMAD.IADD R5, R9, 0x1, R4 ;  /* 0x0000000109057824 */ /* 0x000fe200078e0204 */
[----:B------:R-:W-:-:S04]  /*9330*/  LEA R4, P5, R8, c[0x0][0x348], 0x1 ;  /* 0x0000d20008047a11 */ /* 0x000fc800078a08ff */
[----:B------:R-:W-:-:S05]  /*9340*/  LEA.HI.X R5, R8, c[0x0][0x34c], R5, 0x1, P5 ;  /* 0x0000d30008057a11 */ /* 0x000fca00028f0c05 */
[----:B-1----:R1:W-:Y:S04]  /*9350*/  @!P3 STG.E.128 [R4.64], R60 ;  /* 0x0000003c0400b986 */ /* 0x0023e8000c101d04 */
[----:B------:R1:W-:Y:S04]  /*9360*/  @!P2 STG.E.128 [R4.64+0x80], R56 ;  /* 0x000080380400a986 */ /* 0x0003e8000c101d04 */
[----:B------:R1:W-:Y:S04]  /*9370*/  @!P1 STG.E.128 [R4.64+0x100], R52 ;  /* 0x0001003404009986 */ /* 0x0003e8000c101d04 */
[----:B------:R1:W-:Y:S02]  /*9380*/  @!P0 STG.E.128 [R4.64+0x180], R48 ;  /* 0x0001803004008986 */ /* 0x0003e4000c101d04 */
.L_x_416:
[----:B------:R-:W-:Y:S05]  /*9390*/  BSYNC B0 ;  /* 0x0000000000007941 */ /* 0x000fea0003800000 */
.L_x_415:
[----:B------:R-:W-:Y:S05]  /*93a0*/  @P4 BRA `(.L_x_417) ;  /* 0x00000a7000004947 */ /* 0x000fea0003800000 */
[----:B-1----:R-:W-:Y:S01]  /*93b0*/  IADD3 R4, P0, R244, 0x20, RZ ;  /* 0x00000020f4047810 */ /* 0x002fe20007f1e0ff */
[----:B------:R-:W-:Y:S01]  /*93c0*/  IMAD.MOV.U32 R7, RZ, RZ, R10 ;  /* 0x000000ffff077224 */ /* 0x000fe200078e000a */
[----:B------:R-:W-:-:S02]  /*93d0*/  ISETP.GE.AND P2, PT, R232, c[0x0][0x220], PT ;  /* 0x00008800e8007a0c */ /* 0x000fc40003f46270 */
[----:B------:R-:W-:Y:S01]  /*93e0*/  ISETP.GE.AND P1, PT, R240, c[0x0][0x220], PT ;  /* 0x00008800f0007a0c */ /* 0x000fe20003f26270 */
[----:B------:R-:W-:Y:S01]  /*93f0*/  IMAD.X R5, RZ, RZ, R14, P0 ;  /* 0x000000ffff057224 */ /* 0x000fe200000e060e */
[----:B------:R-:W-:Y:S01]  /*9400*/  ISETP.GE.AND P0, PT, R239, c[0x0][0x220], PT ;  /* 0x00008800ef007a0c */ /* 0x000fe20003f06270 */
[----:B------:R-:W-:-:S04]  /*9410*/  IMAD.WIDE.U32 R6, R4, c[0x0][0x3a8], R6 ;  /* 0x0000ea0004067a25 */ /* 0x000fc800078e0006 */
[----:B------:R-:W-:-:S04]  /*9420*/  IMAD R5, R5, c[0x0][0x3a8], RZ ;  /* 0x0000ea0005057a24 */ /* 0x000fc800078e02ff */
[----:B------:R-:W-:Y:S01]  /*9430*/  IMAD R5, R4, c[0x0][0x3ac], R5 ;  /* 0x0000eb0004057a24 */ /* 0x000fe200078e0205 */
[----:B------:R-:W-:-:S03]  /*9440*/  LEA R4, P3, R6, c[0x0][0x348], 0x1 ;  /* 0x0000d20006047a11 */ /* 0x000fc600078608ff */
[----:B------:R-:W-:-:S05]  /*9450*/  IMAD.IADD R5, R7, 0x1, R5 ;  /* 0x0000000107057824 */ /* 0x000fca00078e0205 */
[----:B------:R-:W-:-:S05]  /*9460*/  LEA.HI.X R5, R6, c[0x0][0x34c], R5, 0x1, P3 ;  /* 0x0000d30006057a11 */ /* 0x000fca00018f0c05 */
[----:B------:R1:W-:Y:S04]  /*9470*/  @!P2 STG.E.128 [R4.64], R76 ;  /* 0x0000004c0400a986 */ /* 0x0003e8000c101d04 */
[----:B------:R1:W-:Y:S04]  /*9480*/  @!P1 STG.E.128 [R4.64+0x80], R72 ;  /* 0x0000804804009986 */ /* 0x0003e8000c101d04 */
[----:B------:R1:W-:Y:S01]  /*9490*/  @!P0 STG.E.128 [R4.64+0x100], R68 ;  /* 0x0001004404008986 */ /* 0x0003e2000c101d04 */
[----:B------:R-:W-:-:S13]  /*94a0*/  ISETP.GE.AND P0, PT, R241, c[0x0][0x220], PT ;  /* 0x00008800f1007a0c */ /* 0x000fda0003f06270 */
[----:B------:R-:W-:Y:S05]  /*94b0*/  @P0 BRA `(.L_x_417) ;  /* 0x0000096000000947 */ /* 0x000fea0003800000 */
[----:B------:R2:W-:Y:S01]  /*94c0*/  STG.E.128 [R4.64+0x180], R64 ;  /* 0x0001804004007986 */ /* 0x0005e2000c101d04 */
[----:B------:R-:W-:Y:S05]  /*94d0*/  BRA `(.L_x_417) ;  /* 0x0000094000007947 */ /* 0x000fea0003800000 */
.L_x_389:
[----:B------:R-:W-:Y:S02]  /*94e0*/  UISETP.NE.AND UP0, UPT, UR25, -0x1, UPT ;  /* 0xffffffff1900788c */ /* 0x000fe4000bf05270 */
        /* <DEDUP_REMOVED lines=19> */
.L_x_418:
        /* <DEDUP_REMOVED lines=18> */
.L_x_419:
[----:B------:R-:W-:Y:S01]  /*9740*/  USHF.L.U32 UR7, UR19, 0x6, URZ ;  /* 0x0000000613077899 */ /* 0x000fe2000800063f */
[----:B------:R-:W-:Y:S01]  /*9750*/  BSSY B0, `(.L_x_420) ;  /* 0x0000024000007945 */ /* 0x000fe20003800000 */
[----:B------:R-:W-:Y:S01]  /*9760*/  ULDC.64 UR4, c[0x0][0x3a0] ;  /* 0x0000e80000047ab9 */ /* 0x000fe20000000a00 */
[----:B------:R-:W-:Y:S01]  /*9770*/  SHF.R.S32.HI R13, RZ, 0x1f, R244 ;  /* 0x0000001fff0d7819 */ /* 0x000fe200000114f4 */
[----:B------:R-:W-:Y:S02]  /*9780*/  USHF.R.S32.HI UR10, URZ, 0x1f, UR7 ;  /* 0x0000001f3f0a7899 */ /* 0x000fe40008011407 */
[----:B------:R-:W-:Y:S01]  /*9790*/  IMAD.U32 R11, RZ, RZ, UR7 ;  /* 0x00000007ff0b7e24 */ /* 0x000fe2000f8e00ff */
[----:B------:R-:W-:Y:S02]  /*97a0*/  UIADD3 UR6, -UR7, UR6, URZ ;  /* 0x0000000607067290 */ /* 0x000fe4000fffe13f */
[----:B------:R-:W-:Y:S01]  /*97b0*/  UIMAD UR4, UR10, UR4, URZ ;  /* 0x000000040a0472a4 */ /* 0x000fe2000f8e023f */
[----:B------:R-:W-:Y:S01]  /*97c0*/  IMAD.WIDE.U32 R4, R11, c[0x0][0x3a0], R232 ;  /* 0x0000e8000b047a25 */ /* 0x000fe200078e00e8 */
[----:B------:R-:W-:-:S02]  /*97d0*/  ULDC.64 UR8, c[0x0][0x3b8] ;  /* 0x0000ee0000087ab9 */ /* 0x000fc40000000a00 */
[----:B------:R-:W-:Y:S01]  /*97e0*/  UIMAD UR4, UR7, UR5, UR4 ;  /* 0x00000005070472a4 */ /* 0x000fe2000f8e0204 */
[----:B------:R-:W-:Y:S02]  /*97f0*/  ISETP.GE.AND P5, PT, R244, UR6, PT ;  /* 0x00000006f4007c0c */ /* 0x000fe4000bfa6270 */
[----:B------:R-:W-:-:S03]  /*9800*/  IADD3 R6, P0, R4, UR13, RZ ;  /* 0x0000000d04067c10 */ /* 0x000fc6000ff1e0ff */
[----:B------:R-:W-:Y:S01]  /*9810*/  IMAD.U32 R4, RZ, RZ, UR4 ;  /* 0x00000004ff047e24 */ /* 0x000fe2000f8e00ff */
[----:B------:R-:W-:-:S04]  /*9820*/  UIMAD UR4, UR58, UR8, URZ ;  /* 0x000000083a0472a4 */ /* 0x000fc8000f8e023f */
[----:B------:R-:W-:Y:S01]  /*9830*/  IADD3.X R7, R5, UR14, R4, P0, !PT ;  /* 0x0000000e05077c10 */ /* 0x000fe200087fe404 */
[----:B------:R-:W-:Y:S01]  /*9840*/  IMAD.U32 R4, RZ, RZ, UR35 ;  /* 0x00000023ff047e24 */ /* 0x000fe2000f8e00ff */
[----:B------:R-:W-:-:S03]  /*9850*/  UIMAD UR4, UR35, UR9, UR4 ;  /* 0x00000009230472a4 */ /* 0x000fc6000f8e0204 */
        /* <DEDUP_REMOVED lines=15> */
[----:B------:R1:W-:Y:S04]  /*9950*/  @!P3 STG.E.128 [R4.64], RZ ;  /* 0x000000ff0400b986 */ /* 0x0003e8000c101d28 */
[----:B------:R1:W-:Y:S04]  /*9960*/  @!P2 STG.E.128 [R4.64+0x80], RZ ;  /* 0x000080ff0400a986 */ /* 0x0003e8000c101d28 */
[----:B------:R1:W-:Y:S04]  /*9970*/  @!P1 STG.E.128 [R4.64+0x100], RZ ;  /* 0x000100ff04009986 */ /* 0x0003e8000c101d28 */
[----:B------:R1:W-:Y:S02]  /*9980*/  @!P0 STG.E.128 [R4.64+0x180], RZ ;  /* 0x000180ff04008986 */ /* 0x0003e4000c101d28 */
.L_x_421:
[----:B------:R-:W-:Y:S05]  /*9990*/  BSYNC B0 ;  /* 0x0000000000007941 */ /* 0x000fea0003800000 */
.L_x_420:
[----:B-1----:R-:W-:Y:S01]  /*99a0*/  IADD3 R4, R244, 0x20, RZ ;  /* 0x00000020f4047810 */ /* 0x002fe20007ffe0ff */
        /* <DEDUP_REMOVED lines=16> */
[----:B------:R1:W-:Y:S04]  /*9ab0*/  @!P3 STG.E.128 [R4.64], RZ ;  /* 0x000000ff0400b986 */ /* 0x0003e8000c101d28 */
[----:B------:R1:W-:Y:S04]  /*9ac0*/  @!P2 STG.E.128 [R4.64+0x80], RZ ;  /* 0x000080ff0400a986 */ /* 0x0003e8000c101d28 */
[----:B------:R1:W-:Y:S04]  /*9ad0*/  @!P1 STG.E.128 [R4.64+0x100], RZ ;  /* 0x000100ff04009986 */ /* 0x0003e8000c101d28 */
[----:B------:R1:W-:Y:S02]  /*9ae0*/  @!P0 STG.E.128 [R4.64+0x180], RZ ;  /* 0x000180ff04008986 */ /* 0x0003e4000c101d28 */
.L_x_423:
[----:B------:R-:W-:Y:S05]  /*9af0*/  BSYNC B0 ;  /* 0x0000000000007941 */ /* 0x000fea0003800000 */
.L_x_422:
[----:B------:R-:W-:Y:S01]  /*9b00*/  ULDC.64 UR4, c[0x0][0x3a8] ;  /* 0x0000ea0000047ab9 */ /* 0x000fe20000000a00 */
[----:B-1----:R-:W-:Y:S01]  /*9b10*/  IMAD.WIDE.U32 R4, R11, c[0x0][0x3a8], R232 ;  /* 0x0000ea000b047a25 */ /* 0x002fe200078e00e8 */
[----:B------:R-:W-:Y:S01]  /*9b20*/  UIMAD UR4, UR10, UR4, URZ ;  /* 0x000000040a0472a4 */ /* 0x000fe2000f8e023f */
[----:B------:R-:W-:Y:S03]  /*9b30*/  BSSY B0, `(.L_x_424) ;  /* 0x000001c000007945 */ /* 0x000fe60003800000 */
[----:B------:R-:W-:Y:S01]  /*9b40*/  UIMAD UR4, UR7, UR5, UR4 ;  /* 0x00000005070472a4 */ /* 0x000fe2000f8e0204 */
[----:B------:R-:W-:-:S05]  /*9b50*/  IADD3 R6, P0, R4, UR11, RZ ;  /* 0x0000000b04067c10 */ /* 0x000fca000ff1e0ff */
[----:B------:R-:W-:Y:S01]  /*9b60*/  IMAD.U32 R4, RZ, RZ, UR4 ;  /* 0x00000004ff047e24 */ /* 0x000fe2000f8e00ff */
        /* <DEDUP_REMOVED lines=24> */
.L_x_425:
[----:B------:R-:W-:Y:S05]  /*9cf0*/  BSYNC B0 ;  /* 0x0000000000007941 */ /* 0x000fea0003800000 */
.L_x_424:
[----:B------:R-:W-:Y:S05]  /*9d00*/  @P4 BRA `(.L_x_417) ;  /* 0x0000011000004947 */ /* 0x000fea0003800000 */
[----:B-1----:R-:W-:Y:S01]  /*9d10*/  IADD3 R4, P0, R244, 0x20, RZ ;  /* 0x00000020f4047810 */ /* 0x002fe20007f1e0ff */
[----:B------:R-:W-:Y:S01]  /*9d20*/  IMAD.MOV.U32 R7, RZ, RZ, R10 ;  /* 0x000000ffff077224 */ /* 0x000fe200078e000a */
[----:B------:R-:W-:-:S02]  /*9d30*/  ISETP.GE.AND P3, PT, R232, c[0x0][0x220], PT ;  /* 0x00008800e8007a0c */ /* 0x000fc40003f66270 */
        /* <DEDUP_REMOVED lines=14> */
.L_x_417:
[----:B------:R-:W-:Y:S05]  /*9e20*/  BSYNC B1 ;  /* 0x0000000000017941 */ /* 0x000fea0003800000 */
.L_x_384:
[----:B------:R-:W-:Y:S02]  /*9e30*/  ULDC UR4, c[0x0][0x218] ;  /* 0x0000860000047ab9 */ /* 0x000fe40000000800 */
[----:B------:R-:W-:-:S02]  /*9e40*/  UIADD3 UR5, UR4, 0x3f, URZ ;  /* 0x0000003f04057890 */ /* 0x000fc4000fffe03f */
[----:B------:R-:W-:Y:S02]  /*9e50*/  UIADD3 UR39, UR39, 0x1, URZ ;  /* 0x0000000127277890 */ /* 0x000fe4000fffe03f */
        /* <DEDUP_REMOVED lines=9> */
.L_x_426:
[----:B------:R-:W-:Y:S05]  /*9ef0*/  EXIT ;  /* 0x000000000000794d */ /* 0x000fea0003800000 */
.L_x_428:
        /* <DEDUP_REMOVED lines=16> */
.L_x_2012:


//--------------------- .text._ZN5flash44flash_bwd_dq_dk_dv_loop_seqk_parallel_kernelI23Flash_bwd_kernel_traitsILi256ELi64ELi64ELi8ELi4ELi2ELi2ELb0ELb1EN7cutlass6half_tE19Flash_kernel_traitsILi256ELi64ELi64ELi8ES3_EELb0ELb0ELb1ELb0ELb0ELb0ELb0EEEvNS_16Flash_bwd_paramsE --------------------------
	.section	.text._ZN5flash44flash_bwd_dq_dk_dv_loop_seqk_parallel_kernelI23Flash_bwd_kernel_traitsILi256ELi64ELi64ELi8ELi4ELi2ELi2ELb0ELb1EN7cutlass6half_tE19Flash_kernel_traitsILi256ELi64ELi64ELi8ES3_EELb0ELb0ELb1ELb0ELb0ELb0ELb0EEEvNS_16Flash_bwd_paramsE,"ax",@progbits
	.sectioninfo	@"SHI_REGISTERS=254"
	.align	128
        .global         _ZN5flash44flash_bwd_dq_dk_dv_loop_seqk_parallel_kernelI23Flash_bwd_kernel_traitsILi256ELi64ELi64ELi8ELi4ELi2ELi2ELb0ELb1EN7cutlass6half_tE19Flash_kernel_traitsILi256ELi64ELi64ELi8ES3_EELb0ELb0ELb1ELb0ELb0ELb0ELb0EEEvNS_16Flash_bwd_paramsE
        .type           _ZN5flash44flash_bwd_dq_dk_dv_loop_seqk_parallel_kernelI23Flash_bwd_kernel_traitsILi256ELi64ELi64ELi8ELi4ELi2ELi2ELb0ELb1EN7cutlass6half_tE19Flash_kernel_traitsILi256ELi64ELi64ELi8ES3_EELb0ELb0ELb1ELb0ELb0ELb0ELb0EEEvNS_16Flash_bwd_paramsE,@function
        .size           _ZN5flash44flash_bwd_dq_dk_dv_loop_seqk_parallel_kernelI23Flash_bwd_kernel_traitsILi256ELi64ELi64ELi8ELi4ELi2ELi2ELb0ELb1EN7cutlass6half_tE19Flash_kernel_traitsILi256ELi64ELi64ELi8ES3_EELb0ELb0ELb1ELb0ELb0ELb0ELb0EEEvNS_16Flash_bwd_paramsE,(.L_x_2013 - _ZN5flash44flash_bwd_dq_dk_dv_loop_seqk_parallel_kernelI23Flash_bwd_kernel_traitsILi256ELi64ELi64ELi8ELi4ELi2ELi2ELb0ELb1EN7cutlass6half_tE19Flash_kernel_traitsILi256ELi64ELi64ELi8ES3_EELb0ELb0ELb1ELb0ELb0ELb0ELb0EEEvNS_16Flash_bwd_paramsE)
        .other          _ZN5flash44flash_bwd_dq_dk_dv_loop_seqk_parallel_kernelI23Flash_bwd_kernel_traitsILi256ELi64ELi64ELi8ELi4ELi2ELi2ELb0ELb1EN7cutlass6half_tE19Flash_kernel_traitsILi256ELi64ELi64ELi8ES3_EELb0ELb0ELb1ELb0ELb0ELb0ELb0EEEvNS_16Flash_bwd_paramsE,@"STO_CUDA_ENTRY STV_DEFAULT"
_ZN5flash44flash_bwd_dq_dk_dv_loop_seqk_parallel_kernelI23Flash_bwd_kernel_traitsILi256ELi64ELi64ELi8ELi4ELi2ELi2ELb0ELb1EN7cutlass6half_tE19Flash_kernel_traitsILi256ELi64ELi64ELi8ES3_EELb0ELb0ELb1ELb0ELb0ELb0ELb0EEEvNS_16Flash_bwd_paramsE:
.text._ZN5flash44flash_bwd_dq_dk_dv_loop_seqk_parallel_kernelI23Flash_bwd_kernel_traitsILi256ELi64ELi64ELi8ELi4ELi2ELi2ELb0ELb1EN7cutlass6half_tE19Flash_kernel_traitsILi256ELi64ELi64ELi8ES3_EELb0ELb0ELb1ELb0ELb0ELb0ELb0EEEvNS_16Flash_bwd_paramsE:
        /* <DEDUP_REMOVED lines=13> */
[----:B------:R-:W-:Y:S02]  /*00d0*/  ULDC.U8 UR7, c[0x0][0x328] ;  /* 0x0000ca0000077ab9 */ /* 0x000fe40000000000 */
[----:B------:R-:W-:Y:S02]  /*00e0*/  UISETP.NE.AND UP5, UPT, UR7, URZ, UPT ;  /* 0x0000003f0700728c */ /* 0x000fe4000bfa5270 */
[----:B------:R-:W-:Y:S02]  /*00f0*/  ULDC UR12, c[0x0][0x224] ;  /* 0x00008900000c7ab9 */ /* 0x000fe40000000800 */
[----:B------:R-:W3:Y:S01]  /*0100*/  S2UR UR37, SR_CTAID.Z ;  /* 0x00000000002579c3 */ /* 0x000ee20000002700 */
[----:B------:R-:W-:-:S02]  /*0110*/  ULDC UR48, c[0x0][0x22c] ;  /* 0x00008b0000307ab9 */ /* 0x000fc40000000800 */
[----:B------:R-:W-:Y:S02]  /*0120*/  ULDC UR38, c[0x0][0x1c0] ;  /* 0x0000700000267ab9 */ /* 0x000fe40000000800 */
[----:B------:R-:W-:Y:S02]  /*0130*/  ULDC UR10, c[0x0][0x1c0] ;  /* 0x00007000000a7ab9 */ /* 0x000fe40000000800 */
[----:B------:R-:W-:Y:S02]  /*0140*/  USHF.R.S32.HI UR5, URZ, 0x1f, UR12 ;  /* 0x0000001f3f057899 */ /* 0x000fe4000801140c */
[----:B------:R-:W-:Y:S02]  /*0150*/  UIMAD.WIDE UR38, UR48, UR38, URZ ;  /* 0x00000026302672a5 */ /* 0x000fe4000f8e023f */
[----:B------:R-:W-:Y:S02]  /*0160*/  UMOV UR6, 0x80 ;  /* 0x0000008000067882 */ /* 0x000fe40000000000 */
        /* <DEDUP_REMOVED lines=12> */
[-C--:B------:R-:W-:Y:S01]  /*0230*/  LEA.HI R2, R11, R0.reuse, RZ, 0x1 ;  /* 0x000000000b027211 */ /* 0x080fe200078f08ff */
[----:B------:R-:W-:Y:S01]  /*0240*/  ULDC UR9, c[0x0][0x1c0] ;  /* 0x0000700000097ab9 */ /* 0x000fe20000000800 */
[----:B------:R-:W-:Y:S01]  /*0250*/  LEA.HI R3, R3, R0, RZ, 0x2 ;  /* 0x0000000003037211 */ /* 0x000fe200078f10ff */
[----:B------:R-:W-:Y:S01]  /*0260*/  UIMAD UR57, UR6, UR4, UR57 ;  /* 0x00000004063972a4 */ /* 0x000fe2000f8e0239 */
[----:B------:R-:W-:Y:S01]  /*0270*/  LOP3.LUT R2, R2, 0xfffffffe, RZ, 0xc0, !PT ;  /* 0xfffffffe02027812 */ /* 0x000fe200078ec0ff */
[----:B------:R-:W-:Y:S01]  /*0280*/  UIMAD UR54, UR5, UR36, URZ ;  /* 0x00000024053672a4 */ /* 0x000fe2000f8e023f */
[----:B------:R-:W-:Y:S01]  /*0290*/  LOP3.LUT R3, R3, 0xfffffffc, RZ, 0xc0, !PT ;  /* 0xfffffffc03037812 */ /* 0x000fe200078ec0ff */
[----:B------:R-:W-:Y:S01]  /*02a0*/  UIMAD UR4, UR36, UR9, UR37 ;  /* 0x00000009240472a4 */ /* 0x000fe2000f8e0225 */
[----:B------:R-:W-:Y:S01]  /*02b0*/  LEA.HI R13, R19, R224, RZ, 0x4 ;  /* 0x000000e0130d7211 */ /* 0x000fe200078f20ff */
[C---:B------:R-:W-:Y:S01]  /*02c0*/  IMAD.IADD R2, R0.reuse, 0x1, -R2 ;  /* 0x0000000100027824 */ /* 0x040fe200078e0a02 */
[----:B------:R-:W-:Y:S01]  /*02d0*/  SHF.R.S32.HI R7, RZ, 0x2, R5 ;  /* 0x00000002ff077819 */ /* 0x000fe20000011405 */
[----:B------:R-:W-:Y:S01]  /*02e0*/  IMAD.IADD R3, R0, 0x1, -R3 ;  /* 0x0000000100037824 */ /* 0x000fe200078e0a03 */
[----:B------:R-:W-:Y:S01]  /*02f0*/  SHF.R.S32.HI R12, RZ, 0x1f, R5 ;  /* 0x0000001fff0c7819 */ /* 0x000fe20000011405 */
[----:B------:R-:W-:Y:S01]  /*0300*/  IMAD.SHL.U32 R15, R2, 0x10, RZ ;  /* 0x00000010020f7824 */ /* 0x000fe200078e00ff */
[----:B------:R-:W-:Y:S01]  /*0310*/  SHF.R.S32.HI R0, RZ, 0x4, R13 ;  /* 0x00000004ff007819 */ /* 0x000fe2000001140d */
[----:B------:R-:W-:Y:S01]  /*0320*/  @!UP5 UIMAD UR5, UR36, UR11, UR37 ;  /* 0x0000000b2405d2a4 */ /* 0x000fe2000f8e0225 */
[----:B------:R-:W-:Y:S01]  /*0330*/  LEA.HI R12, R12, R7, RZ, 0x3 ;  /* 0x000000070c0c7211 */ /* 0x000fe200078f18ff */
[----:B------:R-:W-:Y:S01]  /*0340*/  USHF.L.U32 UR43, UR48, 0x6, URZ ;  /* 0x00000006302b7899 */ /* 0x000fe2000800063f */
[----:B------:R-:W-:Y:S01]  /*0350*/  LEA.HI R6, R13, R0, RZ, 0x1 ;  /* 0x000000000d067211 */ /* 0x000fe200078f08ff */
[----:B------:R-:W-:Y:S01]  /*0360*/  ULDC UR51, c[0x0][0x214] ;  /* 0x0000850000337ab9 */ /* 0x000fe20000000800 */
[----:B------:R-:W-:Y:S01]  /*0370*/  LOP3.LUT R12, R12, 0xfffffff8, RZ, 0xc0, !PT ;  /* 0xfffffff80c0c7812 */ /* 0x000fe200078ec0ff */
[----:B------:R-:W-:Y:S01]  /*0380*/  IMAD.U32 R231, RZ, RZ, UR12 ;  /* 0x0000000cffe77e24 */ /* 0x000fe2000f8e00ff */
[----:B------:R-:W-:Y:S01]  /*0390*/  LOP3.LUT R6, R6, 0xfffffffe, RZ, 0xc0, !PT ;  /* 0xfffffffe06067812 */ /* 0x000fe200078ec0ff */
[----:B------:R-:W-:Y:S01]  /*03a0*/  ULDC UR58, c[0x0][0x1c8] ;  /* 0x00007200003a7ab9 */ /* 0x000fe20000000800 */
[----:B------:R-:W-:Y:S01]  /*03b0*/  LEA.HI R17, R19, R224, RZ, 0x3 ;  /* 0x000000e013117211 */ /* 0x000fe200078f18ff */
[----:B------:R-:W-:Y:S01]  /*03c0*/  IMAD.IADD R12, R7, 0x1, -R12 ;  /* 0x00000001070c7824 */ /* 0x000fe200078e0a0c */
[----:B------:R-:W-:Y:S01]  /*03d0*/  LOP3.LUT R13, R13, 0xfffffff0, RZ, 0xc0, !PT ;  /* 0xfffffff00d0d7812 */ /* 0x000fe200078ec0ff */
[----:B------:R-:W-:Y:S01]  /*03e0*/  IMAD.IADD R6, R0, 0x1, -R6 ;  /* 0x0000000100067824 */ /* 0x000fe200078e0a06 */
[----:B------:R-:W-:Y:S01]  /*03f0*/  LOP3.LUT R7, R17, 0xfffffff8, RZ, 0xc0, !PT ;  /* 0xfffffff811077812 */ /* 0x000fe200078ec0ff */
[----:B------:R-:W-:Y:S01]  /*0400*/  ULDC.U8 UR8, c[0x0][0x3d0] ;  /* 0x0000f40000087ab9 */ /* 0x000fe20000000000 */
[----:B------:R-:W-:Y:S01]  /*0410*/  LOP3.LUT R11, R11, 0xffffffe0, RZ, 0xc0, !PT ;  /* 0xffffffe00b0b7812 */ /* 0x000fe200078ec0ff */
[C---:B------:R-:W-:Y:S01]  /*0420*/  IMAD.IADD R0, R224.reuse, 0x1, -R13 ;  /* 0x00000001e0007824 */ /* 0x040fe200078e0a0d */
[----:B------:R-:W-:Y:S01]  /*0430*/  SHF.R.S32.HI R230, RZ, 0x3, R17 ;  /* 0x00000003ffe67819 */ /* 0x000fe20000011411 */
[C---:B------:R-:W-:Y:S01]  /*0440*/  IMAD.IADD R8, R224.reuse, 0x1, -R7 ;  /* 0x00000001e0087824 */ /* 0x040fe200078e0a07 */
[----:B------:R-:W-:Y:S01]  /*0450*/  LOP3.LUT R5, R5, 0x7ffffffc, RZ, 0xc0, !PT ;  /* 0x7ffffffc05057812 */ /* 0x000fe200078ec0ff */
[----:B------:R-:W-:Y:S01]  /*0460*/  IMAD.IADD R11, R224, 0x1, -R11 ;  /* 0x00000001e00b7824 */ /* 0x000fe200078e0a0b */
[----:B------:R-:W-:Y:S01]  /*0470*/  SHF.R.S32.HI R7, RZ, 0x1f, R0 ;  /* 0x0000001fff077819 */ /* 0x000fe20000011400 */
[C---:B------:R-:W-:Y:S01]  /*0480*/  IMAD.SHL.U32 R232, R8.reuse, 0x8, RZ ;  /* 0x0000000808e87824 */ /* 0x040fe200078e00ff */
[----:B------:R-:W-:Y:S01]  /*0490*/  LOP3.LUT P4, RZ, R8, 0x4, RZ, 0xc0, !PT ;  /* 0x0000000408ff7812 */ /* 0x000fe2000788c0ff */
[----:B------:R-:W-:Y:S01]  /*04a0*/  IMAD.SHL.U32 R9, R230, 0x40, RZ ;  /* 0x00000040e6097824 */ /* 0x000fe200078e00ff */
[----:B------:R-:W-:Y:S01]  /*04b0*/  LEA.HI R7, R7, R0, RZ, 0x3 ;  /* 0x0000000007077211 */ /* 0x000fe200078f18ff */
[----:B------:R-:W-:Y:S01]  /*04c0*/  ULDC UR52, c[0x0][0x224] ;  /* 0x0000890000347ab9 */ /* 0x000fe20000000800 */
[C---:B------:R-:W-:Y:S01]  /*04d0*/  LOP3.LUT P3, RZ, R8.reuse, 0x2, RZ, 0xc0, !PT ;  /* 0x0000000208ff7812 */ /* 0x040fe2000786c0ff */
[----:B------:R-:W-:Y:S01]  /*04e0*/  IMAD.SHL.U32 R8, R8, 0x40, RZ ;  /* 0x0000004008087824 */ /* 0x000fe200078e00ff */
[C---:B------:R-:W-:Y:S01]  /*04f0*/  LOP3.LUT R13, R7.reuse, 0xfffffff8, RZ, 0xc0, !PT ;  /* 0xfffffff8070d7812 */ /* 0x040fe200078ec0ff */
[----:B------:R-:W-:Y:S01]  /*0500*/  IMAD.SHL.U32 R7, R7, 0x40, RZ ;  /* 0x0000004007077824 */ /* 0x000fe200078e00ff */
[----:B------:R-:W-:Y:S01]  /*0510*/  SHF.R.S32.HI R4, RZ, 0x1f, R11 ;  /* 0x0000001fff047819 */ /* 0x000fe2000001140b */
[----:B------:R-:W-:Y:S01]  /*0520*/  @UP5 UIMAD UR56, UR36, UR51, URZ ;  /* 0x00000033243852a4 */ /* 0x000fe2000f8e023f */
[----:B------:R-:W-:Y:S01]  /*0530*/  LOP3.LUT R8, R8, 0x1c0, RZ, 0xc0, !PT ;  /* 0x000001c008087812 */ /* 0x000fe200078ec0ff */
[----:B------:R-:W-:Y:S01]  /*0540*/  IMAD.IADD R13, R0, 0x1, -R13 ;  /* 0x00000001000d7824 */ /* 0x000fe200078e0a0d */
[----:B------:R-:W-:Y:S01]  /*0550*/  LOP3.LUT R0, R12, 0x1, RZ, 0xc0, !PT ;  /* 0x000000010c007812 */ /* 0x000fe200078ec0ff */
[----:B------:R-:W-:Y:S01]  /*0560*/  UMOV UR41, URZ ;  /* 0x0000003f00297c82 */ /* 0x000fe20008000000 */
[----:B------:R-:W-:Y:S01]  /*0570*/  LOP3.LUT R9, R9, 0x1c0, RZ, 0xc0, !PT ;  /* 0x000001c009097812 */ /* 0x000fe200078ec0ff */
[----:B------:R-:W-:Y:S01]  /*0580*/  ULOP3.LUT UR58, UR37, UR58, URZ, 0x3c, !UPT ;  /* 0x0000003a253a7292 */ /* 0x000fe2000f8e3c3f */
[----:B------:R-:W-:Y:S01]  /*0590*/  ISETP.NE.U32.AND P0, PT, R0, 0x1, PT ;  /* 0x000000010000780c */ /* 0x000fe20003f05070 */
[----:B------:R-:W-:Y:S01]  /*05a0*/  UISETP.NE.AND UP6, UPT, UR8, URZ, UPT ;  /* 0x0000003f0800728c */ /* 0x000fe2000bfc5270 */
[----:B------:R-:W-:Y:S01]  /*05b0*/  LOP3.LUT R0, R8, 0x10, R15, 0xf8, !PT ;  /* 0x0000001008007812 */ /* 0x000fe200078ef80f */
[----:B------:R-:W-:Y:S01]  /*05c0*/  USHF.R.S32.HI UR59, URZ, 0x1f, UR37 ;  /* 0x0000001f3f3b7899 */ /* 0x000fe20008011425 */
[----:B------:R-:W-:Y:S01]  /*05d0*/  LEA.HI R4, R4, R11, RZ, 0x2 ;  /* 0x0000000b04047211 */ /* 0x000fe200078f10ff */
[----:B------:R-:W-:Y:S01]  /*05e0*/  USHF.R.S32.HI UR61, URZ, 0x1f, UR36 ;  /* 0x0000001f3f3d7899 */ /* 0x000fe20008011424 */
[----:B------:R-:W-:Y:S01]  /*05f0*/  LOP3.LUT R10, R9, 0x38, R232, 0xf8, !PT ;  /* 0x00000038090a7812 */ /* 0x000fe200078ef8e8 */
[----:B------:R-:W-:Y:S01]  /*0600*/  USHF.R.S32.HI UR60, URZ, 0x1f, UR37 ;  /* 0x0000001f3f3c7899 */ /* 0x000fe20008011425 */
[----:B------:R-:W-:Y:S01]  /*0610*/  LOP3.LUT R222, R8, 0x8, R17, 0xf8, !PT ;  /* 0x0000000808de7812 */ /* 0x000fe200078ef811 */
[----:B------:R-:W-:Y:S01]  /*0620*/  UIMAD.WIDE.U32 UR44, UR38, UR46, URZ ;  /* 0x0000002e262c72a5 */ /* 0x000fe2000f8e003f */
[----:B------:R-:W-:Y:S01]  /*0630*/  SHF.R.U32.HI R15, RZ, 0x3, R8 ;  /* 0x00000003ff0f7819 */ /* 0x000fe20000011608 */
[----:B------:R-:W-:Y:S01]  /*0640*/  UIMAD UR53, UR39, UR46, URZ ;  /* 0x0000002e273572a4 */ /* 0x000fe2000f8e023f */
[----:B------:R-:W-:Y:S01]  /*0650*/  SHF.R.U32.HI R9, RZ, 0x3, R9 ;  /* 0x00000003ff097819 */ /* 0x000fe20000011609 */
[----:B------:R-:W-:Y:S01]  /*0660*/  USHF.R.S32.HI UR55, URZ, 0x1f, UR49 ;  /* 0x0000001f3f377899 */ /* 0x000fe20008011431 */
[CC--:B------:R-:W-:Y:S01]  /*0670*/  LEA.HI R11, R19.reuse, R224.reuse, RZ, 0x7 ;  /* 0x000000e0130b7211 */ /* 0x0c0fe200078f38ff */
[----:B------:R-:W-:Y:S01]  /*0680*/  UIMAD UR52, UR4, UR52, URZ ;  /* 0x00000034043472a4 */ /* 0x000fe2000f8e023f */
[----:B------:R-:W-:Y:S01]  /*0690*/  LEA.HI R8, R19, R224, RZ, 0x6 ;  /* 0x000000e013087211 */ /* 0x000fe200078f30ff */
[----:B------:R-:W-:Y:S01]  /*06a0*/  @!UP5 UIMAD UR51, UR5, UR51, URZ ;  /* 0x000000330533d2a4 */ /* 0x000fe2000f8e023f */
[----:B------:R-:W-:Y:S01]  /*06b0*/  LOP3.LUT R9, R10, R9, RZ, 0x3c, !PT ;  /* 0x000000090a097212 */ /* 0x000fe200078e3cff */
[----:B------:R-:W-:Y:S01]  /*06c0*/  IMAD.SHL.U32 R10, R6, 0x200, RZ ;  /* 0x00000200060a7824 */ /* 0x000fe200078e00ff */
[----:B------:R-:W-:Y:S01]  /*06d0*/  SHF.R.S32.HI R11, RZ, 0x7, R11 ;  /* 0x00000007ff0b7819 */ /* 0x000fe2000001140b */
[----:B------:R-:W-:Y:S01]  /*06e0*/  USHF.R.S32.HI UR50, URZ, 0x1f, UR43 ;  /* 0x0000001f3f327899 */ /* 0x000fe2000801142b */
[----:B------:R-:W-:Y:S01]  /*06f0*/  SHF.R.S32.HI R8, RZ, 0x6, R8 ;  /* 0x00000006ff087819 */ /* 0x000fe20000011408 */
[----:B------:R-:W-:Y:S01]  /*0700*/  ULDC UR42, c[0x0][0x2e8] ;  /* 0x0000ba00002a7ab9 */ /* 0x000fe20000000800 */
[C---:B------:R-:W-:Y:S01]  /*0710*/  R2P PR, R12.reuse, 0x6 ;  /* 0x000000060c007804 */ /* 0x040fe20000000000 */
[----:B------:R-:W-:Y:S01]  /*0720*/  IMAD.SHL.U32 R12, R12, 0x40, RZ ;  /* 0x000000400c0c7824 */ /* 0x000fe200078e00ff */
[----:B------:R-:W-:Y:S01]  /*0730*/  LOP3.LUT R0, R0, 0x8, R17, 0xf8, !PT ;  /* 0x0000000800007812 */ /* 0x000fe200078ef811 */
[----:B------:R-:W-:Y:S01]  /*0740*/  IMAD R17, R11, 0x800, R10 ;  /* 0x000008000b117824 */ /* 0x000fe200078e020a */
[----:B------:R-:W-:Y:S01]  /*0750*/  LOP3.LUT P6, RZ, R13, 0x4, RZ, 0xc0, !PT ;  /* 0x000000040dff7812 */ /* 0x000fe200078cc0ff */
[----:B------:R-:W-:Y:S01]  /*0760*/  IMAD R226, R8, 0x200, R9 ;  /* 0x0000020008e27824 */ /* 0x000fe200078e0209 */
[----:B------:R-:W-:Y:S01]  /*0770*/  LOP3.LUT R0, R10, R0, R15, 0xf6, !PT ;  /* 0x000000000a007212 */ /* 0x000fe200078ef60f */
[----:B------:R-:W-:Y:S01]  /*0780*/  IMAD.SHL.U32 R8, R8, 0x8, RZ ;  /* 0x0000000808087824 */ /* 0x000fe200078e00ff */
[----:B------:R-:W-:Y:S01]  /*0790*/  LOP3.LUT R12, R12, 0x1c0, RZ, 0xc0, !PT ;  /* 0x000001c00c0c7812 */ /* 0x000fe200078ec0ff */
[----:B------:R-:W-:Y:S01]  /*07a0*/  IMAD.SHL.U32 R11, R11, 0x20, RZ ;  /* 0x000000200b0b7824 */ /* 0x000fe200078e00ff */
[C---:B------:R-:W-:Y:S01]  /*07b0*/  LOP3.LUT P5, RZ, R13.reuse, 0x2, RZ, 0xc0, !PT ;  /* 0x000000020dff7812 */ /* 0x040fe200078ac0ff */
[----:B------:R-:W-:Y:S01]  /*07c0*/  IMAD.IADD R10, R224, 0x1, -R5 ;  /* 0x00000001e00a7824 */ /* 0x000fe200078e0a05 */
[----:B------:R-:W-:Y:S01]  /*07d0*/  LOP3.LUT R8, R8, 0x18, RZ, 0xc0, !PT ;  /* 0x0000001808087812 */ /* 0x000fe200078ec0ff */
[----:B------:R-:W-:Y:S01]  /*07e0*/  IMAD.SHL.U32 R5, R6, 0x20, RZ ;  /* 0x0000002006057824 */ /* 0x000fe200078e00ff */
[----:B------:R-:W-:Y:S01]  /*07f0*/  SHF.R.U32.HI R9, RZ, 0x3, R12 ;  /* 0x00000003ff097819 */ /* 0x000fe2000001160c */
[----:B------:R-:W-:Y:S01]  /*0800*/  IMAD.SHL.U32 R10, R10, 0x2, RZ ;  /* 0x000000020a0a7824 */ /* 0x000fe200078e00ff */
[----:B------:R-:W-:Y:S01]  /*0810*/  LOP3.LUT R14, R12, 0x20, R11, 0xf8, !PT ;  /* 0x000000200c0e7812 */ /* 0x000fe200078ef80b */
[----:B------:R-:W-:Y:S01]  /*0820*/  IMAD.SHL.U32 R13, R13, 0x40, RZ ;  /* 0x000000400d0d7824 */ /* 0x000fe200078e00ff */
[----:B------:R-:W-:Y:S01]  /*0830*/  LOP3.LUT R234, R9, R12, R8, 0x1e, !PT ;  /* 0x0000000c09ea7212 */ /* 0x000fe200078e1e08 */
[--C-:B------:R-:W-:Y:S01]  /*0840*/  IMAD R235, R3, 0x400, R10.reuse ;  /* 0x0000040003eb7824 */ /* 0x100fe200078e020a */
[----:B------:R-:W-:Y:S01]  /*0850*/  LOP3.LUT R14, R14, R9, RZ, 0x3c, !PT ;  /* 0x000000090e0e7212 */ /* 0x000fe200078e3cff */
[----:B------:R-:W-:Y:S01]  /*0860*/  IMAD R9, R2, 0x400, R10 ;  /* 0x0000040002097824 */ /* 0x000fe200078e020a */
[----:B------:R-:W-:Y:S01]  /*0870*/  LOP3.LUT R5, R8, 0x20, R5, 0xf8, !PT ;  /* 0x0000002008057812 */ /* 0x000fe200078ef805 */
[----:B------:R-:W-:Y:S01]  /*0880*/  IMAD.SHL.U32 R224, R224, 0x2, RZ ;  /* 0x00000002e0e07824 */ /* 0x000fe200078e00ff */
[----:B------:R-:W-:Y:S01]  /*0890*/  LOP3.LUT R8, R13, 0x1c0, RZ, 0xc0, !PT ;  /* 0x000001c00d087812 */ /* 0x000fe200078ec0ff */
[----:B------:R-:W-:Y:S01]  /*08a0*/  IMAD.IADD R234, R9, 0x1, R234 ;  /* 0x0000000109ea7824 */ /* 0x000fe200078e02ea */
[----:B------:R-:W-:Y:S01]  /*08b0*/  SHF.R.S32.HI R4, RZ, 0x2, R4 ;  /* 0x00000002ff047819 */ /* 0x000fe20000011404 */
[----:B------:R-:W-:Y:S01]  /*08c0*/  IMAD.SHL.U32 R9, R6, 0x8, RZ ;  /* 0x0000000806097824 */ /* 0x000fe200078e00ff */
[----:B------:R-:W-:Y:S01]  /*08d0*/  SHF.R.U32.HI R6, RZ, 0x3, R8 ;  /* 0x00000003ff067819 */ /* 0x000fe20000011608 */
[----:B------:R-:W-:Y:S01]  /*08e0*/  IMAD.IADD R235, R235, 0x1, R14 ;  /* 0x00000001ebeb7824 */ /* 0x000fe200078e020e */
[----:B------:R-:W-:Y:S01]  /*08f0*/  LOP3.LUT R222, R222, R15, RZ, 0x3c, !PT ;  /* 0x0000000fdede7212 */ /* 0x000fe200078e3cff */
[----:B------:R-:W-:Y:S01]  /*0900*/  IMAD R225, R3, 0x10, R4 ;  /* 0x0000001003e17824 */ /* 0x000fe200078e0204 */
[----:B------:R-:W-:Y:S01]  /*0910*/  LOP3.LUT R9, R8, 0x8, R9, 0xf8, !PT ;  /* 0x0000000808097812 */ /* 0x000fe200078ef809 */
[----:B------:R-:W-:Y:S01]  /*0920*/  IMAD.SHL.U32 R235, R235, 0x2, RZ ;  /* 0x00000002ebeb7824 */ /* 0x000fe200078e00ff */
[----:B------:R-:W-:Y:S01]  /*0930*/  LOP3.LUT R5, R6, R5, R8, 0x1e, !PT ;  /* 0x0000000506057212 */ /* 0x000fe200078e1e08 */
[----:B------:R-:W-:Y:S01]  /*0940*/  IMAD.IADD R222, R17, 0x1, R222 ;  /* 0x0000000111de7824 */ /* 0x000fe200078e02de */
[----:B------:R-:W-:Y:S01]  /*0950*/  LOP3.LUT R8, R7, 0xfffffe00, RZ, 0xc0, !PT ;  /* 0xfffffe0007087812 */ /* 0x000fe200078ec0ff */
[----:B------:R-:W-:Y:S01]  /*0960*/  IMAD.SHL.U32 R218, R0, 0x2, RZ ;  /* 0x0000000200da7824 */ /* 0x000fe200078e00ff */
[----:B------:R-:W-:Y:S01]  /*0970*/  LOP3.LUT R9, R9, R6, RZ, 0x3c, !PT ;  /* 0x0000000609097212 */ /* 0x000fe200078e3cff */
[----:B------:R-:W-:Y:S01]  /*0980*/  IMAD.MOV.U32 R6, RZ, RZ, -0x10 ;  /* 0xfffffff0ff067424 */ /* 0x000fe200078e00ff */
[----:B------:R-:W-:Y:S01]  /*0990*/  LOP3.LUT R217, R5, R8, RZ, 0xfc, !PT ;  /* 0x0000000805d97212 */ /* 0x000fe200078efcff */
[--C-:B------:R-:W-:Y:S01]  /*09a0*/  IMAD R4, R3, 0x400, R8.reuse ;  /* 0x0000040003047824 */ /* 0x100fe200078e0208 */
[C---:B------:R-:W-:Y:S01]  /*09b0*/  SEL R3, R213.reuse, 0xffffffe0, !P3 ;  /* 0xffffffe0d5037807 */ /* 0x040fe20005800000 */
[----:B------:R-:W-:Y:S01]  /*09c0*/  IMAD R216, R2, 0x400, R8 ;  /* 0x0000040002d87824 */ /* 0x000fe200078e0208 */
[----:B------:R-:W-:Y:S01]  /*09d0*/  SEL R213, R213, 0xffffffe0, !P5 ;  /* 0xffffffe0d5d57807 */ /* 0x000fe20006800000 */
[----:B------:R-:W-:Y:S01]  /*09e0*/  IMAD.IADD R223, R4, 0x1, R9 ;  /* 0x0000000104df7824 */ /* 0x000fe200078e0209 */
[----:B------:R-:W-:Y:S01]  /*09f0*/  IADD3 R237, R235, 0x20, RZ ;  /* 0x00000020ebed7810 */ /* 0x000fe20007ffe0ff */
[----:B------:R-:W-:Y:S01]  /*0a00*/  IMAD.MOV.U32 R4, RZ, RZ, 0x40 ;  /* 0x00000040ff047424 */ /* 0x000fe200078e00ff */
[----:B------:R-:W-:Y:S01]  /*0a10*/  SEL R6, R6, 0x10, !P0 ;  /* 0x0000001006067807 */ /* 0x000fe20004000000 */
[----:B------:R-:W-:Y:S01]  /*0a20*/  IMAD.IADD R216, R9, 0x1, R216 ;  /* 0x0000000109d87824 */ /* 0x000fe200078e02d8 */
[----:B------:R-:W-:Y:S01]  /*0a30*/  LEA R234, R234, 0x10000, 0x1 ;  /* 0x00010000eaea7811 */ /* 0x000fe200078e08ff */
[----:B------:R-:W-:Y:S01]  /*0a40*/  IMAD.SHL.U32 R222, R222, 0x2, RZ ;  /* 0x00000002dede7824 */ /* 0x000fe200078e00ff */
[C---:B------:R-:W-:Y:S01]  /*0a50*/  SEL R5, R4.reuse, 0xffffffc0, !P4 ;  /* 0xffffffc004057807 */ /* 0x040fe20006000000 */
[----:B------:R-:W-:Y:S01]  /*0a60*/  IMAD.SHL.U32 R223, R223, 0x2, RZ ;  /* 0x00000002dfdf7824 */ /* 0x000fe200078e00ff */
[----:B------:R-:W-:Y:S01]  /*0a70*/  SEL R4, R4, 0xffffffc0, !P6 ;  /* 0xffffffc004047807 */ /* 0x000fe20007000000 */
[----:B------:R-:W-:Y:S01]  /*0a80*/  IMAD.IADD R212, R222, 0x1, R3 ;  /* 0x00000001ded47824 */ /* 0x000fe200078e0203 */
[----:B------:R-:W-:Y:S01]  /*0a90*/  LEA R216, R216, 0x20000, 0x1 ;  /* 0x00020000d8d87811 */ /* 0x000fe200078e08ff */
[----:B------:R-:W-:Y:S01]  /*0aa0*/  IMAD.IADD R221, R223, 0x1, R213 ;  /* 0x00000001dfdd7824 */ /* 0x000fe200078e02d5 */
[----:B------:R-:W-:Y:S01]  /*0ab0*/  @P1 IADD3 R237, R235, -0x20, RZ ;  /* 0xffffffe0ebed1810 */ /* 0x000fe20007ffe0ff */
[----:B------:R-:W-:Y:S01]  /*0ac0*/  IMAD.SHL.U32 R226, R226, 0x2, RZ ;  /* 0x00000002e2e27824 */ /* 0x000fe200078e00ff */
[----:B------:R-:W-:Y:S01]  /*0ad0*/  IADD3 R236, R234, 0x40, RZ ;  /* 0x00000040eaec7810 */ /* 0x000fe20007ffe0ff */
[----:B------:R-:W-:Y:S01]  /*0ae0*/  IMAD.IADD R214, R4, 0x1, R216 ;  /* 0x0000000104d67824 */ /* 0x000fe200078e02d8 */
[----:B------:R-:W-:Y:S01]  /*0af0*/  LOP3.LUT R224, R11, 0x6, R224, 0xf8, !PT ;  /* 0x000000060be07812 */ /* 0x000fe200078ef8e0 */
[----:B------:R-:W-:Y:S01]  /*0b00*/  IMAD.IADD R215, R213, 0x1, R216 ;  /* 0x00000001d5d77824 */ /* 0x000fe200078e02d8 */
[----:B------:R-:W-:Y:S01]  /*0b10*/  IADD3 R229, R232, 0x40, RZ ;  /* 0x00000040e8e57810 */ /* 0x000fe20007ffe0ff */
[--C-:B------:R-:W-:Y:S01]  /*0b20*/  IMAD R0, R0, 0x2, R5.reuse ;  /* 0x0000000200007824 */ /* 0x100fe200078e0205 */
[----:B------:R-:W-:Y:S01]  /*0b30*/  IADD3 R228, R232, 0x80, RZ ;  /* 0x00000080e8e47810 */ /* 0x000fe20007ffe0ff */
[----:B------:R-:W-:Y:S01]  /*0b40*/  IMAD.IADD R3, R222, 0x1, R5 ;  /* 0x00000001de037824 */ /* 0x000fe200078e0205 */
[----:B------:R-:W-:Y:S01]  /*0b50*/  IADD3 R227, R232, 0xc0, RZ ;  /* 0x000000c0e8e37810 */ /* 0x000fe20007ffe0ff */
[----:B------:R-:W-:Y:S01]  /*0b60*/  IMAD.IADD R2, R5, 0x1, R212 ;  /* 0x0000000105027824 */ /* 0x000fe200078e02d4 */
[----:B------:R-:W-:Y:S01]  /*0b70*/  @P2 IADD3 R236, R234, -0x40, RZ ;  /* 0xffffffc0eaec2810 */ /* 0x000fe20007ffe0ff */
[----:B------:R-:W-:-:S02]  /*0b80*/  IMAD.IADD R238, R235, 0x1, R6 ;  /* 0x00000001ebee7824 */ /* 0x000fc400078e0206 */
[----:B------:R-:W-:Y:S02]  /*0b90*/  IMAD.SHL.U32 R217, R217, 0x2, RZ ;  /* 0x00000002d9d97824 */ /* 0x000fe400078e00ff */
[----:B------:R-:W-:Y:S02]  /*0ba0*/  IMAD.IADD R239, R6, 0x1, R237 ;  /* 0x0000000106ef7824 */ /* 0x000fe400078e02ed */
[--C-:B------:R-:W-:Y:S02]  /*0bb0*/  IMAD.IADD R220, R223, 0x1, R4.reuse ;  /* 0x00000001dfdc7824 */ /* 0x100fe400078e0204 */
[----:B------:R-:W-:Y:S02]  /*0bc0*/  IMAD.IADD R219, R221, 0x1, R4 ;  /* 0x00000001dddb7824 */ /* 0x000fe400078e0204 */
[----:B------:R-:W-:Y:S02]  /*0bd0*/  IMAD.IADD R213, R213, 0x1, R214 ;  /* 0x00000001d5d57824 */ /* 0x000fe400078e02d6 */
.L_x_475:
[----:B------:R-:W-:Y:S02]  /*0be0*/  ULDC.64 UR4, c[0x0][0x240] ;  /* 0x0000900000047ab9 */ /* 0x000fe40000000a00 */
[----:B------:R-:W-:-:S02]  /*0bf0*/  ULDC.64 UR6, c[0x0][0x250] ;  /* 0x0000940000067ab9 */ /* 0x000fc40000000a00 */
[----:B------:R-:W-:Y:S02]  /*0c00*/  UISETP.NE.U32.AND UP1, UPT, URZ, UR4, UPT ;  /* 0x000000043f00728c */ /* 0x000fe4000bf25070 */
[----:B------:R-:W-:Y:S02]  /*0c10*/  UISETP.NE.U32.AND UP3, UPT, URZ, UR6, UPT ;  /* 0x000000063f00728c */ /* 0x000fe4000bf65070 */
[----:B------:R-:W-:Y:S02]  /*0c20*/  USHF.R.S32.HI UR40, URZ, 0x1f, UR36 ;  /* 0x0000001f3f287899 */ /* 0x000fe40008011424 */
[----:B------:R-:W-:Y:S02]  /*0c30*/  USHF.L.U32 UR12, UR36, 0x2, URZ ;  /* 0x00000002240c7899 */ /* 0x000fe4000800063f */
[----:B------:R-:W-:Y:S02]  /*0c40*/  UISETP.NE.AND.EX UP1, UPT, URZ, UR5, UPT, UP1 ;  /* 0x000000053f00728c */ /* 0x000fe4000bf25310 */
[----:B------:R-:W-:-:S02]  /*0c50*/  UISETP.NE.AND.EX UP3, UPT, URZ, UR7, UPT, UP3 ;  /* 0x000000073f00728c */ /* 0x000fc4000bf65330 */
[----:B------:R-:W-:Y:S02]  /*0c60*/  USHF.L.U64.HI UR11, UR36, 0x2, UR40 ;  /* 0x00000002240b7899 */ /* 0x000fe40008010228 */
[----:B------:R-:W-:Y:S01]  /*0c70*/  UIADD3 UR4, UP0, UR12, UR4, URZ ;  /* 0x000000040c047290 */ /* 0x000fe2000ff1e03f */
[----:B------:R-:W-:Y:S01]  /*0c80*/  PLOP3.LUT P2, PT, PT, PT, UP1, 0x80, 0x0 ;  /* 0x000000000000781c */ /* 0x000fe20003f4f018 */
[----:B------:R-:W-:Y:S02]  /*0c90*/  ULDC.U8 UR10, c[0x0][0x312] ;  /* 0x0000c480000a7ab9 */ /* 0x000fe40000000000 */
[----:B------:R-:W-:Y:S02]  /*0ca0*/  UIADD3.X UR5, UR11, UR5, URZ, UP0, !UPT ;  /* 0x000000050b057290 */ /* 0x000fe400087fe43f */
[----:B------:R-:W-:Y:S01]  /*0cb0*/  ULDC.64 UR8, c[0x0][0x248] ;  /* 0x0000920000087ab9 */ /* 0x000fe20000000a00 */
[----:B-1----:R-:W-:Y:S01]  /*0cc0*/  IMAD.U32 R12, RZ, RZ, UR4 ;  /* 0x00000004ff0c7e24 */ /* 0x002fe2000f8e00ff */
[----:B------:R-:W-:-:S02]  /*0cd0*/  UISETP.NE.AND UP4, UPT, UR10, URZ, UPT ;  /* 0x0000003f0a00728c */ /* 0x000fc4000bf85270 */
[----:B------:R-:W-:Y:S01]  /*0ce0*/  UISETP.EQ.U32.AND UP2, UPT, URZ, UR8, UPT ;  /* 0x000000083f00728c */ /* 0x000fe2000bf42070 */
[----:B------:R-:W-:Y:S01]  /*0cf0*/  IMAD.U32 R13, RZ, RZ, UR5 ;  /* 0x00000005ff0d7e24 */ /* 0x000fe2000f8e00ff */
[----:B------:R-:W-:Y:S02]  /*0d00*/  @UP3 UIADD3 UR6, UP0, UR12, UR6, URZ ;  /* 0x000000060c063290 */ /* 0x000fe4000ff1e03f */
[----:B------:R-:W-:Y:S02]  /*0d10*/  UISETP.EQ.OR.EX UP2, UPT, URZ, UR9, !UP4, UP2 ;  /* 0x000000093f00728c */ /* 0x000fe4000e742720 */
[----:B------:R-:W-:Y:S02]  /*0d20*/  @UP3 UIADD3.X UR7, UR11, UR7, URZ, UP0, !UPT ;  /* 0x000000070b073290 */ /* 0x000fe400087fe43f */
[----:B------:R-:W-:Y:S02]  /*0d30*/  ULDC.64 UR4, c[0x0][0x118] ;  /* 0x0000460000047ab9 */ /* 0x000fe40000000a00 */
[----:B------:R-:W-:Y:S01]  /*0d40*/  UIADD3 UR10, UP0, UR12, UR8, URZ ;  /* 0x000000080c0a7290 */ /* 0x000fe2000ff1e03f */
[----:B--2---:R-:W2:Y:S01]  /*0d50*/  @P2 LDG.E R6, [R12.64] ;  /* 0x000000040c062981 */ /* 0x004ea2000c1e1900 */
[----:B------:R-:W-:-:S03]  /*0d60*/  PLOP3.LUT P1, PT, PT, PT, UP2, 0x80, 0x0 ;  /* 0x000000000000781c */ /* 0x000fc60003f2f028 */
[----:B---3--:R-:W3:Y:S01]  /*0d70*/  @P2 LDG.E R4, [R12.64+0x4] ;  /* 0x000004040c042981 */ /* 0x008ee2000c1e1900 */
[----:B------:R-:W-:Y:S01]  /*0d80*/  UIADD3.X UR8, UR11, UR9, URZ, UP0, !UPT ;  /* 0x000000090b087290 */ /* 0x000fe200087fe43f */
[----:B------:R-:W-:Y:S01]  /*0d90*/  IMAD.U32 R8, RZ, RZ, UR10 ;  /* 0x0000000aff087e24 */ /* 0x000fe2000f8e00ff */
[----:B------:R-:W-:Y:S01]  /*0da0*/  PLOP3.LUT P0, PT, PT, PT, UP3, 0x80, 0x0 ;  /* 0x000000000000781c */ /* 0x000fe20003f0f038 */
[----:B------:R-:W-:Y:S02]  /*0db0*/  IMAD.U32 R10, RZ, RZ, UR6 ;  /* 0x00000006ff0a7e24 */ /* 0x000fe4000f8e00ff */
[----:B------:R-:W-:Y:S02]  /*0dc0*/  IMAD.U32 R11, RZ, RZ, UR7 ;  /* 0x00000007ff0b7e24 */ /* 0x000fe4000f8e00ff */
[----:B------:R-:W-:-:S05]  /*0dd0*/  IMAD.U32 R9, RZ, RZ, UR8 ;  /* 0x00000008ff097e24 */ /* 0x000fca000f8e00ff */
[----:B----4-:R-:W4:Y:S04]  /*0de0*/  @!P1 LDG.E R7, [R8.64] ;  /* 0x0000000408079981 */ /* 0x010f28000c1e1900 */
[----:B-----5:R1:W5:Y:S01]  /*0df0*/  @P0 LDG.E R5, [R10.64] ;  /* 0x000000040a050981 */ /* 0x020362000c1e1900 */
[----:B------:R-:W1:Y:S01]  /*0e00*/  S2UR UR28, SR_CTAID.X ;  /* 0x00000000001c79c3 */ /* 0x000e620000002500 */
[----:B------:R-:W-:Y:S02]  /*0e10*/  UMOV UR16, 0xffffffff ;  /* 0xffffffff00107882 */ /* 0x000fe40000000000 */
[----:B------:R-:W-:Y:S02]  /*0e20*/  UMOV UR29, 0xffffffff ;  /* 0xffffffff001d7882 */ /* 0x000fe40000000000 */
[----:B------:R-:W-:-:S02]  /*0e30*/  ULDC UR7, c[0x0][0xc] ;  /* 0x0000030000077ab9 */ /* 0x000fc40000000800 */
[----:B------:R-:W-:Y:S02]  /*0e40*/  USHF.L.U32 UR7, UR7, 0x6, URZ ;  /* 0x0000000607077899 */ /* 0x000fe4000800063f */
[----:B------:R-:W-:Y:S02]  /*0e50*/  UMOV UR22, URZ ;  /* 0x0000003f00167c82 */ /* 0x000fe40008000000 */
[----:B------:R-:W-:Y:S02]  /*0e60*/  ULDC UR8, c[0x0][0x218] ;  /* 0x0000860000087ab9 */ /* 0x000fe40000000800 */
[----:B-1----:R-:W-:-:S04]  /*0e70*/  USHF.L.U32 UR6, UR28, 0x6, URZ ;  /* 0x000000061c067899 */ /* 0x002fc8000800063f */
[----:B------:R-:W-:-:S06]  /*0e80*/  UIMAD UR6, UR7, UR41, UR6 ;  /* 0x00000029070672a4 */ /* 0x000fcc000f8e0206 */
[----:B------:R-:W-:Y:S01]  /*0e90*/  IMAD.U32 R11, RZ, RZ, UR6 ;  /* 0x00000006ff0b7e24 */ /* 0x000fe2000f8e00ff */
[----:B--2---:R1:W2:Y:S08]  /*0ea0*/  @P2 R2UR UR16, R6 ;  /* 0x00000000061023c2 */ /* 0x0042b000000e0000 */
[----:B---3--:R-:W2:Y:S08]  /*0eb0*/  @P2 R2UR UR10, R4 ;  /* 0x00000000040a23c2 */ /* 0x008eb000000e0000 */
[----:B----4-:R3:W4:Y:S01]  /*0ec0*/  @!P1 R2UR UR29, R7 ;  /* 0x00000000071d93c2 */ /* 0x01072200000e0000 */
[----:B------:R-:W-:-:S04]  /*0ed0*/  ISETP.NE.U32.AND P1, PT, RZ, c[0x0][0x248], PT ;  /* 0x00009200ff007a0c */ /* 0x000fc80003f25070 */
[----:B------:R-:W-:Y:S02]  /*0ee0*/  ISETP.NE.AND.EX P1, PT, RZ, c[0x0][0x24c], PT, P1 ;  /* 0x00009300ff007a0c */ /* 0x000fe40003f25310 */
[----:B-1----:R-:W-:Y:S01]  /*0ef0*/  SHF.R.S32.HI R6, RZ, 0x1f, R230 ;  /* 0x0000001fff067819 */ /* 0x002fe200000114e6 */
[----:B-----5:R3:W1:Y:S01]  /*0f00*/  @P0 R2UR UR22, R5 ;  /* 0x00000000051603c2 */ /* 0x02066200000e0000 */
[----:B------:R-:W-:Y:S01]  /*0f10*/  IADD3 R13, P0, R230, UR6, RZ ;  /* 0x00000006e60d7c10 */ /* 0x000fe2000ff1e0ff */
[----:B--2---:R-:W-:-:S03]  /*0f20*/  @UP1 UIADD3 UR10, UR10, -UR16, URZ ;  /* 0x800000100a0a1290 */ /* 0x004fc6000fffe03f */
[----:B------:R-:W-:-:S04]  /*0f30*/  LEA.HI.X.SX32 R12, R11, R6, 0x1, P0 ;  /* 0x000000060b0c7211 */ /* 0x000fc800000f0eff */
[----:B------:R-:W-:Y:S01]  /*0f40*/  @!UP1 ULDC UR10, c[0x0][0x214] ;  /* 0x00008500000a9ab9 */ /* 0x000fe20000000800 */
[----:B------:R-:W-:Y:S05]  /*0f50*/  @!P1 BRA `(.L_x_429) ;  /* 0x0000007000009947 */ /* 0x000fea0003800000 */
[----:B------:R-:W-:-:S13]  /*0f60*/  PLOP3.LUT P0, PT, PT, PT, UP4, 0x80, 0x0 ;  /* 0x000000000000781c */ /* 0x000fda0003f0f048 */
[----:B------:R-:W2:Y:S04]  /*0f70*/  @P0 LDG.E R4, [R8.64+0x4] ;  /* 0x0000040408040981 */ /* 0x000ea8000c1e1900 */
[----:B---3--:R-:W3:Y:S01]  /*0f80*/  @!P0 LDG.E R5, [R8.64] ;  /* 0x0000000408058981 */ /* 0x008ee2000c1e1900 */
[----:B--2---:R-:W2:Y:S02]  /*0f90*/  @P0 R2UR UR6, R4 ;  /* 0x00000000040603c2 */ /* 0x004ea400000e0000 */
[----:B--2-4-:R-:W-:-:S11]  /*0fa0*/  @UP4 UIADD3 UR8, UR6, -UR29, URZ ;  /* 0x8000001d06084290 */ /* 0x014fd6000fffe03f */
[----:B---3--:R2:W3:Y:S01]  /*0fb0*/  @!P0 R2UR UR8, R5 ;  /* 0x00000000050883c2 */ /* 0x0084e200000e0000 */
[----:B------:R-:W-:-:S07]  /*0fc0*/  DEPBAR.LE SB2, 0x0, {3} ;  /* 0x0000a0080000791a */ /* 0x000fce0000000000 */
.L_x_429:
[----:B------:R-:W-:Y:S02]  /*0fd0*/  ULDC.64 UR6, c[0x0][0x258] ;  /* 0x0000960000067ab9 */ /* 0x000fe40000000a00 */
[----:B------:R-:W-:-:S04]  /*0fe0*/  UISETP.NE.U32.AND UP2, UPT, URZ, UR6, UPT ;  /* 0x000000063f00728c */ /* 0x000fc8000bf45070 */
[----:B------:R-:W-:-:S06]  /*0ff0*/  UISETP.NE.AND.EX UP2, UPT, URZ, UR7, UPT, UP2 ;  /* 0x000000073f00728c */ /* 0x000fcc000bf45320 */
[----:B------:R-:W-:-:S05]  /*1000*/  PLOP3.LUT P0, PT, PT, PT, UP2, 0x80, 0x0 ;  /* 0x000000000000781c */ /* 0x000fca0003f0f028 */
[----:B------:R-:W-:-:S04]  /*1010*/  @UP2 UIADD3 UR6, UP0, UR12, UR6, URZ ;  /* 0x000000060c062290 */ /* 0x000fc8000ff1e03f */
[----:B------:R-:W-:Y:S02]  /*1020*/  @UP2 UIADD3.X UR7, UR11, UR7, URZ, UP0, !UPT ;  /* 0x000000070b072290 */ /* 0x000fe400087fe43f */
[----:B------:R-:W-:-:S04]  /*1030*/  IMAD.U32 R4, RZ, RZ, UR6 ;  /* 0x00000006ff047e24 */ /* 0x000fc8000f8e00ff */
[----:B---3--:R-:W-:Y:S01]  /*1040*/  IMAD.U32 R5, RZ, RZ, UR7 ;  /* 0x00000007ff057e24 */ /* 0x008fe2000f8e00ff */
[----:B------:R-:W-:-:S04]  /*1050*/  ULDC.64 UR6, c[0x0][0x268] ;  /* 0x00009a0000067ab9 */ /* 0x000fc80000000a00 */
[----:B------:R-:W2:Y:S01]  /*1060*/  @P0 LDG.E R4, [R4.64] ;  /* 0x0000000404040981 */ /* 0x000ea2000c1e1900 */
[----:B------:R-:W-:Y:S02]  /*1070*/  @!UP2 UISETP.NE.U32.AND UP0, UPT, URZ, UR6, UPT ;  /* 0x000000063f00a28c */ /* 0x000fe4000bf05070 */
[----:B------:R-:W-:Y:S02]  /*1080*/  ULDC UR13, c[0x0][0x21c] ;  /* 0x00008700000d7ab9 */ /* 0x000fe40000000800 */
[----:B------:R-:W-:Y:S02]  /*1090*/  @!UP2 UISETP.NE.AND.EX UP0, UPT, URZ, UR7, UPT, UP0 ;  /* 0x000000073f00a28c */ /* 0x000fe4000bf05300 */
[----:B------:R-:W-:Y:S02]  /*10a0*/  USHF.L.U32 UR20, UR21, 0x6, URZ ;  /* 0x0000000615147899 */ /* 0x000fe4000800063f */
[----:B------:R-:W-:Y:S01]  /*10b0*/  @!UP2 USEL UR7, URZ, UR13, !UP0 ;  /* 0x0000000d3f07a287 */ /* 0x000fe2000c000000 */
[----:B--2---:R-:W2:Y:S02]  /*10c0*/  @P0 R2UR UR9, R4 ;  /* 0x00000000040903c2 */ /* 0x004ea400000e0000 */
[----:B-12---:R-:W-:-:S02]  /*10d0*/  @UP2 UIADD3 UR6, UR9, -UR22, URZ ;  /* 0x8000001609062290 */ /* 0x006fc4000fffe03f */
        /* <DEDUP_REMOVED lines=13> */
[----:B------:R-:W-:Y:S02]  /*11b0*/  ULDC.64 UR12, c[0x0][0x178] ;  /* 0x00005e00000c7ab9 */ /* 0x000fe40000000a00 */
[----:B------:R-:W-:Y:S02]  /*11c0*/  ULEA.HI UR18, UR9, UR8, URZ, 0x6 ;  /* 0x0000000809127291 */ /* 0x000fe4000f8f303f */
[----:B------:R-:W-:-:S02]  /*11d0*/  USHF.R.S32.HI UR8, URZ, 0x1f, UR7 ;  /* 0x0000001f3f087899 */ /* 0x000fc40008011407 */
[----:B------:R-:W-:Y:S02]  /*11e0*/  UIMAD UR11, UR40, UR12, URZ ;  /* 0x0000000c280b72a4 */ /* 0x000fe4000f8e023f */
[----:B------:R-:W-:Y:S02]  /*11f0*/  ULEA.HI UR17, UR8, UR7, URZ, 0x6 ;  /* 0x0000000708117291 */ /* 0x000fe4000f8f303f */
[----:B----4-:R-:W-:Y:S02]  /*1200*/  UISETP.NE.AND UP0, UPT, UR29, -0x1, UPT ;  /* 0xffffffff1d00788c */ /* 0x010fe4000bf05270 */
[----:B------:R-:W-:Y:S02]  /*1210*/  UISETP.NE.AND UP3, UPT, UR16, -0x1, UPT ;  /* 0xffffffff1000788c */ /* 0x000fe4000bf65270 */
[----:B------:R-:W-:Y:S02]  /*1220*/  UIMAD.WIDE.U32 UR8, UR36, UR12, URZ ;  /* 0x0000000c240872a5 */ /* 0x000fe4000f8e003f */
[----:B------:R-:W-:Y:S01]  /*1230*/  UIMAD UR7, UR36, UR13, UR11 ;  /* 0x0000000d240772a4 */ /* 0x000fe2000f8e020b */
[----:B------:R-:W-:Y:S01]  /*1240*/  PLOP3.LUT P1, PT, PT, PT, UP0, 0x80, 0x0 ;  /* 0x000000000000781c */ /* 0x000fe20003f2f008 */
[----:B------:R-:W-:-:S02]  /*1250*/  USEL UR33, UR8, UR14, !UP3 ;  /* 0x0000000e08217287 */ /* 0x000fc4000d800000 */
[----:B------:R-:W-:Y:S02]  /*1260*/  UIADD3 UR31, UR9, UR7, URZ ;  /* 0x00000007091f7290 */ /* 0x000fe4000fffe03f */
[----:B------:R-:W-:Y:S02]  /*1270*/  USHF.R.S32.HI UR8, URZ, 0x6, UR18 ;  /* 0x000000063f087899 */ /* 0x000fe40008011412 */
[----:B------:R-:W-:Y:S02]  /*1280*/  USHF.R.S32.HI UR7, URZ, 0x6, UR17 ;  /* 0x000000063f077899 */ /* 0x000fe40008011411 */
[----:B------:R-:W-:Y:S02]  /*1290*/  @UP0 UIADD3 UR11, UR22, UR29, URZ ;  /* 0x0000001d160b0290 */ /* 0x000fe4000fffe03f */
[----:B------:R-:W-:Y:S02]  /*12a0*/  UISETP.LT.AND UP2, UPT, UR8, UR7, UPT ;  /* 0x000000070800728c */ /* 0x000fe4000bf41270 */
[----:B------:R-:W-:-:S02]  /*12b0*/  ULDC.64 UR12, c[0x0][0x198] ;  /* 0x00006600000c7ab9 */ /* 0x000fc40000000a00 */
[----:B------:R-:W-:Y:S02]  /*12c0*/  USEL UR35, UR8, UR7, UP2 ;  /* 0x0000000708237287 */ /* 0x000fe40009000000 */
[----:B------:R-:W-:Y:S02]  /*12d0*/  @UP0 UIMAD.WIDE.U32 UR8, UR11, UR12, URZ ;  /* 0x0000000c0b0802a5 */ /* 0x000fe4000f8e003f */
[----:B------:R-:W-:Y:S02]  /*12e0*/  @UP3 UIADD3 UR31, UR15, UR19, URZ ;  /* 0x000000130f1f3290 */ /* 0x000fe4000fffe03f */
[----:B------:R-:W-:Y:S02]  /*12f0*/  ULEA UR15, UR35, 0xffffffc0, 0x6 ;  /* 0xffffffc0230f7891 */ /* 0x000fe4000f8e303f */
[----:B------:R-:W-:Y:S02]  /*1300*/  @UP0 UIMAD UR27, UR11, UR13, UR9 ;  /* 0x0000000d0b1b02a4 */ /* 0x000fe4000f8e0209 */
[----:B------:R-:W-:-:S02]  /*1310*/  USHF.R.S32.HI UR34, URZ, 0x1f, UR15 ;  /* 0x0000001f3f227899 */ /* 0x000fc4000801140f */
        /* <DEDUP_REMOVED lines=14> */
.L_x_431:
[----:B------:R-:W-:Y:S01]  /*1400*/  IABS R7, c[0x0][0x1c8] ;  /* 0x0000720000077a13 */ /* 0x000fe20000000000 */
[----:B------:R-:W-:Y:S01]  /*1410*/  IMAD.MOV.U32 R8, RZ, RZ, RZ ;  /* 0x000000ffff087224 */ /* 0x000fe200078e00ff */
[----:B------:R-:W-:Y:S01]  /*1420*/  ISETP.LE.AND P0, PT, RZ, UR58, PT ;  /* 0x0000003aff007c0c */ /* 0x000fe2000bf03270 */
[----:B------:R-:W-:Y:S01]  /*1430*/  @UP0 UIADD3 UR7, UR22, UR29, URZ ;  /* 0x0000001d16070290 */ /* 0x000fe2000fffe03f */
[----:B------:R-:W1:Y:S01]  /*1440*/  I2F.RP R10, R7 ;  /* 0x00000007000a7306 */ /* 0x000e620000209400 */
[----:B------:R-:W-:Y:S02]  /*1450*/  ULDC.64 UR12, c[0x0][0x1a0] ;  /* 0x00006800000c7ab9 */ /* 0x000fe40000000a00 */
[----:B------:R-:W-:-:S04]  /*1460*/  @UP0 UIMAD.WIDE.U32 UR8, UR7, UR12, URZ ;  /* 0x0000000c070802a5 */ /* 0x000fc8000f8e003f */
[----:B------:R-:W-:-:S03]  /*1470*/  @UP0 UIMAD UR25, UR7, UR13, UR9 ;  /* 0x0000000d071902a4 */ /* 0x000fc6000f8e0209 */
[----:B------:R-:W-:Y:S01]  /*1480*/  @UP0 UMOV UR23, UR8 ;  /* 0x0000000800170c82 */ /* 0x000fe20008000000 */
[----:B-1----:R-:W1:Y:S02]  /*1490*/  MUFU.RCP R9, R10 ;  /* 0x0000000a00097308 */ /* 0x002e640000001000 */
[----:B-1----:R-:W-:-:S06]  /*14a0*/  IADD3 R9, R9, 0xffffffe, RZ ;  /* 0x0ffffffe09097810 */ /* 0x002fcc0007ffe0ff */
[----:B------:R-:W1:Y:S02]  /*14b0*/  F2I.FTZ.U32.TRUNC.NTZ R9, R9 ;  /* 0x0000000900097305 */ /* 0x000e64000021f000 */
[----:B-1----:R-:W-:-:S04]  /*14c0*/  IMAD.MOV R4, RZ, RZ, -R9 ;  /* 0x000000ffff047224 */ /* 0x002fc800078e0a09 */
[----:B------:R-:W-:Y:S01]  /*14d0*/  IMAD R5, R4, R7, RZ ;  /* 0x0000000704057224 */ /* 0x000fe200078e02ff */
[----:B------:R-:W-:-:S03]  /*14e0*/  IABS R4, UR37 ;  /* 0x0000002500047c13 */ /* 0x000fc60008000000 */
        /* <DEDUP_REMOVED lines=27> */
.L_x_432:
[----:B------:R-:W-:Y:S01]  /*16a0*/  ULDC.64 UR12, c[0x0][0x370] ;  /* 0x0000dc00000c7ab9 */ /* 0x000fe20000000a00 */
[----:B------:R-:W-:Y:S01]  /*16b0*/  PLOP3.LUT P0, PT, PT, PT, UP5, 0x80, 0x0 ;  /* 0x000000000000781c */ /* 0x000fe20003f0f058 */
[----:B------:R-:W-:Y:S02]  /*16c0*/  @UP3 UIMAD.WIDE.U32 UR8, UR16, UR12, URZ ;  /* 0x0000000c100832a5 */ /* 0x000fe4000f8e003f */
[----:B------:R-:W-:Y:S02]  /*16d0*/  ULDC UR11, c[0x0][0x224] ;  /* 0x00008900000b7ab9 */ /* 0x000fe40000000800 */
[----:B------:R-:W-:Y:S02]  /*16e0*/  @UP3 UIMAD UR24, UR16, UR13, UR9 ;  /* 0x0000000d101832a4 */ /* 0x000fe4000f8e0209 */
[----:B------:R-:W-:Y:S02]  /*16f0*/  ULDC UR19, c[0x0][0x234] ;  /* 0x00008d0000137ab9 */ /* 0x000fe40000000800 */
        /* <DEDUP_REMOVED lines=16> */
[----:B------:R-:W-:Y:S02]  /*1800*/  USHF.L.U32 UR11, UR36, 0x7, URZ ;  /* 0x00000007240b7899 */ /* 0x000fe4000800063f */
[----:B------:R-:W-:-:S02]  /*1810*/  @UP3 UIADD3 UR14, UR13, UR7, URZ ;  /* 0x000000070d0e3290 */ /* 0x000fc4000fffe03f */
[----:B------:R-:W-:Y:S02]  /*1820*/  USEL UR17, UR8, URZ, UP6 ;  /* 0x0000003f08117287 */ /* 0x000fe4000b000000 */
[----:B------:R-:W-:Y:S02]  /*1830*/  USHF.L.U64.HI UR7, UR36, 0x7, UR40 ;  /* 0x0000000724077899 */ /* 0x000fe40008010228 */
[----:B------:R-:W-:Y:S02]  /*1840*/  USEL UR8, UR11, URZ, UP1 ;  /* 0x0000003f0b087287 */ /* 0x000fe40008800000 */
[----:B------:R-:W-:Y:S02]  /*1850*/  USEL UR7, UR7, URZ, UP1 ;  /* 0x0000003f07077287 */ /* 0x000fe40008800000 */
[----:B------:R-:W-:Y:S02]  /*1860*/  UIADD3 UR8, UP1, UR15, UR8, URZ ;  /* 0x000000080f087290 */ /* 0x000fe4000ff3e03f */
[----:B------:R-:W-:-:S02]  /*1870*/  USEL UR30, UR44, UR12, !UP3 ;  /* 0x0000000c2c1e7287 */ /* 0x000fc4000d800000 */
[----:B------:R-:W-:Y:S02]  /*1880*/  UIADD3.X UR9, UR34, UR7, URZ, UP1, !UPT ;  /* 0x0000000722097290 */ /* 0x000fe40008ffe43f */
[----:B------:R-:W-:Y:S02]  /*1890*/  UIMAD UR7, UR39, UR8, URZ ;  /* 0x00000008270772a4 */ /* 0x000fe4000f8e023f */
[----:B------:R-:W-:Y:S02]  /*18a0*/  USEL UR12, UR28, URZ, UP6 ;  /* 0x0000003f1c0c7287 */ /* 0x000fe4000b000000 */
[----:B------:R-:W-:Y:S02]  /*18b0*/  UIMAD UR11, UR38, UR9, UR7 ;  /* 0x00000009260b72a4 */ /* 0x000fe4000f8e0207 */
[----:B------:R-:W-:Y:S02]  /*18c0*/  @UP5 USEL UR7, UR56, UR16, !UP3 ;  /* 0x0000001038075287 */ /* 0x000fe4000d800000 */
[----:B------:R-:W-:-:S02]  /*18d0*/  UIMAD.WIDE.U32 UR8, UR38, UR8, URZ ;  /* 0x00000008260872a5 */ /* 0x000fc4000f8e003f */
[----:B------:R-:W-:Y:S02]  /*18e0*/  @UP5 UIMAD UR19, UR37, UR19, UR7 ;  /* 0x00000013251352a4 */ /* 0x000fe4000f8e0207 */
[----:B------:R-:W-:-:S05]  /*18f0*/  UIADD3 UR11, UR9, UR11, URZ ;  /* 0x0000000b090b7290 */ /* 0x000fca000fffe03f */
[----:B------:R-:W-:Y:S01]  /*1900*/  @!UP5 UMOV UR19, UR51 ;  /* 0x000000330013dc82 */ /* 0x000fe20008000000 */
[----:B------:R-:W-:Y:S05]  /*1910*/  @!P0 BRA `(.L_x_433) ;  /* 0x0000005000008947 */ /* 0x000fea0003800000 */
[----:B------:R-:W-:Y:S02]  /*1920*/  ULDC UR7, c[0x0][0x224] ;  /* 0x0000890000077ab9 */ /* 0x000fe40000000800 */
[----:B------:R-:W-:-:S04]  /*1930*/  @!UP3 UIMAD UR16, UR36, UR7, URZ ;  /* 0x000000072410b2a4 */ /* 0x000fc8000f8e023f */
[----:B------:R-:W-:-:S04]  /*1940*/  ULEA UR7, UR36, UR16, 0x7 ;  /* 0x0000001024077291 */ /* 0x000fc8000f8e383f */
[----:B------:R-:W-:Y:S01]  /*1950*/  UIMAD UR13, UR57, UR37, UR7 ;  /* 0x00000025390d72a4 */ /* 0x000fe2000f8e0207 */
[----:B------:R-:W-:Y:S05]  /*1960*/  BRA `(.L_x_434) ;  /* 0x0000001000007947 */ /* 0x000fea0003800000 */
.L_x_433:
[----:B------:R-:W-:Y:S02]  /*1970*/  UMOV UR13, UR52 ;  /* 0x00000034000d7c82 */ /* 0x000fe40008000000 */
.L_x_434:
[----:B------:R-:W-:Y:S01]  /*1980*/  UIADD3 UR8, UP4, UP3, UR8, UR43, UR49 ;  /* 0x0000002b08087290 */ /* 0x000fe2000fb9e031 */
[----:B------:R-:W1:Y:S01]  /*1990*/  S2R R8, SR_TID.X ;  /* 0x0000000000087919 */ /* 0x000e620000002100 */
[----:B------:R-:W-:Y:S01]  /*19a0*/  IMAD.U32 R5, RZ, RZ, UR5 ;  /* 0x00000005ff057e24 */ /* 0x000fe2000f8e00ff */
[--C-:B------:R-:W-:Y:S01]  /*19b0*/  SHF.R.S32.HI R233, RZ, 0x1f, R232.reuse ;  /* 0x0000001fffe97819 */ /* 0x100fe200000114e8 */
[----:B------:R-:W-:Y:S01]  /*19c0*/  UIADD3 UR32, UP2, UP1, UR17, UR8, UR30 ;  /* 0x0000000811207290 */ /* 0x000fe2000f95e01e */
[----:B------:R-:W-:Y:S01]  /*19d0*/  IMAD.U32 R4, RZ, RZ, UR4 ;  /* 0x00000004ff047e24 */ /* 0x000fe2000f8e00ff */
[----:B------:R-:W-:Y:S01]  /*19e0*/  UIADD3.X UR7, UR11, UR50, UR55, UP4, UP3 ;  /* 0x000000320b077290 */ /* 0x000fe2000a7e6437 */
[----:B------:R-:W-:Y:S01]  /*19f0*/  IADD3 R16, P2, R232, UR18, RZ ;  /* 0x00000012e8107c10 */ /* 0x000fe2000ff5e0ff */
[----:B------:R-:W-:Y:S01]  /*1a00*/  ULDC.64 UR8, c[0x0][0x1a8] ;  /* 0x00006a0000087ab9 */ /* 0x000fe20000000a00 */
[----:B------:R-:W-:Y:S01]  /*1a10*/  IADD3 R15, P0, R230, UR15, RZ ;  /* 0x0000000fe60f7c10 */ /* 0x000fe2000ff1e0ff */
[----:B------:R-:W-:Y:S01]  /*1a20*/  UIADD3.X UR30, UR12, UR7, UR14, UP2, UP1 ;  /* 0x000000070c1e7290 */ /* 0x000fe200097e240e */
[----:B------:R-:W-:Y:S01]  /*1a30*/  IADD3.X R17, R233, UR24, RZ, P2, !PT ;  /* 0x00000018e9117c10 */ /* 0x000fe200097fe4ff */
[----:B------:R-:W-:Y:S01]  /*1a40*/  UIMAD UR7, UR59, UR8, URZ ;  /* 0x000000083b0772a4 */ /* 0x000fe2000f8e023f */
[----:B------:R-:W-:Y:S01]  /*1a50*/  IMAD.U32 R20, RZ, RZ, UR15 ;  /* 0x0000000fff147e24 */ /* 0x000fe2000f8e00ff */
[----:B------:R-:W-:Y:S01]  /*1a60*/  UMOV UR14, 0x4 ;  /* 0x00000004000e7882 */ /* 0x000fe20000000000 */
[----:B------:R-:W-:Y:S01]  /*1a70*/  IMAD.WIDE.U32 R22, R15, c[0x0][0x190], R232 ;  /* 0x000064000f167a25 */ /* 0x000fe200078e00e8 */
[----:B------:R-:W-:Y:S01]  /*1a80*/  UIMAD UR12, UR37, UR9, UR7 ;  /* 0x00000009250c72a4 */ /* 0x000fe2000f8e0207 */
[----:B------:R-:W-:Y:S01]  /*1a90*/  BSSY B1, `(.L_x_430) ;  /* 0x0000852000017945 */ /* 0x000fe20003800000 */
[----:B------:R-:W-:Y:S01]  /*1aa0*/  ULDC.64 UR4, c[0x0][0x3c8] ;  /* 0x0000f20000047ab9 */ /* 0x000fe20000000a00 */
[----:B------:R-:W-:Y:S01]  /*1ab0*/  IMAD.WIDE.U32 R20, R20, c[0x0][0x370], R16 ;  /* 0x0000dc0014147a25 */ /* 0x000fe200078e0010 */
[----:B------:R-:W-:-:S02]  /*1ac0*/  ULDC.64 UR8, c[0x0][0x370] ;  /* 0x0000dc0000087ab9 */ /* 0x000fc40000000a00 */
[----:B------:R-:W-:Y:S01]  /*1ad0*/  UIMAD UR7, UR34, UR8, URZ ;  /* 0x00000008220772a4 */ /* 0x000fe2000f8e023f */
[----:B------:R-:W-:Y:S01]  /*1ae0*/  IMAD.U32 R16, RZ, RZ, UR37 ;  /* 0x00000025ff107e24 */ /* 0x000fe2000f8e00ff */
[----:B-1----:R-:W-:Y:S02]  /*1af0*/  SHF.R.S32.HI R7, RZ, 0x1f, R8 ;  /* 0x0000001fff077819 */ /* 0x002fe40000011408 */
[----:B------:R-:W-:-:S03]  /*1b00*/  UIMAD UR28, UR15, UR9, UR7 ;  /* 0x000000090f1c72a4 */ /* 0x000fc6000f8e0207 */
[----:B------:R-:W-:Y:S01]  /*1b10*/  ULDC.64 UR8, c[0x0][0x378] ;  /* 0x0000de0000087ab9 */ /* 0x000fe20000000a00 */
[----:B------:R-:W-:Y:S01]  /*1b20*/  LEA.HI R7, R7, R8, RZ, 0x5 ;  /* 0x0000000807077211 */ /* 0x000fe200078f28ff */
[----:B------:R-:W-:Y:S01]  /*1b30*/  UIMAD UR7, UR59, UR8, URZ ;  /* 0x000000083b0772a4 */ /* 0x000fe2000f8e023f */
[----:B------:R-:W-:Y:S01]  /*1b40*/  IADD3 R21, R21, UR28, RZ ;  /* 0x0000001c15157c10 */ /* 0x000fe2000fffe0ff */
[----:B------:R-:W-:Y:S02]  /*1b50*/  UIADD3 UR8, UR15, UR13, URZ ;  /* 0x0000000d0f087290 */ /* 0x000fe4000fffe03f */
[----:B------:R-:W-:Y:S02]  /*1b60*/  UIMAD UR11, UR37, UR9, UR7 ;  /* 0x00000009250b72a4 */ /* 0x000fe4000f8e0207 */
[----:B------:R-:W-:Y:S01]  /*1b70*/  UIMAD.WIDE UR8, UR8, UR14, UR4 ;  /* 0x0000000e080872a5 */ /* 0x000fe2000f8e0204 */
[----:B------:R-:W-:Y:S01]  /*1b80*/  IMAD.WIDE.U32 R16, R16, c[0x0][0x378], R20 ;  /* 0x0000de0010107a25 */ /* 0x000fe200078e0014 */
[----:B------:R-:W-:-:S02]  /*1b90*/  UIADD3 UR7, -UR6, UR10, UR20 ;  /* 0x0000000a06077290 */ /* 0x000fc4000fffe114 */
[----:B------:R-:W-:Y:S01]  /*1ba0*/  ULDC UR13, c[0x0][0x2e8] ;  /* 0x0000ba00000d7ab9 */ /* 0x000fe20000000800 */
[----:B------:R-:W-:Y:S01]  /*1bb0*/  IMAD.U32 R20, RZ, RZ, UR37 ;  /* 0x00000025ff147e24 */ /* 0x000fe2000f8e00ff */
[----:B------:R-:W-:Y:S01]  /*1bc0*/  ULDC.64 UR4, c[0x0][0x200] ;  /* 0x0000800000047ab9 */ /* 0x000fe20000000a00 */
[----:B------:R-:W-:Y:S01]  /*1bd0*/  IADD3 R17, R17, UR11, RZ ;  /* 0x0000000b11117c10 */ /* 0x000fe2000fffe0ff */
[----:B------:R-:W-:Y:S02]  /*1be0*/  UMOV UR17, UR8 ;  /* 0x0000000800117c82 */ /* 0x000fe40008000000 */
[----:B------:R-:W-:Y:S02]  /*1bf0*/  UIADD3 UR8, UR15, UR19, URZ ;  /* 0x000000130f087290 */ /* 0x000fe4000fffe03f */
[----:B------:R-:W-:Y:S01]  /*1c00*/  UIADD3 UR7, UR7, -UR13, URZ ;  /* 0x8000000d07077290 */ /* 0x000fe2000fffe03f */
[----:B------:R-:W-:Y:S01]  /*1c10*/  IMAD.WIDE.U32 R16, R230, c[0x0][0x370], R16 ;  /* 0x0000dc00e6107a25 */ /* 0x000fe200078e0010 */
[----:B------:R-:W-:-:S02]  /*1c20*/  UMOV UR16, UR9 ;  /* 0x0000000900107c82 */ /* 0x000fc40008000000 */
[----:B------:R-:W-:Y:S01]  /*1c30*/  UIMAD.WIDE UR8, UR8, UR14, UR4 ;  /* 0x0000000e080872a5 */ /* 0x000fe2000f8e0204 */
[----:B------:R1:W2:Y:S01]  /*1c40*/  R2UR UR5, R5 ;  /* 0x00000000050573c2 */ /* 0x0002a200000e0000 */
[----:B------:R-:W-:Y:S01]  /*1c50*/  USHF.R.S32.HI UR19, URZ, 0x1f, UR7 ;  /* 0x0000001f3f137899 */ /* 0x000fe20008011407 */
[----:B------:R-:W-:-:S03]  /*1c60*/  LEA R244, P3, R16, c[0x0][0x330], 0x1 ;  /* 0x0000cc0010f47a11 */ /* 0x000fc600078608ff */
[----:B------:R-:W-:Y:S02]  /*1c70*/  ULEA.HI UR19, UR19, UR7, URZ, 0x6 ;  /* 0x0000000713137291 */ /* 0x000fe4000f8f303f */
[----:B------:R-:W-:Y:S01]  /*1c80*/  UMOV UR15, UR8 ;  /* 0x00000008000f7c82 */ /* 0x000fe20008000000 */
[----:B------:R3:W4:Y:S01]  /*1c90*/  R2UR UR4, R4 ;  /* 0x00000000040473c2 */ /* 0x00072200000e0000 */
[----:B------:R-:W-:Y:S02]  /*1ca0*/  USHF.R.S32.HI UR19, URZ, 0x6, UR19 ;  /* 0x000000063f137899 */ /* 0x000fe40008011413 */
[----:B------:R-:W-:Y:S02]  /*1cb0*/  UMOV UR14, UR9 ;  /* 0x00000009000e7c82 */ /* 0x000fe40008000000 */
[----:B------:R-:W-:Y:S02]  /*1cc0*/  UISETP.LT.AND UP1, UPT, URZ, UR19, UPT ;  /* 0x000000133f00728c */ /* 0x000fe4000bf21270 */
[----:B------:R-:W-:-:S02]  /*1cd0*/  UIADD3 UR7, UR35, -0x1, URZ ;  /* 0xffffffff23077890 */ /* 0x000fc4000fffe03f */
[----:B------:R-:W-:-:S04]  /*1ce0*/  USEL UR19, URZ, UR19, !UP1 ;  /* 0x000000133f137287 */ /* 0x000fc8000c800000 */
[----:B------:R-:W-:Y:S01]  /*1cf0*/  UISETP.GT.AND UP1, UPT, UR35, UR19, UPT ;  /* 0x000000132300728c */ /* 0x000fe2000bf24270 */
[----:B-1----:R-:W-:-:S05]  /*1d00*/  LOP3.LUT R5, R7, 0xffffffe0, RZ, 0xc0, !PT ;  /* 0xffffffe007057812 */ /* 0x002fca00078ec0ff */
[----:B------:R-:W-:Y:S01]  /*1d10*/  IMAD.IADD R5, R8, 0x1, -R5 ;  /* 0x0000000108057824 */ /* 0x000fe200078e0a05 */
[----:B------:R-:W-:Y:S01]  /*1d20*/  SHF.R.S32.HI R8, RZ, 0x5, R7 ;  /* 0x00000005ff087819 */ /* 0x000fe20000011407 */
[C---:B------:R-:W-:Y:S01]  /*1d30*/  IMAD R7, R6.reuse, c[0x0][0x370], RZ ;  /* 0x0000dc0006077a24 */ /* 0x040fe200078e02ff */
[----:B---3--:R-:W-:-:S03]  /*1d40*/  IADD3.X R4, R6, UR34, RZ, P0, !PT ;  /* 0x0000002206047c10 */ /* 0x008fc600087fe4ff */
[----:B------:R-:W-:Y:S02]  /*1d50*/  IMAD R5, R8, UR48, R5 ;  /* 0x0000003008057c24 */ /* 0x000fe4000f8e0205 */
[----:B------:R-:W-:Y:S02]  /*1d60*/  IMAD R18, R4, c[0x0][0x190], RZ ;  /* 0x0000640004127a24 */ /* 0x000fe400078e02ff */
[----:B------:R-:W-:Y:S01]  /*1d70*/  IMAD R7, R230, c[0x0][0x374], R7 ;  /* 0x0000dd00e6077a24 */ /* 0x000fe200078e0207 */
[----:B------:R-:W-:Y:S01]  /*1d80*/  IADD3 R8, P0, R5, UR32, RZ ;  /* 0x0000002005087c10 */ /* 0x000fe2000ff1e0ff */
[----:B------:R-:W-:Y:S02]  /*1d90*/  IMAD R18, R15, c[0x0][0x194], R18 ;  /* 0x000065000f127a24 */ /* 0x000fe400078e0212 */
[----:B------:R-:W-:Y:S01]  /*1da0*/  IMAD.IADD R7, R17, 0x1, R7 ;  /* 0x0000000111077824 */ /* 0x000fe200078e0207 */
[----:B------:R-:W-:Y:S02]  /*1db0*/  LEA.HI.X.SX32 R5, R5, UR30, 0x1, P0 ;  /* 0x0000001e05057c11 */ /* 0x000fe400080f0eff */
[----:B------:R-:W-:-:S02]  /*1dc0*/  IADD3 R22, P0, R22, UR33, RZ ;  /* 0x0000002116167c10 */ /* 0x000fc4000ff1e0ff */
[C---:B------:R-:W-:Y:S02]  /*1dd0*/  LEA R248, P2, R8.reuse, c[0x0][0x350], 0x2 ;  /* 0x0000d40008f87a11 */ /* 0x040fe400078410ff */
[----:B------:R-:W-:Y:S02]  /*1de0*/  IADD3.X R23, R23, UR31, R18, P0, !PT ;  /* 0x0000001f17177c10 */ /* 0x000fe400087fe412 */
[----:B------:R-:W-:Y:S02]  /*1df0*/  PLOP3.LUT P0, PT, PT, PT, UP1, 0x80, 0x0 ;  /* 0x000000000000781c */ /* 0x000fe40003f0f018 */
[----:B------:R-:W-:Y:S01]  /*1e00*/  LEA.HI.X R249, R8, c[0x0][0x354], R5, 0x2, P2 ;  /* 0x0000d50008f97a11 */ /* 0x000fe200010f1405 */
[----:B------:R-:W-:Y:S01]  /*1e10*/  IMAD.WIDE.U32 R20, R20, c[0x0][0x1a8], R22 ;  /* 0x00006a0014147a25 */ /* 0x000fe200078e0016 */
[----:B------:R-:W-:-:S04]  /*1e20*/  LEA.HI.X R245, R16, c[0x0][0x334], R7, 0x1, P3 ;  /* 0x0000cd0010f57a11 */ /* 0x000fc800018f0c07 */
[----:B------:R-:W-:Y:S02]  /*1e30*/  LEA R242, P4, R20, c[0x0][0x160], 0x1 ;  /* 0x0000580014f27a11 */ /* 0x000fe400078808ff */
[----:B------:R-:W-:-:S04]  /*1e40*/  IADD3 R9, R21, UR12, RZ ;  /* 0x0000000c15097c10 */ /* 0x000fc8000fffe0ff */
[----:B------:R-:W-:Y:S01]  /*1e50*/  LEA.HI.X R243, R20, c[0x0][0x164], R9, 0x1, P4 ;  /* 0x0000590014f37a11 */ /* 0x000fe200020f0c09 */
[----:B--2-4-:R-:W-:Y:S05]  /*1e60*/  @P0 BRA `(.L_x_435) ;  /* 0x0000091000000947 */ /* 0x014fea0003800000 */
        /* <DEDUP_REMOVED lines=18> */
.L_x_436:
        /* <DEDUP_REMOVED lines=18> */
.L_x_437:
[----:B------:R-:W-:Y:S01]  /*20b0*/  USHF.R.S32.HI UR10, URZ, 0x1f, UR20 ;  /* 0x0000001f3f0a7899 */ /* 0x000fe20008011414 */
[----:B------:R-:W-:Y:S01]  /*20c0*/  IMAD.U32 R5, RZ, RZ, UR20 ;  /* 0x00000014ff057e24 */ /* 0x000fe2000f8e00ff */
[----:B------:R-:W-:Y:S01]  /*20d0*/  ULDC.64 UR8, c[0x0][0x3a0] ;  /* 0x0000e80000087ab9 */ /* 0x000fe20000000a00 */
[----:B------:R-:W-:Y:S01]  /*20e0*/  IMAD.U32 R10, RZ, RZ, UR37 ;  /* 0x00000025ff0a7e24 */ /* 0x000fe2000f8e00ff */
[----:B------:R-:W-:Y:S01]  /*20f0*/  UIMAD UR7, UR10, UR8, URZ ;  /* 0x000000080a0772a4 */ /* 0x000fe2000f8e023f */
[----:B------:R-:W-:Y:S01]  /*2100*/  IMAD.WIDE.U32 R8, R5, c[0x0][0x3a0], R232 ;  /* 0x0000e80005087a25 */ /* 0x000fe200078e00e8 */
[----:B------:R-:W-:Y:S01]  /*2110*/  UIADD3 UR6, -UR20, UR6, URZ ;  /* 0x0000000614067290 */ /* 0x000fe2000fffe13f */
[----:B------:R-:W-:Y:S01]  /*2120*/  BSSY B0, `(.L_x_438) ;  /* 0x000001c000007945 */ /* 0x000fe20003800000 */
[----:B------:R-:W-:-:S02]  /*2130*/  UIMAD UR7, UR20, UR9, UR7 ;  /* 0x00000009140772a4 */ /* 0x000fc4000f8e0207 */
[----:B------:R-:W-:Y:S01]  /*2140*/  IADD3 R8, P0, R8, UR14, RZ ;  /* 0x0000000e08087c10 */ /* 0x000fe2000ff1e0ff */
[----:B------:R-:W-:Y:S01]  /*2150*/  ULDC.64 UR8, c[0x0][0x3b8] ;  /* 0x0000ee0000087ab9 */ /* 0x000fe20000000a00 */
[----:B------:R-:W-:Y:S02]  /*2160*/  ISETP.GE.AND P5, PT, R230, UR6, PT ;  /* 0x00000006e6007c0c */ /* 0x000fe4000bfa6270 */
[----:B------:R-:W-:Y:S01]  /*2170*/  MOV R4, UR7 ;  /* 0x0000000700047c02 */ /* 0x000fe20008000f00 */
[----:B------:R-:W-:-:S03]  /*2180*/  UIMAD UR7, UR59, UR8, URZ ;  /* 0x000000083b0772a4 */ /* 0x000fc6000f8e023f */
[----:B------:R-:W-:Y:S01]  /*2190*/  IADD3.X R9, R9, UR15, R4, P0, !PT ;  /* 0x0000000f09097c10 */ /* 0x000fe200087fe404 */
[----:B------:R-:W-:-:S04]  /*21a0*/  UIMAD UR7, UR37, UR9, UR7 ;  /* 0x00000009250772a4 */ /* 0x000fc8000f8e0207 */
[----:B------:R-:W-:-:S05]  /*21b0*/  IMAD.WIDE.U32 R10, R10, c[0x0][0x3b8], R8 ;  /* 0x0000ee000a0a7a25 */ /* 0x000fca00078e0008 */
[----:B------:R-:W-:Y:S01]  /*21c0*/  IADD3 R7, R11, UR7, RZ ;  /* 0x000000070b077c10 */ /* 0x000fe2000fffe0ff */
[----:B------:R-:W-:Y:S05]  /*21d0*/  @P5 BRA `(.L_x_439) ;  /* 0x0000010000005947 */ /* 0x000fea0003800000 */
[----:B------:R-:W-:Y:S01]  /*21e0*/  IMAD R9, R6, c[0x0][0x3a0], RZ ;  /* 0x0000e80006097a24 */ /* 0x000fe200078e02ff */
[----:B------:R-:W-:Y:S01]  /*21f0*/  ISETP.GE.AND P4, PT, R232, c[0x0][0x220], PT ;  /* 0x00008800e8007a0c */ /* 0x000fe20003f86270 */
[----:B------:R-:W-:Y:S01]  /*2200*/  IMAD.MOV.U32 R12, RZ, RZ, R10 ;  /* 0x000000ffff0c7224 */ /* 0x000fe200078e000a */
[----:B------:R-:W-:Y:S01]  /*2210*/  ISETP.GE.AND P3, PT, R229, c[0x0][0x220], PT ;  /* 0x00008800e5007a0c */ /* 0x000fe20003f66270 */
[----:B------:R-:W-:Y:S01]  /*2220*/  IMAD.MOV.U32 R13, RZ, RZ, R7 ;  /* 0x000000ffff0d7224 */ /* 0x000fe200078e0007 */
[----:B------:R-:W-:Y:S01]  /*2230*/  ISETP.GE.AND P2, PT, R228, c[0x0][0x220], PT ;  /* 0x00008800e4007a0c */ /* 0x000fe20003f46270 */
[C---:B------:R-:W-:Y:S01]  /*2240*/  IMAD R4, R230.reuse, c[0x0][0x3a4], R9 ;  /* 0x0000e900e6047a24 */ /* 0x040fe200078e0209 */
[----:B------:R-:W-:Y:S01]  /*2250*/  ISETP.GE.AND P1, PT, R227, c[0x0][0x220], PT ;  /* 0x00008800e3007a0c */ /* 0x000fe20003f26270 */
[----:B------:R-:W-:-:S04]  /*2260*/  IMAD.WIDE.U32 R12, R230, c[0x0][0x3a0], R12 ;  /* 0x0000e800e60c7a25 */ /* 0x000fc800078e000c */
[----:B------:R-:W-:Y:S01]  /*2270*/  IMAD.IADD R4, R13, 0x1, R4 ;  /* 0x000000010d047824 */ /* 0x000fe200078e0204 */
[----:B------:R-:W-:-:S04]  /*2280*/  LEA R8, P0, R12, c[0x0][0x340], 0x1 ;  /* 0x0000d0000c087a11 */ /* 0x000fc800078008ff */
[----:B------:R-:W-:-:S05]  /*2290*/  LEA.HI.X R9, R12, c[0x0][0x344], R4, 0x1, P0 ;  /* 0x0000d1000c097a11 */ /* 0x000fca00000f0c04 */
[----:B------:R1:W-:Y:S04]  /*22a0*/  @!P4 STG.E.128 [R8.64], RZ ;  /* 0x000000ff0800c986 */ /* 0x0003e8000c101d04 */
[----:B------:R1:W-:Y:S04]  /*22b0*/  @!P3 STG.E.128 [R8.64+0x80], RZ ;  /* 0x000080ff0800b986 */ /* 0x0003e8000c101d04 */
[----:B------:R1:W-:Y:S04]  /*22c0*/  @!P2 STG.E.128 [R8.64+0x100], RZ ;  /* 0x000100ff0800a986 */ /* 0x0003e8000c101d04 */
[----:B------:R1:W-:Y:S02]  /*22d0*/  @!P1 STG.E.128 [R8.64+0x180], RZ ;  /* 0x000180ff08009986 */ /* 0x0003e4000c101d04 */
.L_x_439:
[----:B------:R-:W-:Y:S05]  /*22e0*/  BSYNC B0 ;  /* 0x0000000000007941 */ /* 0x000fea0003800000 */
.L_x_438:
[----:B------:R-:W-:Y:S01]  /*22f0*/  IADD3 R4, R230, 0x20, RZ ;  /* 0x00000020e6047810 */ /* 0x000fe20007ffe0ff */
[----:B------:R-:W-:Y:S03]  /*2300*/  BSSY B0, `(.L_x_440) ;  /* 0x0000014000007945 */ /* 0x000fe60003800000 */
[----:B------:R-:W-:-:S13]  /*2310*/  ISETP.GE.AND P4, PT, R4, UR6, PT ;  /* 0x0000000604007c0c */ /* 0x000fda000bf86270 */
[----:B------:R-:W-:Y:S05]  /*2320*/  @P4 BRA `(.L_x_441) ;  /* 0x0000011000004947 */ /* 0x000fea0003800000 */
[----:B-1----:R-:W-:Y:S01]  /*2330*/  IADD3 R9, P0, R230, 0x20, RZ ;  /* 0x00000020e6097810 */ /* 0x002fe20007f1e0ff */
[----:B------:R-:W-:Y:S01]  /*2340*/  IMAD.MOV.U32 R11, RZ, RZ, R7 ;  /* 0x000000ffff0b7224 */ /* 0x000fe200078e0007 */
[----:B------:R-:W-:Y:S02]  /*2350*/  ISETP.GE.AND P3, PT, R232, c[0x0][0x220], PT ;  /* 0x00008800e8007a0c */ /* 0x000fe40003f66270 */
[----:B------:R-:W-:Y:S01]  /*2360*/  ISETP.GE.AND P2, PT, R229, c[0x0][0x220], PT ;  /* 0x00008800e5007a0c */ /* 0x000fe20003f46270 */
[----:B------:R-:W-:Y:S01]  /*2370*/  IMAD.X R4, RZ, RZ, R6, P0 ;  /* 0x000000ffff047224 */ /* 0x000fe200000e0606 */
[----:B------:R-:W-:Y:S01]  /*2380*/  ISETP.GE.AND P1, PT, R228, c[0x0][0x220], PT ;  /* 0x00008800e4007a0c */ /* 0x000fe20003f26270 */
[----:B------:R-:W-:Y:S01]  /*2390*/  IMAD.WIDE.U32 R10, R9, c[0x0][0x3a0], R10 ;  /* 0x0000e800090a7a25 */ /* 0x000fe200078e000a */
[----:B------:R-:W-:-:S03]  /*23a0*/  ISETP.GE.AND P0, PT, R227, c[0x0][0x220], PT ;  /* 0x00008800e3007a0c */ /* 0x000fc60003f06270 */
[----:B------:R-:W-:Y:S01]  /*23b0*/  IMAD R4, R4, c[0x0][0x3a0], RZ ;  /* 0x0000e80004047a24 */ /* 0x000fe200078e02ff */
[----:B------:R-:W-:-:S03]  /*23c0*/  LEA R8, P6, R10, c[0x0][0x340], 0x1 ;  /* 0x0000d0000a087a11 */ /* 0x000fc600078c08ff */
[----:B------:R-:W-:-:S04]  /*23d0*/  IMAD R4, R9, c[0x0][0x3a4], R4 ;  /* 0x0000e90009047a24 */ /* 0x000fc800078e0204 */
[----:B------:R-:W-:-:S05]  /*23e0*/  IMAD.IADD R7, R11, 0x1, R4 ;  /* 0x000000010b077824 */ /* 0x000fca00078e0204 */
[----:B------:R-:W-:-:S05]  /*23f0*/  LEA.HI.X R9, R10, c[0x0][0x344], R7, 0x1, P6 ;  /* 0x0000d1000a097a11 */ /* 0x000fca00030f0c07 */
[----:B------:R1:W-:Y:S04]  /*2400*/  @!P3 STG.E.128 [R8.64], RZ ;  /* 0x000000ff0800b986 */ /* 0x0003e8000c101d04 */
[----:B------:R1:W-:Y:S04]  /*2410*/  @!P2 STG.E.128 [R8.64+0x80], RZ ;  /* 0x000080ff0800a986 */ /* 0x0003e8000c101d04 */
[----:B------:R1:W-:Y:S04]  /*2420*/  @!P1 STG.E.128 [R8.64+0x100], RZ ;  /* 0x000100ff08009986 */ /* 0x0003e8000c101d04 */
[----:B------:R1:W-:Y:S02]  /*2430*/  @!P0 STG.E.128 [R8.64+0x180], RZ ;  /* 0x000180ff08008986 */ /* 0x0003e4000c101d04 */
.L_x_441:
[----:B------:R-:W-:Y:S05]  /*2440*/  BSYNC B0 ;  /* 0x0000000000007941 */ /* 0x000fea0003800000 */
.L_x_440:
[----:B------:R-:W-:Y:S01]  /*2450*/  ULDC.64 UR6, c[0x0][0x3a8] ;  /* 0x0000ea0000067ab9 */ /* 0x000fe20000000a00 */
[----:B------:R-:W-:Y:S01]  /*2460*/  IMAD.WIDE.U32 R4, R5, c[0x0][0x3a8], R232 ;  /* 0x0000ea0005047a25 */ /* 0x000fe200078e00e8 */
[----:B------:R-:W-:Y:S01]  /*2470*/  UIMAD UR6, UR10, UR6, URZ ;  /* 0x000000060a0672a4 */ /* 0x000fe2000f8e023f */
[----:B-1----:R-:W-:Y:S01]  /*2480*/  MOV R8, UR37 ;  /* 0x0000002500087c02 */ /* 0x002fe20008000f00 */
[----:B------:R-:W-:Y:S02]  /*2490*/  BSSY B0, `(.L_x_442) ;  /* 0x000001a000007945 */ /* 0x000fe40003800000 */
[----:B------:R-:W-:Y:S01]  /*24a0*/  UIMAD UR6, UR20, UR7, UR6 ;  /* 0x00000007140672a4 */ /* 0x000fe2000f8e0206 */
[----:B------:R-:W-:-:S05]  /*24b0*/  IADD3 R10, P0, R4, UR11, RZ ;  /* 0x0000000b040a7c10 */ /* 0x000fca000ff1e0ff */
[----:B------:R-:W-:Y:S01]  /*24c0*/  IMAD.U32 R4, RZ, RZ, UR6 ;  /* 0x00000006ff047e24 */ /* 0x000fe2000f8e00ff */
[----:B------:R-:W-:Y:S02]  /*24d0*/  ULDC.64 UR6, c[0x0][0x3c0] ;  /* 0x0000f00000067ab9 */ /* 0x000fe40000000a00 */
[----:B------:R-:W-:Y:S02]  /*24e0*/  UIMAD UR6, UR59, UR6, URZ ;  /* 0x000000063b0672a4 */ /* 0x000fe4000f8e023f */
[----:B------:R-:W-:Y:S02]  /*24f0*/  IADD3.X R11, R5, UR12, R4, P0, !PT ;  /* 0x0000000c050b7c10 */ /* 0x000fe400087fe404 */
[----:B------:R-:W-:-:S03]  /*2500*/  UIMAD UR6, UR37, UR7, UR6 ;  /* 0x00000007250672a4 */ /* 0x000fc6000f8e0206 */
[----:B------:R-:W-:-:S05]  /*2510*/  IMAD.WIDE.U32 R8, R8, c[0x0][0x3c0], R10 ;  /* 0x0000f00008087a25 */ /* 0x000fca00078e000a */
[----:B------:R-:W-:Y:S01]  /*2520*/  IADD3 R5, R9, UR6, RZ ;  /* 0x0000000609057c10 */ /* 0x000fe2000fffe0ff */
[----:B------:R-:W-:Y:S05]  /*2530*/  @P5 BRA `(.L_x_443) ;  /* 0x000000f000005947 */ /* 0x000fea0003800000 */
[----:B------:R-:W-:Y:S01]  /*2540*/  IMAD.MOV.U32 R4, RZ, RZ, R8 ;  /* 0x000000ffff047224 */ /* 0x000fe200078e0008 */
[----:B------:R-:W-:Y:S01]  /*2550*/  ISETP.GE.AND P3, PT, R232, c[0x0][0x220], PT ;  /* 0x00008800e8007a0c */ /* 0x000fe20003f66270 */
[----:B------:R-:W-:Y:S01]  /*2560*/  IMAD R7, R6, c[0x0][0x3a8], RZ ;  /* 0x0000ea0006077a24 */ /* 0x000fe200078e02ff */
[----:B------:R-:W-:Y:S01]  /*2570*/  ISETP.GE.AND P2, PT, R229, c[0x0][0x220], PT ;  /* 0x00008800e5007a0c */ /* 0x000fe20003f46270 */
[----:B------:R-:W-:Y:S01]  /*2580*/  IMAD.WIDE.U32 R10, R230, c[0x0][0x3a8], R4 ;  /* 0x0000ea00e60a7a25 */ /* 0x000fe200078e0004 */
[----:B------:R-:W-:Y:S02]  /*2590*/  ISETP.GE.AND P1, PT, R228, c[0x0][0x220], PT ;  /* 0x00008800e4007a0c */ /* 0x000fe40003f26270 */
[----:B------:R-:W-:Y:S01]  /*25a0*/  ISETP.GE.AND P0, PT, R227, c[0x0][0x220], PT ;  /* 0x00008800e3007a0c */ /* 0x000fe20003f06270 */
        /* <DEDUP_REMOVED lines=8> */
.L_x_443:
[----:B------:R-:W-:Y:S05]  /*2630*/  BSYNC B0 ;  /* 0x0000000000007941 */ /* 0x000fea0003800000 */
.L_x_442:
[----:B------:R-:W-:Y:S05]  /*2640*/  @P4 BRA `(.L_x_444) ;  /* 0x0000796000004947 */ /* 0x000fea0003800000 */
[----:B------:R-:W-:Y:S01]  /*2650*/  IADD3 R4, P0, R230, 0x20, RZ ;  /* 0x00000020e6047810 */ /* 0x000fe20007f1e0ff */
        /* <DEDUP_REMOVED lines=18> */
.L_x_435:
[----:B------:R-:W-:Y:S01]  /*2780*/  PLOP3.LUT P0, PT, PT, PT, UP6, 0x80, 0x0 ;  /* 0x000000000000781c */ /* 0x000fe20003f0f068 */
[----:B------:R-:W-:Y:S01]  /*2790*/  UIMAD UR8, UR7, -0x40, UR10 ;  /* 0xffffffc0070878a4 */ /* 0x000fe2000f8e020a */
        /* <DEDUP_REMOVED lines=21> */
[----:B------:R-:W-:Y:S02]  /*28f0*/  IMAD.WIDE.U32 R22, R4, c[0x0][0x378], R22 ;  /* 0x0000de0004167a25 */ /* 0x000fe400078e0016 */
[----:B------:R-:W-:Y:S01]  /*2900*/  @!PT LDS RZ, [RZ] ;  /* 0x00000000fffff984 */ /* 0x000fe20000000800 */
[----:B------:R-:W-:Y:S01]  /*2910*/  @!PT LDS RZ, [RZ] ;  /* 0x00000000fffff984 */ /* 0x000fe20000000800 */
[----:B------:R-:W-:Y:S01]  /*2920*/  @!PT LDS RZ, [RZ] ;  /* 0x00000000fffff984 */ /* 0x000fe20000000800 */
[----:B------:R2:W-:Y:S02]  /*2930*/  @!P4 LDGSTS.E.BYPASS.LTC128B.128 [R226+0x8000], [R244.64] ;  /* 0x08000000f4e2cfae */ /* 0x0005e4000b901d44 */
[----:B------:R-:W-:Y:S01]  /*2940*/  IMAD.WIDE R24, R232, R5, c[0x0][0x330] ;  /* 0x0000cc00e8187625 */ /* 0x000fe200078e0205 */
[----:B------:R-:W-:Y:S01]  /*2950*/  IADD3 R4, R23, UR11, RZ ;  /* 0x0000000b17047c10 */ /* 0x000fe2000fffe0ff */
[----:B------:R2:W-:Y:S03]  /*2960*/  @P3 STS.128 [R226+0xa000], RZ ;  /* 0x00a000ffe2003388 */ /* 0x0005e60000000c00 */
[----:B------:R-:W-:-:S04]  /*2970*/  LEA R24, P0, R22, R24, 0x1 ;  /* 0x0000001816187211 */ /* 0x000fc800078008ff */
[----:B------:R-:W-:-:S05]  /*2980*/  LEA.HI.X R25, R22, R25, R4, 0x1, P0 ;  /* 0x0000001916197211 */ /* 0x000fca00000f0c04 */
        /* <DEDUP_REMOVED lines=15> */
.L_x_446:
[----:B------:R-:W-:Y:S05]  /*2a80*/  BSYNC B0 ;  /* 0x0000000000007941 */ /* 0x000fea0003800000 */
.L_x_445:
        /* <DEDUP_REMOVED lines=10> */
[----:B------:R-:W-:Y:S01]  /*2b30*/  IMAD.WIDE.U32 R22, R4, c[0x0][0x370], RZ ;  /* 0x0000dc0004167a25 */ /* 0x000fe200078e00ff */
[----:B------:R-:W-:-:S02]  /*2b40*/  ISETP.GE.AND P3, PT, R229, c[0x0][0x220], PT ;  /* 0x00008800e5007a0c */ /* 0x000fc40003f66270 */
[----:B------:R-:W-:Y:S02]  /*2b50*/  ISETP.GE.AND P2, PT, R228, c[0x0][0x220], PT ;  /* 0x00008800e4007a0c */ /* 0x000fe40003f46270 */
[----:B------:R-:W-:Y:S01]  /*2b60*/  IADD3 R5, P1, R16, R22, RZ ;  /* 0x0000001610057210 */ /* 0x000fe20007f3e0ff */
[----:B------:R-:W-:-:S05]  /*2b70*/  IMAD R16, R4, c[0x0][0x374], RZ ;  /* 0x0000dd0004107a24 */ /* 0x000fca00078e02ff */
[----:B------:R-:W-:Y:S01]  /*2b80*/  IADD3.X R16, R7, R23, R16, P1, !PT ;  /* 0x0000001707107210 */ /* 0x000fe20000ffe410 */
[----:B------:R-:W-:Y:S01]  /*2b90*/  @!P4 IMAD.MOV.U32 R17, RZ, RZ, c[0x0][0x370] ;  /* 0x0000dc00ff11c624 */ /* 0x000fe200078e00ff */
[----:B------:R1:W-:Y:S01]  /*2ba0*/  @P4 STS.128 [R226+0x9000], RZ ;  /* 0x009000ffe2004388 */ /* 0x0003e20000000c00 */
[----:B------:R-:W-:Y:S02]  /*2bb0*/  @!P4 IMAD.MOV.U32 R14, RZ, RZ, c[0x0][0x374] ;  /* 0x0000dd00ff0ec624 */ /* 0x000fe400078e00ff */
[----:B--23--:R-:W-:Y:S02]  /*2bc0*/  @!P2 LEA R24, P1, R5, c[0x0][0x330], 0x1 ;  /* 0x0000cc000518aa11 */ /* 0x00cfe400078208ff */
[----:B------:R-:W-:Y:S02]  /*2bd0*/  @!P4 LEA R22, P0, R17, R244, 0x6 ;  /* 0x000000f41116c211 */ /* 0x000fe400078030ff */
[----:B------:R-:W-:Y:S02]  /*2be0*/  @!P2 LEA.HI.X R25, R5, c[0x0][0x334], R16, 0x1, P1 ;  /* 0x0000cd000519aa11 */ /* 0x000fe400008f0c10 */
[----:B------:R-:W-:-:S02]  /*2bf0*/  @!P4 LEA.HI.X R23, R17, R245, R14, 0x6, P0 ;  /* 0x000000f51117c211 */ /* 0x000fc400000f340e */
[----:B------:R-:W-:-:S03]  /*2c00*/  @!P3 LEA R26, P0, R5, c[0x0][0x330], 0x1 ;  /* 0x0000cc00051aba11 */ /* 0x000fc600078008ff */
[----:B------:R-:W-:Y:S01]  /*2c10*/  @!PT LDS RZ, [RZ] ;  /* 0x00000000fffff984 */ /* 0x000fe20000000800 */
[----:B------:R-:W-:Y:S01]  /*2c20*/  @!PT LDS RZ, [RZ] ;  /* 0x00000000fffff984 */ /* 0x000fe20000000800 */
[----:B------:R-:W-:Y:S01]  /*2c30*/  @!PT LDS RZ, [RZ] ;  /* 0x00000000fffff984 */ /* 0x000fe20000000800 */
[----:B------:R1:W-:Y:S01]  /*2c40*/  @!P4 LDGSTS.E.BYPASS.LTC128B.128 [R226+0x9000], [R22.64] ;  /* 0x0900000016e2cfae */ /* 0x0003e2000b901d44 */
[----:B------:R-:W-:Y:S02]  /*2c50*/  @!P3 LEA.HI.X R27, R5, c[0x0][0x334], R16, 0x1, P0 ;  /* 0x0000cd00051bba11 */ /* 0x000fe400000f0c10 */
[----:B------:R-:W-:Y:S01]  /*2c60*/  ISETP.GE.AND P0, PT, R227, c[0x0][0x220], PT ;  /* 0x00008800e3007a0c */ /* 0x000fe20003f06270 */
        /* <DEDUP_REMOVED lines=18> */
.L_x_448:
[----:B------:R-:W-:Y:S05]  /*2d90*/  BSYNC B0 ;  /* 0x0000000000007941 */ /* 0x000fea0003800000 */
.L_x_447:
[----:B------:R1:W-:Y:S01]  /*2da0*/  @P6 STS.128 [R226], RZ ;  /* 0x000000ffe2006388 */ /* 0x0003e20000000c00 */
[----:B------:R-:W-:Y:S03]  /*2db0*/  BSSY B0, `(.L_x_449) ;  /* 0x0000029000007945 */ /* 0x000fe60003800000 */
[----:B------:R1:W-:Y:S04]  /*2dc0*/  @P6 STS.128 [R226+0x2000], RZ ;  /* 0x002000ffe2006388 */ /* 0x0003e80000000c00 */
[----:B------:R1:W-:Y:S04]  /*2dd0*/  @P6 STS.128 [R226+0x4000], RZ ;  /* 0x004000ffe2006388 */ /* 0x0003e80000000c00 */
[----:B------:R1:W-:Y:S01]  /*2de0*/  @P6 STS.128 [R226+0x6000], RZ ;  /* 0x006000ffe2006388 */ /* 0x0003e20000000c00 */
[----:B------:R-:W-:Y:S05]  /*2df0*/  @P6 BRA `(.L_x_450) ;  /* 0x0000024000006947 */ /* 0x000fea0003800000 */
[----:B------:R-:W-:Y:S01]  /*2e00*/  IMAD.U32 R16, RZ, RZ, UR33 ;  /* 0x00000021ff107e24 */ /* 0x000fe2000f8e00ff */
[----:B------:R-:W-:Y:S01]  /*2e10*/  MOV R7, 0x2 ;  /* 0x0000000200077802 */ /* 0x000fe20000000f00 */
[----:B------:R-:W-:Y:S01]  /*2e20*/  IMAD.U32 R17, RZ, RZ, UR31 ;  /* 0x0000001fff117e24 */ /* 0x000fe2000f8e00ff */
[----:B------:R-:W-:Y:S01]  /*2e30*/  ISETP.GE.AND P3, PT, R232, c[0x0][0x220], PT ;  /* 0x00008800e8007a0c */ /* 0x000fe20003f66270 */
[----:B------:R-:W-:Y:S01]  /*2e40*/  IMAD.U32 R5, RZ, RZ, UR37 ;  /* 0x00000025ff057e24 */ /* 0x000fe2000f8e00ff */
[----:B------:R-:W-:Y:S01]  /*2e50*/  ISETP.GE.AND P2, PT, R229, c[0x0][0x220], PT ;  /* 0x00008800e5007a0c */ /* 0x000fe20003f46270 */
[----:B------:R-:W-:Y:S01]  /*2e60*/  IMAD.WIDE.U32 R14, R15, c[0x0][0x190], R16 ;  /* 0x000064000f0e7a25 */ /* 0x000fe200078e0010 */
[----:B------:R-:W-:-:S02]  /*2e70*/  ISETP.GE.AND P1, PT, R228, c[0x0][0x220], PT ;  /* 0x00008800e4007a0c */ /* 0x000fc40003f26270 */
[----:B------:R-:W-:Y:S01]  /*2e80*/  ISETP.GE.AND P0, PT, R227, c[0x0][0x220], PT ;  /* 0x00008800e3007a0c */ /* 0x000fe20003f06270 */
[----:B------:R-:W-:Y:S01]  /*2e90*/  IMAD.WIDE R16, R232, R7, c[0x0][0x160] ;  /* 0x00005800e8107625 */ /* 0x000fe200078e0207 */
[----:B------:R-:W-:-:S05]  /*2ea0*/  IADD3 R15, R18, R15, RZ ;  /* 0x0000000f120f7210 */ /* 0x000fca0007ffe0ff */
[----:B------:R-:W-:Y:S01]  /*2eb0*/  IMAD.WIDE.U32 R14, R5, c[0x0][0x1a8], R14 ;  /* 0x00006a00050e7a25 */ /* 0x000fe200078e000e */
[----:B------:R1:W-:Y:S04]  /*2ec0*/  @P3 STS.128 [R226], RZ ;  /* 0x000000ffe2003388 */ /* 0x0003e80000000c00 */
[----:B------:R-:W-:Y:S01]  /*2ed0*/  IADD3 R5, R15, UR12, RZ ;  /* 0x0000000c0f057c10 */ /* 0x000fe2000fffe0ff */
[----:B------:R-:W-:Y:S01]  /*2ee0*/  @!PT LDS RZ, [RZ] ;  /* 0x00000000fffff984 */ /* 0x000fe20000000800 */
[----:B------:R-:W-:Y:S01]  /*2ef0*/  @!PT LDS RZ, [RZ] ;  /* 0x00000000fffff984 */ /* 0x000fe20000000800 */
[----:B------:R-:W-:Y:S01]  /*2f00*/  @!PT LDS RZ, [RZ] ;  /* 0x00000000fffff984 */ /* 0x000fe20000000800 */
[----:B------:R1:W-:Y:S01]  /*2f10*/  @!P3 LDGSTS.E.BYPASS.LTC128B.128 [R226], [R242.64] ;  /* 0x00000000f2e2bfae */ /* 0x0003e2000b901d44 */
[----:B------:R-:W-:-:S03]  /*2f20*/  LEA R16, P4, R14, R16, 0x1 ;  /* 0x000000100e107211 */ /* 0x000fc600078808ff */
[----:B------:R1:W-:Y:S01]  /*2f30*/  @P2 STS.128 [R226+0x2000], RZ ;  /* 0x002000ffe2002388 */ /* 0x0003e20000000c00 */
        /* <DEDUP_REMOVED lines=16> */
.L_x_450:
[----:B------:R-:W-:Y:S05]  /*3040*/  BSYNC B0 ;  /* 0x0000000000007941 */ /* 0x000fea0003800000 */
.L_x_449:
[----:B------:R1:W-:Y:S01]  /*3050*/  @P5 STS.128 [R226+0x1000], RZ ;  /* 0x001000ffe2005388 */ /* 0x0003e20000000c00 */
[----:B------:R-:W-:Y:S03]  /*3060*/  BSSY B0, `(.L_x_451) ;  /* 0x000002c000007945 */ /* 0x000fe60003800000 */
        /* <DEDUP_REMOVED lines=13> */
[----:B------:R-:W-:Y:S01]  /*3140*/  @!P4 IMAD.MOV.U32 R4, RZ, RZ, c[0x0][0x194] ;  /* 0x00006500ff04c624 */ /* 0x000fe200078e00ff */
[C---:B------:R-:W-:Y:S02]  /*3150*/  @!P3 LEA R14, P5, R20.reuse, c[0x0][0x160], 0x1 ;  /* 0x00005800140eba11 */ /* 0x040fe400078a08ff */
[C---:B-1----:R-:W-:Y:S02]  /*3160*/  @!P4 LEA R16, P0, R5.reuse, R242, 0x6 ;  /* 0x000000f20510c211 */ /* 0x042fe400078030ff */
[----:B------:R-:W-:Y:S02]  /*3170*/  @!P3 LEA.HI.X R15, R20, c[0x0][0x164], R9, 0x1, P5 ;  /* 0x00005900140fba11 */ /* 0x000fe400028f0c09 */
[----:B------:R-:W-:-:S02]  /*3180*/  @!P4 LEA.HI.X R17, R5, R243, R4, 0x6, P0 ;  /* 0x000000f30511c211 */ /* 0x000fc400000f3404 */
[----:B------:R-:W-:Y:S02]  /*3190*/  ISETP.GE.AND P0, PT, R227, c[0x0][0x220], PT ;  /* 0x00008800e3007a0c */ /* 0x000fe40003f06270 */
        /* <DEDUP_REMOVED lines=24> */
.L_x_452:
[----:B------:R-:W-:Y:S05]  /*3320*/  BSYNC B0 ;  /* 0x0000000000007941 */ /* 0x000fea0003800000 */
.L_x_451:
[C---:B-1----:R-:W-:Y:S01]  /*3330*/  IADD3 R4, R225.reuse, 0x8, RZ ;  /* 0x00000008e1047810 */ /* 0x042fe20007ffe0ff */
[C---:B------:R-:W-:Y:S01]  /*3340*/  IMAD.SHL.U32 R16, R225.reuse, 0x4, RZ ;  /* 0x00000004e1107824 */ /* 0x040fe200078e00ff */
[C---:B------:R-:W-:Y:S01]  /*3350*/  ISETP.GE.AND P2, PT, R225.reuse, UR8, PT ;  /* 0x00000008e1007c0c */ /* 0x040fe2000bf46270 */
[----:B------:R-:W-:Y:S01]  /*3360*/  IMAD.MOV.U32 R246, RZ, RZ, 0x7f800000 ;  /* 0x7f800000fff67424 */ /* 0x000fe200078e00ff */
[----:B------:R-:W-:Y:S01]  /*3370*/  ISETP.GE.AND P1, PT, R4, UR8, PT ;  /* 0x0000000804007c0c */ /* 0x000fe2000bf26270 */
[----:B------:R-:W-:Y:S01]  /*3380*/  IMAD.MOV.U32 R247, RZ, RZ, 0x7f800000 ;  /* 0x7f800000fff77424 */ /* 0x000fe200078e00ff */
[----:B------:R-:W-:Y:S01]  /*3390*/  SHF.R.S32.HI R4, RZ, 0x1f, R225 ;  /* 0x0000001fff047819 */ /* 0x000fe200000114e1 */
[----:B------:R-:W-:Y:S01]  /*33a0*/  USHF.R.S32.HI UR9, URZ, 0x1f, UR20 ;  /* 0x0000001f3f097899 */ /* 0x000fe20008011414 */
[----:B------:R-:W-:Y:S01]  /*33b0*/  IADD3 R16, P0, R16, UR15, RZ ;  /* 0x0000000f10107c10 */ /* 0x000fe2000ff1e0ff */
[----:B------:R-:W-:Y:S01]  /*33c0*/  ULDC.64 UR12, c[0x0][0x198] ;  /* 0x00006600000c7ab9 */ /* 0x000fe20000000a00 */
[----:B------:R-:W-:Y:S01]  /*33d0*/  SHF.L.U64.HI R5, R225, 0x2, R4 ;  /* 0x00000002e1057819 */ /* 0x000fe20000010204 */
[----:B------:R-:W-:-:S03]  /*33e0*/  UIMAD UR8, UR9, UR12, URZ ;  /* 0x0000000c090872a4 */ /* 0x000fc6000f8e023f */
[----:B------:R-:W-:Y:S01]  /*33f0*/  IADD3.X R17, R5, UR14, RZ, P0, !PT ;  /* 0x0000000e05117c10 */ /* 0x000fe200087fe4ff */
[----:B------:R-:W-:-:S04]  /*3400*/  UIMAD UR8, UR20, UR13, UR8 ;  /* 0x0000000d140872a4 */ /* 0x000fc8000f8e0208 */
[----:B------:R1:W5:Y:S04]  /*3410*/  @!P2 LDG.E R246, [R16.64] ;  /* 0x0000000410f6a981 */ /* 0x000368000c1e1900 */
[----:B------:R1:W5:Y:S01]  /*3420*/  @!P1 LDG.E R247, [R16.64+0x20] ;  /* 0x0000200410f79981 */ /* 0x000362000c1e1900 */
[----:B------:R-:W-:Y:S01]  /*3430*/  IMAD.U32 R7, RZ, RZ, UR8 ;  /* 0x00000008ff077e24 */ /* 0x000fe2000f8e00ff */
[----:B------:R-:W-:Y:S01]  /*3440*/  UIADD3 UR8, -UR20, UR6, URZ ;  /* 0x0000000614087290 */ /* 0x000fe2000fffe13f */
[----:B------:R-:W-:Y:S01]  /*3450*/  IMAD.U32 R5, RZ, RZ, UR20 ;  /* 0x00000014ff057e24 */ /* 0x000fe2000f8e00ff */
[----:B------:R-:W-:Y:S03]  /*3460*/  BSSY B0, `(.L_x_453) ;  /* 0x000003c000007945 */ /* 0x000fe60003800000 */
[----:B------:R-:W-:Y:S01]  /*3470*/  IMAD.WIDE.U32 R14, R5, c[0x0][0x198], R232 ;  /* 0x00006600050e7a25 */ /* 0x000fe200078e00e8 */
[----:B------:R-:W-:-:S04]  /*3480*/  ISETP.GE.AND P5, PT, R230, UR8, PT ;  /* 0x00000008e6007c0c */ /* 0x000fc8000bfa6270 */
[----:B------:R-:W-:Y:S01]  /*3490*/  IADD3 R18, P0, R14, UR26, RZ ;  /* 0x0000001a0e127c10 */ /* 0x000fe2000ff1e0ff */
[----:B------:R-:W-:-:S03]  /*34a0*/  IMAD R14, R10, c[0x0][0x1b0], RZ ;  /* 0x00006c000a0e7a24 */ /* 0x000fc600078e02ff */
[----:B------:R-:W-:Y:S01]  /*34b0*/  IADD3.X R19, R15, UR27, R7, P0, !PT ;  /* 0x0000001b0f137c10 */ /* 0x000fe200087fe407 */
[----:B------:R-:W-:-:S04]  /*34c0*/  IMAD R15, R11, c[0x0][0x1b4], R14 ;  /* 0x00006d000b0f7a24 */ /* 0x000fc800078e020e */
[----:B------:R1:W-:Y:S01]  /*34d0*/  @P5 STS.128 [R226+0x10000], RZ ;  /* 0x010000ffe2005388 */ /* 0x0003e20000000c00 */
[----:B------:R-:W-:-:S03]  /*34e0*/  IMAD.WIDE.U32 R18, R11, c[0x0][0x1b0], R18 ;  /* 0x00006c000b127a25 */ /* 0x000fc600078e0012 */
[----:B------:R1:W-:Y:S01]  /*34f0*/  @P5 STS.128 [R226+0x12000], RZ ;  /* 0x012000ffe2005388 */ /* 0x0003e20000000c00 */
[----:B------:R-:W-:-:S03]  /*3500*/  IMAD.IADD R9, R19, 0x1, R15 ;  /* 0x0000000113097824 */ /* 0x000fc600078e020f */
[----:B------:R1:W-:Y:S04]  /*3510*/  @P5 STS.128 [R226+0x14000], RZ ;  /* 0x014000ffe2005388 */ /* 0x0003e80000000c00 */
[----:B------:R1:W-:Y:S01]  /*3520*/  @P5 STS.128 [R226+0x16000], RZ ;  /* 0x016000ffe2005388 */ /* 0x0003e20000000c00 */
[----:B------:R-:W-:Y:S05]  /*3530*/  @P5 BRA `(.L_x_454) ;  /* 0x000002e000005947 */ /* 0x000fea0003800000 */
[----:B------:R-:W-:Y:S01]  /*3540*/  ISETP.GE.AND P3, PT, R232, c[0x0][0x220], PT ;  /* 0x00008800e8007a0c */ /* 0x000fe20003f66270 */
[----:B------:R-:W-:Y:S01]  /*3550*/  IMAD R22, R12, c[0x0][0x198], RZ ;  /* 0x000066000c167a24 */ /* 0x000fe200078e02ff */
[----:B-1----:R-:W-:Y:S02]  /*3560*/  MOV R16, UR26 ;  /* 0x0000001a00107c02 */ /* 0x002fe40008000f00 */
[----:B------:R-:W-:Y:S01]  /*3570*/  MOV R17, UR27 ;  /* 0x0000001b00117c02 */ /* 0x000fe20008000f00 */
[----:B------:R-:W-:Y:S01]  /*3580*/  IMAD R22, R13, c[0x0][0x19c], R22 ;  /* 0x000067000d167a24 */ /* 0x000fe200078e0216 */
[----:B------:R-:W-:-:S02]  /*3590*/  MOV R7, 0x2 ;  /* 0x0000000200077802 */ /* 0x000fc40000000f00 */
[----:B------:R-:W-:Y:S01]  /*35a0*/  ISETP.GE.AND P2, PT, R229, c[0x0][0x220], PT ;  /* 0x00008800e5007a0c */ /* 0x000fe20003f46270 */
[----:B------:R-:W-:Y:S01]  /*35b0*/  IMAD.WIDE.U32 R16, R13, c[0x0][0x198], R16 ;  /* 0x000066000d107a25 */ /* 0x000fe200078e0010 */
[----:B------:R-:W-:Y:S02]  /*35c0*/  ISETP.GE.AND P1, PT, R228, c[0x0][0x220], PT ;  /* 0x00008800e4007a0c */ /* 0x000fe40003f26270 */
[----:B------:R-:W-:Y:S01]  /*35d0*/  ISETP.GE.AND P0, PT, R227, c[0x0][0x220], PT ;  /* 0x00008800e3007a0c */ /* 0x000fe20003f06270 */
[----:B------:R-:W-:Y:S01]  /*35e0*/  IMAD.IADD R23, R17, 0x1, R22 ;  /* 0x0000000111177824 */ /* 0x000fe200078e0216 */
[----:B------:R-:W-:Y:S01]  /*35f0*/  @!P3 MOV R20, R18 ;  /* 0x000000120014b202 */ /* 0x000fe20000000f00 */
[----:B------:R-:W-:Y:S01]  /*3600*/  @!P3 IMAD R17, R6, c[0x0][0x198], RZ ;  /* 0x000066000611ba24 */ /* 0x000fe200078e02ff */
[----:B------:R1:W-:Y:S01]  /*3610*/  @P3 STS.128 [R226+0x10000], RZ ;  /* 0x010000ffe2003388 */ /* 0x0003e20000000c00 */
[----:B------:R-:W-:Y:S02]  /*3620*/  @!P3 IMAD.MOV.U32 R21, RZ, RZ, R9 ;  /* 0x000000ffff15b224 */ /* 0x000fe400078e0009 */
[----:B------:R-:W-:-:S02]  /*3630*/  IMAD.MOV.U32 R22, RZ, RZ, R16 ;  /* 0x000000ffff167224 */ /* 0x000fc400078e0010 */
[----:B------:R-:W-:-:S04]  /*3640*/  @!P3 IMAD.WIDE.U32 R20, R230, c[0x0][0x198], R20 ;  /* 0x00006600e614ba25 */ /* 0x000fc800078e0014 */
[----:B------:R-:W-:Y:S01]  /*3650*/  @!P3 IMAD R14, R230, c[0x0][0x19c], R17 ;  /* 0x00006700e60eba24 */ /* 0x000fe200078e0211 */
[----:B--23--:R-:W-:Y:S01]  /*3660*/  @!P3 LEA R24, P6, R20, c[0x0][0x168], 0x1 ;  /* 0x00005a001418ba11 */ /* 0x00cfe200078c08ff */
[----:B------:R-:W-:-:S03]  /*3670*/  IMAD.WIDE.U32 R16, R11, c[0x0][0x1b0], R22 ;  /* 0x00006c000b107a25 */ /* 0x000fc600078e0016 */
[----:B------:R-:W-:Y:S01]  /*3680*/  @!P3 IADD3 R14, R21, R14, RZ ;  /* 0x0000000e150eb210 */ /* 0x000fe20007ffe0ff */
[----:B------:R-:W-:-:S03]  /*3690*/  IMAD.WIDE R22, R232, R7, c[0x0][0x168] ;  /* 0x00005a00e8167625 */ /* 0x000fc600078e0207 */
[----:B------:R-:W-:Y:S01]  /*36a0*/  @!P3 LEA.HI.X R25, R20, c[0x0][0x16c], R14, 0x1, P6 ;  /* 0x00005b001419ba11 */ /* 0x000fe200030f0c0e */
[----:B------:R-:W-:Y:S01]  /*36b0*/  IMAD.IADD R7, R15, 0x1, R17 ;  /* 0x000000010f077824 */ /* 0x000fe200078e0211 */
        /* <DEDUP_REMOVED lines=22> */
.L_x_454:
[----:B------:R-:W-:Y:S05]  /*3820*/  BSYNC B0 ;  /* 0x0000000000007941 */ /* 0x000fea0003800000 */
.L_x_453:
[----:B------:R-:W-:Y:S01]  /*3830*/  ISETP.GE.AND P4, PT, R8, UR8, PT ;  /* 0x0000000808007c0c */ /* 0x000fe2000bf86270 */
[----:B------:R-:W-:-:S12]  /*3840*/  BSSY B0, `(.L_x_455) ;  /* 0x0000037000007945 */ /* 0x000fd80003800000 */
[----:B------:R1:W-:Y:S04]  /*3850*/  @P4 STS.128 [R226+0x11000], RZ ;  /* 0x011000ffe2004388 */ /* 0x0003e80000000c00 */
[----:B------:R1:W-:Y:S04]  /*3860*/  @P4 STS.128 [R226+0x13000], RZ ;  /* 0x013000ffe2004388 */ /* 0x0003e80000000c00 */
[----:B------:R1:W-:Y:S04]  /*3870*/  @P4 STS.128 [R226+0x15000], RZ ;  /* 0x015000ffe2004388 */ /* 0x0003e80000000c00 */
[----:B------:R1:W-:Y:S01]  /*3880*/  @P4 STS.128 [R226+0x17000], RZ ;  /* 0x017000ffe2004388 */ /* 0x0003e20000000c00 */
[----:B------:R-:W-:Y:S05]  /*3890*/  @P4 BRA `(.L_x_456) ;  /* 0x0000031000004947 */ /* 0x000fea0003800000 */
[----:B-1----:R-:W-:Y:S01]  /*38a0*/  IADD3 R17, P0, R13, 0x20, RZ ;  /* 0x000000200d117810 */ /* 0x002fe20007f1e0ff */
[----:B------:R-:W-:Y:S01]  /*38b0*/  IMAD.U32 R20, RZ, RZ, UR26 ;  /* 0x0000001aff147e24 */ /* 0x000fe2000f8e00ff */
[----:B------:R-:W-:Y:S01]  /*38c0*/  MOV R21, UR27 ;  /* 0x0000001b00157c02 */ /* 0x000fe20008000f00 */
[----:B------:R-:W-:Y:S01]  /*38d0*/  IMAD.MOV.U32 R16, RZ, RZ, R18 ;  /* 0x000000ffff107224 */ /* 0x000fe200078e0012 */
[----:B------:R-:W-:Y:S01]  /*38e0*/  ISETP.GE.AND P3, PT, R232, c[0x0][0x220], PT ;  /* 0x00008800e8007a0c */ /* 0x000fe20003f66270 */
[----:B------:R-:W-:Y:S01]  /*38f0*/  IMAD.X R14, RZ, RZ, R12, P0 ;  /* 0x000000ffff0e7224 */ /* 0x000fe200000e060c */
[----:B------:R-:W-:Y:S01]  /*3900*/  IADD3 R8, P0, R230, 0x20, RZ ;  /* 0x00000020e6087810 */ /* 0x000fe20007f1e0ff */
[----:B------:R-:W-:Y:S01]  /*3910*/  IMAD.WIDE.U32 R20, R17, c[0x0][0x198], R20 ;  /* 0x0000660011147a25 */ /* 0x000fe200078e0014 */
[----:B------:R-:W-:-:S02]  /*3920*/  ISETP.GE.AND P2, PT, R229, c[0x0][0x220], PT ;  /* 0x00008800e5007a0c */ /* 0x000fc40003f46270 */
[----:B------:R-:W-:Y:S01]  /*3930*/  ISETP.GE.AND P1, PT, R228, c[0x0][0x220], PT ;  /* 0x00008800e4007a0c */ /* 0x000fe20003f26270 */
[----:B------:R-:W-:Y:S02]  /*3940*/  IMAD R14, R14, c[0x0][0x198], RZ ;  /* 0x000066000e0e7a24 */ /* 0x000fe400078e02ff */
[----:B------:R-:W-:Y:S02]  /*3950*/  IMAD.X R7, RZ, RZ, R6, P0 ;  /* 0x000000ffff077224 */ /* 0x000fe400000e0606 */
[----:B------:R-:W-:Y:S01]  /*3960*/  IMAD R14, R17, c[0x0][0x19c], R14 ;  /* 0x00006700110e7a24 */ /* 0x000fe200078e020e */
[----:B------:R-:W-:Y:S01]  /*3970*/  MOV R17, R9 ;  /* 0x0000000900117202 */ /* 0x000fe20000000f00 */
[----:B------:R-:W-:Y:S01]  /*3980*/  IMAD R7, R7, c[0x0][0x198], RZ ;  /* 0x0000660007077a24 */ /* 0x000fe200078e02ff */
[----:B------:R1:W-:Y:S01]  /*3990*/  @P3 STS.128 [R226+0x11000], RZ ;  /* 0x011000ffe2003388 */ /* 0x0003e20000000c00 */
[----:B------:R-:W-:Y:S01]  /*39a0*/  IMAD.MOV.U32 R9, RZ, RZ, 0x2 ;  /* 0x00000002ff097424 */ /* 0x000fe200078e00ff */
[----:B------:R-:W-:Y:S01]  /*39b0*/  IADD3 R21, R21, R14, RZ ;  /* 0x0000000e15157210 */ /* 0x000fe20007ffe0ff */
[----:B------:R-:W-:-:S04]  /*39c0*/  IMAD.WIDE.U32 R16, R8, c[0x0][0x198], R16 ;  /* 0x0000660008107a25 */ /* 0x000fc800078e0010 */
[----:B------:R-:W-:Y:S01]  /*39d0*/  IMAD R7, R8, c[0x0][0x19c], R7 ;  /* 0x0000670008077a24 */ /* 0x000fe200078e0207 */
[----:B------:R-:W-:Y:S01]  /*39e0*/  @!P3 LEA R8, P0, R16, c[0x0][0x168], 0x1 ;  /* 0x00005a001008ba11 */ /* 0x000fe200078008ff */
[----:B------:R-:W-:-:S03]  /*39f0*/  IMAD.WIDE.U32 R20, R11, c[0x0][0x1b0], R20 ;  /* 0x00006c000b147a25 */ /* 0x000fc600078e0014 */
[----:B------:R-:W-:Y:S01]  /*3a00*/  IADD3 R7, R17, R7, RZ ;  /* 0x0000000711077210 */ /* 0x000fe20007ffe0ff */
[----:B------:R-:W-:-:S03]  /*3a10*/  IMAD.WIDE R18, R232, R9, c[0x0][0x168] ;  /* 0x00005a00e8127625 */ /* 0x000fc600078e0209 */
[----:B------:R-:W-:Y:S01]  /*3a20*/  @!P3 LEA.HI.X R9, R16, c[0x0][0x16c], R7, 0x1, P0 ;  /* 0x00005b001009ba11 */ /* 0x000fe200000f0c07 */
[----:B------:R-:W-:Y:S01]  /*3a30*/  IMAD.IADD R15, R15, 0x1, R21 ;  /* 0x000000010f0f7824 */ /* 0x000fe200078e0215 */
[----:B------:R-:W-:Y:S02]  /*3a40*/  ISETP.GE.AND P0, PT, R227, c[0x0][0x220], PT ;  /* 0x00008800e3007a0c */ /* 0x000fe40003f06270 */
        /* <DEDUP_REMOVED lines=22> */
.L_x_456:
[----:B------:R-:W-:Y:S05]  /*3bb0*/  BSYNC B0 ;  /* 0x0000000000007941 */ /* 0x000fea0003800000 */
.L_x_455:
[----:B------:R-:W-:Y:S01]  /*3bc0*/  ULDC.64 UR12, c[0x0][0x1a0] ;  /* 0x00006800000c7ab9 */ /* 0x000fe20000000a00 */
[----:B------:R1:W-:Y:S01]  /*3bd0*/  @P5 STS.128 [R226+0x18000], RZ ;  /* 0x018000ffe2005388 */ /* 0x0003e20000000c00 */
[----:B------:R-:W-:Y:S01]  /*3be0*/  UIMAD UR8, UR9, UR12, URZ ;  /* 0x0000000c090872a4 */ /* 0x000fe2000f8e023f */
[----:B-1----:R-:W-:Y:S01]  /*3bf0*/  IMAD.WIDE.U32 R8, R5, c[0x0][0x1a0], R232 ;  /* 0x0000680005087a25 */ /* 0x002fe200078e00e8 */
[----:B------:R-:W-:Y:S01]  /*3c00*/  BSSY B0, `(.L_x_457) ;  /* 0x000003b000007945 */ /* 0x000fe20003800000 */
[----:B------:R1:W-:Y:S01]  /*3c10*/  @P5 STS.128 [R226+0x1a000], RZ ;  /* 0x01a000ffe2005388 */ /* 0x0003e20000000c00 */
[----:B------:R-:W-:Y:S01]  /*3c20*/  UIMAD UR8, UR20, UR13, UR8 ;  /* 0x0000000d140872a4 */ /* 0x000fe2000f8e0208 */
[----:B------:R-:W-:Y:S01]  /*3c30*/  IMAD R10, R10, c[0x0][0x1b8], RZ ;  /* 0x00006e000a0a7a24 */ /* 0x000fe200078e02ff */
[----:B------:R-:W-:Y:S01]  /*3c40*/  IADD3 R16, P0, R8, UR23, RZ ;  /* 0x0000001708107c10 */ /* 0x000fe2000ff1e0ff */
[----:B------:R1:W-:Y:S03]  /*3c50*/  @P5 STS.128 [R226+0x1c000], RZ ;  /* 0x01c000ffe2005388 */ /* 0x0003e60000000c00 */
[----:B------:R-:W-:Y:S01]  /*3c60*/  MOV R5, UR8 ;  /* 0x0000000800057c02 */ /* 0x000fe20008000f00 */
[----:B------:R1:W-:Y:S03]  /*3c70*/  @P5 STS.128 [R226+0x1e000], RZ ;  /* 0x01e000ffe2005388 */ /* 0x0003e60000000c00 */
[----:B------:R-:W-:Y:S01]  /*3c80*/  IADD3.X R17, R9, UR25, R5, P0, !PT ;  /* 0x0000001909117c10 */ /* 0x000fe200087fe405 */
[----:B------:R-:W-:-:S04]  /*3c90*/  IMAD R9, R11, c[0x0][0x1bc], R10 ;  /* 0x00006f000b097a24 */ /* 0x000fc800078e020a */
[----:B------:R-:W-:-:S05]  /*3ca0*/  IMAD.WIDE.U32 R16, R11, c[0x0][0x1b8], R16 ;  /* 0x00006e000b107a25 */ /* 0x000fca00078e0010 */
[----:B------:R-:W-:Y:S01]  /*3cb0*/  IADD3 R7, R17, R9, RZ ;  /* 0x0000000911077210 */ /* 0x000fe20007ffe0ff */
[----:B------:R-:W-:Y:S05]  /*3cc0*/  @P5 BRA `(.L_x_458) ;  /* 0x000002e000005947 */ /* 0x000fea0003800000 */
[----:B------:R-:W-:Y:S01]  /*3cd0*/  ISETP.GE.AND P3, PT, R232, c[0x0][0x220], PT ;  /* 0x00008800e8007a0c */ /* 0x000fe20003f66270 */
[----:B------:R-:W-:Y:S01]  /*3ce0*/  IMAD R20, R12, c[0x0][0x1a0], RZ ;  /* 0x000068000c147a24 */ /* 0x000fe200078e02ff */
[----:B------:R-:W-:Y:S02]  /*3cf0*/  MOV R14, UR23 ;  /* 0x00000017000e7c02 */ /* 0x000fe40008000f00 */
[----:B------:R-:W-:Y:S01]  /*3d00*/  MOV R15, UR25 ;  /* 0x00000019000f7c02 */ /* 0x000fe20008000f00 */
[----:B------:R-:W-:Y:S01]  /*3d10*/  IMAD R20, R13, c[0x0][0x1a4], R20 ;  /* 0x000069000d147a24 */ /* 0x000fe200078e0214 */
[----:B------:R-:W-:Y:S02]  /*3d20*/  MOV R5, 0x2 ;  /* 0x0000000200057802 */ /* 0x000fe40000000f00 */
[----:B------:R-:W-:Y:S01]  /*3d30*/  ISETP.GE.AND P2, PT, R229, c[0x0][0x220], PT ;  /* 0x00008800e5007a0c */ /* 0x000fe20003f46270 */
[----:B------:R-:W-:Y:S01]  /*3d40*/  IMAD.WIDE.U32 R14, R13, c[0x0][0x1a0], R14 ;  /* 0x000068000d0e7a25 */ /* 0x000fe200078e000e */
[----:B------:R-:W-:-:S02]  /*3d50*/  ISETP.GE.AND P1, PT, R228, c[0x0][0x220], PT ;  /* 0x00008800e4007a0c */ /* 0x000fc40003f26270 */
[----:B------:R-:W-:Y:S01]  /*3d60*/  ISETP.GE.AND P0, PT, R227, c[0x0][0x220], PT ;  /* 0x00008800e3007a0c */ /* 0x000fe20003f06270 */
[----:B------:R-:W-:Y:S01]  /*3d70*/  IMAD.IADD R21, R15, 0x1, R20 ;  /* 0x000000010f157824 */ /* 0x000fe200078e0214 */
[----:B------:R-:W-:Y:S01]  /*3d80*/  @!P3 MOV R18, R16 ;  /* 0x000000100012b202 */ /* 0x000fe20000000f00 */
[----:B------:R-:W-:Y:S01]  /*3d90*/  @!P3 IMAD R15, R6, c[0x0][0x1a0], RZ ;  /* 0x00006800060fba24 */ /* 0x000fe200078e02ff */
[----:B------:R1:W-:Y:S01]  /*3da0*/  @P3 STS.128 [R226+0x18000], RZ ;  /* 0x018000ffe2003388 */ /* 0x0003e20000000c00 */
[----:B------:R-:W-:Y:S02]  /*3db0*/  @!P3 IMAD.MOV.U32 R19, RZ, RZ, R7 ;  /* 0x000000ffff13b224 */ /* 0x000fe400078e0007 */
[----:B------:R-:W-:Y:S02]  /*3dc0*/  IMAD.MOV.U32 R20, RZ, RZ, R14 ;  /* 0x000000ffff147224 */ /* 0x000fe400078e000e */
[----:B------:R-:W-:-:S04]  /*3dd0*/  @!P3 IMAD.WIDE.U32 R18, R230, c[0x0][0x1a0], R18 ;  /* 0x00006800e612ba25 */ /* 0x000fc800078e0012 */
[----:B------:R-:W-:Y:S01]  /*3de0*/  @!P3 IMAD R8, R230, c[0x0][0x1a4], R15 ;  /* 0x00006900e608ba24 */ /* 0x000fe200078e020f */
[----:B--2---:R-:W-:Y:S01]  /*3df0*/  @!P3 LEA R22, P6, R18, c[0x0][0x170], 0x1 ;  /* 0x00005c001216ba11 */ /* 0x004fe200078c08ff */
        /* <DEDUP_REMOVED lines=27> */
.L_x_458:
[----:B------:R-:W-:Y:S05]  /*3fb0*/  BSYNC B0 ;  /* 0x0000000000007941 */ /* 0x000fea0003800000 */
.L_x_457:
[----:B------:R1:W-:Y:S01]  /*3fc0*/  @P4 STS.128 [R226+0x19000], RZ ;  /* 0x019000ffe2004388 */ /* 0x0003e20000000c00 */
[----:B------:R-:W-:Y:S03]  /*3fd0*/  BSSY B0, `(.L_x_459) ;  /* 0x0000036000007945 */ /* 0x000fe60003800000 */
[----:B------:R1:W-:Y:S04]  /*3fe0*/  @P4 STS.128 [R226+0x1b000], RZ ;  /* 0x01b000ffe2004388 */ /* 0x0003e80000000c00 */
[----:B------:R1:W-:Y:S04]  /*3ff0*/  @P4 STS.128 [R226+0x1d000], RZ ;  /* 0x01d000ffe2004388 */ /* 0x0003e80000000c00 */
[----:B------:R1:W-:Y:S01]  /*4000*/  @P4 STS.128 [R226+0x1f000], RZ ;  /* 0x01f000ffe2004388 */ /* 0x0003e20000000c00 */
[----:B------:R-:W-:Y:S05]  /*4010*/  @P4 BRA `(.L_x_460) ;  /* 0x0000031000004947 */ /* 0x000fea0003800000 */
[----:B------:R-:W-:Y:S01]  /*4020*/  IADD3 R13, P0, R13, 0x20, RZ ;  /* 0x000000200d0d7810 */ /* 0x000fe20007f1e0ff */
[----:B------:R-:W-:Y:S01]  /*4030*/  IMAD.U32 R14, RZ, RZ, UR23 ;  /* 0x00000017ff0e7e24 */ /* 0x000fe2000f8e00ff */
[----:B------:R-:W-:-:S02]  /*4040*/  MOV R15, UR25 ;  /* 0x00000019000f7c02 */ /* 0x000fc40008000f00 */
[----:B------:R-:W-:Y:S01]  /*4050*/  IADD3 R5, P1, R230, 0x20, RZ ;  /* 0x00000020e6057810 */ /* 0x000fe20007f3e0ff */
[----:B------:R-:W-:Y:S01]  /*4060*/  IMAD.X R12, RZ, RZ, R12, P0 ;  /* 0x000000ffff0c7224 */ /* 0x000fe200000e060c */
[----:B------:R-:W-:Y:S01]  /*4070*/  ISETP.GE.AND P3, PT, R232, c[0x0][0x220], PT ;  /* 0x00008800e8007a0c */ /* 0x000fe20003f66270 */
[----:B------:R-:W-:Y:S01]  /*4080*/  IMAD.WIDE.U32 R14, R13, c[0x0][0x1a0], R14 ;  /* 0x000068000d0e7a25 */ /* 0x000fe200078e000e */
[----:B------:R-:W-:Y:S02]  /*4090*/  ISETP.GE.AND P2, PT, R229, c[0x0][0x220], PT ;  /* 0x00008800e5007a0c */ /* 0x000fe40003f46270 */
[----:B------:R-:W-:Y:S01]  /*40a0*/  ISETP.GE.AND P0, PT, R227, c[0x0][0x220], PT ;  /* 0x00008800e3007a0c */ /* 0x000fe20003f06270 */
[----:B------:R-:W-:Y:S02]  /*40b0*/  IMAD R12, R12, c[0x0][0x1a0], RZ ;  /* 0x000068000c0c7a24 */ /* 0x000fe400078e02ff */
[----:B------:R-:W-:Y:S01]  /*40c0*/  IMAD.X R6, RZ, RZ, R6, P1 ;  /* 0x000000ffff067224 */ /* 0x000fe200008e0606 */
[----:B------:R-:W-:Y:S01]  /*40d0*/  ISETP.GE.AND P1, PT, R228, c[0x0][0x220], PT ;  /* 0x00008800e4007a0c */ /* 0x000fe20003f26270 */
[----:B------:R-:W-:Y:S01]  /*40e0*/  IMAD R12, R13, c[0x0][0x1a4], R12 ;  /* 0x000069000d0c7a24 */ /* 0x000fe200078e020c */
[----:B------:R-:W-:Y:S01]  /*40f0*/  MOV R13, R7 ;  /* 0x00000007000d7202 */ /* 0x000fe20000000f00 */
[----:B------:R-:W-:-:S02]  /*4100*/  IMAD R6, R6, c[0x0][0x1a0], RZ ;  /* 0x0000680006067a24 */ /* 0x000fc400078e02ff */
[----:B------:R1:W-:Y:S01]  /*4110*/  @P3 STS.128 [R226+0x19000], RZ ;  /* 0x019000ffe2003388 */ /* 0x0003e20000000c00 */
[----:B------:R-:W-:Y:S01]  /*4120*/  IADD3 R15, R15, R12, RZ ;  /* 0x0000000c0f0f7210 */ /* 0x000fe20007ffe0ff */
[----:B------:R-:W-:Y:S02]  /*4130*/  IMAD.MOV.U32 R12, RZ, RZ, R16 ;  /* 0x000000ffff0c7224 */ /* 0x000fe400078e0010 */
[C---:B------:R-:W-:Y:S02]  /*4140*/  IMAD R6, R5.reuse, c[0x0][0x1a4], R6 ;  /* 0x0000690005067a24 */ /* 0x040fe400078e0206 */
[----:B------:R-:W-:-:S04]  /*4150*/  IMAD.WIDE.U32 R12, R5, c[0x0][0x1a0], R12 ;  /* 0x00006800050c7a25 */ /* 0x000fc800078e000c */
[----:B------:R-:W-:Y:S01]  /*4160*/  IMAD.MOV.U32 R5, RZ, RZ, 0x2 ;  /* 0x00000002ff057424 */ /* 0x000fe200078e00ff */
[----:B------:R-:W-:Y:S01]  /*4170*/  @!P3 LEA R16, P5, R12, c[0x0][0x170], 0x1 ;  /* 0x00005c000c10ba11 */ /* 0x000fe200078a08ff */
[----:B------:R-:W-:-:S04]  /*4180*/  IMAD.WIDE.U32 R14, R11, c[0x0][0x1b8], R14 ;  /* 0x00006e000b0e7a25 */ /* 0x000fc800078e000e */
[----:B------:R-:W-:Y:S01]  /*4190*/  IMAD.WIDE R10, R232, R5, c[0x0][0x170] ;  /* 0x00005c00e80a7625 */ /* 0x000fe200078e0205 */
[----:B------:R-:W-:-:S03]  /*41a0*/  IADD3 R5, R13, R6, RZ ;  /* 0x000000060d057210 */ /* 0x000fc60007ffe0ff */
        /* <DEDUP_REMOVED lines=24> */
.L_x_460:
[----:B------:R-:W-:Y:S05]  /*4330*/  BSYNC B0 ;  /* 0x0000000000007941 */ /* 0x000fea0003800000 */
.L_x_459:
        /* <DEDUP_REMOVED lines=64> */
[----:B--23--:R-:W-:Y:S01]  /*4740*/  CS2R R24, SRZ ;  /* 0x0000000000187805 */ /* 0x00cfe2000001ff00 */
[----:B-1----:R-:W-:Y:S01]  /*4750*/  CS2R R22, SRZ ;  /* 0x0000000000167805 */ /* 0x002fe2000001ff00 */
[----:B------:R-:W-:Y:S01]  /*4760*/  CS2R R20, SRZ ;  /* 0x0000000000147805 */ /* 0x000fe2000001ff00 */
[C---:B------:R-:W-:Y:S01]  /*4770*/  SHF.L.U64.HI R241, R225.reuse, 0x2, R4 ;  /* 0x00000002e1f17819 */ /* 0x040fe20000010204 */
[----:B------:R-:W-:Y:S01]  /*4780*/  ULDC UR9, c[0x0][0x2e8] ;  /* 0x0000ba0000097ab9 */ /* 0x000fe20000000800 */
[----:B------:R-:W-:Y:S01]  /*4790*/  SHF.L.U32 R240, R225, 0x2, RZ ;  /* 0x00000002e1f07819 */ /* 0x000fe200000006ff */
[----:B------:R-:W-:-:S02]  /*47a0*/  UIADD3 UR20, UR8, -UR9, URZ ;  /* 0x8000000908147290 */ /* 0x000fc4000fffe03f */
[----:B------:R-:W-:Y:S02]  /*47b0*/  ULDC UR13, c[0x0][0x2e4] ;  /* 0x0000b900000d7ab9 */ /* 0x000fe40000000800 */
.L_x_465:
        /* <DEDUP_REMOVED lines=9> */
[----:B------:R-:W-:Y:S04]  /*4850*/  LDSM.16.M88.4 R84, [R223] ;  /* 0x00000000df54783b */ /* 0x000fe80000000200 */
[----:B-1----:R-:W1:Y:S04]  /*4860*/  LDSM.16.M88.4 R88, [R222+0x10000] ;  /* 0x01000000de58783b */ /* 0x002e680000000200 */
[----:B------:R-:W2:Y:S04]  /*4870*/  LDSM.16.M88.4 R92, [R222+0x10800] ;  /* 0x01080000de5c783b */ /* 0x000ea80000000200 */
[----:B------:R-:W-:Y:S04]  /*4880*/  LDSM.16.M88.4 R96, [R221] ;  /* 0x00000000dd60783b */ /* 0x000fe80000000200 */
[----:B------:R-:W3:Y:S04]  /*4890*/  LDSM.16.M88.4 R100, [R212+0x10000] ;  /* 0x01000000d464783b */ /* 0x000ee80000000200 */
[----:B------:R-:W4:Y:S04]  /*48a0*/  LDSM.16.M88.4 R104, [R212+0x10800] ;  /* 0x01080000d468783b */ /* 0x000f280000000200 */
[----:B-----5:R2:W5:Y:S04]  /*48b0*/  LDG.E R113, [R108.64] ;  /* 0x000000046c717981 */ /* 0x020568000c1e1900 */
[----:B------:R2:W5:Y:S01]  /*48c0*/  LDG.E R112, [R108.64+0x20] ;  /* 0x000020046c707981 */ /* 0x000562000c1e1900 */
[C---:B-1----:R-:W-:Y:S08]  /*48d0*/  HMMA.16816.F32 R4, R84.reuse, R88, RZ ;  /* 0x000000585404723c */ /* 0x042ff000000018ff */
[C---:B------:R-:W-:Y:S01]  /*48e0*/  HMMA.16816.F32 R8, R84.reuse, R90, RZ ;  /* 0x0000005a5408723c */ /* 0x040fe200000018ff */
[----:B------:R-:W-:Y:S07]  /*48f0*/  LDSM.16.M88.4 R88, [R3+0x10000] ;  /* 0x010000000358783b */ /* 0x000fee0000000200 */
[C---:B--2---:R-:W-:Y:S08]  /*4900*/  HMMA.16816.F32 R12, R84.reuse, R92, RZ ;  /* 0x0000005c540c723c */ /* 0x044ff000000018ff */
[----:B------:R-:W-:Y:S01]  /*4910*/  HMMA.16816.F32 R16, R84, R94, RZ ;  /* 0x0000005e5410723c */ /* 0x000fe200000018ff */
[----:B------:R-:W1:Y:S04]  /*4920*/  LDSM.16.M88.4 R84, [R220] ;  /* 0x00000000dc54783b */ /* 0x000e680000000200 */
[----:B------:R-:W2:Y:S03]  /*4930*/  LDSM.16.M88.4 R92, [R3+0x10800] ;  /* 0x01080000035c783b */ /* 0x000ea60000000200 */
[C---:B---3--:R-:W-:Y:S08]  /*4940*/  HMMA.16816.F32 R4, R96.reuse, R100, R4 ;  /* 0x000000646004723c */ /* 0x048ff00000001804 */
[C---:B------:R-:W-:Y:S01]  /*4950*/  HMMA.16816.F32 R8, R96.reuse, R102, R8 ;  /* 0x000000666008723c */ /* 0x040fe20000001808 */
[----:B------:R-:W-:Y:S07]  /*4960*/  LDSM.16.M88.4 R100, [R2+0x10000] ;  /* 0x010000000264783b */ /* 0x000fee0000000200 */
[C---:B----4-:R-:W-:Y:S08]  /*4970*/  HMMA.16816.F32 R12, R96.reuse, R104, R12 ;  /* 0x00000068600c723c */ /* 0x050ff0000000180c */
[----:B------:R-:W-:Y:S01]  /*4980*/  HMMA.16816.F32 R16, R96, R106, R16 ;  /* 0x0000006a6010723c */ /* 0x000fe20000001810 */
[----:B------:R-:W3:Y:S04]  /*4990*/  LDSM.16.M88.4 R96, [R219] ;  /* 0x00000000db60783b */ /* 0x000ee80000000200 */
[----:B------:R-:W4:Y:S03]  /*49a0*/  LDSM.16.M88.4 R104, [R2+0x10800] ;  /* 0x010800000268783b */ /* 0x000f260000000200 */
[C---:B-1----:R-:W-:Y:S08]  /*49b0*/  HMMA.16816.F32 R4, R84.reuse, R88, R4 ;  /* 0x000000585404723c */ /* 0x042ff00000001804 */
[C---:B------:R-:W-:Y:S01]  /*49c0*/  HMMA.16816.F32 R8, R84.reuse, R90, R8 ;  /* 0x0000005a5408723c */ /* 0x040fe20000001808 */
[----:B------:R-:W-:Y:S07]  /*49d0*/  LDSM.16.M88.4 R88, [R222+0x12000] ;  /* 0x01200000de58783b */ /* 0x000fee0000000200 */
[C---:B--2---:R-:W-:Y:S08]  /*49e0*/  HMMA.16816.F32 R12, R84.reuse, R92, R12 ;  /* 0x0000005c540c723c */ /* 0x044ff0000000180c */
[----:B------:R-:W-:Y:S01]  /*49f0*/  HMMA.16816.F32 R16, R84, R94, R16 ;  /* 0x0000005e5410723c */ /* 0x000fe20000001810 */
[----:B------:R-:W1:Y:S04]  /*4a00*/  LDSM.16.M88.4 R84, [R223+0x2000] ;  /* 0x00200000df54783b */ /* 0x000e680000000200 */
[----:B------:R-:W2:Y:S03]  /*4a10*/  LDSM.16.M88.4 R92, [R222+0x12800] ;  /* 0x01280000de5c783b */ /* 0x000ea60000000200 */
[C---:B---3--:R-:W-:Y:S08]  /*4a20*/  HMMA.16816.F32 R4, R96.reuse, R100, R4 ;  /* 0x000000646004723c */ /* 0x048ff00000001804 */
[C---:B------:R-:W-:Y:S01]  /*4a30*/  HMMA.16816.F32 R8, R96.reuse, R102, R8 ;  /* 0x000000666008723c */ /* 0x040fe20000001808 */
[----:B------:R-:W-:Y:S07]  /*4a40*/  LDSM.16.M88.4 R100, [R212+0x12000] ;  /* 0x01200000d464783b */ /* 0x000fee0000000200 */
[C---:B----4-:R-:W-:Y:S08]  /*4a50*/  HMMA.16816.F32 R12, R96.reuse, R104, R12 ;  /* 0x00000068600c723c */ /* 0x050ff0000000180c */
[----:B------:R-:W-:Y:S01]  /*4a60*/  HMMA.16816.F32 R16, R96, R106, R16 ;  /* 0x0000006a6010723c */ /* 0x000fe20000001810 */
[----:B------:R-:W3:Y:S04]  /*4a70*/  LDSM.16.M88.4 R96, [R221+0x2000] ;  /* 0x00200000dd60783b */ /* 0x000ee80000000200 */
        /* <DEDUP_REMOVED lines=72> */
[C---:B------:R-:W-:Y:S08]  /*4f00*/  HMMA.16816.F32 R8, R84.reuse, R90, R8 ;  /* 0x0000005a5408723c */ /* 0x040ff00000001808 */
[C---:B--2---:R-:W-:Y:S08]  /*4f10*/  HMMA.16816.F32 R12, R84.reuse, R92, R12 ;  /* 0x0000005c540c723c */ /* 0x044ff0000000180c */
[----:B------:R-:W-:Y:S08]  /*4f20*/  HMMA.16816.F32 R16, R84, R94, R16 ;  /* 0x0000005e5410723c */ /* 0x000ff00000001810 */
[C---:B---3--:R-:W-:Y:S08]  /*4f30*/  HMMA.16816.F32 R4, R96.reuse, R100, R4 ;  /* 0x000000646004723c */ /* 0x048ff00000001804 */
[C---:B------:R-:W-:Y:S08]  /*4f40*/  HMMA.16816.F32 R8, R96.reuse, R102, R8 ;  /* 0x000000666008723c */ /* 0x040ff00000001808 */
[C---:B----4-:R-:W-:Y:S08]  /*4f50*/  HMMA.16816.F32 R12, R96.reuse, R104, R12 ;  /* 0x00000068600c723c */ /* 0x050ff0000000180c */
[----:B------:R-:W-:Y:S01]  /*4f60*/  HMMA.16816.F32 R16, R96, R106, R16 ;  /* 0x0000006a6010723c */ /* 0x000fe20000001810 */
[----:B------:R-:W-:-:S07]  /*4f70*/  @!P0 BRA `(.L_x_461) ;  /* 0x000000c000008947 */ /* 0x000fce0003800000 */
[----:B------:R-:W-:Y:S02]  /*4f80*/  USHF.L.U32 UR8, UR21, 0x6, URZ ;  /* 0x0000000615087899 */ /* 0x000fe4000800063f */
[----:B------:R-:W-:Y:S02]  /*4f90*/  UIADD3 UR18, UR9, 0x40, URZ ;  /* 0x0000004009127890 */ /* 0x000fe4000fffe03f */
[----:B------:R-:W-:Y:S02]  /*4fa0*/  UIADD3 UR11, UR8, UR10, URZ ;  /* 0x0000000a080b7290 */ /* 0x000fe4000fffe03f */
[----:B------:R-:W-:Y:S02]  /*4fb0*/  UIADD3 UR12, UR8, 0x40, URZ ;  /* 0x00000040080c7890 */ /* 0x000fe4000fffe03f */
[----:B------:R-:W-:Y:S04]  /*4fc0*/  UIADD3 UR8, UR13, UR11, -UR6 ;  /* 0x0000000b0d087290 */ /* 0x000fe8000fffe806 */
[----:B------:R-:W-:Y:S01]  /*4fd0*/  UISETP.GE.AND UP0, UPT, UR18, UR8, UPT ;  /* 0x000000081200728c */ /* 0x000fe2000bf06270 */
[----:B------:R-:W-:Y:S02]  /*4fe0*/  IMAD.U32 R84, RZ, RZ, UR12 ;  /* 0x0000000cff547e24 */ /* 0x000fe4000f8e00ff */
[----:B------:R-:W-:Y:S03]  /*4ff0*/  UMOV UR8, UR13 ;  /* 0x0000000d00087c82 */ /* 0x000fe60008000000 */
[----:B------:R-:W-:Y:S02]  /*5000*/  ISETP.LT.AND P0, PT, R84, UR6, PT ;  /* 0x0000000654007c0c */ /* 0x000fe4000bf01270 */
[----:B------:R-:W-:Y:S11]  /*5010*/  PLOP3.LUT P1, PT, PT, PT, UP0, 0x80, 0x0 ;  /* 0x000000000000781c */ /* 0x000ff60003f2f008 */
[----:B------:R-:W-:Y:S02]  /*5020*/  @!UPT UIADD3 URZ, URZ, URZ, URZ ;  /* 0x0000003f3f3ff290 */ /* 0x000fe4000fffe03f */
[----:B------:R-:W-:-:S05]  /*5030*/  @!P1 BRA P0, `(.L_x_462) ;  /* 0x0000047000009947 */ /* 0x000fca0000000000 */
.L_x_461:
[----:B------:R-:W-:Y:S01]  /*5040*/  IADD3 R87, R225, UR9, RZ ;  /* 0x00000009e1577c10 */ /* 0x000fe2000fffe0ff */
[----:B------:R-:W-:Y:S01]  /*5050*/  UIADD3 UR12, UR6, 0x1, -UR10 ;  /* 0x00000001060c7890 */ /* 0x000fe2000fffe80a */
[----:B------:R-:W-:Y:S01]  /*5060*/  IMAD.U32 R85, RZ, RZ, UR21 ;  /* 0x00000015ff557e24 */ /* 0x000fe2000f8e00ff */
[----:B------:R-:W-:Y:S01]  /*5070*/  UIADD3 UR11, -UR8, UR6, -UR10 ;  /* 0x00000006080b7290 */ /* 0x000fe2000fffe90a */
[----:B------:R-:W-:Y:S01]  /*5080*/  IADD3 R84, R87, 0x8, RZ ;  /* 0x0000000857547810 */ /* 0x000fe20007ffe0ff */
[----:B------:R-:W-:Y:S01]  /*5090*/  UIADD3 UR9, UR12, UR42, URZ ;  /* 0x0000002a0c097290 */ /* 0x000fe2000fffe03f */
[----:B------:R-:W-:Y:S01]  /*50a0*/  IMAD R100, R85, 0x40, R224 ;  /* 0x0000004055647824 */ /* 0x000fe200078e02e0 */
[----:B------:R-:W-:Y:S02]  /*50b0*/  UMOV UR13, UR8 ;  /* 0x00000008000d7c82 */ /* 0x000fe40008000000 */
[C---:B------:R-:W-:Y:S02]  /*50c0*/  IADD3 R89, R87.reuse, UR11, RZ ;  /* 0x0000000b57597c10 */ /* 0x040fe4000fffe0ff */
[----:B------:R-:W-:Y:S02]  /*50d0*/  IADD3 R87, R87, UR9, RZ ;  /* 0x0000000957577c10 */ /* 0x000fe4000fffe0ff */
[----:B------:R-:W-:Y:S02]  /*50e0*/  IMNMX R89, RZ, R89, !PT ;  /* 0x00000059ff597217 */ /* 0x000fe40007800200 */
[----:B------:R-:W-:Y:S02]  /*50f0*/  IADD3 R98, R100, 0x1, RZ ;  /* 0x0000000164627810 */ /* 0x000fe40007ffe0ff */
[----:B------:R-:W-:Y:S02]  /*5100*/  IADD3 R85, R84, UR11, RZ ;  /* 0x0000000b54557c10 */ /* 0x000fe4000fffe0ff */
[----:B------:R-:W-:Y:S02]  /*5110*/  IMNMX R87, R87, UR6, PT ;  /* 0x0000000657577c17 */ /* 0x000fe4000b800200 */
[-C--:B------:R-:W-:Y:S02]  /*5120*/  ISETP.GE.AND P1, PT, R100, R89.reuse, PT ;  /* 0x000000596400720c */ /* 0x080fe40003f26270 */
[----:B------:R-:W-:Y:S02]  /*5130*/  ISETP.GE.AND P0, PT, R98, R89, PT ;  /* 0x000000596200720c */ /* 0x000fe40003f06270 */
[----:B------:R-:W-:Y:S02]  /*5140*/  IADD3 R84, R84, UR9, RZ ;  /* 0x0000000954547c10 */ /* 0x000fe4000fffe0ff */
[C---:B------:R-:W-:Y:S02]  /*5150*/  IADD3 R96, R100.reuse, 0x8, RZ ;  /* 0x0000000864607810 */ /* 0x040fe40007ffe0ff */
[C---:B------:R-:W-:Y:S02]  /*5160*/  IADD3 R94, R100.reuse, 0x9, RZ ;  /* 0x00000009645e7810 */ /* 0x040fe40007ffe0ff */
[C---:B------:R-:W-:Y:S02]  /*5170*/  IADD3 R92, R100.reuse, 0x10, RZ ;  /* 0x00000010645c7810 */ /* 0x040fe40007ffe0ff */
[C---:B------:R-:W-:Y:S02]  /*5180*/  IADD3 R90, R100.reuse, 0x11, RZ ;  /* 0x00000011645a7810 */ /* 0x040fe40007ffe0ff */
[C---:B------:R-:W-:Y:S02]  /*5190*/  IADD3 R88, R100.reuse, 0x18, RZ ;  /* 0x0000001864587810 */ /* 0x040fe40007ffe0ff */
[C---:B------:R-:W-:Y:S02]  /*51a0*/  IADD3 R86, R100.reuse, 0x19, RZ ;  /* 0x0000001964567810 */ /* 0x040fe40007ffe0ff */
[----:B------:R-:W-:Y:S02]  /*51b0*/  IMNMX R85, RZ, R85, !PT ;  /* 0x00000055ff557217 */ /* 0x000fe40007800200 */
[-C--:B------:R-:W-:Y:S02]  /*51c0*/  ISETP.GE.OR P1, PT, R100, R87.reuse, !P1 ;  /* 0x000000576400720c */ /* 0x080fe40004f26670 */
[----:B------:R-:W-:Y:S02]  /*51d0*/  ISETP.GE.OR P0, PT, R98, R87, !P0 ;  /* 0x000000576200720c */ /* 0x000fe40004706670 */
[-C--:B------:R-:W-:Y:S02]  /*51e0*/  ISETP.GE.AND P6, PT, R96, R89.reuse, PT ;  /* 0x000000596000720c */ /* 0x080fe40003fc6270 */
[-C--:B------:R-:W-:Y:S02]  /*51f0*/  ISETP.GE.AND P5, PT, R94, R89.reuse, PT ;  /* 0x000000595e00720c */ /* 0x080fe40003fa6270 */
[-C--:B------:R-:W-:Y:S02]  /*5200*/  ISETP.GE.AND P4, PT, R92, R89.reuse, PT ;  /* 0x000000595c00720c */ /* 0x080fe40003f86270 */
[-C--:B------:R-:W-:Y:S02]  /*5210*/  ISETP.GE.AND P3, PT, R90, R89.reuse, PT ;  /* 0x000000595a00720c */ /* 0x080fe40003f66270 */
[-C--:B------:R-:W-:Y:S02]  /*5220*/  ISETP.GE.AND P2, PT, R88, R89.reuse, PT ;  /* 0x000000595800720c */ /* 0x080fe40003f46270 */
[----:B------:R-:W-:Y:S02]  /*5230*/  FSEL R4, R4, -INF , !P1 ;  /* 0xff80000004047808 */ /* 0x000fe40004800000 */
[----:B------:R-:W-:Y:S02]  /*5240*/  ISETP.GE.AND P1, PT, R86, R89, PT ;  /* 0x000000595600720c */ /* 0x000fe40003f26270 */
[----:B------:R-:W-:Y:S02]  /*5250*/  IMNMX R89, R84, UR6, PT ;  /* 0x0000000654597c17 */ /* 0x000fe4000b800200 */
[----:B------:R-:W-:Y:S02]  /*5260*/  FSEL R5, R5, -INF , !P0 ;  /* 0xff80000005057808 */ /* 0x000fe40004000000 */
[----:B------:R-:W-:Y:S02]  /*5270*/  ISETP.GE.AND P0, PT, R100, R85, PT ;  /* 0x000000556400720c */ /* 0x000fe40003f06270 */
[-C--:B------:R-:W-:Y:S02]  /*5280*/  ISETP.GE.OR P6, PT, R96, R87.reuse, !P6 ;  /* 0x000000576000720c */ /* 0x080fe400077c6670 */
[-C--:B------:R-:W-:Y:S02]  /*5290*/  ISETP.GE.OR P5, PT, R94, R87.reuse, !P5 ;  /* 0x000000575e00720c */ /* 0x080fe40006fa6670 */
[-C--:B------:R-:W-:Y:S02]  /*52a0*/  ISETP.GE.OR P4, PT, R92, R87.reuse, !P4 ;  /* 0x000000575c00720c */ /* 0x080fe40006786670 */
[-C--:B------:R-:W-:Y:S02]  /*52b0*/  ISETP.GE.OR P3, PT, R90, R87.reuse, !P3 ;  /* 0x000000575a00720c */ /* 0x080fe40005f66670 */
[-C--:B------:R-:W-:Y:S02]  /*52c0*/  ISETP.GE.OR P2, PT, R88, R87.reuse, !P2 ;  /* 0x000000575800720c */ /* 0x080fe40005746670 */
[----:B------:R-:W-:Y:S02]  /*52d0*/  ISETP.GE.OR P1, PT, R86, R87, !P1 ;  /* 0x000000575600720c */ /* 0x000fe40004f26670 */
[----:B------:R-:W-:Y:S02]  /*52e0*/  ISETP.GE.OR P0, PT, R100, R89, !P0 ;  /* 0x000000596400720c */ /* 0x000fe40004706670 */
[----:B------:R-:W-:Y:S02]  /*52f0*/  FSEL R8, R8, -INF , !P6 ;  /* 0xff80000008087808 */ /* 0x000fe40007000000 */
[-C--:B------:R-:W-:Y:S02]  /*5300*/  ISETP.GE.AND P6, PT, R98, R85.reuse, PT ;  /* 0x000000556200720c */ /* 0x080fe40003fc6270 */
        /* <DEDUP_REMOVED lines=14> */
[-C--:B------:R-:W-:Y:S02]  /*53f0*/  ISETP.GE.OR P4, PT, R94, R89.reuse, !P4 ;  /* 0x000000595e00720c */ /* 0x080fe40006786670 */
        /* <DEDUP_REMOVED lines=11> */
.L_x_462:
        /* <DEDUP_REMOVED lines=9> */
[----:B------:R-:W-:Y:S02]  /*5540*/  FMUL.FTZ R4, R247, 1.4426950216293334961 ;  /* 0x3fb8aa3bf7047820 */ /* 0x000fe40000410000 */
[--C-:B------:R-:W-:Y:S02]  /*5550*/  FFMA.FTZ R115, R5, c[0x0][0x23c], -R84.reuse ;  /* 0x00008f0005737a23 */ /* 0x100fe40000010854 */
[--C-:B------:R-:W-:Y:S01]  /*5560*/  FFMA.FTZ R119, R9, c[0x0][0x23c], -R84.reuse ;  /* 0x00008f0009777a23 */ /* 0x100fe20000010854 */
[----:B------:R-:W-:Y:S01]  /*5570*/  FSEL R4, R4, RZ, P0 ;  /* 0x000000ff04047208 */ /* 0x000fe20000000000 */
[----:B------:R-:W-:Y:S01]  /*5580*/  MUFU.EX2 R114, R114 ;  /* 0x0000007200727308 */ /* 0x000fe20000000800 */
[--C-:B------:R-:W-:Y:S02]  /*5590*/  FFMA.FTZ R118, R8, c[0x0][0x23c], -R84.reuse ;  /* 0x00008f0008767a23 */ /* 0x100fe40000010854 */
[----:B------:R-:W-:Y:S02]  /*55a0*/  FFMA.FTZ R122, R12, c[0x0][0x23c], -R84 ;  /* 0x00008f000c7a7a23 */ /* 0x000fe40000010854 */
[--C-:B------:R-:W-:Y:S02]  /*55b0*/  FFMA.FTZ R116, R6, c[0x0][0x23c], -R4.reuse ;  /* 0x00008f0006747a23 */ /* 0x100fe40000010804 */
[--C-:B------:R-:W-:Y:S02]  /*55c0*/  FFMA.FTZ R117, R7, c[0x0][0x23c], -R4.reuse ;  /* 0x00008f0007757a23 */ /* 0x100fe40000010804 */
[--C-:B------:R-:W-:Y:S01]  /*55d0*/  FFMA.FTZ R120, R10, c[0x0][0x23c], -R4.reuse ;  /* 0x00008f000a787a23 */ /* 0x100fe20000010804 */
[----:B------:R-:W-:Y:S01]  /*55e0*/  MUFU.EX2 R115, R115 ;  /* 0x0000007300737308 */ /* 0x000fe20000000800 */
[----:B------:R-:W-:Y:S02]  /*55f0*/  FFMA.FTZ R121, R11, c[0x0][0x23c], -R4 ;  /* 0x00008f000b797a23 */ /* 0x000fe40000010804 */
[----:B------:R-:W-:Y:S02]  /*5600*/  FFMA.FTZ R123, R13, c[0x0][0x23c], -R84 ;  /* 0x00008f000d7b7a23 */ /* 0x000fe40000010854 */
[--C-:B------:R-:W-:Y:S02]  /*5610*/  FFMA.FTZ R124, R14, c[0x0][0x23c], -R4.reuse ;  /* 0x00008f000e7c7a23 */ /* 0x100fe40000010804 */
[----:B------:R-:W-:Y:S02]  /*5620*/  FFMA.FTZ R125, R15, c[0x0][0x23c], -R4 ;  /* 0x00008f000f7d7a23 */ /* 0x000fe40000010804 */
[----:B------:R-:W-:Y:S01]  /*5630*/  FFMA.FTZ R126, R16, c[0x0][0x23c], -R84 ;  /* 0x00008f00107e7a23 */ /* 0x000fe20000010854 */
[----:B------:R-:W-:Y:S01]  /*5640*/  MUFU.EX2 R116, R116 ;  /* 0x0000007400747308 */ /* 0x000fe20000000800 */
[----:B------:R-:W-:Y:S02]  /*5650*/  FFMA.FTZ R128, R18, c[0x0][0x23c], -R4 ;  /* 0x00008f0012807a23 */ /* 0x000fe40000010804 */
[----:B------:R-:W-:Y:S02]  /*5660*/  FFMA.FTZ R84, R17, c[0x0][0x23c], -R84 ;  /* 0x00008f0011547a23 */ /* 0x000fe40000010854 */
[----:B------:R-:W-:Y:S05]  /*5670*/  FFMA.FTZ R4, R19, c[0x0][0x23c], -R4 ;  /* 0x00008f0013047a23 */ /* 0x000fea0000010804 */
[----:B------:R-:W-:Y:S10]  /*5680*/  MUFU.EX2 R117, R117 ;  /* 0x0000007500757308 */ /* 0x000ff40000000800 */
        /* <DEDUP_REMOVED lines=11> */
[----:B------:R-:W1:Y:S02]  /*5740*/  MUFU.EX2 R129, R4 ;  /* 0x0000000400817308 */ /* 0x000e640000000800 */
[----:B-1----:R-:W-:Y:S02]  /*5750*/  F2FP.PACK_AB R12, R129, R128 ;  /* 0x00000080810c723e */ /* 0x002fe400000000ff */
[----:B------:R-:W-:Y:S02]  /*5760*/  F2FP.PACK_AB R8, R115, R114 ;  /* 0x000000727308723e */ /* 0x000fe400000000ff */
[----:B------:R-:W-:Y:S02]  /*5770*/  F2FP.PACK_AB R6, R117, R116 ;  /* 0x000000747506723e */ /* 0x000fe400000000ff */
[----:B------:R-:W-:Y:S01]  /*5780*/  F2FP.PACK_AB R5, R119, R118 ;  /* 0x000000767705723e */ /* 0x000fe200000000ff */
[----:B------:R-:W-:Y:S01]  /*5790*/  STS [R235+0x22000], R8 ;  /* 0x02200008eb007388 */ /* 0x000fe20000000800 */
[----:B------:R-:W-:Y:S02]  /*57a0*/  F2FP.PACK_AB R13, R121, R120 ;  /* 0x00000078790d723e */ /* 0x000fe400000000ff */
[----:B------:R-:W-:Y:S02]  /*57b0*/  F2FP.PACK_AB R102, R123, R122 ;  /* 0x0000007a7b66723e */ /* 0x000fe400000000ff */
[----:B------:R-:W-:Y:S01]  /*57c0*/  F2FP.PACK_AB R100, R125, R124 ;  /* 0x0000007c7d64723e */ /* 0x000fe200000000ff */
[----:B------:R-:W-:Y:S01]  /*57d0*/  STS [R235+0x22400], R6 ;  /* 0x02240006eb007388 */ /* 0x000fe20000000800 */
[----:B------:R-:W-:Y:S05]  /*57e0*/  F2FP.PACK_AB R14, R127, R126 ;  /* 0x0000007e7f0e723e */ /* 0x000fea00000000ff */
[----:B------:R-:W-:Y:S06]  /*57f0*/  STS [R238+0x22000], R5 ;  /* 0x02200005ee007388 */ /* 0x000fec0000000800 */
[----:B------:R-:W-:Y:S06]  /*5800*/  STS [R238+0x22400], R13 ;  /* 0x0224000dee007388 */ /* 0x000fec0000000800 */
[----:B------:R-:W-:Y:S06]  /*5810*/  STS [R237+0x22000], R102 ;  /* 0x02200066ed007388 */ /* 0x000fec0000000800 */
[----:B------:R-:W-:Y:S06]  /*5820*/  STS [R237+0x22400], R100 ;  /* 0x02240064ed007388 */ /* 0x000fec0000000800 */
[----:B------:R-:W-:Y:S06]  /*5830*/  STS [R239+0x22000], R14 ;  /* 0x0220000eef007388 */ /* 0x000fec0000000800 */
[----:B------:R-:W-:Y:S06]  /*5840*/  STS [R239+0x22400], R12 ;  /* 0x0224000cef007388 */ /* 0x000fec0000000800 */
[----:B------:R-:W-:Y:S06]  /*5850*/  LDSM.16.M88.4 R16, [R223+0x8000] ;  /* 0x00800000df10783b */ /* 0x000fec0000000200 */
[----:B------:R-:W1:Y:S06]  /*5860*/  LDSM.16.M88.4 R8, [R222+0x18000] ;  /* 0x01800000de08783b */ /* 0x000e6c0000000200 */
[----:B------:R-:W2:Y:S06]  /*5870*/  LDSM.16.M88.4 R84, [R222+0x18800] ;  /* 0x01880000de54783b */ /* 0x000eac0000000200 */
[----:B------:R-:W-:Y:S06]  /*5880*/  LDSM.16.M88.4 R88, [R221+0x8000] ;  /* 0x00800000dd58783b */ /* 0x000fec0000000200 */
[----:B------:R-:W3:Y:S06]  /*5890*/  LDSM.16.M88.4 R92, [R212+0x18000] ;  /* 0x01800000d45c783b */ /* 0x000eec0000000200 */
[----:B------:R-:W4:Y:S06]  /*58a0*/  LDSM.16.M88.4 R96, [R212+0x18800] ;  /* 0x01880000d460783b */ /* 0x000f2c0000000200 */
[----:B------:R-:W-:Y:S06]  /*58b0*/  LDSM.16.M88.4 R100, [R220+0x8000] ;  /* 0x00800000dc64783b */ /* 0x000fec0000000200 */
[----:B------:R-:W4:Y:S01]  /*58c0*/  LDSM.16.M88.4 R104, [R3+0x18000] ;  /* 0x018000000368783b */ /* 0x000f220000000200 */
[C---:B-1----:R-:W-:Y:S05]  /*58d0*/  HMMA.16816.F32 R4, R16.reuse, R8, RZ ;  /* 0x000000081004723c */ /* 0x042fea00000018ff */
[----:B------:R-:W-:Y:S03]  /*58e0*/  LDSM.16.M88.4 R108, [R2+0x18000] ;  /* 0x01800000026c783b */ /* 0x000fe60000000200 */
[C---:B------:R-:W-:Y:S08]  /*58f0*/  HMMA.16816.F32 R8, R16.reuse, R10, RZ ;  /* 0x0000000a1008723c */ /* 0x040ff000000018ff */
[C---:B--2---:R-:W-:Y:S08]  /*5900*/  HMMA.16816.F32 R12, R16.reuse, R84, RZ ;  /* 0x00000054100c723c */ /* 0x044ff000000018ff */
[----:B------:R-:W-:Y:S01]  /*5910*/  HMMA.16816.F32 R16, R16, R86, RZ ;  /* 0x000000561010723c */ /* 0x000fe200000018ff */
[----:B------:R-:W1:Y:S07]  /*5920*/  LDSM.16.M88.4 R84, [R3+0x18800] ;  /* 0x018800000354783b */ /* 0x000e6e0000000200 */
[C---:B---3--:R-:W-:Y:S08]  /*5930*/  HMMA.16816.F32 R4, R88.reuse, R92, R4 ;  /* 0x0000005c5804723c */ /* 0x048ff00000001804 */
[C---:B------:R-:W-:Y:S01]  /*5940*/  HMMA.16816.F32 R8, R88.reuse, R94, R8 ;  /* 0x0000005e5808723c */ /* 0x040fe20000001808 */
[----:B------:R-:W2:Y:S07]  /*5950*/  LDSM.16.M88.4 R92, [R219+0x8000] ;  /* 0x00800000db5c783b */ /* 0x000eae0000000200 */
[C---:B----4-:R-:W-:Y:S08]  /*5960*/  HMMA.16816.F32 R12, R88.reuse, R96, R12 ;  /* 0x00000060580c723c */ /* 0x050ff0000000180c */
[----:B------:R-:W-:Y:S01]  /*5970*/  HMMA.16816.F32 R16, R88, R98, R16 ;  /* 0x000000625810723c */ /* 0x000fe20000001810 */
[----:B------:R-:W3:Y:S06]  /*5980*/  LDSM.16.M88.4 R88, [R2+0x18800] ;  /* 0x018800000258783b */ /* 0x000eec0000000200 */
[----:B------:R-:W-:Y:S01]  /*5990*/  LDSM.16.M88.4 R96, [R223+0xa000] ;  /* 0x00a00000df60783b */ /* 0x000fe20000000200 */
[C---:B------:R-:W-:Y:S08]  /*59a0*/  HMMA.16816.F32 R4, R100.reuse, R104, R4 ;  /* 0x000000686404723c */ /* 0x040ff00000001804 */
[C---:B------:R-:W-:Y:S01]  /*59b0*/  HMMA.16816.F32 R8, R100.reuse, R106, R8 ;  /* 0x0000006a6408723c */ /* 0x040fe20000001808 */
[----:B------:R-:W4:Y:S07]  /*59c0*/  LDSM.16.M88.4 R104, [R222+0x1a000] ;  /* 0x01a00000de68783b */ /* 0x000f2e0000000200 */
[C---:B-1----:R-:W-:Y:S08]  /*59d0*/  HMMA.16816.F32 R12, R100.reuse, R84, R12 ;  /* 0x00000054640c723c */ /* 0x042ff0000000180c */
[----:B------:R-:W-:Y:S01]  /*59e0*/  HMMA.16816.F32 R16, R100, R86, R16 ;  /* 0x000000566410723c */ /* 0x000fe20000001810 */
[----:B------:R-:W1:Y:S06]  /*59f0*/  LDSM.16.M88.4 R84, [R222+0x1a800] ;  /* 0x01a80000de54783b */ /* 0x000e6c0000000200 */
[----:B------:R-:W-:Y:S01]  /*5a00*/  LDSM.16.M88.4 R100, [R221+0xa000] ;  /* 0x00a00000dd64783b */ /* 0x000fe20000000200 */
[C---:B--2---:R-:W-:Y:S08]  /*5a10*/  HMMA.16816.F32 R4, R92.reuse, R108, R4 ;  /* 0x0000006c5c04723c */ /* 0x044ff00000001804 */
[C---:B------:R-:W-:Y:S01]  /*5a20*/  HMMA.16816.F32 R8, R92.reuse, R110, R8 ;  /* 0x0000006e5c08723c */ /* 0x040fe20000001808 */
[----:B------:R-:W2:Y:S07]  /*5a30*/  LDSM.16.M88.4 R108, [R212+0x1a000] ;  /* 0x01a00000d46c783b */ /* 0x000eae0000000200 */
[C---:B---3--:R-:W-:Y:S08]  /*5a40*/  HMMA.16816.F32 R12, R92.reuse, R88, R12 ;  /* 0x000000585c0c723c */ /* 0x048ff0000000180c */
[----:B------:R-:W-:Y:S01]  /*5a50*/  HMMA.16816.F32 R16, R92, R90, R16 ;  /* 0x0000005a5c10723c */ /* 0x000fe20000001810 */
[----:B------:R-:W3:Y:S06]  /*5a60*/  LDSM.16.M88.4 R88, [R212+0x1a800] ;  /* 0x01a80000d458783b */ /* 0x000eec0000000200 */
[----:B------:R-:W-:Y:S01]  /*5a70*/  LDSM.16.M88.4 R92, [R220+0xa000] ;  /* 0x00a00000dc5c783b */ /* 0x000fe20000000200 */
[C---:B----4-:R-:W-:Y:S08]  /*5a80*/  HMMA.16816.F32 R4, R96.reuse, R104, R4 ;  /* 0x000000686004723c */ /* 0x050ff00000001804 */
        /* <DEDUP_REMOVED lines=67> */
[----:B------:R-:W3:Y:S07]  /*5ec0*/  LDSM.16.M88.4 R88, [R2+0x1e800] ;  /* 0x01e800000258783b */ /* 0x000eee0000000200 */
[C---:B----4-:R-:W-:Y:S08]  /*5ed0*/  HMMA.16816.F32 R4, R100.reuse, R104, R4 ;  /* 0x000000686404723c */ /* 0x050ff00000001804 */
[C---:B------:R-:W-:Y:S08]  /*5ee0*/  HMMA.16816.F32 R8, R100.reuse, R106, R8 ;  /* 0x0000006a6408723c */ /* 0x040ff00000001808 */
[C---:B-1----:R-:W-:Y:S08]  /*5ef0*/  HMMA.16816.F32 R12, R100.reuse, R84, R12 ;  /* 0x00000054640c723c */ /* 0x042ff0000000180c */
[----:B------:R-:W-:Y:S08]  /*5f00*/  HMMA.16816.F32 R16, R100, R86, R16 ;  /* 0x000000566410723c */ /* 0x000ff00000001810 */
[C---:B--2---:R-:W-:Y:S08]  /*5f10*/  HMMA.16816.F32 R4, R92.reuse, R108, R4 ;  /* 0x0000006c5c04723c */ /* 0x044ff00000001804 */
[C---:B------:R-:W-:Y:S08]  /*5f20*/  HMMA.16816.F32 R8, R92.reuse, R110, R8 ;  /* 0x0000006e5c08723c */ /* 0x040ff00000001808 */
[C---:B---3--:R-:W-:Y:S08]  /*5f30*/  HMMA.16816.F32 R12, R92.reuse, R88, R12 ;  /* 0x000000585c0c723c */ /* 0x048ff0000000180c */
[----:B------:R-:W-:Y:S04]  /*5f40*/  HMMA.16816.F32 R16, R92, R90, R16 ;  /* 0x0000005a5c10723c */ /* 0x000fe80000001810 */
[C---:B-----5:R-:W-:Y:S02]  /*5f50*/  FADD.FTZ R85, -R113.reuse, R4 ;  /* 0x0000000471557221 */ /* 0x060fe40000010100 */
[----:B------:R-:W-:Y:S02]  /*5f60*/  FADD.FTZ R4, -R113, R5 ;  /* 0x0000000571047221 */ /* 0x000fe40000010100 */
[C---:B------:R-:W-:Y:S04]  /*5f70*/  FADD.FTZ R5, -R112.reuse, R6 ;  /* 0x0000000670057221 */ /* 0x040fe80000010100 */
[----:B------:R-:W-:Y:S02]  /*5f80*/  FADD.FTZ R6, -R112, R7 ;  /* 0x0000000770067221 */ /* 0x000fe40000010100 */
[----:B------:R-:W-:Y:S02]  /*5f90*/  FMUL.FTZ R85, R114, R85 ;  /* 0x0000005572557220 */ /* 0x000fe40000410000 */
[----:B------:R-:W-:Y:S02]  /*5fa0*/  FMUL.FTZ R4, R115, R4 ;  /* 0x0000000473047220 */ /* 0x000fe40000410000 */
[----:B------:R-:W-:Y:S02]  /*5fb0*/  FMUL.FTZ R5, R116, R5 ;  /* 0x0000000574057220 */ /* 0x000fe40000410000 */
[----:B------:R-:W-:Y:S01]  /*5fc0*/  FMUL.FTZ R6, R117, R6 ;  /* 0x0000000675067220 */ /* 0x000fe20000410000 */
[----:B------:R-:W-:Y:S01]  /*5fd0*/  F2FP.PACK_AB R4, R4, R85 ;  /* 0x000000550404723e */ /* 0x000fe200000000ff */
[C---:B------:R-:W-:Y:S02]  /*5fe0*/  FADD.FTZ R7, -R113.reuse, R8 ;  /* 0x0000000871077221 */ /* 0x040fe40000010100 */
[----:B------:R-:W-:Y:S01]  /*5ff0*/  FADD.FTZ R8, -R113, R9 ;  /* 0x0000000971087221 */ /* 0x000fe20000010100 */
[----:B------:R-:W-:Y:S01]  /*6000*/  F2FP.PACK_AB R6, R6, R5 ;  /* 0x000000050606723e */ /* 0x000fe200000000ff */
[C---:B------:R-:W-:Y:S01]  /*6010*/  FADD.FTZ R9, -R112.reuse, R10 ;  /* 0x0000000a70097221 */ /* 0x040fe20000010100 */
[----:B------:R-:W-:Y:S01]  /*6020*/  STS [R235+0x20000], R4 ;  /* 0x02000004eb007388 */ /* 0x000fe20000000800 */
[----:B------:R-:W-:Y:S02]  /*6030*/  FADD.FTZ R10, -R112, R11 ;  /* 0x0000000b700a7221 */ /* 0x000fe40000010100 */
[----:B------:R-:W-:Y:S02]  /*6040*/  FMUL.FTZ R7, R118, R7 ;  /* 0x0000000776077220 */ /* 0x000fe40000410000 */
[----:B------:R-:W-:Y:S01]  /*6050*/  FMUL.FTZ R8, R119, R8 ;  /* 0x0000000877087220 */ /* 0x000fe20000410000 */
[----:B------:R-:W-:Y:S01]  /*6060*/  STS [R235+0x20400], R6 ;  /* 0x02040006eb007388 */ /* 0x000fe20000000800 */
[----:B------:R-:W-:Y:S02]  /*6070*/  FMUL.FTZ R9, R120, R9 ;  /* 0x0000000978097220 */ /* 0x000fe40000410000 */
[----:B------:R-:W-:Y:S02]  /*6080*/  FMUL.FTZ R10, R121, R10 ;  /* 0x0000000a790a7220 */ /* 0x000fe40000410000 */
[C---:B------:R-:W-:Y:S02]  /*6090*/  FADD.FTZ R5, -R113.reuse, R12 ;  /* 0x0000000c71057221 */ /* 0x040fe40000010100 */
[C---:B------:R-:W-:Y:S01]  /*60a0*/  FADD.FTZ R12, -R113.reuse, R13 ;  /* 0x0000000d710c7221 */ /* 0x040fe20000010100 */
[----:B------:R-:W-:Y:S01]  /*60b0*/  F2FP.PACK_AB R89, R10, R9 ;  /* 0x000000090a59723e */ /* 0x000fe200000000ff */
[C---:B------:R-:W-:Y:S02]  /*60c0*/  FADD.FTZ R11, -R112.reuse, R14 ;  /* 0x0000000e700b7221 */ /* 0x040fe40000010100 */
[----:B------:R-:W-:Y:S02]  /*60d0*/  FADD.FTZ R14, -R112, R15 ;  /* 0x0000000f700e7221 */ /* 0x000fe40000010100 */
[C---:B------:R-:W-:Y:S01]  /*60e0*/  FADD.FTZ R13, -R113.reuse, R16 ;  /* 0x00000010710d7221 */ /* 0x040fe20000010100 */
[----:B------:R-:W-:Y:S01]  /*60f0*/  STS [R238+0x20400], R89 ;  /* 0x02040059ee007388 */ /* 0x000fe20000000800 */
        /* <DEDUP_REMOVED lines=9> */
[----:B------:R-:W-:Y:S01]  /*6190*/  FADD.FTZ R112, -R112, R19 ;  /* 0x0000001370707221 */ /* 0x000fe20000010100 */
[----:B------:R-:W-:Y:S01]  /*61a0*/  F2FP.PACK_AB R94, R14, R11 ;  /* 0x0000000b0e5e723e */ /* 0x000fe200000000ff */
[----:B------:R-:W-:Y:S01]  /*61b0*/  FMUL.FTZ R13, R126, R13 ;  /* 0x0000000d7e0d7220 */ /* 0x000fe20000410000 */
[----:B------:R-:W-:Y:S01]  /*61c0*/  STS [R237+0x20000], R92 ;  /* 0x0200005ced007388 */ /* 0x000fe20000000800 */
[----:B------:R-:W-:Y:S02]  /*61d0*/  FMUL.FTZ R16, R127, R16 ;  /* 0x000000107f107220 */ /* 0x000fe40000410000 */
[----:B------:R-:W-:Y:S02]  /*61e0*/  FMUL.FTZ R15, R128, R15 ;  /* 0x0000000f800f7220 */ /* 0x000fe40000410000 */
[----:B------:R-:W-:Y:S01]  /*61f0*/  FMUL.FTZ R112, R129, R112 ;  /* 0x0000007081707220 */ /* 0x000fe20000410000 */
[----:B------:R-:W-:Y:S01]  /*6200*/  STS [R237+0x20400], R94 ;  /* 0x0204005eed007388 */ /* 0x000fe20000000800 */
[----:B------:R-:W-:Y:S03]  /*6210*/  F2FP.PACK_AB R96, R16, R13 ;  /* 0x0000000d1060723e */ /* 0x000fe600000000ff */
[----:B------:R-:W-:Y:S02]  /*6220*/  F2FP.PACK_AB R98, R112, R15 ;  /* 0x0000000f7062723e */ /* 0x000fe400000000ff */
[----:B------:R-:W-:Y:S06]  /*6230*/  STS [R239+0x20000], R96 ;  /* 0x02000060ef007388 */ /* 0x000fec0000000800 */
[----:B------:R-:W-:Y:S06]  /*6240*/  STS [R239+0x20400], R98 ;  /* 0x02040062ef007388 */ /* 0x000fec0000000800 */
[----:B------:R-:W-:Y:S06]  /*6250*/  BAR.SYNC.DEFER_BLOCKING 0x0 ;  /* 0x0000000000007b1d */ /* 0x000fec0000010000 */
[----:B------:R-:W-:Y:S06]  /*6260*/  LDSM.16.MT88.4 R4, [R218+0x22000] ;  /* 0x02200000da04783b */ /* 0x000fec0000004200 */
[----:B------:R-:W1:Y:S06]  /*6270*/  LDSM.16.MT88.4 R8, [R217+0x8000] ;  /* 0x00800000d908783b */ /* 0x000e6c0000004200 */
[----:B------:R-:W2:Y:S06]  /*6280*/  LDSM.16.MT88.4 R12, [R0+0x22000] ;  /* 0x02200000000c783b */ /* 0x000eac0000004200 */
[----:B------:R-:W3:Y:S06]  /*6290*/  LDSM.16.MT88.4 R16, [R217+0xa000] ;  /* 0x00a00000d910783b */ /* 0x000eec0000004200 */
[----:B------:R-:W4:Y:S06]  /*62a0*/  LDSM.16.MT88.4 R84, [R217+0xc000] ;  /* 0x00c00000d954783b */ /* 0x000f2c0000004200 */
[----:B------:R-:W3:Y:S06]  /*62b0*/  LDSM.16.MT88.4 R88, [R217+0xe000] ;  /* 0x00e00000d958783b */ /* 0x000eec0000004200 */
[----:B------:R-:W-:Y:S06]  /*62c0*/  LDSM.16.MT88.4 R92, [R217+0x8800] ;  /* 0x00880000d95c783b */ /* 0x000fec0000004200 */
[----:B------:R-:W-:Y:S01]  /*62d0*/  LDSM.16.MT88.4 R96, [R0+0x22800] ;  /* 0x022800000060783b */ /* 0x000fe20000004200 */
[-C--:B-1----:R-:W-:Y:S05]  /*62e0*/  HMMA.16816.F32 R20, R4, R8.reuse, R20 ;  /* 0x000000080414723c */ /* 0x082fea0000001814 */
[----:B------:R-:W-:Y:S03]  /*62f0*/  LDSM.16.MT88.4 R100, [R217+0xa800] ;  /* 0x00a80000d964783b */ /* 0x000fe60000004200 */
[C---:B--2---:R-:W-:Y:S03]  /*6300*/  HMMA.16816.F32 R24, R12.reuse, R8, R24 ;  /* 0x000000080c18723c */ /* 0x044fe60000001818 */
[----:B------:R-:W-:Y:S06]  /*6310*/  LDSM.16.MT88.4 R104, [R217+0xc800] ;  /* 0x00c80000d968783b */ /* 0x000fec0000004200 */
[----:B------:R-:W-:Y:S01]  /*6320*/  LDSM.16.MT88.4 R108, [R217+0xe800] ;  /* 0x00e80000d96c783b */ /* 0x000fe20000004200 */
        /* <DEDUP_REMOVED lines=18> */
[----:B------:R-:W2:Y:S06]  /*6450*/  LDSM.16.MT88.4 R4, [R218+0x23000] ;  /* 0x02300000da04783b */ /* 0x000eac0000004200 */
[----:B------:R-:W3:Y:S01]  /*6460*/  LDSM.16.MT88.4 R88, [R217+0xd000] ;  /* 0x00d00000d958783b */ /* 0x000ee20000004200 */
        /* <DEDUP_REMOVED lines=20> */
[----:B------:R-:W4:Y:S06]  /*65b0*/  LDSM.16.MT88.4 R8, [R218+0x23800] ;  /* 0x02380000da08783b */ /* 0x000f2c0000004200 */
[----:B------:R-:W1:Y:S01]  /*65c0*/  LDSM.16.MT88.4 R108, [R217+0xd800] ;  /* 0x00d80000d96c783b */ /* 0x000e620000004200 */
[-C--:B--2---:R-:W-:Y:S08]  /*65d0*/  HMMA.16816.F32 R20, R4, R12.reuse, R20 ;  /* 0x0000000c0414723c */ /* 0x084ff00000001814 */
[C---:B------:R-:W-:Y:S08]  /*65e0*/  HMMA.16816.F32 R24, R16.reuse, R12, R24 ;  /* 0x0000000c1018723c */ /* 0x040ff00000001818 */
[-C--:B------:R-:W-:Y:S08]  /*65f0*/  HMMA.16816.F32 R28, R16, R14.reuse, R28 ;  /* 0x0000000e101c723c */ /* 0x080ff0000000181c */
[C---:B------:R-:W-:Y:S01]  /*6600*/  HMMA.16816.F32 R32, R4.reuse, R14, R32 ;  /* 0x0000000e0420723c */ /* 0x040fe20000001820 */
[----:B------:R-:W2:Y:S06]  /*6610*/  LDSM.16.MT88.4 R12, [R217+0xf800] ;  /* 0x00f80000d90c783b */ /* 0x000eac0000004200 */
[----:B------:R-:W-:Y:S01]  /*6620*/  BAR.SYNC.DEFER_BLOCKING 0x0 ;  /* 0x0000000000007b1d */ /* 0x000fe20000010000 */
        /* <DEDUP_REMOVED lines=11> */
[----:B------:R-:W-:Y:S07]  /*66e0*/  HMMA.16816.F32 R80, R4, R94, R80 ;  /* 0x0000005e0450723c */ /* 0x000fee0000001850 */
[----:B------:R-:W-:Y:S01]  /*66f0*/  LEA R5, -R250, RZ, 0x6 ;  /* 0x000000fffa057211 */ /* 0x000fe200078e31ff */
[-C--:B----4-:R-:W-:Y:S05]  /*6700*/  HMMA.16816.F32 R20, R8, R96.reuse, R20 ;  /* 0x000000600814723c */ /* 0x090fea0000001814 */
[C---:B------:R-:W-:Y:S03]  /*6710*/  LEA R248, P0, R5.reuse, R248, 0x2 ;  /* 0x000000f805f87211 */ /* 0x040fe600078010ff */
[C---:B------:R-:W-:Y:S04]  /*6720*/  HMMA.16816.F32 R24, R100.reuse, R96, R24 ;  /* 0x000000606418723c */ /* 0x040fe80000001818 */
[----:B------:R-:W-:Y:S04]  /*6730*/  LEA.HI.X.SX32 R249, R5, R249, 0x2, P0 ;  /* 0x000000f905f97211 */ /* 0x000fe800000f16ff */
        /* <DEDUP_REMOVED lines=17> */
[----:B------:R-:W-:Y:S01]  /*6850*/  IMAD.MOV.U32 R4, RZ, RZ, c[0x0][0x374] ;  /* 0x0000dd00ff047624 */ /* 0x000fe200078e00ff */
[----:B------:R-:W-:Y:S01]  /*6860*/  ISETP.GE.AND P4, PT, R229, c[0x0][0x220], PT ;  /* 0x00008800e5007a0c */ /* 0x000fe20003f86270 */
[----:B------:R-:W-:Y:S01]  /*6870*/  IMAD.U32 R7, R5, -0x40, RZ ;  /* 0xffffffc005077824 */ /* 0x000fe200078e00ff */
[----:B------:R-:W-:Y:S02]  /*6880*/  ISETP.GE.AND P3, PT, R228, c[0x0][0x220], PT ;  /* 0x00008800e4007a0c */ /* 0x000fe40003f66270 */
[----:B------:R-:W-:Y:S02]  /*6890*/  ISETP.GE.AND P2, PT, R227, c[0x0][0x220], PT ;  /* 0x00008800e3007a0c */ /* 0x000fe40003f46270 */
[-C--:B------:R-:W-:Y:S02]  /*68a0*/  LEA R10, P0, R7, R244.reuse, 0x1 ;  /* 0x000000f4070a7211 */ /* 0x080fe400078008ff */
[----:B------:R-:W-:Y:S02]  /*68b0*/  LEA R9, P6, R5, R7, 0x5 ;  /* 0x0000000705097211 */ /* 0x000fe400078c28ff */
[-C--:B------:R-:W-:Y:S01]  /*68c0*/  LEA.HI.X.SX32 R11, R7, R245.reuse, 0x1, P0 ;  /* 0x000000f5070b7211 */ /* 0x080fe200000f0eff */
[----:B------:R1:W-:Y:S01]  /*68d0*/  @P5 STS.128 [R226+0x8000], RZ ;  /* 0x008000ffe2005388 */ /* 0x0003e20000000c00 */
[----:B------:R-:W-:Y:S03]  /*68e0*/  SHF.R.S32.HI R6, RZ, 0x1f, R7 ;  /* 0x0000001fff067819 */ /* 0x000fe60000011407 */
[----:B------:R-:W-:Y:S01]  /*68f0*/  @!PT LDS RZ, [RZ] ;  /* 0x00000000fffff984 */ /* 0x000fe20000000800 */
[----:B------:R-:W-:Y:S01]  /*6900*/  @!PT LDS RZ, [RZ] ;  /* 0x00000000fffff984 */ /* 0x000fe20000000800 */
[----:B------:R-:W-:Y:S01]  /*6910*/  @!PT LDS RZ, [RZ] ;  /* 0x00000000fffff984 */ /* 0x000fe20000000800 */
[----:B------:R1:W-:Y:S01]  /*6920*/  @!P5 LDGSTS.E.BYPASS.LTC128B.128 [R226+0x8000], [R10.64] ;  /* 0x080000000ae2dfae */ /* 0x0003e2000b901d44 */
[----:B------:R-:W-:Y:S02]  /*6930*/  @!P3 LEA R14, P0, R9, R244, 0x1 ;  /* 0x000000f4090eb211 */ /* 0x000fe400078008ff */
[----:B------:R-:W-:Y:S01]  /*6940*/  LEA.HI.X R6, R5, R6, R4, 0x5, P6 ;  /* 0x0000000605067211 */ /* 0x000fe200030f2c04 */
[----:B------:R1:W-:Y:S01]  /*6950*/  @P4 STS.128 [R226+0xa000], RZ ;  /* 0x00a000ffe2004388 */ /* 0x0003e20000000c00 */
[C---:B------:R-:W-:Y:S02]  /*6960*/  @!P4 LEA R12, P6, R9.reuse, R244, 0x1 ;  /* 0x000000f4090cc211 */ /* 0x040fe400078c08ff */
[-CC-:B------:R-:W-:Y:S01]  /*6970*/  @!P3 LEA.HI.X R15, R9, R245.reuse, R6.reuse, 0x1, P0 ;  /* 0x000000f5090fb211 */ /* 0x180fe200000f0c06 */
[----:B------:R-:W-:Y:S01]  /*6980*/  @!PT LDS RZ, [RZ] ;  /* 0x00000000fffff984 */ /* 0x000fe20000000800 */
[----:B------:R-:W-:Y:S01]  /*6990*/  @!PT LDS RZ, [RZ] ;  /* 0x00000000fffff984 */ /* 0x000fe20000000800 */
[----:B------:R-:W-:Y:S01]  /*69a0*/  @!PT LDS RZ, [RZ] ;  /* 0x00000000fffff984 */ /* 0x000fe20000000800 */
[----:B------:R1:W-:Y:S01]  /*69b0*/  @!P4 LDGSTS.E.BYPASS.LTC128B.128 [R226+0xa000], [R10.64+0x80] ;  /* 0x0a0000800ae2cfae */ /* 0x0003e2000b901d44 */
[----:B------:R-:W-:Y:S02]  /*69c0*/  @!P5 LEA R16, P0, R5, R10, 0x6 ;  /* 0x0000000a0510d211 */ /* 0x000fe400078030ff */
[----:B------:R-:W-:Y:S01]  /*69d0*/  @!P4 LEA.HI.X R13, R9, R245, R6, 0x1, P6 ;  /* 0x000000f5090dc211 */ /* 0x000fe200030f0c06 */
        /* <DEDUP_REMOVED lines=36> */
.L_x_463:
[----:B------:R-:W-:Y:S01]  /*6c20*/  LDSM.16.M88.4 R196, [R216] ;  /* 0x00000000d8c4783b */ /* 0x000fe20000000200 */
[C---:B------:R-:W-:Y:S01]  /*6c30*/  IMAD R251, R250.reuse, 0x38, RZ ;  /* 0x00000038fafb7824 */ /* 0x040fe200078e02ff */
[----:B------:R-:W-:Y:S02]  /*6c40*/  @UP2 UIADD3 UR9, UP1, UR15, -0x100, URZ ;  /* 0xffffff000f092890 */ /* 0x000fe4000ff3e03f */
[----:B------:R-:W-:Y:S01]  /*6c50*/  @UP2 UIADD3 UR17, UP0, UR17, -0x100, URZ ;  /* 0xffffff0011112890 */ /* 0x000fe2000ff1e03f */
[----:B-1----:R-:W1:Y:S01]  /*6c60*/  LDSM.16.MT88.4 R16, [R217+0x10000] ;  /* 0x01000000d910783b */ /* 0x002e620000004200 */
[----:B------:R-:W-:Y:S02]  /*6c70*/  @UP2 UIADD3.X UR8, UR14, -0x1, URZ, UP1, !UPT ;  /* 0xffffffff0e082890 */ /* 0x000fe40008ffe43f */
[----:B------:R-:W-:Y:S02]  /*6c80*/  @UP2 UIADD3.X UR16, UR16, -0x1, URZ, UP0, !UPT ;  /* 0xffffffff10102890 */ /* 0x000fe400087fe43f */
[----:B------:R-:W2:Y:S05]  /*6c90*/  LDSM.16.M88.4 R124, [R216+0x1000] ;  /* 0x00100000d87c783b */ /* 0x000eaa0000000200 */
[----:B------:R-:W3:Y:S05]  /*6ca0*/  LDSM.16.MT88.4 R96, [R217+0x12000] ;  /* 0x01200000d960783b */ /* 0x000eea0000004200 */
[----:B------:R-:W4:Y:S05]  /*6cb0*/  LDSM.16.MT88.4 R112, [R217+0x14000] ;  /* 0x01400000d970783b */ /* 0x000f2a0000004200 */
[----:B------:R-:W3:Y:S05]  /*6cc0*/  LDSM.16.MT88.4 R128, [R217+0x16000] ;  /* 0x01600000d980783b */ /* 0x000eea0000004200 */
[----:B------:R-:W-:Y:S05]  /*6cd0*/  LDSM.16.M88.4 R200, [R215] ;  /* 0x00000000d7c8783b */ /* 0x000fea0000000200 */
[----:B------:R-:W3:Y:S05]  /*6ce0*/  LDSM.16.MT88.4 R204, [R217+0x10800] ;  /* 0x01080000d9cc783b */ /* 0x000eea0000004200 */
[----:B------:R-:W4:Y:S01]  /*6cf0*/  LDSM.16.M88.4 R208, [R215+0x1000] ;  /* 0x00100000d7d0783b */ /* 0x000f220000000200 */
[-C--:B-1----:R-:W-:Y:S08]  /*6d00*/  HMMA.16816.F32 R4, R196, R16.reuse, RZ ;  /* 0x00000010c404723c */ /* 0x082ff000000018ff */
[C---:B--2---:R-:W-:Y:S08]  /*6d10*/  HMMA.16816.F32 R8, R124.reuse, R16, RZ ;  /* 0x000000107c08723c */ /* 0x044ff000000018ff */
[-C--:B------:R-:W-:Y:S08]  /*6d20*/  HMMA.16816.F32 R12, R124, R18.reuse, RZ ;  /* 0x000000127c0c723c */ /* 0x080ff000000018ff */
[C---:B------:R-:W-:Y:S08]  /*6d30*/  HMMA.16816.F32 R16, R196.reuse, R18, RZ ;  /* 0x00000012c410723c */ /* 0x040ff000000018ff */
[-C--:B---3--:R-:W-:Y:S08]  /*6d40*/  HMMA.16816.F32 R84, R196, R96.reuse, RZ ;  /* 0x00000060c454723c */ /* 0x088ff000000018ff */
[C---:B------:R-:W-:Y:S08]  /*6d50*/  HMMA.16816.F32 R88, R124.reuse, R96, RZ ;  /* 0x000000607c58723c */ /* 0x040ff000000018ff */
        /* <DEDUP_REMOVED lines=68> */
[C---:B------:R-:W-:Y:S07]  /*71a0*/  HMMA.16816.F32 R112, R196.reuse, R210, R112 ;  /* 0x000000d2c470723c */ /* 0x040fee0000001870 */
[----:B------:R-:W-:Y:S01]  /*71b0*/  IMAD.SHL.U32 R211, R250, 0x20, RZ ;  /* 0x00000020fad37824 */ /* 0x000fe200078e00ff */
[-C--:B--2---:R-:W-:Y:S08]  /*71c0*/  HMMA.16816.F32 R116, R196, R204.reuse, R116 ;  /* 0x000000ccc474723c */ /* 0x084ff00000001874 */
[C---:B------:R-:W-:Y:S07]  /*71d0*/  HMMA.16816.F32 R120, R200.reuse, R204, R120 ;  /* 0x000000ccc878723c */ /* 0x040fee0000001878 */
[----:B------:R-:W-:Y:S01]  /*71e0*/  @P1 IADD3 R204, P0, R240, UR15, RZ ;  /* 0x0000000ff0cc1c10 */ /* 0x000fe2000ff1e0ff */
[-C--:B------:R-:W-:Y:S01]  /*71f0*/  HMMA.16816.F32 R124, R200, R206.reuse, R124 ;  /* 0x000000cec87c723c */ /* 0x080fe2000000187c */
[----:B------:R-:W-:Y:S03]  /*7200*/  @UP2 UMOV UR15, UR9 ;  /* 0x00000009000f2c82 */ /* 0x000fe60008000000 */
[----:B------:R-:W-:Y:S01]  /*7210*/  @P1 IADD3.X R205, R241, UR14, RZ, P0, !PT ;  /* 0x0000000ef1cd1c10 */ /* 0x000fe200087fe4ff */
[----:B------:R-:W-:Y:S02]  /*7220*/  @UP2 UMOV UR14, UR8 ;  /* 0x00000008000e2c82 */ /* 0x000fe40008000000 */
[C---:B------:R-:W-:Y:S01]  /*7230*/  IMAD.SHL.U32 R201, R250.reuse, 0x8, RZ ;  /* 0x00000008fac97824 */ /* 0x040fe200078e00ff */
[----:B------:R-:W-:Y:S01]  /*7240*/  HMMA.16816.F32 R128, R196, R206, R128 ;  /* 0x000000cec480723c */ /* 0x000fe20000001880 */
[----:B------:R1:W5:Y:S03]  /*7250*/  @P1 LDG.E R246, [R204.64+-0x100] ;  /* 0xffff0004ccf61981 */ /* 0x000366000c1e1900 */
[CC--:B------:R-:W-:Y:S01]  /*7260*/  LEA R208, P0, R201.reuse, R248.reuse, 0x2 ;  /* 0x000000f8c9d07211 */ /* 0x0c0fe200078010ff */
[C---:B------:R-:W-:Y:S01]  /*7270*/  IMAD.SHL.U32 R203, R250.reuse, 0x10, RZ ;  /* 0x00000010facb7824 */ /* 0x040fe200078e00ff */
[----:B------:R1:W5:Y:S01]  /*7280*/  @P1 LDG.E R247, [R204.64+-0xe0] ;  /* 0xffff2004ccf71981 */ /* 0x000362000c1e1900 */
[C---:B------:R-:W-:Y:S01]  /*7290*/  IMAD R207, R250.reuse, 0x18, RZ ;  /* 0x00000018facf7824 */ /* 0x040fe200078e02ff */
[-C--:B------:R-:W-:Y:S03]  /*72a0*/  LEA.HI.X.SX32 R209, R201, R249.reuse, 0x2, P0 ;  /* 0x000000f9c9d17211 */ /* 0x080fe600000f16ff */
[----:B------:R-:W-:Y:S01]  /*72b0*/  RED.E.ADD.F32.FTZ.RN.STRONG.GPU [R248.64], R4 ;  /* 0x00000004f800798e */ /* 0x000fe2000c10e784 */
[-C--:B------:R-:W-:Y:S02]  /*72c0*/  LEA R196, P2, R203, R248.reuse, 0x2 ;  /* 0x000000f8cbc47211 */ /* 0x080fe400078410ff */
[-C--:B------:R-:W-:Y:S02]  /*72d0*/  LEA R198, P0, R207, R248.reuse, 0x2 ;  /* 0x000000f8cfc67211 */ /* 0x080fe400078010ff */
[----:B------:R2:W-:Y:S01]  /*72e0*/  RED.E.ADD.F32.FTZ.RN.STRONG.GPU [R208.64], R5 ;  /* 0x00000005d000798e */ /* 0x0005e2000c10e784 */
[-C--:B------:R-:W-:Y:S02]  /*72f0*/  LEA.HI.X.SX32 R197, R203, R249.reuse, 0x2, P2 ;  /* 0x000000f9cbc57211 */ /* 0x080fe400010f16ff */
[-C--:B------:R-:W-:Y:S01]  /*7300*/  LEA.HI.X.SX32 R199, R207, R249.reuse, 0x2, P0 ;  /* 0x000000f9cfc77211 */ /* 0x080fe200000f16ff */
[C---:B------:R-:W-:Y:S01]  /*7310*/  IMAD R207, R250.reuse, 0x30, RZ ;  /* 0x00000030facf7824 */ /* 0x040fe200078e02ff */
[CC--:B------:R-:W-:Y:S01]  /*7320*/  LEA R210, P2, R211.reuse, R248.reuse, 0x2 ;  /* 0x000000f8d3d27211 */ /* 0x0c0fe200078410ff */
[----:B------:R-:W-:Y:S03]  /*7330*/  RED.E.ADD.F32.FTZ.RN.STRONG.GPU [R196.64], R6 ;  /* 0x00000006c400798e */ /* 0x000fe6000c10e784 */
[-C--:B------:R-:W-:Y:S02]  /*7340*/  LEA.HI.X.SX32 R211, R211, R249.reuse, 0x2, P2 ;  /* 0x000000f9d3d37211 */ /* 0x080fe400010f16ff */
[----:B------:R3:W-:Y:S01]  /*7350*/  RED.E.ADD.F32.FTZ.RN.STRONG.GPU [R198.64], R7 ;  /* 0x00000007c600798e */ /* 0x0007e2000c10e784 */
[CC--:B------:R-:W-:Y:S01]  /*7360*/  LEA R206, P2, R207.reuse, R248.reuse, 0x2 ;  /* 0x000000f8cfce7211 */ /* 0x0c0fe200078410ff */
[----:B-1----:R-:W-:Y:S03]  /*7370*/  IMAD R205, R250, 0x28, RZ ;  /* 0x00000028facd7824 */ /* 0x002fe600078e02ff */
[----:B------:R1:W-:Y:S01]  /*7380*/  RED.E.ADD.F32.FTZ.RN.STRONG.GPU [R210.64], R8 ;  /* 0x00000008d200798e */ /* 0x0003e2000c10e784 */
[-C--:B------:R-:W-:Y:S02]  /*7390*/  LEA.HI.X.SX32 R207, R207, R249.reuse, 0x2, P2 ;  /* 0x000000f9cfcf7211 */ /* 0x080fe400010f16ff */
[CC--:B------:R-:W-:Y:S04]  /*73a0*/  LEA R204, P0, R205.reuse, R248.reuse, 0x2 ;  /* 0x000000f8cdcc7211 */ /* 0x0c0fe800078010ff */
[-C--:B------:R-:W-:Y:S02]  /*73b0*/  LEA.HI.X.SX32 R205, R205, R249.reuse, 0x2, P0 ;  /* 0x000000f9cdcd7211 */ /* 0x080fe400000f16ff */
[-C--:B------:R-:W-:Y:S02]  /*73c0*/  LEA R250, P0, R251, R248.reuse, 0x2 ;  /* 0x000000f8fbfa7211 */ /* 0x080fe400078010ff */
[----:B--2---:R-:W-:Y:S01]  /*73d0*/  IADD3 R5, R203, 0x20, RZ ;  /* 0x00000020cb057810 */ /* 0x004fe20007ffe0ff */
[----:B------:R2:W-:Y:S01]  /*73e0*/  RED.E.ADD.F32.FTZ.RN.STRONG.GPU [R204.64], R9 ;  /* 0x00000009cc00798e */ /* 0x0005e2000c10e784 */
[-C--:B------:R-:W-:Y:S04]  /*73f0*/  LEA.HI.X.SX32 R251, R251, R249.reuse, 0x2, P0 ;  /* 0x000000f9fbfb7211 */ /* 0x080fe800000f16ff */
[----:B------:R-:W-:Y:S01]  /*7400*/  RED.E.ADD.F32.FTZ.RN.STRONG.GPU [R206.64], R10 ;  /* 0x0000000ace00798e */ /* 0x000fe2000c10e784 */
[-C--:B---3--:R-:W-:Y:S04]  /*7410*/  LEA R198, P0, R5, R248.reuse, 0x2 ;  /* 0x000000f805c67211 */ /* 0x088fe800078010ff */
[----:B------:R3:W-:Y:S01]  /*7420*/  RED.E.ADD.F32.FTZ.RN.STRONG.GPU [R250.64], R11 ;  /* 0x0000000bfa00798e */ /* 0x0007e2000c10e784 */
[----:B------:R-:W-:Y:S01]  /*7430*/  IMAD.IADD R7, R201, 0x1, R5 ;  /* 0x00000001c9077824 */ /* 0x000fe200078e0205 */
[-C--:B------:R-:W-:Y:S03]  /*7440*/  LEA.HI.X.SX32 R199, R5, R249.reuse, 0x2, P0 ;  /* 0x000000f905c77211 */ /* 0x080fe600000f16ff */
[----:B------:R4:W-:Y:S01]  /*7450*/  RED.E.ADD.F32.FTZ.RN.STRONG.GPU [R248.64+0x80], R16 ;  /* 0x00008010f800798e */ /* 0x0009e2000c10e784 */
[-C--:B-1----:R-:W-:Y:S01]  /*7460*/  LEA R210, P0, R7, R248.reuse, 0x2 ;  /* 0x000000f807d27211 */ /* 0x082fe200078010ff */
[----:B------:R-:W-:Y:S03]  /*7470*/  IMAD.IADD R5, R201, 0x1, R7 ;  /* 0x00000001c9057824 */ /* 0x000fe600078e0207 */
[----:B------:R1:W-:Y:S01]  /*7480*/  RED.E.ADD.F32.FTZ.RN.STRONG.GPU [R208.64+0x80], R17 ;  /* 0x00008011d000798e */ /* 0x0003e2000c10e784 */
[-C--:B------:R-:W-:Y:S01]  /*7490*/  LEA.HI.X.SX32 R211, R7, R249.reuse, 0x2, P0 ;  /* 0x000000f907d37211 */ /* 0x080fe200000f16ff */
[----:B------:R-:W-:Y:S03]  /*74a0*/  IMAD.IADD R7, R201, 0x1, R5 ;  /* 0x00000001c9077824 */ /* 0x000fe600078e0205 */
[----:B------:R1:W-:Y:S01]  /*74b0*/  RED.E.ADD.F32.FTZ.RN.STRONG.GPU [R198.64], R18 ;  /* 0x00000012c600798e */ /* 0x0003e2000c10e784 */
[-C--:B--2---:R-:W-:Y:S01]  /*74c0*/  LEA R204, P2, R5, R248.reuse, 0x2 ;  /* 0x000000f805cc7211 */ /* 0x084fe200078410ff */
[----:B------:R-:W-:Y:S01]  /*74d0*/  IMAD.IADD R9, R201, 0x1, R7 ;  /* 0x00000001c9097824 */ /* 0x000fe200078e0207 */
[-C--:B------:R-:W-:Y:S02]  /*74e0*/  LEA R6, P0, R7, R248.reuse, 0x2 ;  /* 0x000000f807067211 */ /* 0x080fe400078010ff */
[----:B------:R2:W-:Y:S01]  /*74f0*/  RED.E.ADD.F32.FTZ.RN.STRONG.GPU [R210.64], R19 ;  /* 0x00000013d200798e */ /* 0x0005e2000c10e784 */
[-C--:B------:R-:W-:Y:S01]  /*7500*/  LEA.HI.X.SX32 R205, R5, R249.reuse, 0x2, P2 ;  /* 0x000000f905cd7211 */ /* 0x080fe200010f16ff */
[----:B------:R-:W-:Y:S01]  /*7510*/  IMAD.IADD R5, R201, 0x1, R9 ;  /* 0x00000001c9057824 */ /* 0x000fe200078e0209 */
[-C--:B------:R-:W-:Y:S02]  /*7520*/  LEA.HI.X.SX32 R7, R7, R249.reuse, 0x2, P0 ;  /* 0x000000f907077211 */ /* 0x080fe400000f16ff */
[-C--:B------:R-:W-:Y:S01]  /*7530*/  LEA R8, P0, R9, R248.reuse, 0x2 ;  /* 0x000000f809087211 */ /* 0x080fe200078010ff */
[----:B------:R2:W-:Y:S01]  /*7540*/  RED.E.ADD.F32.FTZ.RN.STRONG.GPU [R204.64], R12 ;  /* 0x0000000ccc00798e */ /* 0x0005e2000c10e784 */
[----:B---3--:R-:W-:Y:S02]  /*7550*/  IADD3 R11, R203, 0x40, RZ ;  /* 0x00000040cb0b7810 */ /* 0x008fe40007ffe0ff */
[-C--:B------:R-:W-:Y:S02]  /*7560*/  LEA.HI.X.SX32 R9, R9, R249.reuse, 0x2, P0 ;  /* 0x000000f909097211 */ /* 0x080fe400000f16ff */
[----:B------:R3:W-:Y:S01]  /*7570*/  RED.E.ADD.F32.FTZ.RN.STRONG.GPU [R6.64], R13 ;  /* 0x0000000d0600798e */ /* 0x0007e2000c10e784 */
[CC--:B----4-:R-:W-:Y:S04]  /*7580*/  LEA R16, P0, R5.reuse, R248.reuse, 0x2 ;  /* 0x000000f805107211 */ /* 0x0d0fe800078010ff */
[----:B------:R4:W-:Y:S01]  /*7590*/  RED.E.ADD.F32.FTZ.RN.STRONG.GPU [R8.64], R14 ;  /* 0x0000000e0800798e */ /* 0x0009e2000c10e784 */
[-C--:B-1----:R-:W-:Y:S01]  /*75a0*/  LEA.HI.X.SX32 R17, R5, R249.reuse, 0x2, P0 ;  /* 0x000000f905117211 */ /* 0x082fe200000f16ff */
[----:B------:R-:W-:Y:S04]  /*75b0*/  IMAD.IADD R5, R201, 0x1, R11 ;  /* 0x00000001c9057824 */ /* 0x000fe800078e020b */
[----:B------:R1:W-:Y:S01]  /*75c0*/  RED.E.ADD.F32.FTZ.RN.STRONG.GPU [R16.64], R15 ;  /* 0x0000000f1000798e */ /* 0x0003e2000c10e784 */
[CC--:B------:R-:W-:Y:S04]  /*75d0*/  LEA R18, P0, R11.reuse, R248.reuse, 0x2 ;  /* 0x000000f80b127211 */ /* 0x0c0fe800078010ff */
[----:B------:R-:W-:Y:S01]  /*75e0*/  RED.E.ADD.F32.FTZ.RN.STRONG.GPU [R248.64+0x100], R84 ;  /* 0x00010054f800798e */ /* 0x000fe2000c10e784 */
[-C--:B--2---:R-:W-:Y:S01]  /*75f0*/  LEA.HI.X.SX32 R19, R11, R249.reuse, 0x2, P0 ;  /* 0x000000f90b137211 */ /* 0x084fe200000f16ff */
[----:B------:R-:W-:Y:S03]  /*7600*/  IMAD.IADD R11, R201, 0x1, R5 ;  /* 0x00000001c90b7824 */ /* 0x000fe600078e0205 */
[----:B------:R-:W-:Y:S01]  /*7610*/  RED.E.ADD.F32.FTZ.RN.STRONG.GPU [R208.64+0x100], R85 ;  /* 0x00010055d000798e */ /* 0x000fe2000c10e784 */
[-C--:B------:R-:W-:Y:S02]  /*7620*/  LEA R204, P0, R5, R248.reuse, 0x2 ;  /* 0x000000f805cc7211 */ /* 0x080fe400078010ff */
[-C--:B------:R-:W-:Y:S02]  /*7630*/  LEA R10, P2, R11, R248.reuse, 0x2 ;  /* 0x000000f80b0a7211 */ /* 0x080fe400078410ff */
[----:B------:R-:W-:Y:S01]  /*7640*/  RED.E.ADD.F32.FTZ.RN.STRONG.GPU [R18.64], R86 ;  /* 0x000000561200798e */ /* 0x000fe2000c10e784 */
[-C--:B------:R-:W-:Y:S01]  /*7650*/  LEA.HI.X.SX32 R205, R5, R249.reuse, 0x2, P0 ;  /* 0x000000f905cd7211 */ /* 0x080fe200000f16ff */
[----:B------:R-:W-:Y:S01]  /*7660*/  IMAD.IADD R5, R201, 0x1, R11 ;  /* 0x00000001c9057824 */ /* 0x000fe200078e020b */
[-C--:B------:R-:W-:Y:S02]  /*7670*/  LEA.HI.X.SX32 R11, R11, R249.reuse, 0x2, P2 ;  /* 0x000000f90b0b7211 */ /* 0x080fe400010f16ff */
[----:B---3--:R-:W-:Y:S01]  /*7680*/  IADD3 R13, R203, 0x60, RZ ;  /* 0x00000060cb0d7810 */ /* 0x008fe20007ffe0ff */
[----:B------:R-:W-:Y:S01]  /*7690*/  RED.E.ADD.F32.FTZ.RN.STRONG.GPU [R204.64], R87 ;  /* 0x00000057cc00798e */ /* 0x000fe2000c10e784 */
[-C--:B----4-:R-:W-:Y:S01]  /*76a0*/  LEA R8, P0, R5, R248.reuse, 0x2 ;  /* 0x000000f805087211 */ /* 0x090fe200078010ff */
[----:B------:R-:W-:Y:S03]  /*76b0*/  IMAD.IADD R7, R201, 0x1, R5 ;  /* 0x00000001c9077824 */ /* 0x000fe600078e0205 */
[----:B------:R2:W-:Y:S01]  /*76c0*/  RED.E.ADD.F32.FTZ.RN.STRONG.GPU [R10.64], R88 ;  /* 0x000000580a00798e */ /* 0x0005e2000c10e784 */
[-C--:B------:R-:W-:Y:S01]  /*76d0*/  LEA.HI.X.SX32 R9, R5, R249.reuse, 0x2, P0 ;  /* 0x000000f905097211 */ /* 0x080fe200000f16ff */
[----:B------:R-:W-:Y:S01]  /*76e0*/  IMAD.IADD R5, R201, 0x1, R7 ;  /* 0x00000001c9057824 */ /* 0x000fe200078e0207 */
[CC--:B------:R-:W-:Y:S02]  /*76f0*/  LEA R6, P0, R7.reuse, R248.reuse, 0x2 ;  /* 0x000000f807067211 */ /* 0x0c0fe400078010ff */
[----:B------:R-:W-:Y:S02]  /*7700*/  LDSM.16.MT88.4 R84, [R217+0x4000] ;  /* 0x00400000d954783b */ /* 0x000fe40000004200 */
[-C--:B------:R-:W-:Y:S02]  /*7710*/  LEA.HI.X.SX32 R7, R7, R249.reuse, 0x2, P0 ;  /* 0x000000f907077211 */ /* 0x080fe400000f16ff */
[CC--:B------:R-:W-:Y:S01]  /*7720*/  LEA R14, P0, R5.reuse, R248.reuse, 0x2 ;  /* 0x000000f8050e7211 */ /* 0x0c0fe200078010ff */
[----:B------:R3:W-:Y:S03]  /*7730*/  RED.E.ADD.F32.FTZ.RN.STRONG.GPU [R8.64], R89 ;  /* 0x000000590800798e */ /* 0x0007e6000c10e784 */
[-C--:B-1----:R-:W-:Y:S01]  /*7740*/  LEA.HI.X.SX32 R15, R5, R249.reuse, 0x2, P0 ;  /* 0x000000f9050f7211 */ /* 0x082fe200000f16ff */
[----:B------:R-:W-:Y:S01]  /*7750*/  IMAD.IADD R5, R201, 0x1, R13 ;  /* 0x00000001c9057824 */ /* 0x000fe200078e020d */
[----:B------:R1:W-:Y:S01]  /*7760*/  RED.E.ADD.F32.FTZ.RN.STRONG.GPU [R6.64], R90 ;  /* 0x0000005a0600798e */ /* 0x0003e2000c10e784 */
[CC--:B------:R-:W-:Y:S04]  /*7770*/  LEA R12, P0, R13.reuse, R248.reuse, 0x2 ;  /* 0x000000f80d0c7211 */ /* 0x0c0fe800078010ff */
[----:B------:R4:W-:Y:S01]  /*7780*/  RED.E.ADD.F32.FTZ.RN.STRONG.GPU [R14.64], R91 ;  /* 0x0000005b0e00798e */ /* 0x0009e2000c10e784 */
[-C--:B------:R-:W-:Y:S02]  /*7790*/  LEA.HI.X.SX32 R13, R13, R249.reuse, 0x2, P0 ;  /* 0x000000f90d0d7211 */ /* 0x080fe400000f16ff */
[-C--:B------:R-:W-:Y:S02]  /*77a0*/  LEA R16, P0, R5, R248.reuse, 0x2 ;  /* 0x000000f805107211 */ /* 0x080fe400078010ff */
[----:B------:R-:W-:Y:S01]  /*77b0*/  RED.E.ADD.F32.FTZ.RN.STRONG.GPU [R248.64+0x180], R96 ;  /* 0x00018060f800798e */ /* 0x000fe2000c10e784 */
[----:B--2---:R-:W-:Y:S01]  /*77c0*/  IMAD.IADD R11, R201, 0x1, R5 ;  /* 0x00000001c90b7824 */ /* 0x004fe200078e0205 */
[-C--:B------:R-:W-:Y:S03]  /*77d0*/  LEA.HI.X.SX32 R17, R5, R249.reuse, 0x2, P0 ;  /* 0x000000f905117211 */ /* 0x080fe600000f16ff */
[----:B------:R-:W-:Y:S01]  /*77e0*/  RED.E.ADD.F32.FTZ.RN.STRONG.GPU [R208.64+0x180], R97 ;  /* 0x00018061d000798e */ /* 0x000fe2000c10e784 */
[----:B------:R-:W-:Y:S01]  /*77f0*/  IMAD.IADD R5, R201, 0x1, R11 ;  /* 0x00000001c9057824 */ /* 0x000fe200078e020b */
[CC--:B------:R-:W-:Y:S03]  /*7800*/  LEA R10, P2, R11.reuse, R248.reuse, 0x2 ;  /* 0x000000f80b0a7211 */ /* 0x0c0fe600078410ff */
[----:B------:R2:W-:Y:S01]  /*7810*/  RED.E.ADD.F32.FTZ.RN.STRONG.GPU [R12.64], R98 ;  /* 0x000000620c00798e */ /* 0x0005e2000c10e784 */
[-C--:B------:R-:W-:Y:S02]  /*7820*/  LEA.HI.X.SX32 R11, R11, R249.reuse, 0x2, P2 ;  /* 0x000000f90b0b7211 */ /* 0x080fe400010f16ff */
[-C--:B---3--:R-:W-:Y:S02]  /*7830*/  LEA R8, P0, R5, R248.reuse, 0x2 ;  /* 0x000000f805087211 */ /* 0x088fe400078010ff */
[----:B------:R-:W-:Y:S01]  /*7840*/  RED.E.ADD.F32.FTZ.RN.STRONG.GPU [R16.64], R99 ;  /* 0x000000631000798e */ /* 0x000fe2000c10e784 */
[----:B-1----:R-:W-:Y:S01]  /*7850*/  IMAD.IADD R7, R201, 0x1, R5 ;  /* 0x00000001c9077824 */ /* 0x002fe200078e0205 */
[-C--:B------:R-:W-:Y:S03]  /*7860*/  LEA.HI.X.SX32 R9, R5, R249.reuse, 0x2, P0 ;  /* 0x000000f905097211 */ /* 0x080fe600000f16ff */
[----:B------:R1:W-:Y:S01]  /*7870*/  RED.E.ADD.F32.FTZ.RN.STRONG.GPU [R10.64], R92 ;  /* 0x0000005c0a00798e */ /* 0x0003e2000c10e784 */
[----:B------:R-:W-:Y:S01]  /*7880*/  IMAD.IADD R5, R201, 0x1, R7 ;  /* 0x00000001c9057824 */ /* 0x000fe200078e0207 */
[CC--:B------:R-:W-:Y:S03]  /*7890*/  LEA R6, P0, R7.reuse, R248.reuse, 0x2 ;  /* 0x000000f807067211 */ /* 0x0c0fe600078010ff */
[----:B------:R3:W-:Y:S01]  /*78a0*/  RED.E.ADD.F32.FTZ.RN.STRONG.GPU [R8.64], R93 ;  /* 0x0000005d0800798e */ /* 0x0007e2000c10e784 */
[-C--:B------:R-:W-:Y:S02]  /*78b0*/  LEA.HI.X.SX32 R7, R7, R249.reuse, 0x2, P0 ;  /* 0x000000f907077211 */ /* 0x080fe400000f16ff */
[CC--:B----4-:R-:W-:Y:S02]  /*78c0*/  LEA R14, P0, R5.reuse, R248.reuse, 0x2 ;  /* 0x000000f8050e7211 */ /* 0x0d0fe400078010ff */
[----:B------:R-:W-:Y:S02]  /*78d0*/  LDSM.16.MT88.4 R88, [R217+0x6000] ;  /* 0x00600000d958783b */ /* 0x000fe40000004200 */
[-C--:B------:R-:W-:Y:S03]  /*78e0*/  LEA.HI.X.SX32 R15, R5, R249.reuse, 0x2, P0 ;  /* 0x000000f9050f7211 */ /* 0x080fe600000f16ff */
[----:B------:R4:W-:Y:S01]  /*78f0*/  RED.E.ADD.F32.FTZ.RN.STRONG.GPU [R6.64], R94 ;  /* 0x0000005e0600798e */ /* 0x0009e2000c10e784 */
[----:B--2---:R-:W-:Y:S04]  /*7900*/  IADD3 R13, R203, 0x80, RZ ;  /* 0x00000080cb0d7810 */ /* 0x004fe80007ffe0ff */
[----:B------:R2:W-:Y:S01]  /*7910*/  RED.E.ADD.F32.FTZ.RN.STRONG.GPU [R14.64], R95 ;  /* 0x0000005f0e00798e */ /* 0x0005e2000c10e784 */
[-C--:B------:R-:W-:Y:S01]  /*7920*/  LEA R12, P0, R13, R248.reuse, 0x2 ;  /* 0x000000f80d0c7211 */ /* 0x080fe200078010ff */
[----:B------:R-:W-:Y:S03]  /*7930*/  IMAD.IADD R5, R201, 0x1, R13 ;  /* 0x00000001c9057824 */ /* 0x000fe600078e020d */
[----:B------:R-:W-:Y:S01]  /*7940*/  RED.E.ADD.F32.FTZ.RN.STRONG.GPU [R248.64+0x200], R100 ;  /* 0x00020064f800798e */ /* 0x000fe2000c10e784 */
[-C--:B------:R-:W-:Y:S01]  /*7950*/  LEA.HI.X.SX32 R13, R13, R249.reuse, 0x2, P0 ;  /* 0x000000f90d0d7211 */ /* 0x080fe200000f16ff */
[----:B-1----:R-:W-:Y:S01]  /*7960*/  IMAD.IADD R11, R201, 0x1, R5 ;  /* 0x00000001c90b7824 */ /* 0x002fe200078e0205 */
[CC--:B------:R-:W-:Y:S02]  /*7970*/  LEA R16, P0, R5.reuse, R248.reuse, 0x2 ;  /* 0x000000f805107211 */ /* 0x0c0fe400078010ff */
[----:B------:R-:W-:Y:S02]  /*7980*/  RED.E.ADD.F32.FTZ.RN.STRONG.GPU [R208.64+0x200], R101 ;  /* 0x00020065d000798e */ /* 0x000fe4000c10e784 */
[-C--:B------:R-:W-:Y:S01]  /*7990*/  LEA.HI.X.SX32 R17, R5, R249.reuse, 0x2, P0 ;  /* 0x000000f905117211 */ /* 0x080fe200000f16ff */
[----:B------:R-:W-:Y:S01]  /*79a0*/  IMAD.IADD R5, R201, 0x1, R11 ;  /* 0x00000001c9057824 */ /* 0x000fe200078e020b */
[CC--:B------:R-:W-:Y:S01]  /*79b0*/  LEA R10, P2, R11.reuse, R248.reuse, 0x2 ;  /* 0x000000f80b0a7211 */ /* 0x0c0fe200078410ff */
[----:B------:R1:W-:Y:S03]  /*79c0*/  RED.E.ADD.F32.FTZ.RN.STRONG.GPU [R12.64], R102 ;  /* 0x000000660c00798e */ /* 0x0003e6000c10e784 */
[-C--:B------:R-:W-:Y:S02]  /*79d0*/  LEA.HI.X.SX32 R11, R11, R249.reuse, 0x2, P2 ;  /* 0x000000f90b0b7211 */ /* 0x080fe400010f16ff */
[----:B------:R-:W-:Y:S01]  /*79e0*/  RED.E.ADD.F32.FTZ.RN.STRONG.GPU [R16.64], R103 ;  /* 0x000000671000798e */ /* 0x000fe2000c10e784 */
[-C--:B---3--:R-:W-:Y:S01]  /*79f0*/  LEA R8, P0, R5, R248.reuse, 0x2 ;  /* 0x000000f805087211 */ /* 0x088fe200078010ff */
[----:B----4-:R-:W-:Y:S03]  /*7a00*/  IMAD.IADD R7, R201, 0x1, R5 ;  /* 0x00000001c9077824 */ /* 0x010fe600078e0205 */
[----:B------:R3:W-:Y:S01]  /*7a10*/  RED.E.ADD.F32.FTZ.RN.STRONG.GPU [R10.64], R104 ;  /* 0x000000680a00798e */ /* 0x0007e2000c10e784 */
[-C--:B------:R-:W-:Y:S01]  /*7a20*/  LEA.HI.X.SX32 R9, R5, R249.reuse, 0x2, P0 ;  /* 0x000000f905097211 */ /* 0x080fe200000f16ff */
[----:B------:R-:W-:Y:S01]  /*7a30*/  IMAD.IADD R5, R201, 0x1, R7 ;  /* 0x00000001c9057824 */ /* 0x000fe200078e0207 */
[CC--:B------:R-:W-:Y:S02]  /*7a40*/  LEA R6, P0, R7.reuse, R248.reuse, 0x2 ;  /* 0x000000f807067211 */ /* 0x0c0fe400078010ff */
[----:B------:R-:W-:Y:S02]  /*7a50*/  LDSM.16.MT88.4 R100, [R217+0x2800] ;  /* 0x00280000d964783b */ /* 0x000fe40000004200 */
[-C--:B------:R-:W-:Y:S02]  /*7a60*/  LEA.HI.X.SX32 R7, R7, R249.reuse, 0x2, P0 ;  /* 0x000000f907077211 */ /* 0x080fe400000f16ff */
[CC--:B--2---:R-:W-:Y:S01]  /*7a70*/  LEA R14, P0, R5.reuse, R248.reuse, 0x2 ;  /* 0x000000f8050e7211 */ /* 0x0c4fe200078010ff */
[----:B------:R2:W-:Y:S03]  /*7a80*/  RED.E.ADD.F32.FTZ.RN.STRONG.GPU [R8.64], R105 ;  /* 0x000000690800798e */ /* 0x0005e6000c10e784 */
[-C--:B------:R-:W-:Y:S02]  /*7a90*/  LEA.HI.X.SX32 R15, R5, R249.reuse, 0x2, P0 ;  /* 0x000000f9050f7211 */ /* 0x080fe400000f16ff */
[----:B------:R4:W-:Y:S01]  /*7aa0*/  RED.E.ADD.F32.FTZ.RN.STRONG.GPU [R6.64], R106 ;  /* 0x0000006a0600798e */ /* 0x0009e2000c10e784 */
[----:B-1----:R-:W-:Y:S04]  /*7ab0*/  IADD3 R13, R203, 0xa0, RZ ;  /* 0x000000a0cb0d7810 */ /* 0x002fe80007ffe0ff */
[----:B------:R1:W-:Y:S01]  /*7ac0*/  RED.E.ADD.F32.FTZ.RN.STRONG.GPU [R14.64], R107 ;  /* 0x0000006b0e00798e */ /* 0x0003e2000c10e784 */
[-C--:B------:R-:W-:Y:S01]  /*7ad0*/  LEA R12, P0, R13, R248.reuse, 0x2 ;  /* 0x000000f80d0c7211 */ /* 0x080fe200078010ff */
[----:B------:R-:W-:Y:S03]  /*7ae0*/  IMAD.IADD R5, R201, 0x1, R13 ;  /* 0x00000001c9057824 */ /* 0x000fe600078e020d */
[----:B------:R-:W-:Y:S01]  /*7af0*/  RED.E.ADD.F32.FTZ.RN.STRONG.GPU [R248.64+0x280], R112 ;  /* 0x00028070f800798e */ /* 0x000fe2000c10e784 */
[-C--:B------:R-:W-:Y:S01]  /*7b00*/  LEA.HI.X.SX32 R13, R13, R249.reuse, 0x2, P0 ;  /* 0x000000f90d0d7211 */ /* 0x080fe200000f16ff */
[----:B---3--:R-:W-:Y:S01]  /*7b10*/  IMAD.IADD R11, R201, 0x1, R5 ;  /* 0x00000001c90b7824 */ /* 0x008fe200078e0205 */
        /* <DEDUP_REMOVED lines=8> */
[-C--:B--2---:R-:W-:Y:S01]  /*7ba0*/  LEA R8, P0, R5, R248.reuse, 0x2 ;  /* 0x000000f805087211 */ /* 0x084fe200078010ff */
[----:B----4-:R-:W-:Y:S03]  /*7bb0*/  IMAD.IADD R7, R201, 0x1, R5 ;  /* 0x00000001c9077824 */ /* 0x010fe600078e0205 */
[----:B------:R2:W-:Y:S01]  /*7bc0*/  RED.E.ADD.F32.FTZ.RN.STRONG.GPU [R10.64], R108 ;  /* 0x0000006c0a00798e */ /* 0x0005e2000c10e784 */
[-C--:B------:R-:W-:Y:S01]  /*7bd0*/  LEA.HI.X.SX32 R9, R5, R249.reuse, 0x2, P0 ;  /* 0x000000f905097211 */ /* 0x080fe200000f16ff */
[----:B------:R-:W-:Y:S01]  /*7be0*/  IMAD.IADD R5, R201, 0x1, R7 ;  /* 0x00000001c9057824 */ /* 0x000fe200078e0207 */
[CC--:B------:R-:W-:Y:S02]  /*7bf0*/  LEA R6, P0, R7.reuse, R248.reuse, 0x2 ;  /* 0x000000f807067211 */ /* 0x0c0fe400078010ff */
[----:B------:R-:W-:Y:S02]  /*7c00*/  LDSM.16.MT88.4 R104, [R217+0x4800] ;  /* 0x00480000d968783b */ /* 0x000fe40000004200 */
[-C--:B------:R-:W-:Y:S02]  /*7c10*/  LEA.HI.X.SX32 R7, R7, R249.reuse, 0x2, P0 ;  /* 0x000000f907077211 */ /* 0x080fe400000f16ff */
[CC--:B-1----:R-:W-:Y:S01]  /*7c20*/  LEA R14, P0, R5.reuse, R248.reuse, 0x2 ;  /* 0x000000f8050e7211 */ /* 0x0c2fe200078010ff */
[----:B------:R1:W-:Y:S03]  /*7c30*/  RED.E.ADD.F32.FTZ.RN.STRONG.GPU [R8.64], R109 ;  /* 0x0000006d0800798e */ /* 0x0003e6000c10e784 */
[-C--:B------:R-:W-:Y:S02]  /*7c40*/  LEA.HI.X.SX32 R15, R5, R249.reuse, 0x2, P0 ;  /* 0x000000f9050f7211 */ /* 0x080fe400000f16ff */
[----:B------:R4:W-:Y:S01]  /*7c50*/  RED.E.ADD.F32.FTZ.RN.STRONG.GPU [R6.64], R110 ;  /* 0x0000006e0600798e */ /* 0x0009e2000c10e784 */
[C---:B---3--:R-:W-:Y:S02]  /*7c60*/  IADD3 R13, R203.reuse, 0xc0, RZ ;  /* 0x000000c0cb0d7810 */ /* 0x048fe40007ffe0ff */
[----:B------:R-:W-:Y:S02]  /*7c70*/  IADD3 R203, R203, 0xe0, RZ ;  /* 0x000000e0cbcb7810 */ /* 0x000fe40007ffe0ff */
[----:B------:R-:W-:Y:S01]  /*7c80*/  RED.E.ADD.F32.FTZ.RN.STRONG.GPU [R14.64], R111 ;  /* 0x0000006f0e00798e */ /* 0x000fe2000c10e784 */
[-C--:B------:R-:W-:Y:S01]  /*7c90*/  LEA R12, P0, R13, R248.reuse, 0x2 ;  /* 0x000000f80d0c7211 */ /* 0x080fe200078010ff */
[----:B------:R-:W-:Y:S03]  /*7ca0*/  IMAD.IADD R5, R201, 0x1, R13 ;  /* 0x00000001c9057824 */ /* 0x000fe600078e020d */
[----:B------:R-:W-:Y:S01]  /*7cb0*/  RED.E.ADD.F32.FTZ.RN.STRONG.GPU [R248.64+0x300], R116 ;  /* 0x00030074f800798e */ /* 0x000fe2000c10e784 */
[-C--:B------:R-:W-:Y:S01]  /*7cc0*/  LEA.HI.X.SX32 R13, R13, R249.reuse, 0x2, P0 ;  /* 0x000000f90d0d7211 */ /* 0x080fe200000f16ff */
[----:B--2---:R-:W-:Y:S01]  /*7cd0*/  IMAD.IADD R11, R201, 0x1, R5 ;  /* 0x00000001c90b7824 */ /* 0x004fe200078e0205 */
[CC--:B------:R-:W-:Y:S02]  /*7ce0*/  LEA R16, P0, R5.reuse, R248.reuse, 0x2 ;  /* 0x000000f805107211 */ /* 0x0c0fe400078010ff */
[----:B------:R-:W-:Y:S02]  /*7cf0*/  RED.E.ADD.F32.FTZ.RN.STRONG.GPU [R208.64+0x300], R117 ;  /* 0x00030075d000798e */ /* 0x000fe4000c10e784 */
[-C--:B------:R-:W-:Y:S01]  /*7d00*/  LEA.HI.X.SX32 R17, R5, R249.reuse, 0x2, P0 ;  /* 0x000000f905117211 */ /* 0x080fe200000f16ff */
[----:B------:R-:W-:Y:S01]  /*7d10*/  IMAD.IADD R5, R201, 0x1, R11 ;  /* 0x00000001c9057824 */ /* 0x000fe200078e020b */
[CC--:B------:R-:W-:Y:S01]  /*7d20*/  LEA R10, P2, R11.reuse, R248.reuse, 0x2 ;  /* 0x000000f80b0a7211 */ /* 0x0c0fe200078410ff */
[----:B------:R2:W-:Y:S03]  /*7d30*/  RED.E.ADD.F32.FTZ.RN.STRONG.GPU [R12.64], R118 ;  /* 0x000000760c00798e */ /* 0x0005e6000c10e784 */
[-C--:B------:R-:W-:Y:S02]  /*7d40*/  LEA.HI.X.SX32 R11, R11, R249.reuse, 0x2, P2 ;  /* 0x000000f90b0b7211 */ /* 0x080fe400010f16ff */
[----:B------:R3:W-:Y:S01]  /*7d50*/  RED.E.ADD.F32.FTZ.RN.STRONG.GPU [R16.64], R119 ;  /* 0x000000771000798e */ /* 0x0007e2000c10e784 */
[-C--:B-1----:R-:W-:Y:S01]  /*7d60*/  LEA R8, P0, R5, R248.reuse, 0x2 ;  /* 0x000000f805087211 */ /* 0x082fe200078010ff */
[----:B----4-:R-:W-:Y:S03]  /*7d70*/  IMAD.IADD R7, R201, 0x1, R5 ;  /* 0x00000001c9077824 */ /* 0x010fe600078e0205 */
[----:B------:R-:W-:Y:S01]  /*7d80*/  RED.E.ADD.F32.FTZ.RN.STRONG.GPU [R10.64], R120 ;  /* 0x000000780a00798e */ /* 0x000fe2000c10e784 */
[-C--:B------:R-:W-:Y:S01]  /*7d90*/  LEA.HI.X.SX32 R9, R5, R249.reuse, 0x2, P0 ;  /* 0x000000f905097211 */ /* 0x080fe200000f16ff */
[----:B------:R-:W-:Y:S01]  /*7da0*/  IMAD.IADD R5, R201, 0x1, R7 ;  /* 0x00000001c9057824 */ /* 0x000fe200078e0207 */
[CC--:B------:R-:W-:Y:S02]  /*7db0*/  LEA R6, P0, R7.reuse, R248.reuse, 0x2 ;  /* 0x000000f807067211 */ /* 0x0c0fe400078010ff */
[----:B------:R-:W-:Y:S02]  /*7dc0*/  LDSM.16.MT88.4 R108, [R217+0x6800] ;  /* 0x00680000d96c783b */ /* 0x000fe40000004200 */
[-C--:B------:R-:W-:Y:S03]  /*7dd0*/  LEA.HI.X.SX32 R7, R7, R249.reuse, 0x2, P0 ;  /* 0x000000f907077211 */ /* 0x080fe600000f16ff */
[----:B------:R1:W-:Y:S05]  /*7de0*/  RED.E.ADD.F32.FTZ.RN.STRONG.GPU [R8.64], R121 ;  /* 0x000000790800798e */ /* 0x0003ea000c10e784 */
[----:B------:R-:W-:Y:S01]  /*7df0*/  RED.E.ADD.F32.FTZ.RN.STRONG.GPU [R6.64], R122 ;  /* 0x0000007a0600798e */ /* 0x000fe2000c10e784 */
[CC--:B--2---:R-:W-:Y:S04]  /*7e00*/  LEA R12, P0, R5.reuse, R248.reuse, 0x2 ;  /* 0x000000f8050c7211 */ /* 0x0c4fe800078010ff */
[-C--:B------:R-:W-:Y:S01]  /*7e10*/  LEA.HI.X.SX32 R13, R5, R249.reuse, 0x2, P0 ;  /* 0x000000f9050d7211 */ /* 0x080fe200000f16ff */
[----:B------:R-:W-:Y:S01]  /*7e20*/  IMAD.IADD R5, R201, 0x1, R203 ;  /* 0x00000001c9057824 */ /* 0x000fe200078e02cb */
[-C--:B---3--:R-:W-:Y:S03]  /*7e30*/  LEA R16, P0, R203, R248.reuse, 0x2 ;  /* 0x000000f8cb107211 */ /* 0x088fe600078010ff */
[----:B------:R-:W-:Y:S01]  /*7e40*/  IMAD.IADD R15, R201, 0x1, R5 ;  /* 0x00000001c90f7824 */ /* 0x000fe200078e0205 */
[-C--:B------:R-:W-:Y:S01]  /*7e50*/  LEA.HI.X.SX32 R17, R203, R249.reuse, 0x2, P0 ;  /* 0x000000f9cb117211 */ /* 0x080fe200000f16ff */
[----:B------:R-:W-:Y:S01]  /*7e60*/  RED.E.ADD.F32.FTZ.RN.STRONG.GPU [R12.64], R123 ;  /* 0x0000007b0c00798e */ /* 0x000fe2000c10e784 */
[CC--:B------:R-:W-:Y:S04]  /*7e70*/  LEA R18, P0, R5.reuse, R248.reuse, 0x2 ;  /* 0x000000f805127211 */ /* 0x0c0fe800078010ff */
[-C--:B------:R-:W-:Y:S01]  /*7e80*/  LEA.HI.X.SX32 R19, R5, R249.reuse, 0x2, P0 ;  /* 0x000000f905137211 */ /* 0x080fe200000f16ff */
[----:B------:R-:W-:Y:S01]  /*7e90*/  RED.E.ADD.F32.FTZ.RN.STRONG.GPU [R248.64+0x380], R128 ;  /* 0x00038080f800798e */ /* 0x000fe2000c10e784 */
[-C--:B------:R-:W-:Y:S01]  /*7ea0*/  LEA R92, P0, R15, R248.reuse, 0x2 ;  /* 0x000000f80f5c7211 */ /* 0x080fe200078010ff */
[----:B-1----:R-:W-:Y:S03]  /*7eb0*/  IMAD.IADD R9, R201, 0x1, R15 ;  /* 0x00000001c9097824 */ /* 0x002fe600078e020f */
[-C--:B------:R-:W-:Y:S01]  /*7ec0*/  LEA.HI.X.SX32 R93, R15, R249.reuse, 0x2, P0 ;  /* 0x000000f90f5d7211 */ /* 0x080fe200000f16ff */
[----:B------:R-:W-:Y:S01]  /*7ed0*/  RED.E.ADD.F32.FTZ.RN.STRONG.GPU [R208.64+0x380], R129 ;  /* 0x00038081d000798e */ /* 0x000fe2000c10e784 */
[----:B------:R-:W-:Y:S01]  /*7ee0*/  IMAD.IADD R5, R201, 0x1, R9 ;  /* 0x00000001c9057824 */ /* 0x000fe200078e0209 */
[-C--:B------:R-:W-:Y:S03]  /*7ef0*/  LEA R98, P3, R9, R248.reuse, 0x2 ;  /* 0x000000f809627211 */ /* 0x080fe600078610ff */
[----:B------:R-:W-:Y:S01]  /*7f00*/  IMAD.IADD R201, R201, 0x1, R5 ;  /* 0x00000001c9c97824 */ /* 0x000fe200078e0205 */
[-C--:B------:R-:W-:Y:S01]  /*7f10*/  LEA R96, P2, R5, R248.reuse, 0x2 ;  /* 0x000000f805607211 */ /* 0x080fe200078410ff */
[----:B------:R-:W-:Y:S01]  /*7f20*/  LDSM.16.MT88.4 R12, [R0+0x20000] ;  /* 0x02000000000c783b */ /* 0x000fe20000004200 */
[-C--:B------:R-:W-:Y:S02]  /*7f30*/  LEA.HI.X.SX32 R99, R9, R249.reuse, 0x2, P3 ;  /* 0x000000f909637211 */ /* 0x080fe400018f16ff */
[-C--:B------:R-:W-:Y:S02]  /*7f40*/  LEA.HI.X.SX32 R97, R5, R249.reuse, 0x2, P2 ;  /* 0x000000f905617211 */ /* 0x080fe400010f16ff */
[----:B------:R-:W-:Y:S01]  /*7f50*/  LDSM.16.MT88.4 R4, [R218+0x20000] ;  /* 0x02000000da04783b */ /* 0x000fe20000004200 */
[C---:B------:R-:W-:Y:S04]  /*7f60*/  LEA R94, P0, R201.reuse, R248, 0x2 ;  /* 0x000000f8c95e7211 */ /* 0x040fe800078010ff */
[----:B------:R-:W1:Y:S01]  /*7f70*/  LDSM.16.MT88.4 R8, [R217] ;  /* 0x00000000d908783b */ /* 0x000e620000004200 */
[----:B------:R-:W-:Y:S04]  /*7f80*/  LEA.HI.X.SX32 R95, R201, R249, 0x2, P0 ;  /* 0x000000f9c95f7211 */ /* 0x000fe800000f16ff */
[----:B------:R-:W-:Y:S05]  /*7f90*/  RED.E.ADD.F32.FTZ.RN.STRONG.GPU [R16.64], R130 ;  /* 0x000000821000798e */ /* 0x000fea000c10e784 */
[----:B------:R-:W-:Y:S05]  /*7fa0*/  RED.E.ADD.F32.FTZ.RN.STRONG.GPU [R18.64], R131 ;  /* 0x000000831200798e */ /* 0x000fea000c10e784 */
[----:B------:R-:W2:Y:S05]  /*7fb0*/  LDSM.16.MT88.4 R16, [R217+0x2000] ;  /* 0x00200000d910783b */ /* 0x000eaa0000004200 */
[----:B------:R-:W-:Y:S05]  /*7fc0*/  RED.E.ADD.F32.FTZ.RN.STRONG.GPU [R92.64], R124 ;  /* 0x0000007c5c00798e */ /* 0x000fea000c10e784 */
[----:B------:R-:W-:Y:S05]  /*7fd0*/  RED.E.ADD.F32.FTZ.RN.STRONG.GPU [R98.64], R125 ;  /* 0x0000007d6200798e */ /* 0x000fea000c10e784 */
[----:B------:R-:W-:Y:S05]  /*7fe0*/  RED.E.ADD.F32.FTZ.RN.STRONG.GPU [R96.64], R126 ;  /* 0x0000007e6000798e */ /* 0x000fea000c10e784 */
[----:B------:R-:W-:Y:S01]  /*7ff0*/  LDSM.16.MT88.4 R96, [R0+0x20800] ;  /* 0x020800000060783b */ /* 0x000fe20000004200 */
[-C--:B-1----:R-:W-:Y:S04]  /*8000*/  HMMA.16816.F32 R132, R4, R8.reuse, R132 ;  /* 0x000000080484723c */ /* 0x082fe80000001884 */
[----:B------:R-:W-:Y:S05]  /*8010*/  RED.E.ADD.F32.FTZ.RN.STRONG.GPU [R94.64], R127 ;  /* 0x0000007f5e00798e */ /* 0x000fea000c10e784 */
[----:B------:R-:W-:Y:S01]  /*8020*/  LDSM.16.MT88.4 R92, [R217+0x800] ;  /* 0x00080000d95c783b */ /* 0x000fe20000004200 */
        /* <DEDUP_REMOVED lines=87> */
[-C--:B------:R-:W-:Y:S02]  /*85a0*/  LEA.HI.X.SX32 R11, R7, R243.reuse, 0x1, P0 ;  /* 0x000000f3070b7211 */ /* 0x080fe400000f0eff */
[----:B------:R-:W-:Y:S02]  /*85b0*/  SHF.R.S32.HI R8, RZ, 0x1f, R7 ;  /* 0x0000001fff087819 */ /* 0x000fe40000011407 */
[C---:B------:R-:W-:Y:S02]  /*85c0*/  @!P4 LEA R14, P6, R6.reuse, R242, 0x1 ;  /* 0x000000f2060ec211 */ /* 0x040fe400078c08ff */
[C---:B------:R-:W-:Y:S02]  /*85d0*/  LEA.HI.X R8, R5.reuse, R8, R4, 0x5, P1 ;  /* 0x0000000805087211 */ /* 0x040fe400008f2c04 */
[C---:B------:R-:W-:Y:S01]  /*85e0*/  @!P3 LEA R12, P1, R6.reuse, R242, 0x1 ;  /* 0x000000f2060cb211 */ /* 0x040fe200078208ff */
[----:B------:R1:W-:Y:S01]  /*85f0*/  @P5 STS.128 [R226], RZ ;  /* 0x000000ffe2005388 */ /* 0x0003e20000000c00 */
[CCC-:B------:R-:W-:Y:S02]  /*8600*/  @!P4 LEA.HI.X R15, R6.reuse, R243.reuse, R8.reuse, 0x1, P6 ;  /* 0x000000f3060fc211 */ /* 0x1c0fe400030f0c08 */
[C---:B------:R-:W-:Y:S01]  /*8610*/  @!P5 LEA R18, P6, R5.reuse, R10, 0x6 ;  /* 0x0000000a0512d211 */ /* 0x040fe200078c30ff */
[----:B------:R-:W-:Y:S01]  /*8620*/  @!PT LDS RZ, [RZ] ;  /* 0x00000000fffff984 */ /* 0x000fe20000000800 */
[----:B------:R-:W-:Y:S01]  /*8630*/  @!PT LDS RZ, [RZ] ;  /* 0x00000000fffff984 */ /* 0x000fe20000000800 */
[----:B------:R-:W-:Y:S01]  /*8640*/  @!PT LDS RZ, [RZ] ;  /* 0x00000000fffff984 */ /* 0x000fe20000000800 */
[----:B------:R1:W-:Y:S01]  /*8650*/  @!P5 LDGSTS.E.BYPASS.LTC128B.128 [R226], [R10.64] ;  /* 0x000000000ae2dfae */ /* 0x0003e2000b901d44 */
[C---:B------:R-:W-:Y:S02]  /*8660*/  @!P3 LEA.HI.X R13, R6.reuse, R243, R8, 0x1, P1 ;  /* 0x000000f3060db211 */ /* 0x040fe400008f0c08 */
[----:B------:R-:W-:Y:S01]  /*8670*/  @!P5 LEA.HI.X R19, R5, R11, R4, 0x6, P6 ;  /* 0x0000000b0513d211 */ /* 0x000fe200030f3404 */
[----:B------:R1:W-:Y:S01]  /*8680*/  @P4 STS.128 [R226+0x2000], RZ ;  /* 0x002000ffe2004388 */ /* 0x0003e20000000c00 */
[C---:B------:R-:W-:Y:S01]  /*8690*/  @!P2 LEA R16, P0, R6.reuse, R242, 0x1 ;  /* 0x000000f20610a211 */ /* 0x040fe200078008ff */
[----:B------:R-:W-:Y:S02]  /*86a0*/  IMAD.MOV.U32 R242, RZ, RZ, R10 ;  /* 0x000000fffff27224 */ /* 0x000fe400078e000a */
        /* <DEDUP_REMOVED lines=37> */
.L_x_464:
[----:B------:R-:W-:Y:S02]  /*8900*/  UISETP.GT.AND UP0, UPT, UR7, UR19, UPT ;  /* 0x000000130700728c */ /* 0x000fe4000bf04270 */
[----:B------:R-:W-:Y:S04]  /*8910*/  UIADD3 UR7, UR7, -0x1, URZ ;  /* 0xffffffff07077890 */ /* 0x000fe8000fffe03f */
[----:B------:R-:W-:Y:S11]  /*8920*/  PLOP3.LUT P0, PT, PT, PT, UP0, 0x80, 0x0 ;  /* 0x000000000000781c */ /* 0x000ff60003f0f008 */
[----:B------:R-:W-:Y:S02]  /*8930*/  @!UPT UIADD3 URZ, URZ, URZ, URZ ;  /* 0x0000003f3f3ff290 */ /* 0x000fe4000fffe03f */
[----:B------:R-:W-:-:S05]  /*8940*/  @P0 BRA `(.L_x_465) ;  /* 0xffffbe7000000947 */ /* 0x000fca000383ffff */
[----:B------:R-:W-:Y:S01]  /*8950*/  BAR.SYNC.DEFER_BLOCKING 0x0 ;  /* 0x0000000000007b1d */ /* 0x000fe20000010000 */
        /* <DEDUP_REMOVED lines=174> */
[----:B------:R-:W-:-:S03]  /*9440*/  PLOP3.LUT P0, PT, PT, PT, UP0, 0x80, 0x0 ;  /* 0x000000000000781c */ /* 0x000fc60003f0f008 */
        /* <DEDUP_REMOVED lines=37> */
.L_x_466:
        /* <DEDUP_REMOVED lines=18> */
.L_x_467:
        /* <DEDUP_REMOVED lines=18> */
[----:B------:R2:W3:Y:S01]  /*98e0*/  LDS.128 R64, [R226+0x11000] ;  /* 0x01100000e2407984 */ /* 0x0004e20000000c00 */
[----:B------:R-:W-:Y:S01]  /*98f0*/  IADD3.X R77, R5, UR15, R4, P0, !PT ;  /* 0x0000000f054d7c10 */ /* 0x000fe200087fe404 */
[----:B------:R-:W-:Y:S01]  /*9900*/  IMAD.U32 R4, RZ, RZ, UR37 ;  /* 0x00000025ff047e24 */ /* 0x000fe2000f8e00ff */
[----:B------:R-:W-:Y:S01]  /*9910*/  UIMAD UR8, UR37, UR9, UR8 ;  /* 0x00000009250872a4 */ /* 0x000fe2000f8e0208 */
[----:B------:R2:W4:Y:S02]  /*9920*/  LDS.128 R60, [R226+0x13000] ;  /* 0x01300000e23c7984 */ /* 0x0005240000000c00 */
[----:B------:R-:W-:-:S02]  /*9930*/  IMAD.WIDE.U32 R76, R4, c[0x0][0x3b8], R76 ;  /* 0x0000ee00044c7a25 */ /* 0x000fc400078e004c */
[----:B------:R2:W1:Y:S03]  /*9940*/  LDS.128 R56, [R226+0x15000] ;  /* 0x01500000e2387984 */ /* 0x0004660000000c00 */
        /* <DEDUP_REMOVED lines=11> */
[----:B---34-:R-:W-:Y:S01]  /*9a00*/  ISETP.GE.AND P3, PT, R232, c[0x0][0x220], PT ;  /* 0x00008800e8007a0c */ /* 0x018fe20003f66270 */
[----:B-1----:R-:W1:Y:S01]  /*9a10*/  LDS.128 R16, [R226+0x12000] ;  /* 0x01200000e2107984 */ /* 0x002e620000000c00 */
[----:B------:R-:W-:Y:S01]  /*9a20*/  IMAD.MOV.U32 R70, RZ, RZ, R76 ;  /* 0x000000ffff467224 */ /* 0x000fe200078e004c */
[----:B------:R-:W-:Y:S01]  /*9a30*/  ISETP.GE.AND P2, PT, R229, c[0x0][0x220], PT ;  /* 0x00008800e5007a0c */ /* 0x000fe20003f46270 */
[----:B------:R-:W-:Y:S01]  /*9a40*/  IMAD R73, R69, c[0x0][0x3a0], RZ ;  /* 0x0000e80045497a24 */ /* 0x000fe200078e02ff */
[----:B------:R-:W3:Y:S01]  /*9a50*/  LDS.128 R12, [R226+0x14000] ;  /* 0x01400000e20c7984 */ /* 0x000ee20000000c00 */
[----:B------:R-:W-:Y:S01]  /*9a60*/  IMAD.WIDE.U32 R78, R230, c[0x0][0x3a0], R70 ;  /* 0x0000e800e64e7a25 */ /* 0x000fe200078e0046 */
[----:B------:R-:W-:-:S02]  /*9a70*/  ISETP.GE.AND P1, PT, R228, c[0x0][0x220], PT ;  /* 0x00008800e4007a0c */ /* 0x000fc40003f26270 */
[----:B------:R-:W4:Y:S01]  /*9a80*/  LDS.128 R8, [R226+0x16000] ;  /* 0x01600000e2087984 */ /* 0x000f220000000c00 */
[----:B------:R-:W-:Y:S01]  /*9a90*/  IMAD R70, R230, c[0x0][0x3a4], R73 ;  /* 0x0000e900e6467a24 */ /* 0x000fe200078e0249 */
[----:B------:R-:W-:Y:S02]  /*9aa0*/  ISETP.GE.AND P0, PT, R227, c[0x0][0x220], PT ;  /* 0x00008800e3007a0c */ /* 0x000fe40003f06270 */
[----:B------:R-:W2:Y:S01]  /*9ab0*/  @!P3 LDS.128 R4, [R226+0x10000] ;  /* 0x01000000e204b984 */ /* 0x000ea20000000c00 */
[----:B------:R-:W-:Y:S01]  /*9ac0*/  IMAD.IADD R70, R70, 0x1, R79 ;  /* 0x0000000146467824 */ /* 0x000fe200078e024f */
[----:B------:R-:W-:-:S04]  /*9ad0*/  LEA R72, P4, R78, c[0x0][0x340], 0x1 ;  /* 0x0000d0004e487a11 */ /* 0x000fc800078808ff */
[----:B------:R-:W-:-:S05]  /*9ae0*/  LEA.HI.X R73, R78, c[0x0][0x344], R70, 0x1, P4 ;  /* 0x0000d1004e497a11 */ /* 0x000fca00020f0c46 */
[----:B-1----:R1:W-:Y:S04]  /*9af0*/  @!P2 STG.E.128 [R72.64+0x80], R16 ;  /* 0x000080104800a986 */ /* 0x0023e8000c101d04 */
[----:B---3--:R1:W-:Y:S04]  /*9b00*/  @!P1 STG.E.128 [R72.64+0x100], R12 ;  /* 0x0001000c48009986 */ /* 0x0083e8000c101d04 */
[----:B----4-:R1:W-:Y:S04]  /*9b10*/  @!P0 STG.E.128 [R72.64+0x180], R8 ;  /* 0x0001800848008986 */ /* 0x0103e8000c101d04 */
[----:B--2---:R1:W-:Y:S02]  /*9b20*/  @!P3 STG.E.128 [R72.64], R4 ;  /* 0x000000044800b986 */ /* 0x0043e4000c101d04 */
.L_x_469:
[----:B---34-:R-:W-:Y:S05]  /*9b30*/  BSYNC B0 ;  /* 0x0000000000007941 */ /* 0x018fea0003800000 */
.L_x_468:
        /* <DEDUP_REMOVED lines=17> */
[----:B------:R1:W-:Y:S04]  /*9c50*/  @!P3 STG.E.128 [R8.64], R64 ;  /* 0x000000400800b986 */ /* 0x0003e8000c101d04 */
[----:B------:R1:W-:Y:S04]  /*9c60*/  @!P2 STG.E.128 [R8.64+0x80], R60 ;  /* 0x0000803c0800a986 */ /* 0x0003e8000c101d04 */
[----:B------:R1:W-:Y:S04]  /*9c70*/  @!P1 STG.E.128 [R8.64+0x100], R56 ;  /* 0x0001003808009986 */ /* 0x0003e8000c101d04 */
[----:B------:R1:W-:Y:S02]  /*9c80*/  @!P0 STG.E.128 [R8.64+0x180], R52 ;  /* 0x0001803408008986 */ /* 0x0003e4000c101d04 */
.L_x_471:
[----:B------:R-:W-:Y:S05]  /*9c90*/  BSYNC B0 ;  /* 0x0000000000007941 */ /* 0x000fea0003800000 */
.L_x_470:
[----:B------:R-:W-:Y:S01]  /*9ca0*/  ULDC.64 UR8, c[0x0][0x3a8] ;  /* 0x0000ea0000087ab9 */ /* 0x000fe20000000a00 */
[----:B------:R-:W-:Y:S01]  /*9cb0*/  IMAD.WIDE.U32 R4, R68, c[0x0][0x3a8], R74 ;  /* 0x0000ea0044047a25 */ /* 0x000fe200078e004a */
[----:B------:R-:W-:Y:S01]  /*9cc0*/  UIMAD UR6, UR10, UR8, URZ ;  /* 0x000000080a0672a4 */ /* 0x000fe2000f8e023f */
[----:B------:R-:W-:Y:S03]  /*9cd0*/  BSSY B0, `(.L_x_472) ;  /* 0x000001b000007945 */ /* 0x000fe60003800000 */
[----:B------:R-:W-:Y:S01]  /*9ce0*/  UIMAD UR7, UR7, UR9, UR6 ;  /* 0x00000009070772a4 */ /* 0x000fe2000f8e0206 */
[----:B-1----:R-:W-:-:S05]  /*9cf0*/  IADD3 R8, P0, R4, UR11, RZ ;  /* 0x0000000b04087c10 */ /* 0x002fca000ff1e0ff */
        /* <DEDUP_REMOVED lines=20> */
[----:B------:R1:W-:Y:S04]  /*9e40*/  @!P3 STG.E.128 [R6.64], R48 ;  /* 0x000000300600b986 */ /* 0x0003e8000c101d04 */
[----:B------:R1:W-:Y:S04]  /*9e50*/  @!P2 STG.E.128 [R6.64+0x80], R40 ;  /* 0x000080280600a986 */ /* 0x0003e8000c101d04 */
[----:B------:R1:W-:Y:S04]  /*9e60*/  @!P1 STG.E.128 [R6.64+0x100], R32 ;  /* 0x0001002006009986 */ /* 0x0003e8000c101d04 */
[----:B------:R1:W-:Y:S02]  /*9e70*/  @!P0 STG.E.128 [R6.64+0x180], R24 ;  /* 0x0001801806008986 */ /* 0x0003e4000c101d04 */
.L_x_473:
[----:B------:R-:W-:Y:S05]  /*9e80*/  BSYNC B0 ;  /* 0x0000000000007941 */ /* 0x000fea0003800000 */
.L_x_472:
[----:B------:R-:W-:Y:S05]  /*9e90*/  @P4 BRA `(.L_x_444) ;  /* 0x0000011000004947 */ /* 0x000fea0003800000 */
[----:B------:R-:W-:Y:S01]  /*9ea0*/  IADD3 R4, P0, R230, 0x20, RZ ;  /* 0x00000020e6047810 */ /* 0x000fe20007f1e0ff */
[----:B------:R-:W-:Y:S01]  /*9eb0*/  IMAD.MOV.U32 R9, RZ, RZ, R5 ;  /* 0x000000ffff097224 */ /* 0x000fe200078e0005 */
[----:B------:R-:W-:-:S02]  /*9ec0*/  ISETP.GE.AND P3, PT, R232, c[0x0][0x220], PT ;  /* 0x00008800e8007a0c */ /* 0x000fc40003f66270 */
[----:B------:R-:W-:Y:S01]  /*9ed0*/  ISETP.GE.AND P2, PT, R229, c[0x0][0x220], PT ;  /* 0x00008800e5007a0c */ /* 0x000fe20003f46270 */
[----:B-1----:R-:W-:Y:S01]  /*9ee0*/  IMAD.X R7, RZ, RZ, R69, P0 ;  /* 0x000000ffff077224 */ /* 0x002fe200000e0645 */
        /* <DEDUP_REMOVED lines=12> */
.L_x_444:
[----:B------:R-:W-:Y:S05]  /*9fb0*/  BSYNC B1 ;  /* 0x0000000000017941 */ /* 0x000fea0003800000 */
.L_x_430:
        /* <DEDUP_REMOVED lines=12> */
.L_x_474:
[----:B------:R-:W-:Y:S05]  /*a080*/  EXIT ;  /* 0x000000000000794d */ /* 0x000fea0003800000 */
.L_x_476:
        /* <DEDUP_REMOVED lines=15> */
.L_x_2013:


//--------------------- .text._ZN5flash44flash_bwd_dq_dk_dv_loop_seqk_parallel_kernelI23Flash_bwd_kernel_traitsILi256ELi64ELi64ELi8ELi4ELi2ELi2ELb0ELb1EN7cutlass6half_tE19Flash_kernel_traitsILi256ELi64ELi64ELi8ES3_EELb0ELb0ELb0ELb0ELb0ELb1ELb0EEEvNS_16Flash_bwd_paramsE --------------------------
	.section	.text._ZN5flash44flash_bwd_dq_dk_dv_loop_seqk_parallel_kernelI23Flash_bwd_kernel_traitsILi256ELi64ELi64ELi8ELi4ELi2ELi2ELb0ELb1EN7cutlass6half_tE19Flash_kernel_traitsILi256ELi64ELi64ELi8ES3_EELb0ELb0ELb0ELb0ELb0ELb1ELb0EEEvNS_16Flash_bwd_paramsE,"ax",@progbits
	.sectioninfo	@"SHI_REGISTERS=255"
	.align	128
        .global         _ZN5flash44flash_bwd_dq_dk_dv_loop_seqk_parallel_kernelI23Flash_bwd_kernel_traitsILi256ELi64ELi64ELi8ELi4ELi2ELi2ELb0ELb1EN7cutlass6half_tE19Flash_kernel_traitsILi256ELi64ELi64ELi8ES3_EELb0ELb0ELb0ELb0ELb0ELb1ELb0EEEvNS_16Flash_bwd_paramsE
        .type           _ZN5flash44flash_bwd_dq_dk_dv_loop_seqk_parallel_kernelI23Flash_bwd_kernel_traitsILi256ELi64ELi64ELi8ELi4ELi2ELi2ELb0ELb1EN7cutlass6half_tE19Flash_kernel_traitsILi256ELi64ELi64ELi8ES3_EELb0ELb0ELb0ELb0ELb0ELb1ELb0EEEvNS_16Flash_bwd_paramsE,@function
        .size           _ZN5flash44flash_bwd_dq_dk_dv_loop_seqk_parallel_kernelI23Flash_bwd_kernel_traitsILi256ELi64ELi64ELi8ELi4ELi2ELi2ELb0ELb1EN7cutlass6half_tE19Flash_kernel_traitsILi256ELi64ELi64ELi8ES3_EELb0ELb0ELb0ELb0ELb0ELb1ELb0EEEvNS_16Flash_bwd_paramsE,(.L_x_2014 - _ZN5flash44flash_bwd_dq_dk_dv_loop_seqk_parallel_kernelI23Flash_bwd_kernel_traitsILi256ELi64ELi64ELi8ELi4ELi2ELi2ELb0ELb1EN7cutlass6half_tE19Flash_kernel_traitsILi256ELi64ELi64ELi8ES3_EELb0ELb0ELb0ELb0ELb0ELb1ELb0EEEvNS_16Flash_bwd_paramsE)
        .other          _ZN5flash44flash_bwd_dq_dk_dv_loop_seqk_parallel_kernelI23Flash_bwd_kernel_traitsILi256ELi64ELi64ELi8ELi4ELi2ELi2ELb0ELb1EN7cutlass6half_tE19Flash_kernel_traitsILi256ELi64ELi64ELi8ES3_EELb0ELb0ELb0ELb0ELb0ELb1ELb0EEEvNS_16Flash_bwd_paramsE,@"STO_CUDA_ENTRY STV_DEFAULT"
_ZN5flash44flash_bwd_dq_dk_dv_loop_seqk_parallel_kernelI23Flash_bwd_kernel_traitsILi256ELi64ELi64ELi8ELi4ELi2ELi2ELb0ELb1EN7cutlass6half_tE19Flash_kernel_traitsILi256ELi64ELi64ELi8ES3_EELb0ELb0ELb0ELb0ELb0ELb1ELb0EEEvNS_16Flash_bwd_paramsE:
.text._ZN5flash44flash_bwd_dq_dk_dv_loop_seqk_parallel_kernelI23Flash_bwd_kernel_traitsILi256ELi64ELi64ELi8ELi4ELi2ELi2ELb0ELb1EN7cutlass6half_tE19Flash_kernel_traitsILi256ELi64ELi64ELi8ES3_EELb0ELb0ELb0ELb0ELb0ELb1ELb0EEEvNS_16Flash_bwd_paramsE:
        /* <DEDUP_REMOVED lines=27> */
[----:B------:R-:W-:Y:S01]  /*01b0*/  IMAD.SHL.U32 R246, R14, 0x2, RZ ;  /* 0x000000020ef67824 */ /* 0x000fe200078e00ff */
[----:B--2---:R-:W-:-:S02]  /*01c0*/  UIMAD.WIDE.U32 UR44, UR31, UR14, URZ ;  /* 0x0000000e1f2c72a5 */ /* 0x004fc4000f8e003f */
[CC--:B------:R-:W-:Y:S01]  /*01d0*/  LEA.HI R4, R13.reuse, R14.reuse, RZ, 0x5 ;  /* 0x0000000e0d047211 */ /* 0x0c0fe200078f28ff */
[----:B------:R-:W-:Y:S01]  /*01e0*/  USHF.L.U32 UR14, UR31, 0x7, URZ ;  /* 0x000000071f0e7899 */ /* 0x000fe2000800063f */
[----:B------:R-:W-:Y:S01]  /*01f0*/  LEA.HI R8, R13, R14, RZ, 0x4 ;  /* 0x0000000e0d087211 */ /* 0x000fe200078f20ff */
[----:B------:R-:W-:Y:S01]  /*0200*/  ULDC UR55, c[0x0][0x234] ;  /* 0x00008d0000377ab9 */ /* 0x000fe20000000800 */
[--C-:B------:R-:W-:Y:S01]  /*0210*/  SHF.R.S32.HI R5, RZ, 0x5, R4.reuse ;  /* 0x00000005ff057819 */ /* 0x100fe20000011404 */
[----:B---3--:R-:W-:Y:S01]  /*0220*/  UIMAD UR47, UR38, UR46, URZ ;  /* 0x0000002e262f72a4 */ /* 0x008fe2000f8e023f */
[----:B------:R-:W-:Y:S01]  /*0230*/  SHF.R.S32.HI R0, RZ, 0x1f, R4 ;  /* 0x0000001fff007819 */ /* 0x000fe20000011404 */
[----:B------:R-:W-:Y:S01]  /*0240*/  UIMAD UR46, UR46, UR12, URZ ;  /* 0x0000000c2e2e72a4 */ /* 0x000fe2000f8e023f */
[----:B------:R-:W-:Y:S01]  /*0250*/  SHF.R.S32.HI R6, RZ, 0x4, R8 ;  /* 0x00000004ff067819 */ /* 0x000fe20000011408 */
[----:B------:R-:W-:Y:S01]  /*0260*/  ULDC UR13, c[0x0][0x1c0] ;  /* 0x00007000000d7ab9 */ /* 0x000fe20000000800 */
[-C--:B------:R-:W-:Y:S01]  /*0270*/  LEA.HI R0, R0, R5.reuse, RZ, 0x2 ;  /* 0x0000000500007211 */ /* 0x080fe200078f10ff */
[----:B------:R-:W-:Y:S01]  /*0280*/  ULDC UR11, c[0x0][0x1c0] ;  /* 0x00007000000b7ab9 */ /* 0x000fe20000000800 */
[----:B------:R-:W-:Y:S01]  /*0290*/  LEA.HI R2, R4, R5, RZ, 0x1 ;  /* 0x0000000504027211 */ /* 0x000fe200078f08ff */
[----:B------:R-:W-:Y:S01]  /*02a0*/  UIMAD UR55, UR8, UR6, UR55 ;  /* 0x00000006083772a4 */ /* 0x000fe2000f8e0237 */
[----:B------:R-:W-:Y:S01]  /*02b0*/  LEA.HI R7, R8, R6, RZ, 0x1 ;  /* 0x0000000608077211 */ /* 0x000fe200078f08ff */
[----:B------:R-:W-:Y:S01]  /*02c0*/  UIMAD UR52, UR7, UR31, URZ ;  /* 0x0000001f073472a4 */ /* 0x000fe2000f8e023f */
[----:B------:R-:W-:Y:S01]  /*02d0*/  LOP3.LUT R3, R0, 0xfffffffc, RZ, 0xc0, !PT ;  /* 0xfffffffc00037812 */ /* 0x000fe200078ec0ff */
[----:B------:R-:W-:Y:S01]  /*02e0*/  UIMAD UR6, UR31, UR11, UR38 ;  /* 0x0000000b1f0672a4 */ /* 0x000fe2000f8e0226 */
[----:B------:R-:W-:Y:S01]  /*02f0*/  LOP3.LUT R0, R2, 0xfffffffe, RZ, 0xc0, !PT ;  /* 0xfffffffe02007812 */ /* 0x000fe200078ec0ff */
[----:B------:R-:W-:Y:S01]  /*0300*/  @!UP2 UIMAD UR7, UR31, UR13, UR38 ;  /* 0x0000000d1f07a2a4 */ /* 0x000fe2000f8e0226 */
[----:B------:R-:W-:Y:S01]  /*0310*/  LOP3.LUT R2, R7, 0xfffffffe, RZ, 0xc0, !PT ;  /* 0xfffffffe07027812 */ /* 0x000fe200078ec0ff */
[----:B------:R-:W-:Y:S01]  /*0320*/  IMAD.IADD R218, R5, 0x1, -R3 ;  /* 0x0000000105da7824 */ /* 0x000fe200078e0a03 */
[-C--:B------:R-:W-:Y:S01]  /*0330*/  LEA.HI R15, R13, R14.reuse, RZ, 0x2 ;  /* 0x0000000e0d0f7211 */ /* 0x080fe200078f10ff */
[----:B------:R-:W-:Y:S01]  /*0340*/  IMAD.IADD R224, R5, 0x1, -R0 ;  /* 0x0000000105e07824 */ /* 0x000fe200078e0a00 */
[----:B------:R-:W-:Y:S01]  /*0350*/  LOP3.LUT R0, R4, 0xffffffe0, RZ, 0xc0, !PT ;  /* 0xffffffe004007812 */ /* 0x000fe200078ec0ff */
[----:B------:R-:W-:Y:S01]  /*0360*/  IMAD.IADD R11, R6, 0x1, -R2 ;  /* 0x00000001060b7824 */ /* 0x000fe200078e0a02 */
[--C-:B------:R-:W-:Y:S01]  /*0370*/  SHF.R.S32.HI R5, RZ, 0x2, R15.reuse ;  /* 0x00000002ff057819 */ /* 0x100fe2000001140f */
[----:B------:R-:W-:Y:S01]  /*0380*/  USHF.L.U32 UR41, UR46, 0x6, URZ ;  /* 0x000000062e297899 */ /* 0x000fe2000800063f */
[----:B------:R-:W-:Y:S01]  /*0390*/  SHF.R.S32.HI R2, RZ, 0x1f, R15 ;  /* 0x0000001fff027819 */ /* 0x000fe2000001140f */
[----:B------:R-:W-:Y:S01]  /*03a0*/  IMAD.IADD R0, R14, 0x1, -R0 ;  /* 0x000000010e007824 */ /* 0x000fe200078e0a00 */
[----:B------:R-:W-:Y:S01]  /*03b0*/  LEA.HI R10, R13, R14, RZ, 0x3 ;  /* 0x0000000e0d0a7211 */ /* 0x000fe200078f18ff */
[----:B------:R-:W-:Y:S01]  /*03c0*/  ULDC UR49, c[0x0][0x214] ;  /* 0x0000850000317ab9 */ /* 0x000fe20000000800 */
[----:B------:R-:W-:Y:S01]  /*03d0*/  LEA.HI R2, R2, R5, RZ, 0x3 ;  /* 0x0000000502027211 */ /* 0x000fe200078f18ff */
[----:B------:R-:W-:Y:S01]  /*03e0*/  IMAD.U32 R252, RZ, RZ, UR14 ;  /* 0x0000000efffc7e24 */ /* 0x000fe2000f8e00ff */
[----:B------:R-:W-:Y:S01]  /*03f0*/  SHF.R.S32.HI R3, RZ, 0x1f, R0 ;  /* 0x0000001fff037819 */ /* 0x000fe20000011400 */
[----:B------:R-:W-:Y:S01]  /*0400*/  ULDC UR56, c[0x0][0x1c8] ;  /* 0x0000720000387ab9 */ /* 0x000fe20000000800 */
[----:B------:R-:W-:Y:S01]  /*0410*/  LOP3.LUT R2, R2, 0xfffffff8, RZ, 0xc0, !PT ;  /* 0xfffffff802027812 */ /* 0x000fe200078ec0ff */
[----:B------:R-:W-:Y:S01]  /*0420*/  ULDC.U8 UR10, c[0x0][0x3d0] ;  /* 0x0000f400000a7ab9 */ /* 0x000fe20000000000 */
[----:B------:R-:W-:Y:S01]  /*0430*/  LEA.HI R16, R3, R0, RZ, 0x2 ;  /* 0x0000000003107211 */ /* 0x000fe200078f10ff */
[----:B------:R-:W-:Y:S01]  /*0440*/  ULDC UR50, c[0x0][0x224] ;  /* 0x0000890000327ab9 */ /* 0x000fe20000000800 */
[----:B------:R-:W-:Y:S01]  /*0450*/  SHF.R.S32.HI R243, RZ, 0x3, R10 ;  /* 0x00000003fff37819 */ /* 0x000fe2000001140a */
[----:B------:R-:W-:Y:S01]  /*0460*/  IMAD.IADD R7, R5, 0x1, -R2 ;  /* 0x0000000105077824 */ /* 0x000fe200078e0a02 */
[----:B------:R-:W-:Y:S01]  /*0470*/  LOP3.LUT R2, R8, 0xfffffff0, RZ, 0xc0, !PT ;  /* 0xfffffff008027812 */ /* 0x000fe200078ec0ff */
[----:B------:R-:W-:Y:S01]  /*0480*/  @UP2 UIMAD UR54, UR31, UR49, URZ ;  /* 0x000000311f3622a4 */ /* 0x000fe2000f8e023f */
[----:B------:R-:W-:Y:S01]  /*0490*/  LOP3.LUT R0, R10, 0xfffffff8, RZ, 0xc0, !PT ;  /* 0xfffffff80a007812 */ /* 0x000fe200078ec0ff */
[----:B------:R-:W-:Y:S01]  /*04a0*/  IMAD.SHL.U32 R3, R243, 0x40, RZ ;  /* 0x00000040f3037824 */ /* 0x000fe200078e00ff */
[----:B------:R-:W-:Y:S01]  /*04b0*/  LEA.HI R6, R13, R14, RZ, 0x7 ;  /* 0x0000000e0d067211 */ /* 0x000fe200078f38ff */
[C---:B------:R-:W-:Y:S01]  /*04c0*/  IMAD.IADD R2, R14.reuse, 0x1, -R2 ;  /* 0x000000010e027824 */ /* 0x040fe200078e0a02 */
[----:B------:R-:W-:Y:S01]  /*04d0*/  ULDC.64 UR4, c[0x0][0x118] ;  /* 0x0000460000047ab9 */ /* 0x000fe20000000a00 */
[----:B------:R-:W-:Y:S01]  /*04e0*/  IMAD.IADD R0, R14, 0x1, -R0 ;  /* 0x000000010e007824 */ /* 0x000fe200078e0a00 */
[----:B------:R-:W-:Y:S01]  /*04f0*/  LOP3.LUT R3, R3, 0x1c0, RZ, 0xc0, !PT ;  /* 0x000001c003037812 */ /* 0x000fe200078ec0ff */
[----:B------:R-:W-:Y:S01]  /*0500*/  ULOP3.LUT UR56, UR38, UR56, URZ, 0x3c, !UPT ;  /* 0x0000003826387292 */ /* 0x000fe2000f8e3c3f */
[----:B------:R-:W-:Y:S01]  /*0510*/  SHF.R.S32.HI R4, RZ, 0x1f, R2 ;  /* 0x0000001fff047819 */ /* 0x000fe20000011402 */
[----:B------:R-:W-:Y:S01]  /*0520*/  IMAD.SHL.U32 R248, R0, 0x8, RZ ;  /* 0x0000000800f87824 */ /* 0x000fe200078e00ff */
[----:B------:R-:W-:Y:S01]  /*0530*/  SHF.R.U32.HI R5, RZ, 0x3, R3 ;  /* 0x00000003ff057819 */ /* 0x000fe20000011603 */
[----:B------:R-:W-:Y:S01]  /*0540*/  USHF.R.S32.HI UR61, URZ, 0x1f, UR38 ;  /* 0x0000001f3f3d7899 */ /* 0x000fe20008011426 */
[----:B------:R-:W-:Y:S01]  /*0550*/  LEA.HI R12, R4, R2, RZ, 0x3 ;  /* 0x00000002040c7211 */ /* 0x000fe200078f18ff */
[----:B------:R-:W-:Y:S01]  /*0560*/  UISETP.NE.AND UP3, UPT, UR10, URZ, UPT ;  /* 0x0000003f0a00728c */ /* 0x000fe2000bf65270 */
[----:B------:R-:W-:Y:S01]  /*0570*/  LOP3.LUT R4, R3, 0x38, R248, 0xf8, !PT ;  /* 0x0000003803047812 */ /* 0x000fe200078ef8f8 */
[----:B------:R-:W-:Y:S01]  /*0580*/  USHF.R.S32.HI UR60, URZ, 0x1f, UR31 ;  /* 0x0000001f3f3c7899 */ /* 0x000fe2000801141f */
[----:B------:R-:W-:Y:S01]  /*0590*/  LOP3.LUT R3, R12, 0xfffffff8, RZ, 0xc0, !PT ;  /* 0xfffffff80c037812 */ /* 0x000fe200078ec0ff */
[----:B------:R-:W-:Y:S01]  /*05a0*/  USHF.R.S32.HI UR59, URZ, 0x1f, UR38 ;  /* 0x0000001f3f3b7899 */ /* 0x000fe20008011426 */
[C---:B------:R-:W-:Y:S01]  /*05b0*/  LOP3.LUT P4, RZ, R0.reuse, 0x2, RZ, 0xc0, !PT ;  /* 0x0000000200ff7812 */ /* 0x040fe2000788c0ff */
[----:B------:R-:W-:Y:S01]  /*05c0*/  USHF.R.S32.HI UR58, URZ, 0x1f, UR31 ;  /* 0x0000001f3f3a7899 */ /* 0x000fe2000801141f */
[C---:B------:R-:W-:Y:S01]  /*05d0*/  LOP3.LUT P3, RZ, R0.reuse, 0x4, RZ, 0xc0, !PT ;  /* 0x0000000400ff7812 */ /* 0x040fe2000786c0ff */
[----:B------:R-:W-:Y:S01]  /*05e0*/  IMAD.SHL.U32 R0, R0, 0x40, RZ ;  /* 0x0000004000007824 */ /* 0x000fe200078e00ff */
[----:B------:R-:W-:Y:S01]  /*05f0*/  LOP3.LUT R8, R4, R5, RZ, 0x3c, !PT ;  /* 0x0000000504087212 */ /* 0x000fe200078e3cff */
[----:B------:R-:W-:Y:S01]  /*0600*/  IMAD.IADD R9, R2, 0x1, -R3 ;  /* 0x0000000102097824 */ /* 0x000fe200078e0a03 */
[----:B------:R-:W-:Y:S01]  /*0610*/  LOP3.LUT R3, R7, 0x1, RZ, 0xc0, !PT ;  /* 0x0000000107037812 */ /* 0x000fe200078ec0ff */
[----:B------:R-:W-:Y:S01]  /*0620*/  IMAD.SHL.U32 R2, R224, 0x10, RZ ;  /* 0x00000010e0027824 */ /* 0x000fe200078e00ff */
[----:B------:R-:W-:Y:S01]  /*0630*/  LOP3.LUT R0, R0, 0x1c0, RZ, 0xc0, !PT ;  /* 0x000001c000007812 */ /* 0x000fe200078ec0ff */
[----:B------:R-:W-:Y:S01]  /*0640*/  IMAD.SHL.U32 R4, R11, 0x200, RZ ;  /* 0x000002000b047824 */ /* 0x000fe200078e00ff */
[----:B------:R-:W-:Y:S01]  /*0650*/  ISETP.NE.U32.AND P0, PT, R3, 0x1, PT ;  /* 0x000000010300780c */ /* 0x000fe20003f05070 */
[----:B------:R-:W-:Y:S01]  /*0660*/  USHF.R.S32.HI UR57, URZ, 0x1f, UR38 ;  /* 0x0000001f3f397899 */ /* 0x000fe20008011426 */
[C---:B------:R-:W-:Y:S01]  /*0670*/  LOP3.LUT R2, R0.reuse, 0x10, R2, 0xf8, !PT ;  /* 0x0000001000027812 */ /* 0x040fe200078ef802 */
[----:B------:R-:W-:Y:S01]  /*0680*/  UIMAD.WIDE.U32 UR42, UR36, UR44, URZ ;  /* 0x0000002c242a72a5 */ /* 0x000fe2000f8e003f */
[----:B------:R-:W-:Y:S01]  /*0690*/  SHF.R.S32.HI R6, RZ, 0x7, R6 ;  /* 0x00000007ff067819 */ /* 0x000fe20000011406 */
[----:B------:R-:W-:Y:S01]  /*06a0*/  UIMAD UR51, UR37, UR44, URZ ;  /* 0x0000002c253372a4 */ /* 0x000fe2000f8e023f */
[----:B------:R-:W-:Y:S01]  /*06b0*/  LOP3.LUT R3, R0, 0x8, R10, 0xf8, !PT ;  /* 0x0000000800037812 */ /* 0x000fe200078ef80a */
[----:B------:R-:W-:Y:S01]  /*06c0*/  USHF.R.S32.HI UR53, URZ, 0x1f, UR47 ;  /* 0x0000001f3f357899 */ /* 0x000fe2000801142f */
[----:B------:R-:W-:Y:S01]  /*06d0*/  SHF.R.U32.HI R220, RZ, 0x3, R0 ;  /* 0x00000003ffdc7819 */ /* 0x000fe20000011600 */
[----:B------:R-:W-:Y:S01]  /*06e0*/  IMAD R0, R6, 0x800, R4 ;  /* 0x0000080006007824 */ /* 0x000fe200078e0204 */
[----:B------:R-:W-:Y:S01]  /*06f0*/  LOP3.LUT R5, R2, 0x8, R10, 0xf8, !PT ;  /* 0x0000000802057812 */ /* 0x000fe200078ef80a */
[----:B------:R-:W-:Y:S01]  /*0700*/  UIMAD UR50, UR6, UR50, URZ ;  /* 0x00000032063272a4 */ /* 0x000fe2000f8e023f */
[----:B------:R-:W-:Y:S01]  /*0710*/  LOP3.LUT R2, R3, R220, RZ, 0x3c, !PT ;  /* 0x000000dc03027212 */ /* 0x000fe200078e3cff */
[----:B------:R-:W-:Y:S01]  /*0720*/  @!UP2 UIMAD UR49, UR7, UR49, URZ ;  /* 0x000000310731a2a4 */ /* 0x000fe2000f8e023f */
[----:B------:R-:W-:Y:S01]  /*0730*/  LEA.HI R3, R13, R14, RZ, 0x6 ;  /* 0x0000000e0d037211 */ /* 0x000fe200078f30ff */
[----:B------:R-:W-:Y:S01]  /*0740*/  USHF.R.S32.HI UR48, URZ, 0x1f, UR41 ;  /* 0x0000001f3f307899 */ /* 0x000fe20008011429 */
        /* <DEDUP_REMOVED lines=34> */
[----:B------:R-:W-:Y:S01]  /*0970*/  SHF.R.U32.HI R3, RZ, 0x3, R0 ;  /* 0x00000003ff037819 */ /* 0x000fe20000011600 */
[----:B------:R-:W-:-:S02]  /*0980*/  IMAD.SHL.U32 R4, R11, 0x8, RZ ;  /* 0x000000080b047824 */ /* 0x000fc400078e00ff */
        /* <DEDUP_REMOVED lines=12> */
[----:B------:R-:W-:Y:S01]  /*0a50*/  IMAD R250, R218, 0x10, R4 ;  /* 0x00000010dafa7824 */ /* 0x000fe200078e0204 */
        /* <DEDUP_REMOVED lines=20> */
[----:B------:R-:W-:Y:S02]  /*0ba0*/  IMAD.IADD R222, R219, 0x1, R222 ;  /* 0x00000001dbde7824 */ /* 0x000fe400078e02de */
[----:B------:R-:W-:-:S02]  /*0bb0*/  IMAD.IADD R226, R226, 0x1, R225 ;  /* 0x00000001e2e27824 */ /* 0x000fc400078e02e1 */
.L_x_505:
        /* <DEDUP_REMOVED lines=27> */
[----:B----45:R4:W5:Y:S01]  /*0d70*/  @P0 LDG.E R6, [R6.64] ;  /* 0x0000000406060981 */ /* 0x030962000c1e1900 */
        /* <DEDUP_REMOVED lines=25> */
.L_x_477:
        /* <DEDUP_REMOVED lines=22> */
[----:B------:R-:W-:Y:S02]  /*1070*/  UIADD3 UR7, UR27, 0x3f, URZ ;  /* 0x0000003f1b077890 */ /* 0x000fe4000fffe03f */
[----:B------:R-:W-:Y:S02]  /*1080*/  ULDC.64 UR8, c[0x0][0x190] ;  /* 0x0000640000087ab9 */ /* 0x000fe40000000a00 */
[----:B------:R-:W-:Y:S01]  /*1090*/  UIMAD.WIDE.U32 UR10, UR15, UR8, URZ ;  /* 0x000000080f0a72a5 */ /* 0x000fe2000f8e003f */
[----:B------:R-:W-:Y:S01]  /*10a0*/  PLOP3.LUT P0, PT, PT, PT, UP0, 0x80, 0x0 ;  /* 0x000000000000781c */ /* 0x000fe20003f0f008 */
[----:B------:R-:W-:Y:S02]  /*10b0*/  USHF.R.S32.HI UR8, URZ, 0x1f, UR7 ;  /* 0x0000001f3f087899 */ /* 0x000fe40008011407 */
[----:B------:R-:W-:-:S02]  /*10c0*/  UISETP.NE.AND UP1, UPT, UR15, -0x1, UPT ;  /* 0xffffffff0f00788c */ /* 0x000fc4000bf25270 */
[----:B------:R-:W-:Y:S02]  /*10d0*/  @UP0 UIADD3 UR14, UR18, UR24, URZ ;  /* 0x00000018120e0290 */ /* 0x000fe4000fffe03f */
[----:B------:R-:W-:Y:S02]  /*10e0*/  ULEA.HI UR32, UR8, UR7, URZ, 0x6 ;  /* 0x0000000708207291 */ /* 0x000fe4000f8f303f */
[----:B------:R-:W-:Y:S02]  /*10f0*/  ULDC.64 UR16, c[0x0][0x178] ;  /* 0x00005e0000107ab9 */ /* 0x000fe40000000a00 */
[----:B------:R-:W-:Y:S02]  /*1100*/  ULDC.64 UR20, c[0x0][0x198] ;  /* 0x0000660000147ab9 */ /* 0x000fe40000000a00 */
[----:B------:R-:W-:Y:S02]  /*1110*/  UIMAD UR23, UR15, UR9, URZ ;  /* 0x000000090f1772a4 */ /* 0x000fe4000f8e023f */
[----:B------:R-:W-:-:S02]  /*1120*/  UIMAD UR22, UR39, UR16, URZ ;  /* 0x00000010271672a4 */ /* 0x000fc4000f8e023f */
[----:B------:R-:W-:Y:S02]  /*1130*/  @UP0 UIMAD.WIDE.U32 UR8, UR14, UR20, URZ ;  /* 0x000000140e0802a5 */ /* 0x000fe4000f8e003f */
[----:B------:R-:W-:Y:S02]  /*1140*/  ULOP3.LUT UR7, UR32, 0xffffffc0, URZ, 0xc0, !UPT ;  /* 0xffffffc020077892 */ /* 0x000fe4000f8ec03f */
[----:B------:R-:W-:Y:S02]  /*1150*/  UIMAD.WIDE.U32 UR12, UR31, UR16, URZ ;  /* 0x000000101f0c72a5 */ /* 0x000fe4000f8e003f */
[----:B------:R-:W-:Y:S02]  /*1160*/  UIMAD UR17, UR31, UR17, UR22 ;  /* 0x000000111f1172a4 */ /* 0x000fe4000f8e0216 */
[----:B------:R-:W-:Y:S02]  /*1170*/  @UP0 UIMAD UR35, UR14, UR21, UR9 ;  /* 0x000000150e2302a4 */ /* 0x000fe4000f8e0209 */
        /* <DEDUP_REMOVED lines=19> */
.L_x_479:
        /* <DEDUP_REMOVED lines=18> */
.L_x_480:
[----:B------:R-:W-:Y:S01]  /*13d0*/  IABS R8, c[0x0][0x1c8] ;  /* 0x0000720000087a13 */ /* 0x000fe20000000000 */
[----:B------:R-:W-:Y:S01]  /*13e0*/  ULDC.64 UR10, c[0x0][0x370] ;  /* 0x0000dc00000a7ab9 */ /* 0x000fe20000000a00 */
[----:B--2---:R-:W-:Y:S01]  /*13f0*/  IABS R7, UR38 ;  /* 0x0000002600077c13 */ /* 0x004fe20008000000 */
[----:B------:R-:W-:Y:S01]  /*1400*/  @UP1 UIMAD.WIDE.U32 UR8, UR15, UR10, URZ ;  /* 0x0000000a0f0812a5 */ /* 0x000fe2000f8e003f */
[----:B------:R-:W1:Y:S01]  /*1410*/  I2F.RP R4, R8 ;  /* 0x0000000800047306 */ /* 0x000e620000209400 */
[----:B------:R-:W-:Y:S01]  /*1420*/  ULDC UR12, c[0x0][0x224] ;  /* 0x00008900000c7ab9 */ /* 0x000fe20000000800 */
[----:B------:R-:W-:Y:S01]  /*1430*/  ISETP.NE.AND P1, PT, RZ, c[0x0][0x1c8], PT ;  /* 0x00007200ff007a0c */ /* 0x000fe20003f25270 */
[----:B------:R-:W-:Y:S02]  /*1440*/  @UP1 UIMAD UR26, UR15, UR11, UR9 ;  /* 0x0000000b0f1a12a4 */ /* 0x000fe4000f8e0209 */
[----:B------:R-:W-:-:S02]  /*1450*/  USHF.R.S32.HI UR20, URZ, 0x1f, UR25 ;  /* 0x0000001f3f147899 */ /* 0x000fc40008011419 */
        /* <DEDUP_REMOVED lines=32> */
[----:B------:R-:W-:-:S02]  /*1660*/  UIADD3 UR8, UP0, UR14, UR8, URZ ;  /* 0x000000080e087290 */ /* 0x000fc4000ff1e03f */
[----:B------:R-:W-:Y:S01]  /*1670*/  ULDC UR12, c[0x0][0x234] ;  /* 0x00008d00000c7ab9 */ /* 0x000fe20000000800 */
        /* <DEDUP_REMOVED lines=15> */
[----:B------:R-:W-:Y:S02]  /*1770*/  ISETP.LE.AND P0, PT, RZ, UR56, PT ;  /* 0x00000038ff007c0c */ /* 0x000fe4000bf03270 */
[----:B------:R-:W-:-:S13]  /*1780*/  ISETP.GE.U32.AND P2, PT, R5, R8, PT ;  /* 0x000000080500720c */ /* 0x000fda0003f46070 */
[----:B------:R-:W-:-:S05]  /*1790*/  @P2 IADD3 R4, R4, 0x1, RZ ;  /* 0x0000000104042810 */ /* 0x000fca0007ffe0ff */
[----:B------:R-:W-:Y:S01]  /*17a0*/  @!P0 IMAD.MOV R4, RZ, RZ, -R4 ;  /* 0x000000ffff048224 */ /* 0x000fe200078e0a04 */
[----:B------:R-:W-:Y:S02]  /*17b0*/  PLOP3.LUT P0, PT, PT, PT, UP2, 0x80, 0x0 ;  /* 0x000000000000781c */ /* 0x000fe40003f0f028 */
[----:B------:R-:W-:-:S04]  /*17c0*/  @!P1 LOP3.LUT R4, RZ, c[0x0][0x1c8], RZ, 0x33, !PT ;  /* 0x00007200ff049a12 */ /* 0x000fc800078e33ff */
[----:B------:R-:W-:-:S07]  /*17d0*/  SHF.R.S32.HI R16, RZ, 0x1f, R4 ;  /* 0x0000001fff107819 */ /* 0x000fce0000011404 */
[----:B------:R-:W-:Y:S05]  /*17e0*/  @!P0 BRA `(.L_x_481) ;  /* 0x0000005000008947 */ /* 0x000fea0003800000 */
[----:B------:R-:W-:Y:S02]  /*17f0*/  ULDC UR7, c[0x0][0x224] ;  /* 0x0000890000077ab9 */ /* 0x000fe40000000800 */
[----:B------:R-:W-:-:S04]  /*1800*/  @!UP1 UIMAD UR15, UR31, UR7, URZ ;  /* 0x000000071f0f92a4 */ /* 0x000fc8000f8e023f */
[----:B------:R-:W-:-:S04]  /*1810*/  ULEA UR7, UR31, UR15, 0x7 ;  /* 0x0000000f1f077291 */ /* 0x000fc8000f8e383f */
[----:B------:R-:W-:Y:S01]  /*1820*/  UIMAD UR11, UR55, UR38, UR7 ;  /* 0x00000026370b72a4 */ /* 0x000fe2000f8e0207 */
[----:B------:R-:W-:Y:S05]  /*1830*/  BRA `(.L_x_482) ;  /* 0x0000001000007947 */ /* 0x000fea0003800000 */
.L_x_481:
[----:B------:R-:W-:Y:S02]  /*1840*/  UMOV UR11, UR50 ;  /* 0x00000032000b7c82 */ /* 0x000fe40008000000 */
.L_x_482:
[----:B------:R-:W-:Y:S01]  /*1850*/  SHF.R.S32.HI R22, RZ, 0x1f, R243 ;  /* 0x0000001fff167819 */ /* 0x000fe200000114f3 */
[----:B------:R-:W1:Y:S01]  /*1860*/  S2R R10, SR_TID.X ;  /* 0x00000000000a7919 */ /* 0x000e620000002100 */
[----:B------:R-:W-:Y:S01]  /*1870*/  IADD3 R5, P1, R243, UR14, RZ ;  /* 0x0000000ef3057c10 */ /* 0x000fe2000ff3e0ff */
[----:B------:R-:W-:Y:S01]  /*1880*/  UIADD3 UR8, UP5, UP4, UR8, UR41, UR47 ;  /* 0x0000002908087290 */ /* 0x000fe2000fcbe02f */
[--C-:B------:R-:W-:Y:S01]  /*1890*/  SHF.R.S32.HI R249, RZ, 0x1f, R248.reuse ;  /* 0x0000001ffff97819 */ /* 0x100fe200000114f8 */
[----:B------:R-:W-:Y:S01]  /*18a0*/  IMAD.U32 R12, RZ, RZ, UR38 ;  /* 0x00000026ff0c7e24 */ /* 0x000fe2000f8e00ff */
[----:B------:R-:W-:Y:S01]  /*18b0*/  IADD3.X R7, R22, UR28, RZ, P1, !PT ;  /* 0x0000001c16077c10 */ /* 0x000fe20008ffe4ff */
[----:B------:R-:W-:Y:S01]  /*18c0*/  UIADD3 UR15, UP1, UP0, UR13, UR8, UR16 ;  /* 0x000000080d0f7290 */ /* 0x000fe2000f83e010 */
[----:B------:R-:W-:Y:S01]  /*18d0*/  IADD3 R6, P0, R248, UR22, RZ ;  /* 0x00000016f8067c10 */ /* 0x000fe2000ff1e0ff */
[----:B------:R-:W-:Y:S01]  /*18e0*/  IMAD.WIDE.U32 R8, R5, c[0x0][0x190], R248 ;  /* 0x0000640005087a25 */ /* 0x000fe200078e00f8 */
[----:B------:R-:W-:Y:S01]  /*18f0*/  ULDC.64 UR8, c[0x0][0x1a8] ;  /* 0x00006a0000087ab9 */ /* 0x000fe20000000a00 */
[----:B------:R-:W-:Y:S01]  /*1900*/  BSSY B1, `(.L_x_478) ;  /* 0x00006b9000017945 */ /* 0x000fe20003800000 */
[----:B------:R-:W-:Y:S01]  /*1910*/  UIMAD UR7, UR61, UR8, URZ ;  /* 0x000000083d0772a4 */ /* 0x000fe2000f8e023f */
[----:B------:R-:W-:Y:S01]  /*1920*/  IMAD R7, R7, c[0x0][0x190], RZ ;  /* 0x0000640007077a24 */ /* 0x000fe200078e02ff */
[----:B------:R-:W-:Y:S01]  /*1930*/  IADD3 R8, P1, R8, UR40, RZ ;  /* 0x0000002808087c10 */ /* 0x000fe2000ff3e0ff */
[----:B------:R-:W-:-:S02]  /*1940*/  UMOV UR39, 0x4 ;  /* 0x0000000400277882 */ /* 0x000fc40000000000 */
[----:B------:R-:W-:Y:S01]  /*1950*/  IMAD R5, R5, c[0x0][0x194], R7 ;  /* 0x0000650005057a24 */ /* 0x000fe200078e0207 */
[----:B------:R-:W-:Y:S01]  /*1960*/  IADD3.X R7, R249, UR26, RZ, P0, !PT ;  /* 0x0000001af9077c10 */ /* 0x000fe200087fe4ff */
[----:B------:R-:W-:Y:S02]  /*1970*/  UIMAD UR13, UR38, UR9, UR7 ;  /* 0x00000009260d72a4 */ /* 0x000fe4000f8e0207 */
[----:B------:R-:W-:Y:S01]  /*1980*/  UIADD3 UR11, UR14, UR11, URZ ;  /* 0x0000000b0e0b7290 */ /* 0x000fe2000fffe03f */
[----:B------:R-:W-:Y:S01]  /*1990*/  IADD3.X R9, R9, UR33, R5, P1, !PT ;  /* 0x0000002109097c10 */ /* 0x000fe20008ffe405 */
[----:B------:R-:W-:Y:S01]  /*19a0*/  IMAD.U32 R5, RZ, RZ, UR14 ;  /* 0x0000000eff057e24 */ /* 0x000fe2000f8e00ff */
[----:B------:R-:W-:Y:S02]  /*19b0*/  ULDC.64 UR8, c[0x0][0x378] ;  /* 0x0000de0000087ab9 */ /* 0x000fe40000000a00 */
[----:B------:R-:W-:Y:S01]  /*19c0*/  UIMAD UR7, UR61, UR8, URZ ;  /* 0x000000083d0772a4 */ /* 0x000fe2000f8e023f */
[----:B------:R-:W-:Y:S01]  /*19d0*/  IMAD.WIDE.U32 R6, R5, c[0x0][0x370], R6 ;  /* 0x0000dc0005067a25 */ /* 0x000fe200078e0006 */
[----:B-1----:R-:W-:-:S02]  /*19e0*/  SHF.R.S32.HI R5, RZ, 0x1f, R10 ;  /* 0x0000001fff057819 */ /* 0x002fc4000001140a */
[----:B------:R-:W-:Y:S02]  /*19f0*/  UIMAD UR10, UR38, UR9, UR7 ;  /* 0x00000009260a72a4 */ /* 0x000fe4000f8e0207 */
[----:B------:R-:W-:Y:S01]  /*1a00*/  LEA.HI R5, R5, R10, RZ, 0x5 ;  /* 0x0000000a05057211 */ /* 0x000fe200078f28ff */
[----:B------:R-:W-:Y:S02]  /*1a10*/  ULDC.64 UR8, c[0x0][0x370] ;  /* 0x0000dc0000087ab9 */ /* 0x000fe40000000a00 */
[----:B------:R-:W-:Y:S01]  /*1a20*/  UIMAD UR7, UR28, UR8, URZ ;  /* 0x000000081c0772a4 */ /* 0x000fe2000f8e023f */
[----:B------:R-:W-:Y:S01]  /*1a30*/  LOP3.LUT R11, R5, 0xffffffe0, RZ, 0xc0, !PT ;  /* 0xffffffe0050b7812 */ /* 0x000fe200078ec0ff */
[----:B------:R-:W-:Y:S02]  /*1a40*/  ULEA.HI.SX32 UR8, UR32, 0xffffffff, 0x1a ;  /* 0xffffffff20087891 */ /* 0x000fe4000f8fd23f */
[----:B------:R-:W-:Y:S02]  /*1a50*/  UIMAD UR7, UR14, UR9, UR7 ;  /* 0x000000090e0772a4 */ /* 0x000fe4000f8e0207 */
[----:B------:R-:W-:Y:S01]  /*1a60*/  IMAD.IADD R11, R10, 0x1, -R11 ;  /* 0x000000010a0b7824 */ /* 0x000fe200078e0a0b */
[----:B------:R-:W-:Y:S01]  /*1a70*/  SHF.R.S32.HI R10, RZ, 0x5, R5 ;  /* 0x00000005ff0a7819 */ /* 0x000fe20000011405 */
[----:B------:R-:W-:Y:S01]  /*1a80*/  IMAD.U32 R5, RZ, RZ, UR38 ;  /* 0x00000026ff057e24 */ /* 0x000fe2000f8e00ff */
[----:B------:R-:W-:Y:S01]  /*1a90*/  UIADD3 UR9, UR14, UR12, URZ ;  /* 0x0000000c0e097290 */ /* 0x000fe2000fffe03f */
[----:B------:R-:W-:Y:S01]  /*1aa0*/  IADD3 R7, R7, UR7, RZ ;  /* 0x0000000707077c10 */ /* 0x000fe2000fffe0ff */
[----:B------:R-:W-:Y:S01]  /*1ab0*/  UIADD3.X UR7, UR17, UR48, UR53, UP5, UP4 ;  /* 0x0000003011077290 */ /* 0x000fe2000afe8435 */
[----:B------:R-:W-:Y:S01]  /*1ac0*/  IMAD.WIDE.U32 R8, R5, c[0x0][0x1a8], R8 ;  /* 0x00006a0005087a25 */ /* 0x000fe200078e0008 */
[----:B------:R-:W-:-:S02]  /*1ad0*/  UISETP.GE.AND UP4, UPT, UR27, 0x1, UPT ;  /* 0x000000011b00788c */ /* 0x000fc4000bf86270 */
[----:B------:R-:W-:Y:S01]  /*1ae0*/  UIADD3.X UR7, UR23, UR7, UR21, UP1, UP0 ;  /* 0x0000000717077290 */ /* 0x000fe20008fe0415 */
[----:B------:R-:W-:Y:S01]  /*1af0*/  IMAD R10, R10, UR46, R11 ;  /* 0x0000002e0a0a7c24 */ /* 0x000fe2000f8e020b */
[----:B------:R-:W-:Y:S01]  /*1b00*/  IADD3 R11, R9, UR13, RZ ;  /* 0x0000000d090b7c10 */ /* 0x000fe2000fffe0ff */
[----:B------:R-:W-:Y:S01]  /*1b10*/  IMAD R5, R22, c[0x0][0x370], RZ ;  /* 0x0000dc0016057a24 */ /* 0x000fe200078e02ff */
[----:B------:R-:W-:Y:S01]  /*1b20*/  ULDC.64 UR32, c[0x0][0x200] ;  /* 0x0000800000207ab9 */ /* 0x000fe20000000a00 */
[----:B------:R-:W-:Y:S01]  /*1b30*/  IMAD.WIDE.U32 R6, R12, c[0x0][0x378], R6 ;  /* 0x0000de000c067a25 */ /* 0x000fe200078e0006 */
[----:B------:R-:W-:-:S03]  /*1b40*/  LEA R12, P1, R8, c[0x0][0x160], 0x1 ;  /* 0x00005800080c7a11 */ /* 0x000fc600078208ff */
[----:B------:R-:W-:Y:S01]  /*1b50*/  IMAD R9, R243, c[0x0][0x374], R5 ;  /* 0x0000dd00f3097a24 */ /* 0x000fe200078e0205 */
[----:B------:R-:W-:Y:S01]  /*1b60*/  IADD3 R5, P0, R10, UR15, RZ ;  /* 0x0000000f0a057c10 */ /* 0x000fe2000ff1e0ff */
[----:B------:R-:W-:Y:S01]  /*1b70*/  UIMAD.WIDE UR14, UR9, UR39, UR32 ;  /* 0x00000027090e72a5 */ /* 0x000fe2000f8e0220 */
[----:B------:R-:W-:Y:S02]  /*1b80*/  LEA.HI.X R13, R8, c[0x0][0x164], R11, 0x1, P1 ;  /* 0x00005900080d7a11 */ /* 0x000fe400008f0c0b */
[----:B------:R-:W-:Y:S01]  /*1b90*/  LEA.HI.X.SX32 R8, R10, UR7, 0x1, P0 ;  /* 0x000000070a087c11 */ /* 0x000fe200080f0eff */
[----:B------:R-:W-:Y:S01]  /*1ba0*/  ULDC.64 UR32, c[0x0][0x3c8] ;  /* 0x0000f20000207ab9 */ /* 0x000fe20000000a00 */
[----:B------:R-:W-:Y:S01]  /*1bb0*/  PLOP3.LUT P0, PT, PT, PT, UP4, 0x80, 0x0 ;  /* 0x000000000000781c */ /* 0x000fe20003f0f048 */
[----:B------:R-:W-:Y:S01]  /*1bc0*/  UIMAD.WIDE UR16, UR11, UR39, UR32 ;  /* 0x000000270b1072a5 */ /* 0x000fe2000f8e0220 */
[----:B------:R-:W-:Y:S02]  /*1bd0*/  IADD3 R7, R7, UR10, RZ ;  /* 0x0000000a07077c10 */ /* 0x000fe4000fffe0ff */
[----:B------:R-:W-:-:S03]  /*1be0*/  LEA R228, P1, R5, c[0x0][0x350], 0x2 ;  /* 0x0000d40005e47a11 */ /* 0x000fc600078210ff */
[----:B------:R-:W-:Y:S01]  /*1bf0*/  IMAD.WIDE.U32 R6, R243, c[0x0][0x370], R6 ;  /* 0x0000dc00f3067a25 */ /* 0x000fe200078e0006 */
[----:B------:R-:W-:-:S03]  /*1c00*/  LEA.HI.X R229, R5, c[0x0][0x354], R8, 0x2, P1 ;  /* 0x0000d50005e57a11 */ /* 0x000fc600008f1408 */
[----:B------:R-:W-:Y:S01]  /*1c10*/  IMAD.IADD R7, R7, 0x1, R9 ;  /* 0x0000000107077824 */ /* 0x000fe200078e0209 */
[----:B------:R-:W-:-:S04]  /*1c20*/  LEA R10, P2, R6, c[0x0][0x330], 0x1 ;  /* 0x0000cc00060a7a11 */ /* 0x000fc800078408ff */
[----:B------:R-:W-:Y:S01]  /*1c30*/  LEA.HI.X R11, R6, c[0x0][0x334], R7, 0x1, P2 ;  /* 0x0000cd00060b7a11 */ /* 0x000fe200010f0c07 */
[----:B------:R-:W-:Y:S05]  /*1c40*/  @!P0 BRA `(.L_x_483) ;  /* 0x0000600000008947 */ /* 0x000fea0003800000 */
[----:B------:R-:W-:Y:S01]  /*1c50*/  UMOV UR7, UR8 ;  /* 0x0000000800077c82 */ /* 0x000fe20008000000 */
[----:B------:R-:W-:Y:S01]  /*1c60*/  IADD3 R14, R243, 0x20, RZ ;  /* 0x00000020f30e7810 */ /* 0x000fe20007ffe0ff */
[----:B------:R-:W-:Y:S01]  /*1c70*/  ULDC.64 UR8, c[0x0][0x198] ;  /* 0x0000660000087ab9 */ /* 0x000fe20000000a00 */
[----:B------:R-:W-:Y:S01]  /*1c80*/  IMAD.U32 R5, RZ, RZ, UR25 ;  /* 0x00000019ff057e24 */ /* 0x000fe2000f8e00ff */
[----:B------:R-:W-:Y:S01]  /*1c90*/  UIMAD UR10, UR7, -0x40, UR27 ;  /* 0xffffffc0070a78a4 */ /* 0x000fe2000f8e021b */
[----:B------:R-:W-:Y:S01]  /*1ca0*/  IMAD.MOV.U32 R17, RZ, RZ, 0x40 ;  /* 0x00000040ff117424 */ /* 0x000fe200078e00ff */
[----:B------:R-:W-:Y:S01]  /*1cb0*/  UIMAD UR8, UR20, UR8, URZ ;  /* 0x00000008140872a4 */ /* 0x000fe2000f8e023f */
[C-C-:B------:R-:W-:Y:S01]  /*1cc0*/  IMAD.WIDE.U32 R8, R5.reuse, c[0x0][0x198], R248.reuse ;  /* 0x0000660005087a25 */ /* 0x140fe200078e00f8 */
[----:B------:R-:W-:Y:S01]  /*1cd0*/  ULDC.64 UR12, c[0x0][0x1a0] ;  /* 0x00006800000c7ab9 */ /* 0x000fe20000000a00 */
[----:B------:R-:W-:Y:S01]  /*1ce0*/  MOV R234, R10 ;  /* 0x0000000a00ea7202 */ /* 0x000fe20000000f00 */
[----:B------:R-:W-:Y:S01]  /*1cf0*/  UIMAD UR11, UR25, UR9, UR8 ;  /* 0x00000009190b72a4 */ /* 0x000fe2000f8e0208 */
[----:B------:R-:W-:Y:S01]  /*1d00*/  ISETP.GE.AND P3, PT, R14, UR10, PT ;  /* 0x0000000a0e007c0c */ /* 0x000fe2000bf66270 */
[----:B------:R-:W-:Y:S01]  /*1d10*/  UIMAD UR8, UR19, -0x40, UR6 ;  /* 0xffffffc0130878a4 */ /* 0x000fe2000f8e0206 */
[----:B------:R-:W-:Y:S01]  /*1d20*/  IMAD.WIDE.U32 R6, R5, c[0x0][0x1a0], R248 ;  /* 0x0000680005067a25 */ /* 0x000fe200078e00f8 */
[----:B------:R-:W-:Y:S01]  /*1d30*/  UIMAD UR9, UR20, UR12, URZ ;  /* 0x0000000c140972a4 */ /* 0x000fe2000f8e023f */
[----:B------:R-:W-:-:S02]  /*1d40*/  IADD3 R8, P2, R8, UR34, RZ ;  /* 0x0000002208087c10 */ /* 0x000fc4000ff5e0ff */
[----:B------:R-:W-:Y:S01]  /*1d50*/  IMAD.MOV.U32 R235, RZ, RZ, R11 ;  /* 0x000000ffffeb7224 */ /* 0x000fe200078e000b */
[----:B------:R-:W-:Y:S01]  /*1d60*/  ISETP.GE.AND P1, PT, R14, UR8, PT ;  /* 0x000000080e007c0c */ /* 0x000fe2000bf26270 */
[C---:B------:R-:W-:Y:S01]  /*1d70*/  IMAD.WIDE.U32 R14, R17.reuse, c[0x0][0x370], RZ ;  /* 0x0000dc00110e7a25 */ /* 0x040fe200078e00ff */
[----:B------:R-:W-:Y:S01]  /*1d80*/  UIMAD UR9, UR25, UR13, UR9 ;  /* 0x0000000d190972a4 */ /* 0x000fe2000f8e0209 */
[----:B------:R-:W-:Y:S02]  /*1d90*/  IADD3 R6, P0, R6, UR29, RZ ;  /* 0x0000001d06067c10 */ /* 0x000fe4000ff1e0ff */
[----:B------:R-:W-:Y:S01]  /*1da0*/  IMAD R10, R17, c[0x0][0x374], RZ ;  /* 0x0000dd00110a7a24 */ /* 0x000fe200078e02ff */
[----:B------:R-:W-:Y:S01]  /*1db0*/  @!P3 IADD3 R14, P4, R234, R14, RZ ;  /* 0x0000000eea0eb210 */ /* 0x000fe20007f9e0ff */
[----:B------:R-:W-:Y:S01]  /*1dc0*/  IMAD.U32 R5, RZ, RZ, UR11 ;  /* 0x0000000bff057e24 */ /* 0x000fe2000f8e00ff */
[----:B------:R-:W-:Y:S01]  /*1dd0*/  MOV R11, UR9 ;  /* 0x00000009000b7c02 */ /* 0x000fe20008000f00 */
[----:B------:R-:W-:Y:S01]  /*1de0*/  IMAD.MOV.U32 R232, RZ, RZ, R12 ;  /* 0x000000ffffe87224 */ /* 0x000fe200078e000c */
[----:B------:R-:W-:Y:S01]  /*1df0*/  @!P3 IADD3.X R15, R235, R15, R10, P4, !PT ;  /* 0x0000000feb0fb210 */ /* 0x000fe200027fe40a */
[----:B------:R-:W-:Y:S01]  /*1e00*/  IMAD.MOV.U32 R233, RZ, RZ, R13 ;  /* 0x000000ffffe97224 */ /* 0x000fe200078e000d */
[----:B------:R-:W-:Y:S01]  /*1e10*/  IADD3.X R9, R9, UR35, R5, P2, !PT ;  /* 0x0000002309097c10 */ /* 0x000fe200097fe405 */
[----:B------:R-:W-:Y:S01]  /*1e20*/  IMAD.WIDE.U32 R12, R17, c[0x0][0x190], RZ ;  /* 0x00006400110c7a25 */ /* 0x000fe200078e00ff */
[----:B------:R-:W-:Y:S01]  /*1e30*/  IADD3.X R7, R7, UR30, R11, P0, !PT ;  /* 0x0000001e07077c10 */ /* 0x000fe200087fe40b */
[----:B------:R-:W-:Y:S01]  /*1e40*/  UMOV UR9, UR14 ;  /* 0x0000000e00097c82 */ /* 0x000fe20008000000 */
[C---:B------:R-:W-:Y:S01]  /*1e50*/  @!P1 IADD3 R18, P4, R243.reuse, 0x20, RZ ;  /* 0x00000020f3129810 */ /* 0x040fe20007f9e0ff */
[----:B------:R-:W-:Y:S01]  /*1e60*/  IMAD R10, R16, c[0x0][0x1b0], RZ ;  /* 0x00006c00100a7a24 */ /* 0x000fe200078e02ff */
[----:B------:R-:W-:Y:S01]  /*1e70*/  @!P3 IADD3 R12, P0, R232, R12, RZ ;  /* 0x0000000ce80cb210 */ /* 0x000fe20007f1e0ff */
[----:B------:R-:W-:Y:S01]  /*1e80*/  IMAD R5, R16, c[0x0][0x1b8], RZ ;  /* 0x00006e0010057a24 */ /* 0x000fe200078e02ff */
[----:B------:R-:W-:Y:S01]  /*1e90*/  ISETP.GE.AND P2, PT, R243, UR8, PT ;  /* 0x00000008f3007c0c */ /* 0x000fe2000bf46270 */
[----:B------:R-:W-:Y:S01]  /*1ea0*/  IMAD R16, R17, c[0x0][0x194], RZ ;  /* 0x0000650011107a24 */ /* 0x000fe200078e02ff */
[----:B------:R-:W-:Y:S01]  /*1eb0*/  SHF.L.U32 R242, R250, 0x2, RZ ;  /* 0x00000002faf27819 */ /* 0x000fe200000006ff */
[C---:B------:R-:W-:Y:S01]  /*1ec0*/  IMAD R10, R4.reuse, c[0x0][0x1b4], R10 ;  /* 0x00006d00040a7a24 */ /* 0x040fe200078e020a */
[----:B------:R-:W-:Y:S01]  /*1ed0*/  UMOV UR8, UR15 ;  /* 0x0000000f00087c82 */ /* 0x000fe20008000000 */
[----:B------:R-:W-:Y:S01]  /*1ee0*/  IMAD.WIDE.U32 R8, R4, c[0x0][0x1b0], R8 ;  /* 0x00006c0004087a25 */ /* 0x000fe200078e0008 */
[----:B------:R-:W-:-:S02]  /*1ef0*/  @!P3 IADD3.X R13, R233, R13, R16, P0, !PT ;  /* 0x0000000de90db210 */ /* 0x000fc400007fe410 */
[C---:B------:R-:W-:Y:S01]  /*1f00*/  @!P1 IADD3 R20, P0, R243.reuse, 0x20, RZ ;  /* 0x00000020f3149810 */ /* 0x040fe20007f1e0ff */
[--C-:B------:R-:W-:Y:S01]  /*1f10*/  @!P1 IMAD.X R16, RZ, RZ, R22.reuse, P4 ;  /* 0x000000ffff109224 */ /* 0x100fe200020e0616 */
[----:B------:R-:W-:Y:S01]  /*1f20*/  ISETP.GE.AND P4, PT, R243, UR10, PT ;  /* 0x0000000af3007c0c */ /* 0x000fe2000bf86270 */
[C---:B------:R-:W-:Y:S01]  /*1f30*/  IMAD R11, R4.reuse, c[0x0][0x1bc], R5 ;  /* 0x00006f00040b7a24 */ /* 0x040fe200078e0205 */
[----:B------:R-:W-:Y:S01]  /*1f40*/  IADD3 R5, R9, R10, RZ ;  /* 0x0000000a09057210 */ /* 0x000fe20007ffe0ff */
[----:B------:R-:W-:Y:S01]  /*1f50*/  @!P1 IMAD.X R21, RZ, RZ, R22, P0 ;  /* 0x000000ffff159224 */ /* 0x000fe200000e0616 */
[----:B------:R-:W-:Y:S01]  /*1f60*/  PLOP3.LUT P0, PT, PT, PT, UP3, 0x80, 0x0 ;  /* 0x000000000000781c */ /* 0x000fe20003f0f038 */
[----:B------:R-:W-:Y:S01]  /*1f70*/  IMAD.WIDE.U32 R6, R4, c[0x0][0x1b8], R6 ;  /* 0x00006e0004067a25 */ /* 0x000fe200078e0006 */
[----:B------:R-:W-:Y:S02]  /*1f80*/  @!P1 MOV R9, R5 ;  /* 0x0000000500099202 */ /* 0x000fe40000000f00 */
[----:B------:R-:W-:Y:S01]  /*1f90*/  MOV R240, 0x7f800000 ;  /* 0x7f80000000f07802 */ /* 0x000fe20000000f00 */
[----:B------:R-:W-:Y:S01]  /*1fa0*/  @!P1 IMAD R16, R16, c[0x0][0x198], RZ ;  /* 0x0000660010109a24 */ /* 0x000fe200078e02ff */
[----:B------:R-:W-:Y:S01]  /*1fb0*/  IADD3 R7, R7, R11, RZ ;  /* 0x0000000b07077210 */ /* 0x000fe20007ffe0ff */
[----:B------:R-:W-:Y:S01]  /*1fc0*/  @!P2 IMAD.MOV.U32 R4, RZ, RZ, R8 ;  /* 0x000000ffff04a224 */ /* 0x000fe200078e0008 */
[----:B------:R-:W-:Y:S01]  /*1fd0*/  @!P1 MOV R10, R6 ;  /* 0x00000006000a9202 */ /* 0x000fe20000000f00 */
[----:B------:R-:W-:-:S02]  /*1fe0*/  @!P2 IMAD R17, R22, c[0x0][0x198], RZ ;  /* 0x000066001611aa24 */ /* 0x000fc400078e02ff */
[C---:B------:R-:W-:Y:S02]  /*1ff0*/  @!P1 IMAD R23, R18.reuse, c[0x0][0x19c], R16 ;  /* 0x0000670012179a24 */ /* 0x040fe400078e0210 */
[----:B------:R-:W-:Y:S01]  /*2000*/  @P0 BAR.SYNC.DEFER_BLOCKING 0x0 ;  /* 0x0000000000000b1d */ /* 0x000fe20000010000 */
[----:B------:R-:W-:-:S04]  /*2010*/  @!P1 IMAD.WIDE.U32 R18, R18, c[0x0][0x198], R8 ;  /* 0x0000660012129a25 */ /* 0x000fc800078e0008 */
[----:B------:R-:W-:Y:S02]  /*2020*/  @!P1 IMAD R8, R21, c[0x0][0x1a0], RZ ;  /* 0x0000680015089a24 */ /* 0x000fe400078e02ff */
[----:B------:R-:W-:Y:S02]  /*2030*/  @!P1 IMAD.MOV.U32 R11, RZ, RZ, R7 ;  /* 0x000000ffff0b9224 */ /* 0x000fe400078e0007 */
[C---:B------:R-:W-:Y:S02]  /*2040*/  @!P2 IMAD R9, R243.reuse, c[0x0][0x19c], R17 ;  /* 0x00006700f309aa24 */ /* 0x040fe400078e0211 */
[----:B------:R-:W-:-:S04]  /*2050*/  @!P2 IMAD.WIDE.U32 R4, R243, c[0x0][0x198], R4 ;  /* 0x00006600f304aa25 */ /* 0x000fc800078e0004 */
[C---:B------:R-:W-:Y:S01]  /*2060*/  @!P1 IMAD R24, R20.reuse, c[0x0][0x1a4], R8 ;  /* 0x0000690014189a24 */ /* 0x040fe200078e0208 */
[----:B------:R-:W-:Y:S01]  /*2070*/  @!P2 IADD3 R9, R5, R9, RZ ;  /* 0x000000090509a210 */ /* 0x000fe20007ffe0ff */
[----:B------:R-:W-:Y:S01]  /*2080*/  @!P1 IMAD.WIDE.U32 R20, R20, c[0x0][0x1a0], R10 ;  /* 0x0000680014149a25 */ /* 0x000fe200078e000a */
[----:B------:R-:W-:Y:S02]  /*2090*/  @!P2 LEA R10, P6, R4, c[0x0][0x168], 0x1 ;  /* 0x00005a00040aaa11 */ /* 0x000fe400078c08ff */
[----:B------:R-:W-:Y:S01]  /*20a0*/  @!P1 LEA R8, P5, R18, c[0x0][0x168], 0x1 ;  /* 0x00005a0012089a11 */ /* 0x000fe200078a08ff */
[----:B------:R-:W-:Y:S01]  /*20b0*/  @!P2 IMAD R16, R22, c[0x0][0x1a0], RZ ;  /* 0x000068001610aa24 */ /* 0x000fe200078e02ff */
[----:B------:R-:W-:Y:S01]  /*20c0*/  @!P2 LEA.HI.X R11, R4, c[0x0][0x16c], R9, 0x1, P6 ;  /* 0x00005b00040baa11 */ /* 0x000fe200030f0c09 */
[----:B------:R-:W-:Y:S01]  /*20d0*/  @!P1 IMAD.IADD R5, R19, 0x1, R23 ;  /* 0x0000000113059824 */ /* 0x000fe200078e0217 */
[----:B------:R1:W-:Y:S01]  /*20e0*/  @P4 STS.128 [R230+0x8000], RZ ;  /* 0x008000ffe6004388 */ /* 0x0003e20000000c00 */
[----:B------:R-:W-:-:S02]  /*20f0*/  @!P2 IMAD R22, R243, c[0x0][0x1a4], R16 ;  /* 0x00006900f316aa24 */ /* 0x000fc400078e0210 */
[----:B------:R-:W-:Y:S01]  /*2100*/  @!P2 IMAD.WIDE.U32 R16, R243, c[0x0][0x1a0], R6 ;  /* 0x00006800f310aa25 */ /* 0x000fe200078e0006 */
[----:B------:R1:W-:Y:S01]  /*2110*/  @P4 STS.128 [R230+0xa000], RZ ;  /* 0x00a000ffe6004388 */ /* 0x0003e20000000c00 */
[----:B------:R-:W-:Y:S02]  /*2120*/  @!P1 LEA.HI.X R9, R18, c[0x0][0x16c], R5, 0x1, P5 ;  /* 0x00005b0012099a11 */ /* 0x000fe400028f0c05 */
[----:B------:R-:W-:Y:S01]  /*2130*/  IADD3 R5, R250, 0x8, RZ ;  /* 0x00000008fa057810 */ /* 0x000fe20007ffe0ff */
[----:B------:R1:W-:Y:S01]  /*2140*/  @P4 STS.128 [R230+0xc000], RZ ;  /* 0x00c000ffe6004388 */ /* 0x0003e20000000c00 */
[----:B------:R-:W-:Y:S01]  /*2150*/  @!P2 IADD3 R7, R17, R22, RZ ;  /* 0x000000161107a210 */ /* 0x000fe20007ffe0ff */
[----:B------:R-:W-:Y:S01]  /*2160*/  IMAD.MOV.U32 R239, RZ, RZ, 0x7f800000 ;  /* 0x7f800000ffef7424 */ /* 0x000fe200078e00ff */
[----:B------:R-:W-:Y:S01]  /*2170*/  @!P2 LEA R6, P6, R16, c[0x0][0x170], 0x1 ;  /* 0x00005c001006aa11 */ /* 0x000fe200078c08ff */
[----:B------:R1:W-:Y:S01]  /*2180*/  @P4 STS.128 [R230+0xe000], RZ ;  /* 0x00e000ffe6004388 */ /* 0x0003e20000000c00 */
[----:B------:R-:W-:Y:S01]  /*2190*/  @!P1 IMAD.IADD R17, R21, 0x1, R24 ;  /* 0x0000000115119824 */ /* 0x000fe200078e0218 */
[----:B------:R-:W-:-:S02]  /*21a0*/  @!P1 LEA R4, P5, R20, c[0x0][0x170], 0x1 ;  /* 0x00005c0014049a11 */ /* 0x000fc400078a08ff */
[----:B------:R-:W-:Y:S01]  /*21b0*/  @!PT LDS RZ, [RZ] ;  /* 0x00000000fffff984 */ /* 0x000fe20000000800 */
[----:B------:R-:W-:Y:S01]  /*21c0*/  @!PT LDS RZ, [RZ] ;  /* 0x00000000fffff984 */ /* 0x000fe20000000800 */
[----:B------:R-:W-:Y:S01]  /*21d0*/  @!PT LDS RZ, [RZ] ;  /* 0x00000000fffff984 */ /* 0x000fe20000000800 */
[----:B------:R1:W-:Y:S01]  /*21e0*/  @!P4 LDGSTS.E.BYPASS.LTC128B.128 [R230+0x8000], [R234.64] ;  /* 0x08000000eae6cfae */ /* 0x0003e2000b901d44 */
[----:B------:R-:W-:Y:S02]  /*21f0*/  @!P2 LEA.HI.X R7, R16, c[0x0][0x174], R7, 0x1, P6 ;  /* 0x00005d001007aa11 */ /* 0x000fe400030f0c07 */
[----:B------:R-:W-:Y:S01]  /*2200*/  ISETP.GE.AND P6, PT, R5, UR10, PT ;  /* 0x0000000a05007c0c */ /* 0x000fe2000bfc6270 */
[----:B------:R1:W-:Y:S01]  /*2210*/  @!P4 LDGSTS.E.BYPASS.LTC128B.128 [R230+0xa000], [R234.64+0x80] ;  /* 0x0a000080eae6cfae */ /* 0x0003e2000b901d44 */
[----:B------:R-:W-:-:S03]  /*2220*/  @!P1 LEA.HI.X R5, R20, c[0x0][0x174], R17, 0x1, P5 ;  /* 0x00005d0014059a11 */ /* 0x000fc600028f0c11 */
        /* <DEDUP_REMOVED lines=66> */
[----:B--2---:R-:W-:-:S03]  /*2650*/  SHF.R.S32.HI R8, RZ, 0x1f, R250 ;  /* 0x0000001fff087819 */ /* 0x004fc600000114fa */
[----:B------:R3:W-:Y:S01]  /*2660*/  @!P2 LDGSTS.E.BYPASS.LTC128B.128 [R230+0x1c000], [R6.64+0x100] ;  /* 0x1c00010006e6afae */ /* 0x0007e2000b901d44 */
[----:B------:R-:W-:-:S03]  /*2670*/  SHF.L.U64.HI R241, R250, 0x2, R8 ;  /* 0x00000002faf17819 */ /* 0x000fc60000010208 */
        /* <DEDUP_REMOVED lines=11> */
[----:B---3--:R-:W-:-:S03]  /*2730*/  IADD3 R6, P0, R242, UR9, RZ ;  /* 0x00000009f2067c10 */ /* 0x008fc6000ff1e0ff */
[----:B------:R1:W-:Y:S01]  /*2740*/  @!P1 LDGSTS.E.BYPASS.LTC128B.128 [R230+0x1d000], [R4.64+0x100] ;  /* 0x1d00010004e69fae */ /* 0x0003e2000b901d44 */
[----:B------:R-:W-:-:S03]  /*2750*/  IADD3.X R7, R241, UR8, RZ, P0, !PT ;  /* 0x00000008f1077c10 */ /* 0x000fc600087fe4ff */
[----:B------:R1:W-:Y:S04]  /*2760*/  @!P1 LDGSTS.E.BYPASS.LTC128B.128 [R230+0x1f000], [R4.64+0x180] ;  /* 0x1f00018004e69fae */ /* 0x0003e8000b901d44 */
[----:B------:R-:W0:Y:S04]  /*2770*/  LDGDEPBAR ;  /* 0x00000000000079af */ /* 0x000e280000000000 */
[----:B------:R1:W5:Y:S04]  /*2780*/  @!P2 LDG.E R239, [R6.64] ;  /* 0x0000000406efa981 */ /* 0x000368000c1e1900 */
[----:B------:R1:W5:Y:S01]  /*2790*/  @!P6 LDG.E R240, [R6.64+0x20] ;  /* 0x0000200406f0e981 */ /* 0x000362000c1e1900 */
[----:B------:R-:W-:Y:S01]  /*27a0*/  IMAD.MOV.U32 R247, RZ, RZ, c[0x0][0x22c] ;  /* 0x00008b00fff77624 */ /* 0x000fe200078e00ff */
[----:B------:R-:W-:Y:S01]  /*27b0*/  UIADD3 UR10, UR25, 0x40, URZ ;  /* 0x00000040190a7890 */ /* 0x000fe2000fffe03f */
        /* <DEDUP_REMOVED lines=65> */
[----:B------:R-:W-:Y:S01]  /*2bd0*/  LEA R251, -R247, RZ, 0x6 ;  /* 0x000000fff7fb7211 */ /* 0x000fe200078e31ff */
[----:B------:R-:W-:-:S02]  /*2be0*/  UISETP.GE.AND UP0, UPT, UR10, UR6, UPT ;  /* 0x000000060a00728c */ /* 0x000fc4000bf06270 */
[----:B------:R-:W-:Y:S02]  /*2bf0*/  UMOV UR11, UR16 ;  /* 0x00000010000b7c82 */ /* 0x000fe40008000000 */
[----:B-1----:R-:W-:Y:S02]  /*2c00*/  UMOV UR10, UR17 ;  /* 0x00000011000a7c82 */ /* 0x002fe40008000000 */
.L_x_486:
        /* <DEDUP_REMOVED lines=20> */
[C---:B-1----:R-:W-:Y:S08]  /*2d50*/  HMMA.16816.F32 R4, R16.reuse, R8, RZ ;  /* 0x000000081004723c */ /* 0x042ff000000018ff */
[C---:B------:R-:W-:Y:S08]  /*2d60*/  HMMA.16816.F32 R8, R16.reuse, R10, RZ ;  /* 0x0000000a1008723c */ /* 0x040ff000000018ff */
[C---:B--2---:R-:W-:Y:S08]  /*2d70*/  HMMA.16816.F32 R12, R16.reuse, R84, RZ ;  /* 0x00000054100c723c */ /* 0x044ff000000018ff */
[----:B------:R-:W-:Y:S01]  /*2d80*/  HMMA.16816.F32 R16, R16, R86, RZ ;  /* 0x000000561010723c */ /* 0x000fe200000018ff */
[----:B------:R-:W1:Y:S07]  /*2d90*/  LDSM.16.M88.4 R84, [R217+0x10800] ;  /* 0x01080000d954783b */ /* 0x000e6e0000000200 */
[C---:B---3--:R-:W-:Y:S08]  /*2da0*/  HMMA.16816.F32 R4, R88.reuse, R92, R4 ;  /* 0x0000005c5804723c */ /* 0x048ff00000001804 */
        /* <DEDUP_REMOVED lines=193> */
[----:B-1----:R-:W-:Y:S03]  /*39c0*/  F2FP.PACK_AB R7, R118, R121 ;  /* 0x000000797607723e */ /* 0x002fe600000000ff */
[----:B------:R-:W-:Y:S02]  /*39d0*/  @P2 FSEL R18, R18, -INF , !P3 ;  /* 0xff80000012122808 */ /* 0x000fe40005800000 */
[----:B------:R-:W-:Y:S03]  /*39e0*/  PLOP3.LUT P3, PT, PT, PT, UP5, 0x80, 0x0 ;  /* 0x000000000000781c */ /* 0x000fe60003f6f058 */
        /* <DEDUP_REMOVED lines=293> */
.L_x_484:
        /* <DEDUP_REMOVED lines=13> */
[-C--:B-12---:R-:W-:Y:S03]  /*4d10*/  HMMA.16816.F32 R4, R128, R16.reuse, RZ ;  /* 0x000000108004723c */ /* 0x086fe600000018ff */
[----:B------:R-:W1:Y:S05]  /*4d20*/  LDSM.16.MT88.4 R212, [R0+0x12800] ;  /* 0x0128000000d4783b */ /* 0x000e6a0000004200 */
        /* <DEDUP_REMOVED lines=15> */
[----:B------:R-:W2:Y:S07]  /*4e20*/  LDSM.16.MT88.4 R196, [R0+0x14800] ;  /* 0x0148000000c4783b */ /* 0x000eae0000004200 */
[-C--:B------:R-:W-:Y:S08]  /*4e30*/  HMMA.16816.F32 R4, R200, R204.reuse, R4 ;  /* 0x000000ccc804723c */ /* 0x080ff00000001804 */
[C---:B------:R-:W-:Y:S08]  /*4e40*/  HMMA.16816.F32 R8, R208.reuse, R204, R8 ;  /* 0x000000ccd008723c */ /* 0x040ff00000001808 */
[-C--:B------:R-:W-:Y:S08]  /*4e50*/  HMMA.16816.F32 R12, R208, R206.reuse, R12 ;  /* 0x000000ced00c723c */ /* 0x080ff0000000180c */
[C---:B------:R-:W-:Y:S01]  /*4e60*/  HMMA.16816.F32 R16, R200.reuse, R206, R16 ;  /* 0x000000cec810723c */ /* 0x040fe20000001810 */
[----:B------:R-:W3:Y:S07]  /*4e70*/  LDSM.16.MT88.4 R204, [R0+0x16800] ;  /* 0x0168000000cc783b */ /* 0x000eee0000004200 */
[-C--:B-1----:R-:W-:Y:S08]  /*4e80*/  HMMA.16816.F32 R84, R200, R212.reuse, R84 ;  /* 0x000000d4c854723c */ /* 0x082ff00000001854 */
[C---:B------:R-:W-:Y:S08]  /*4e90*/  HMMA.16816.F32 R88, R208.reuse, R212, R88 ;  /* 0x000000d4d058723c */ /* 0x040ff00000001858 */
[-C--:B------:R-:W-:Y:S08]  /*4ea0*/  HMMA.16816.F32 R92, R208, R214.reuse, R92 ;  /* 0x000000d6d05c723c */ /* 0x080ff0000000185c */
[C---:B------:R-:W-:Y:S01]  /*4eb0*/  HMMA.16816.F32 R96, R200.reuse, R214, R96 ;  /* 0x000000d6c860723c */ /* 0x040fe20000001860 */
[----:B------:R-:W-:Y:S07]  /*4ec0*/  LDSM.16.M88.4 R212, [R225+0x1000] ;  /* 0x00100000e1d4783b */ /* 0x000fee0000000200 */
[-C--:B--2---:R-:W-:Y:S08]  /*4ed0*/  HMMA.16816.F32 R100, R200, R196.reuse, R100 ;  /* 0x000000c4c864723c */ /* 0x084ff00000001864 */
[C---:B------:R-:W-:Y:S08]  /*4ee0*/  HMMA.16816.F32 R104, R208.reuse, R196, R104 ;  /* 0x000000c4d068723c */ /* 0x040ff00000001868 */
[-C--:B------:R-:W-:Y:S08]  /*4ef0*/  HMMA.16816.F32 R108, R208, R198.reuse, R108 ;  /* 0x000000c6d06c723c */ /* 0x080ff0000000186c */
[C---:B------:R-:W-:Y:S01]  /*4f00*/  HMMA.16816.F32 R112, R200.reuse, R198, R112 ;  /* 0x000000c6c870723c */ /* 0x040fe20000001870 */
[----:B------:R-:W-:Y:S07]  /*4f10*/  LDSM.16.M88.4 R196, [R225] ;  /* 0x00000000e1c4783b */ /* 0x000fee0000000200 */
[-C--:B---3--:R-:W-:Y:S08]  /*4f20*/  HMMA.16816.F32 R116, R200, R204.reuse, R116 ;  /* 0x000000ccc874723c */ /* 0x088ff00000001874 */
[C---:B------:R-:W-:Y:S08]  /*4f30*/  HMMA.16816.F32 R120, R208.reuse, R204, R120 ;  /* 0x000000ccd078723c */ /* 0x040ff00000001878 */
[-C--:B------:R-:W-:Y:S01]  /*4f40*/  HMMA.16816.F32 R124, R208, R206.reuse, R124 ;  /* 0x000000ced07c723c */ /* 0x080fe2000000187c */
[----:B------:R-:W1:Y:S07]  /*4f50*/  LDSM.16.MT88.4 R208, [R0+0x11000] ;  /* 0x0110000000d0783b */ /* 0x000e6e0000004200 */
        /* <DEDUP_REMOVED lines=13> */
[-C--:B---3--:R-:W-:Y:S08]  /*5030*/  HMMA.16816.F32 R100, R196, R204.reuse, R100 ;  /* 0x000000ccc464723c */ /* 0x088ff00000001864 */
[C---:B------:R-:W-:Y:S08]  /*5040*/  HMMA.16816.F32 R104, R212.reuse, R204, R104 ;  /* 0x000000ccd468723c */ /* 0x040ff00000001868 */
[-C--:B------:R-:W-:Y:S08]  /*5050*/  HMMA.16816.F32 R108, R212, R206.reuse, R108 ;  /* 0x000000ced46c723c */ /* 0x080ff0000000186c */
[C---:B------:R-:W-:Y:S01]  /*5060*/  HMMA.16816.F32 R112, R196.reuse, R206, R112 ;  /* 0x000000cec470723c */ /* 0x040fe20000001870 */
[----:B------:R-:W2:Y:S07]  /*5070*/  LDSM.16.MT88.4 R204, [R0+0x11800] ;  /* 0x0118000000cc783b */ /* 0x000eae0000004200 */
[-C--:B-1----:R-:W-:Y:S08]  /*5080*/  HMMA.16816.F32 R116, R196, R208.reuse, R116 ;  /* 0x000000d0c474723c */ /* 0x082ff00000001874 */
[C---:B------:R-:W-:Y:S08]  /*5090*/  HMMA.16816.F32 R120, R212.reuse, R208, R120 ;  /* 0x000000d0d478723c */ /* 0x040ff00000001878 */
[-C--:B------:R-:W-:Y:S01]  /*50a0*/  HMMA.16816.F32 R124, R212, R210.reuse, R124 ;  /* 0x000000d2d47c723c */ /* 0x080fe2000000187c */
[----:B------:R-:W1:Y:S07]  /*50b0*/  LDSM.16.M88.4 R212, [R226+0x1000] ;  /* 0x00100000e2d4783b */ /* 0x000e6e0000000200 */
[----:B------:R-:W-:Y:S01]  /*50c0*/  HMMA.16816.F32 R128, R196, R210, R128 ;  /* 0x000000d2c480723c */ /* 0x000fe20000001880 */
[----:B------:R-:W3:Y:S05]  /*50d0*/  LDSM.16.MT88.4 R196, [R0+0x13800] ;  /* 0x0138000000c4783b */ /* 0x000eea0000004200 */
[----:B------:R-:W-:Y:S02]  /*50e0*/  LDSM.16.MT88.4 R208, [R0+0x17800] ;  /* 0x0178000000d0783b */ /* 0x000fe40000004200 */
[-C--:B--2---:R-:W-:Y:S08]  /*50f0*/  HMMA.16816.F32 R4, R200, R204.reuse, R4 ;  /* 0x000000ccc804723c */ /* 0x084ff00000001804 */
[C---:B-1----:R-:W-:Y:S08]  /*5100*/  HMMA.16816.F32 R8, R212.reuse, R204, R8 ;  /* 0x000000ccd408723c */ /* 0x042ff00000001808 */
[-C--:B------:R-:W-:Y:S08]  /*5110*/  HMMA.16816.F32 R12, R212, R206.reuse, R12 ;  /* 0x000000ced40c723c */ /* 0x080ff0000000180c */
[C---:B------:R-:W-:Y:S01]  /*5120*/  HMMA.16816.F32 R16, R200.reuse, R206, R16 ;  /* 0x000000cec810723c */ /* 0x040fe20000001810 */
[----:B------:R-:W1:Y:S07]  /*5130*/  LDSM.16.MT88.4 R204, [R0+0x15800] ;  /* 0x0158000000cc783b */ /* 0x000e6e0000004200 */
[-C--:B---3--:R-:W-:Y:S08]  /*5140*/  HMMA.16816.F32 R84, R200, R196.reuse, R84 ;  /* 0x000000c4c854723c */ /* 0x088ff00000001854 */
[C---:B------:R-:W-:Y:S07]  /*5150*/  HMMA.16816.F32 R88, R212.reuse, R196, R88 ;  /* 0x000000c4d458723c */ /* 0x040fee0000001858 */
[----:B------:R-:W-:Y:S01]  /*5160*/  @P3 IADD3 R196, P0, R242, UR9, RZ ;  /* 0x00000009f2c43c10 */ /* 0x000fe2000ff1e0ff */
[-C--:B------:R-:W-:Y:S01]  /*5170*/  HMMA.16816.F32 R92, R212, R198.reuse, R92 ;  /* 0x000000c6d45c723c */ /* 0x080fe2000000185c */
[----:B------:R-:W-:Y:S03]  /*5180*/  @UP5 UMOV UR9, UR13 ;  /* 0x0000000d00095c82 */ /* 0x000fe60008000000 */
[----:B------:R-:W-:Y:S01]  /*5190*/  @P3 IADD3.X R197, R241, UR8, RZ, P0, !PT ;  /* 0x00000008f1c53c10 */ /* 0x000fe200087fe4ff */
[----:B------:R-:W-:Y:S03]  /*51a0*/  @UP5 UMOV UR8, UR12 ;  /* 0x0000000c00085c82 */ /* 0x000fe60008000000 */
[C---:B------:R-:W-:Y:S01]  /*51b0*/  HMMA.16816.F32 R96, R200.reuse, R198, R96 ;  /* 0x000000c6c860723c */ /* 0x040fe20000001860 */
[----:B------:R2:W5:Y:S05]  /*51c0*/  @P3 LDG.E R239, [R196.64+-0x100] ;  /* 0xffff0004c4ef3981 */ /* 0x00056a000c1e1900 */
[----:B------:R2:W5:Y:S02]  /*51d0*/  @P3 LDG.E R240, [R196.64+-0xe0] ;  /* 0xffff2004c4f03981 */ /* 0x000564000c1e1900 */
[-C--:B-1----:R-:W-:Y:S03]  /*51e0*/  HMMA.16816.F32 R100, R200, R204.reuse, R100 ;  /* 0x000000ccc864723c */ /* 0x082fe60000001864 */
[----:B------:R1:W-:Y:S05]  /*51f0*/  RED.E.ADD.F32.FTZ.RN.STRONG.GPU [R228.64], R4 ;  /* 0x00000004e400798e */ /* 0x0003ea000c10e784 */
[C---:B------:R-:W-:Y:S07]  /*5200*/  HMMA.16816.F32 R104, R212.reuse, R204, R104 ;  /* 0x000000ccd468723c */ /* 0x040fee0000001868 */
[C---:B------:R-:W-:Y:S01]  /*5210*/  IMAD.SHL.U32 R204, R247.reuse, 0x8, RZ ;  /* 0x00000008f7cc7824 */ /* 0x040fe200078e00ff */
[-C--:B------:R-:W-:Y:S04]  /*5220*/  HMMA.16816.F32 R108, R212, R206.reuse, R108 ;  /* 0x000000ced46c723c */ /* 0x080fe8000000186c */
[----:B------:R-:W-:Y:S01]  /*5230*/  IMAD.SHL.U32 R205, R247, 0x10, RZ ;  /* 0x00000010f7cd7824 */ /* 0x000fe200078e00ff */
[CC--:B--2---:R-:W-:Y:S03]  /*5240*/  LEA R196, P0, R204.reuse, R228.reuse, 0x2 ;  /* 0x000000e4ccc47211 */ /* 0x0c4fe600078010ff */
        /* <DEDUP_REMOVED lines=10> */
[----:B------:R-:W-:Y:S07]  /*52f0*/  HMMA.16816.F32 R128, R200, R210, R128 ;  /* 0x000000d2c880723c */ /* 0x000fee0000001880 */
[C---:B------:R-:W-:Y:S02]  /*5300*/  IMAD R201, R247.reuse, 0x18, RZ ;  /* 0x00000018f7c97824 */ /* 0x040fe400078e02ff */
[----:B------:R-:W-:Y:S03]  /*5310*/  IMAD.SHL.U32 R203, R247, 0x20, RZ ;  /* 0x00000020f7cb7824 */ /* 0x000fe600078e00ff */
[-C--:B-1----:R-:W-:Y:S01]  /*5320*/  LEA R4, P0, R201, R228.reuse, 0x2 ;  /* 0x000000e4c9047211 */ /* 0x082fe200078010ff */
[----:B------:R-:W-:Y:S01]  /*5330*/  IMAD R202, R247, 0x30, RZ ;  /* 0x00000030f7ca7824 */ /* 0x000fe200078e02ff */
[-C--:B------:R-:W-:Y:S02]  /*5340*/  LEA R200, P1, R203, R228.reuse, 0x2 ;  /* 0x000000e4cbc87211 */ /* 0x080fe400078210ff */
[-C--:B--2---:R-:W-:Y:S02]  /*5350*/  LEA.HI.X.SX32 R5, R201, R229.reuse, 0x2, P0 ;  /* 0x000000e5c9057211 */ /* 0x084fe400000f16ff */
[-C--:B------:R-:W-:Y:S02]  /*5360*/  LEA.HI.X.SX32 R201, R203, R229.reuse, 0x2, P1 ;  /* 0x000000e5cbc97211 */ /* 0x080fe400008f16ff */
[CC--:B---3--:R-:W-:Y:S01]  /*5370*/  LEA R198, P0, R206.reuse, R228.reuse, 0x2 ;  /* 0x000000e4cec67211 */ /* 0x0c8fe200078010ff */
[----:B------:R1:W-:Y:S03]  /*5380*/  RED.E.ADD.F32.FTZ.RN.STRONG.GPU [R4.64], R7 ;  /* 0x000000070400798e */ /* 0x0003e6000c10e784 */
[-C--:B------:R-:W-:Y:S02]  /*5390*/  LEA.HI.X.SX32 R199, R206, R229.reuse, 0x2, P0 ;  /* 0x000000e5cec77211 */ /* 0x080fe400000f16ff */
[----:B------:R-:W-:Y:S05]  /*53a0*/  RED.E.ADD.F32.FTZ.RN.STRONG.GPU [R200.64], R8 ;  /* 0x00000008c800798e */ /* 0x000fea000c10e784 */
[----:B------:R2:W-:Y:S01]  /*53b0*/  RED.E.ADD.F32.FTZ.RN.STRONG.GPU [R198.64], R9 ;  /* 0x00000009c600798e */ /* 0x0005e2000c10e784 */
[CC--:B-1----:R-:W-:Y:S01]  /*53c0*/  LEA R4, P1, R202.reuse, R228.reuse, 0x2 ;  /* 0x000000e4ca047211 */ /* 0x0c2fe200078210ff */
        /* <DEDUP_REMOVED lines=299> */
.L_x_485:
        /* <DEDUP_REMOVED lines=217> */
.L_x_487:
        /* <DEDUP_REMOVED lines=18> */
.L_x_488:
        /* <DEDUP_REMOVED lines=36> */
[----:B--23--:R-:W2:Y:S01]  /*7770*/  LDS.128 R24, [R230+0x14000] ;  /* 0x01400000e6187984 */ /* 0x00cea20000000c00 */
[----:B------:R-:W-:Y:S01]  /*7780*/  MOV R4, R8 ;  /* 0x0000000800047202 */ /* 0x000fe20000000f00 */
[----:B------:R-:W-:Y:S01]  /*7790*/  IMAD R15, R14, c[0x0][0x3a0], RZ ;  /* 0x0000e8000e0f7a24 */ /* 0x000fe200078e02ff */
[----:B------:R-:W-:Y:S01]  /*77a0*/  MOV R5, R12 ;  /* 0x0000000c00057202 */ /* 0x000fe20000000f00 */
[----:B------:R-:W3:Y:S04]  /*77b0*/  LDS.128 R20, [R230+0x12000] ;  /* 0x01200000e6147984 */ /* 0x000ee80000000c00 */
[----:B------:R-:W4:Y:S01]  /*77c0*/  LDS.128 R16, [R230+0x10000] ;  /* 0x01000000e6107984 */ /* 0x000f220000000c00 */
[----:B------:R-:W-:-:S03]  /*77d0*/  IMAD.WIDE.U32 R10, R243, c[0x0][0x3a0], R4 ;  /* 0x0000e800f30a7a25 */ /* 0x000fc600078e0004 */
[----:B------:R-:W1:Y:S01]  /*77e0*/  LDS.128 R28, [R230+0x16000] ;  /* 0x01600000e61c7984 */ /* 0x000e620000000c00 */
[----:B------:R-:W-:-:S05]  /*77f0*/  IMAD R4, R243, c[0x0][0x3a4], R15 ;  /* 0x0000e900f3047a24 */ /* 0x000fca00078e020f */
[----:B------:R-:W-:Y:S02]  /*7800*/  IADD3 R5, R11, R4, RZ ;  /* 0x000000040b057210 */ /* 0x000fe40007ffe0ff */
[----:B------:R-:W-:-:S04]  /*7810*/  LEA R4, P0, R10, c[0x0][0x340], 0x1 ;  /* 0x0000d0000a047a11 */ /* 0x000fc800078008ff */
[----:B------:R-:W-:-:S05]  /*7820*/  LEA.HI.X R5, R10, c[0x0][0x344], R5, 0x1, P0 ;  /* 0x0000d1000a057a11 */ /* 0x000fca00000f0c05 */
[----:B--2---:R2:W-:Y:S04]  /*7830*/  STG.E.128 [R4.64+0x100], R24 ;  /* 0x0001001804007986 */ /* 0x0045e8000c101d04 */
[----:B---3--:R2:W-:Y:S04]  /*7840*/  STG.E.128 [R4.64+0x80], R20 ;  /* 0x0000801404007986 */ /* 0x0085e8000c101d04 */
[----:B----4-:R2:W-:Y:S04]  /*7850*/  STG.E.128 [R4.64], R16 ;  /* 0x0000001004007986 */ /* 0x0105e8000c101d04 */
[----:B-1----:R2:W-:Y:S02]  /*7860*/  STG.E.128 [R4.64+0x180], R28 ;  /* 0x0001801c04007986 */ /* 0x0025e4000c101d04 */
.L_x_490:
[----:B--23--:R-:W-:Y:S05]  /*7870*/  BSYNC B0 ;  /* 0x0000000000007941 */ /* 0x00cfea0003800000 */
.L_x_489:
[----:B------:R-:W-:Y:S01]  /*7880*/  IADD3 R4, R243, 0x20, RZ ;  /* 0x00000020f3047810 */ /* 0x000fe20007ffe0ff */
[----:B------:R-:W-:Y:S03]  /*7890*/  BSSY B0, `(.L_x_491) ;  /* 0x0000010000007945 */ /* 0x000fe60003800000 */
[----:B------:R-:W-:-:S13]  /*78a0*/  ISETP.GE.AND P1, PT, R4, UR6, PT ;  /* 0x0000000604007c0c */ /* 0x000fda000bf26270 */
[----:B------:R-:W-:Y:S05]  /*78b0*/  @P1 BRA `(.L_x_492) ;  /* 0x000000d000001947 */ /* 0x000fea0003800000 */
[----:B------:R-:W-:Y:S02]  /*78c0*/  IADD3 R4, P0, R243, 0x20, RZ ;  /* 0x00000020f3047810 */ /* 0x000fe40007f1e0ff */
[----:B------:R-:W-:Y:S02]  /*78d0*/  MOV R9, R12 ;  /* 0x0000000c00097202 */ /* 0x000fe40000000f00 */
[----:B------:R-:W-:-:S03]  /*78e0*/  IADD3.X R5, RZ, R14, RZ, P0, !PT ;  /* 0x0000000eff057210 */ /* 0x000fc600007fe4ff */
[----:B------:R-:W-:-:S04]  /*78f0*/  IMAD.WIDE.U32 R8, R4, c[0x0][0x3a0], R8 ;  /* 0x0000e80004087a25 */ /* 0x000fc800078e0008 */
[----:B------:R-:W-:-:S04]  /*7900*/  IMAD R5, R5, c[0x0][0x3a0], RZ ;  /* 0x0000e80005057a24 */ /* 0x000fc800078e02ff */
[----:B------:R-:W-:Y:S01]  /*7910*/  IMAD R5, R4, c[0x0][0x3a4], R5 ;  /* 0x0000e90004057a24 */ /* 0x000fe200078e0205 */
[----:B------:R-:W-:-:S04]  /*7920*/  LEA R4, P0, R8, c[0x0][0x340], 0x1 ;  /* 0x0000d00008047a11 */ /* 0x000fc800078008ff */
[----:B------:R-:W-:-:S04]  /*7930*/  IADD3 R5, R9, R5, RZ ;  /* 0x0000000509057210 */ /* 0x000fc80007ffe0ff */
[----:B------:R-:W-:-:S05]  /*7940*/  LEA.HI.X R5, R8, c[0x0][0x344], R5, 0x1, P0 ;  /* 0x0000d10008057a11 */ /* 0x000fca00000f0c05 */
[----:B------:R2:W-:Y:S04]  /*7950*/  STG.E.128 [R4.64], R44 ;  /* 0x0000002c04007986 */ /* 0x0005e8000c101d04 */
[----:B------:R2:W-:Y:S04]  /*7960*/  STG.E.128 [R4.64+0x80], R40 ;  /* 0x0000802804007986 */ /* 0x0005e8000c101d04 */
[----:B----4-:R2:W-:Y:S04]  /*7970*/  STG.E.128 [R4.64+0x100], R36 ;  /* 0x0001002404007986 */ /* 0x0105e8000c101d04 */
[----:B-1----:R2:W-:Y:S02]  /*7980*/  STG.E.128 [R4.64+0x180], R32 ;  /* 0x0001802004007986 */ /* 0x0025e4000c101d04 */
.L_x_492:
[----:B------:R-:W-:Y:S05]  /*7990*/  BSYNC B0 ;  /* 0x0000000000007941 */ /* 0x000fea0003800000 */
.L_x_491:
        /* <DEDUP_REMOVED lines=15> */
[----:B------:R-:W-:Y:S01]  /*7a90*/  MOV R4, R6 ;  /* 0x0000000600047202 */ /* 0x000fe20000000f00 */
[----:B------:R-:W-:Y:S01]  /*7aa0*/  IMAD R11, R14, c[0x0][0x3a8], RZ ;  /* 0x0000ea000e0b7a24 */ /* 0x000fe200078e02ff */
[----:B------:R-:W-:-:S05]  /*7ab0*/  MOV R5, R10 ;  /* 0x0000000a00057202 */ /* 0x000fca0000000f00 */
[----:B------:R-:W-:-:S04]  /*7ac0*/  IMAD.WIDE.U32 R8, R243, c[0x0][0x3a8], R4 ;  /* 0x0000ea00f3087a25 */ /* 0x000fc800078e0004 */
[----:B------:R-:W-:-:S05]  /*7ad0*/  IMAD R4, R243, c[0x0][0x3ac], R11 ;  /* 0x0000eb00f3047a24 */ /* 0x000fca00078e020b */
[----:B------:R-:W-:Y:S02]  /*7ae0*/  IADD3 R5, R9, R4, RZ ;  /* 0x0000000409057210 */ /* 0x000fe40007ffe0ff */
[----:B------:R-:W-:-:S04]  /*7af0*/  LEA R4, P0, R8, c[0x0][0x348], 0x1 ;  /* 0x0000d20008047a11 */ /* 0x000fc800078008ff */
[----:B------:R-:W-:-:S05]  /*7b00*/  LEA.HI.X R5, R8, c[0x0][0x34c], R5, 0x1, P0 ;  /* 0x0000d30008057a11 */ /* 0x000fca00000f0c05 */
[----:B-1----:R1:W-:Y:S04]  /*7b10*/  STG.E.128 [R4.64], R60 ;  /* 0x0000003c04007986 */ /* 0x0023e8000c101d04 */
[----:B------:R1:W-:Y:S04]  /*7b20*/  STG.E.128 [R4.64+0x80], R56 ;  /* 0x0000803804007986 */ /* 0x0003e8000c101d04 */
[----:B------:R1:W-:Y:S04]  /*7b30*/  STG.E.128 [R4.64+0x100], R52 ;  /* 0x0001003404007986 */ /* 0x0003e8000c101d04 */
[----:B------:R1:W-:Y:S02]  /*7b40*/  STG.E.128 [R4.64+0x180], R48 ;  /* 0x0001803004007986 */ /* 0x0003e4000c101d04 */
.L_x_494:
[----:B------:R-:W-:Y:S05]  /*7b50*/  BSYNC B0 ;  /* 0x0000000000007941 */ /* 0x000fea0003800000 */
.L_x_493:
[----:B------:R-:W-:Y:S05]  /*7b60*/  @P1 BRA `(.L_x_495) ;  /* 0x0000092000001947 */ /* 0x000fea0003800000 */
[----:B-1----:R-:W-:Y:S02]  /*7b70*/  IADD3 R4, P0, R243, 0x20, RZ ;  /* 0x00000020f3047810 */ /* 0x002fe40007f1e0ff */
[----:B------:R-:W-:-:S02]  /*7b80*/  MOV R7, R10 ;  /* 0x0000000a00077202 */ /* 0x000fc40000000f00 */
        /* <DEDUP_REMOVED lines=9> */
[----:B------:R1:W-:Y:S04]  /*7c20*/  STG.E.128 [R4.64+0x100], R68 ;  /* 0x0001004404007986 */ /* 0x0003e8000c101d04 */
[----:B------:R1:W-:Y:S01]  /*7c30*/  STG.E.128 [R4.64+0x180], R64 ;  /* 0x0001804004007986 */ /* 0x0003e2000c101d04 */
[----:B------:R-:W-:Y:S05]  /*7c40*/  BRA `(.L_x_495) ;  /* 0x0000084000007947 */ /* 0x000fea0003800000 */
.L_x_483:
        /* <DEDUP_REMOVED lines=20> */
.L_x_496:
        /* <DEDUP_REMOVED lines=18> */
.L_x_497:
[----:B------:R-:W-:Y:S01]  /*7eb0*/  USHF.L.U32 UR7, UR19, 0x6, URZ ;  /* 0x0000000613077899 */ /* 0x000fe2000800063f */
[----:B------:R-:W-:Y:S01]  /*7ec0*/  BSSY B0, `(.L_x_498) ;  /* 0x0000020000007945 */ /* 0x000fe20003800000 */
[----:B------:R-:W-:Y:S01]  /*7ed0*/  ULDC.64 UR8, c[0x0][0x3a0] ;  /* 0x0000e80000087ab9 */ /* 0x000fe20000000a00 */
[----:B------:R-:W-:Y:S01]  /*7ee0*/  SHF.R.S32.HI R13, RZ, 0x1f, R243 ;  /* 0x0000001fff0d7819 */ /* 0x000fe200000114f3 */
[----:B------:R-:W-:Y:S02]  /*7ef0*/  USHF.R.S32.HI UR10, URZ, 0x1f, UR7 ;  /* 0x0000001f3f0a7899 */ /* 0x000fe40008011407 */
[----:B------:R-:W-:Y:S01]  /*7f00*/  IMAD.U32 R11, RZ, RZ, UR7 ;  /* 0x00000007ff0b7e24 */ /* 0x000fe2000f8e00ff */
[----:B------:R-:W-:Y:S02]  /*7f10*/  UIMAD UR6, UR19, -0x40, UR6 ;  /* 0xffffffc0130678a4 */ /* 0x000fe4000f8e0206 */
[----:B------:R-:W-:Y:S01]  /*7f20*/  UIMAD UR8, UR10, UR8, URZ ;  /* 0x000000080a0872a4 */ /* 0x000fe2000f8e023f */
[----:B------:R-:W-:-:S03]  /*7f30*/  IMAD.WIDE.U32 R4, R11, c[0x0][0x3a0], R248 ;  /* 0x0000e8000b047a25 */ /* 0x000fc600078e00f8 */
[----:B------:R-:W-:Y:S01]  /*7f40*/  UIMAD UR8, UR7, UR9, UR8 ;  /* 0x00000009070872a4 */ /* 0x000fe2000f8e0208 */
[----:B------:R-:W-:Y:S02]  /*7f50*/  ISETP.GE.AND P2, PT, R243, UR6, PT ;  /* 0x00000006f3007c0c */ /* 0x000fe4000bf46270 */
[----:B------:R-:W-:-:S03]  /*7f60*/  IADD3 R6, P0, R4, UR14, RZ ;  /* 0x0000000e04067c10 */ /* 0x000fc6000ff1e0ff */
[----:B------:R-:W-:Y:S01]  /*7f70*/  IMAD.U32 R4, RZ, RZ, UR8 ;  /* 0x00000008ff047e24 */ /* 0x000fe2000f8e00ff */
[----:B------:R-:W-:Y:S02]  /*7f80*/  ULDC.64 UR8, c[0x0][0x3b8] ;  /* 0x0000ee0000087ab9 */ /* 0x000fe40000000a00 */
[----:B------:R-:W-:Y:S02]  /*7f90*/  UIMAD UR8, UR57, UR8, URZ ;  /* 0x00000008390872a4 */ /* 0x000fe4000f8e023f */
[----:B------:R-:W-:Y:S01]  /*7fa0*/  IADD3.X R7, R5, UR15, R4, P0, !PT ;  /* 0x0000000f05077c10 */ /* 0x000fe200087fe404 */
[----:B------:R-:W-:Y:S01]  /*7fb0*/  IMAD.U32 R4, RZ, RZ, UR38 ;  /* 0x00000026ff047e24 */ /* 0x000fe2000f8e00ff */
[----:B------:R-:W-:-:S03]  /*7fc0*/  UIMAD UR8, UR38, UR9, UR8 ;  /* 0x00000009260872a4 */ /* 0x000fc6000f8e0208 */
        /* <DEDUP_REMOVED lines=11> */
[----:B------:R1:W-:Y:S04]  /*8080*/  STG.E.128 [R4.64], RZ ;  /* 0x000000ff04007986 */ /* 0x0003e8000c101d04 */
[----:B------:R1:W-:Y:S04]  /*8090*/  STG.E.128 [R4.64+0x80], RZ ;  /* 0x000080ff04007986 */ /* 0x0003e8000c101d04 */
[----:B------:R1:W-:Y:S04]  /*80a0*/  STG.E.128 [R4.64+0x100], RZ ;  /* 0x000100ff04007986 */ /* 0x0003e8000c101d04 */
[----:B------:R1:W-:Y:S02]  /*80b0*/  STG.E.128 [R4.64+0x180], RZ ;  /* 0x000180ff04007986 */ /* 0x0003e4000c101d04 */
.L_x_499:
[----:B------:R-:W-:Y:S05]  /*80c0*/  BSYNC B0 ;  /* 0x0000000000007941 */ /* 0x000fea0003800000 */
.L_x_498:
[----:B-1----:R-:W-:Y:S01]  /*80d0*/  IADD3 R4, R243, 0x20, RZ ;  /* 0x00000020f3047810 */ /* 0x002fe20007ffe0ff */
        /* <DEDUP_REMOVED lines=12> */
[----:B------:R1:W-:Y:S04]  /*81a0*/  STG.E.128 [R4.64], RZ ;  /* 0x000000ff04007986 */ /* 0x0003e8000c101d04 */
[----:B------:R1:W-:Y:S04]  /*81b0*/  STG.E.128 [R4.64+0x80], RZ ;  /* 0x000080ff04007986 */ /* 0x0003e8000c101d04 */
[----:B------:R1:W-:Y:S04]  /*81c0*/  STG.E.128 [R4.64+0x100], RZ ;  /* 0x000100ff04007986 */ /* 0x0003e8000c101d04 */
[----:B------:R1:W-:Y:S02]  /*81d0*/  STG.E.128 [R4.64+0x180], RZ ;  /* 0x000180ff04007986 */ /* 0x0003e4000c101d04 */
.L_x_501:
[----:B------:R-:W-:Y:S05]  /*81e0*/  BSYNC B0 ;  /* 0x0000000000007941 */ /* 0x000fea0003800000 */
.L_x_500:
        /* <DEDUP_REMOVED lines=27> */
.L_x_503:
[----:B------:R-:W-:Y:S05]  /*83a0*/  BSYNC B0 ;  /* 0x0000000000007941 */ /* 0x000fea0003800000 */
.L_x_502:
        /* <DEDUP_REMOVED lines=14> */
.L_x_495:
[----:B------:R-:W-:Y:S05]  /*8490*/  BSYNC B1 ;  /* 0x0000000000017941 */ /* 0x000fea0003800000 */
.L_x_478:
[----:B------:R-:W-:Y:S02]  /*84a0*/  ULDC UR7, c[0x0][0x218] ;  /* 0x0000860000077ab9 */ /* 0x000fe40000000800 */
[----:B------:R-:W-:-:S04]  /*84b0*/  UIADD3 UR7, UR7, 0x3f, URZ ;  /* 0x0000003f07077890 */ /* 0x000fc8000fffe03f */
        /* <DEDUP_REMOVED lines=9> */
.L_x_504:
[----:B------:R-:W-:Y:S05]  /*8550*/  EXIT ;  /* 0x000000000000794d */ /* 0x000fea0003800000 */
.L_x_506:
        /* <DEDUP_REMOVED lines=10> */
.L_x_2014:


//--------------------- .text._ZN5flash44flash_bwd_dq_dk_dv_loop_seqk_parallel_kernelI23Flash_bwd_kernel_traitsILi256ELi64ELi64ELi8ELi4ELi2ELi2ELb0ELb1EN7cutlass6half_tE19Flash_kernel_traitsILi256ELi64ELi64ELi8ES3_EELb0ELb0ELb0ELb1ELb0ELb0ELb0EEEvNS_16Flash_bwd_paramsE --------------------------
	.section	.text._ZN5flash44flash_bwd_dq_dk_dv_loop_seqk_parallel_kernelI23Flash_bwd_kernel_traitsILi256ELi64ELi64ELi8ELi4ELi2ELi2ELb0ELb1EN7cutlass6half_tE19Flash_kernel_traitsILi256ELi64ELi64ELi8ES3_EELb0ELb0ELb0ELb1ELb0ELb0ELb0EEEvNS_16Flash_bwd_paramsE,"ax",@progbits
	.sectioninfo	@"SHI_REGISTERS=254"
	.align	128
        .global         _ZN5flash44flash_bwd_dq_dk_dv_loop_seqk_parallel_kernelI23Flash_bwd_kernel_traitsILi256ELi64ELi64ELi8ELi4ELi2ELi2ELb0ELb1EN7cutlass6half_tE19Flash_kernel_traitsILi256ELi64ELi64ELi8ES3_EELb0ELb0ELb0ELb1ELb0ELb0ELb0EEEvNS_16Flash_bwd_paramsE
        .type           _ZN5flash44flash_bwd_dq_dk_dv_loop_seqk_parallel_kernelI23Flash_bwd_kernel_traitsILi256ELi64ELi64ELi8ELi4ELi2ELi2ELb0ELb1EN7cutlass6half_tE19Flash_kernel_traitsILi256ELi64ELi64ELi8ES3_EELb0ELb0ELb0ELb1ELb0ELb0ELb0EEEvNS_16Flash_bwd_paramsE,@function
        .size           _ZN5flash44flash_bwd_dq_dk_dv_loop_seqk_parallel_kernelI23Flash_bwd_kernel_traitsILi256ELi64ELi64ELi8ELi4ELi2ELi2ELb0ELb1EN7cutlass6half_tE19Flash_kernel_traitsILi256ELi64ELi64ELi8ES3_EELb0ELb0ELb0ELb1ELb0ELb0ELb0EEEvNS_16Flash_bwd_paramsE,(.L_x_2015 - _ZN5flash44flash_bwd_dq_dk_dv_loop_seqk_parallel_kernelI23Flash_bwd_kernel_traitsILi256ELi64ELi64ELi8ELi4ELi2ELi2ELb0ELb1EN7cutlass6half_tE19Flash_kernel_traitsILi256ELi64ELi64ELi8ES3_EELb0ELb0ELb0ELb1ELb0ELb0ELb0EEEvNS_16Flash_bwd_paramsE)
        .other          _ZN5flash44flash_bwd_dq_dk_dv_loop_seqk_parallel_kernelI23Flash_bwd_kernel_traitsILi256ELi64ELi64ELi8ELi4ELi2ELi2ELb0ELb1EN7cutlass6half_tE19Flash_kernel_traitsILi256ELi64ELi64ELi8ES3_EELb0ELb0ELb0ELb1ELb0ELb0ELb0EEEvNS_16Flash_bwd_paramsE,@"STO_CUDA_ENTRY STV_DEFAULT"
_ZN5flash44flash_bwd_dq_dk_dv_loop_seqk_parallel_kernelI23Flash_bwd_kernel_traitsILi256ELi64ELi64ELi8ELi4ELi2ELi2ELb0ELb1EN7cutlass6half_tE19Flash_kernel_traitsILi256ELi64ELi64ELi8ES3_EELb0ELb0ELb0ELb1ELb0ELb0ELb0EEEvNS_16Flash_bwd_paramsE:
.text._ZN5flash44flash_bwd_dq_dk_dv_loop_seqk_parallel_kernelI23Flash_bwd_kernel_traitsILi256ELi64ELi64ELi8ELi4ELi2ELi2ELb0ELb1EN7cutlass6half_tE19Flash_kernel_traitsILi256ELi64ELi64ELi8ES3_EELb0ELb0ELb0ELb1ELb0ELb0ELb0EEEvNS_16Flash_bwd_paramsE:
        /* <DEDUP_REMOVED lines=39> */
[----:B------:R-:W-:Y:S01]  /*0270*/  SHF.R.S32.HI R5, RZ, 0x4, R0 ;  /* 0x00000004ff057819 */ /* 0x000fe20000011400 */
[----:B------:R-:W-:Y:S01]  /*0280*/  UIMAD UR51, UR7, UR33, URZ ;  /* 0x00000021073372a4 */ /* 0x000fe2000f8e023f */
[----:B------:R-:W-:Y:S01]  /*0290*/  LOP3.LUT R7, R7, 0xfffffffc, RZ, 0xc0, !PT ;  /* 0xfffffffc07077812 */ /* 0x000fe200078ec0ff */
[----:B------:R-:W-:Y:S01]  /*02a0*/  UIMAD UR6, UR33, UR11, UR35 ;  /* 0x0000000b210672a4 */ /* 0x000fe2000f8e0223 */
[----:B------:R-:W-:Y:S01]  /*02b0*/  LOP3.LUT R3, R3, 0xfffffffe, RZ, 0xc0, !PT ;  /* 0xfffffffe03037812 */ /* 0x000fe200078ec0ff */
[----:B------:R-:W-:Y:S01]  /*02c0*/  @!UP2 UIMAD UR7, UR33, UR13, UR35 ;  /* 0x0000000d2107a2a4 */ /* 0x000fe2000f8e0223 */
[----:B------:R-:W-:Y:S01]  /*02d0*/  LEA.HI R4, R0, R5, RZ, 0x1 ;  /* 0x0000000500047211 */ /* 0x000fe200078f08ff */
[----:B------:R-:W-:Y:S01]  /*02e0*/  IMAD.IADD R6, R2, 0x1, -R7 ;  /* 0x0000000102067824 */ /* 0x000fe200078e0a07 */
[----:B------:R-:W-:Y:S01]  /*02f0*/  LOP3.LUT R0, R0, 0xfffffff0, RZ, 0xc0, !PT ;  /* 0xfffffff000007812 */ /* 0x000fe200078ec0ff */
[----:B------:R-:W-:Y:S01]  /*0300*/  IMAD.IADD R3, R2, 0x1, -R3 ;  /* 0x0000000102037824 */ /* 0x000fe200078e0a03 */
[CC--:B------:R-:W-:Y:S01]  /*0310*/  LEA.HI R2, R14.reuse, R13.reuse, RZ, 0x2 ;  /* 0x0000000d0e027211 */ /* 0x0c0fe200078f10ff */
[----:B------:R-:W-:Y:S01]  /*0320*/  USHF.L.U32 UR44, UR45, 0x6, URZ ;  /* 0x000000062d2c7899 */ /* 0x000fe2000800063f */
[----:B------:R-:W-:Y:S01]  /*0330*/  LEA.HI R7, R14, R13, RZ, 0x3 ;  /* 0x0000000d0e077211 */ /* 0x000fe200078f18ff */
[----:B------:R-:W-:Y:S01]  /*0340*/  IMAD.IADD R9, R13, 0x1, -R0 ;  /* 0x000000010d097824 */ /* 0x000fe200078e0a00 */
[--C-:B------:R-:W-:Y:S01]  /*0350*/  SHF.R.S32.HI R8, RZ, 0x2, R2.reuse ;  /* 0x00000002ff087819 */ /* 0x100fe20000011402 */
[----:B------:R-:W-:Y:S01]  /*0360*/  ULDC UR48, c[0x0][0x214] ;  /* 0x0000850000307ab9 */ /* 0x000fe20000000800 */
[----:B------:R-:W-:Y:S01]  /*0370*/  SHF.R.S32.HI R11, RZ, 0x1f, R2 ;  /* 0x0000001fff0b7819 */ /* 0x000fe20000011402 */
[----:B------:R-:W-:Y:S01]  /*0380*/  IMAD.U32 R230, RZ, RZ, UR14 ;  /* 0x0000000effe67e24 */ /* 0x000fe2000f8e00ff */
[----:B------:R-:W-:Y:S01]  /*0390*/  LOP3.LUT R4, R4, 0xfffffffe, RZ, 0xc0, !PT ;  /* 0xfffffffe04047812 */ /* 0x000fe200078ec0ff */
[----:B------:R-:W-:Y:S01]  /*03a0*/  ULDC UR55, c[0x0][0x1c8] ;  /* 0x0000720000377ab9 */ /* 0x000fe20000000800 */
[----:B------:R-:W-:Y:S01]  /*03b0*/  LOP3.LUT R16, R7, 0xfffffff8, RZ, 0xc0, !PT ;  /* 0xfffffff807107812 */ /* 0x000fe200078ec0ff */
[----:B------:R-:W-:Y:S01]  /*03c0*/  ULDC.U8 UR10, c[0x0][0x3d0] ;  /* 0x0000f400000a7ab9 */ /* 0x000fe20000000000 */
[----:B------:R-:W-:Y:S01]  /*03d0*/  LEA.HI R11, R11, R8, RZ, 0x3 ;  /* 0x000000080b0b7211 */ /* 0x000fe200078f18ff */
[----:B------:R-:W-:Y:S01]  /*03e0*/  IMAD.IADD R4, R5, 0x1, -R4 ;  /* 0x0000000105047824 */ /* 0x000fe200078e0a04 */
[----:B------:R-:W-:Y:S01]  /*03f0*/  SHF.R.S32.HI R0, RZ, 0x1f, R9 ;  /* 0x0000001fff007819 */ /* 0x000fe20000011409 */
[----:B------:R-:W-:Y:S01]  /*0400*/  IMAD.IADD R16, R13, 0x1, -R16 ;  /* 0x000000010d107824 */ /* 0x000fe200078e0a10 */
[----:B------:R-:W-:Y:S01]  /*0410*/  LOP3.LUT R11, R11, 0xfffffff8, RZ, 0xc0, !PT ;  /* 0xfffffff80b0b7812 */ /* 0x000fe200078ec0ff */
[----:B------:R-:W-:Y:S01]  /*0420*/  ULDC UR49, c[0x0][0x224] ;  /* 0x0000890000317ab9 */ /* 0x000fe20000000800 */
[----:B------:R-:W-:Y:S01]  /*0430*/  LEA.HI R5, R0, R9, RZ, 0x3 ;  /* 0x0000000900057211 */ /* 0x000fe200078f18ff */
[----:B------:R-:W-:Y:S01]  /*0440*/  IMAD.SHL.U32 R232, R16, 0x8, RZ ;  /* 0x0000000810e87824 */ /* 0x000fe200078e00ff */
[----:B------:R-:W-:Y:S01]  /*0450*/  SHF.R.S32.HI R229, RZ, 0x3, R7 ;  /* 0x00000003ffe57819 */ /* 0x000fe20000011407 */
[----:B------:R-:W-:Y:S01]  /*0460*/  IMAD.IADD R11, R8, 0x1, -R11 ;  /* 0x00000001080b7824 */ /* 0x000fe200078e0a0b */
[C---:B------:R-:W-:Y:S01]  /*0470*/  LOP3.LUT R12, R5.reuse, 0xfffffff8, RZ, 0xc0, !PT ;  /* 0xfffffff8050c7812 */ /* 0x040fe200078ec0ff */
[----:B------:R-:W-:Y:S01]  /*0480*/  IMAD.SHL.U32 R5, R5, 0x40, RZ ;  /* 0x0000004005057824 */ /* 0x000fe200078e00ff */
[C---:B------:R-:W-:Y:S01]  /*0490*/  LOP3.LUT P4, RZ, R16.reuse, 0x4, RZ, 0xc0, !PT ;  /* 0x0000000410ff7812 */ /* 0x040fe2000788c0ff */
[----:B------:R-:W-:Y:S01]  /*04a0*/  IMAD.SHL.U32 R17, R229, 0x40, RZ ;  /* 0x00000040e5117824 */ /* 0x000fe200078e00ff */
[C---:B------:R-:W-:Y:S01]  /*04b0*/  LOP3.LUT P3, RZ, R16.reuse, 0x2, RZ, 0xc0, !PT ;  /* 0x0000000210ff7812 */ /* 0x040fe2000786c0ff */
[----:B------:R-:W-:Y:S01]  /*04c0*/  IMAD.SHL.U32 R16, R16, 0x40, RZ ;  /* 0x0000004010107824 */ /* 0x000fe200078e00ff */
[----:B------:R-:W-:Y:S01]  /*04d0*/  LOP3.LUT R0, R11, 0x1, RZ, 0xc0, !PT ;  /* 0x000000010b007812 */ /* 0x000fe200078ec0ff */
[----:B------:R-:W-:Y:S01]  /*04e0*/  IMAD.IADD R12, R9, 0x1, -R12 ;  /* 0x00000001090c7824 */ /* 0x000fe200078e0a0c */
[----:B------:R-:W-:Y:S01]  /*04f0*/  LOP3.LUT R17, R17, 0x1c0, RZ, 0xc0, !PT ;  /* 0x000001c011117812 */ /* 0x000fe200078ec0ff */
[----:B------:R-:W-:Y:S01]  /*0500*/  IMAD.SHL.U32 R9, R3, 0x10, RZ ;  /* 0x0000001003097824 */ /* 0x000fe200078e00ff */
[----:B------:R-:W-:Y:S01]  /*0510*/  LOP3.LUT R16, R16, 0x1c0, RZ, 0xc0, !PT ;  /* 0x000001c010107812 */ /* 0x000fe200078ec0ff */
[----:B------:R-:W-:Y:S01]  /*0520*/  @UP2 UIMAD UR53, UR33, UR48, URZ ;  /* 0x00000030213522a4 */ /* 0x000fe2000f8e023f */
[----:B------:R-:W-:Y:S01]  /*0530*/  ISETP.NE.U32.AND P0, PT, R0, 0x1, PT ;  /* 0x000000010000780c */ /* 0x000fe20003f05070 */
[----:B------:R-:W-:Y:S01]  /*0540*/  UMOV UR39, URZ ;  /* 0x0000003f00277c82 */ /* 0x000fe20008000000 */
[----:B------:R-:W-:Y:S01]  /*0550*/  LOP3.LUT R0, R16, 0x10, R9, 0xf8, !PT ;  /* 0x0000001010007812 */ /* 0x000fe200078ef809 */
[----:B------:R-:W-:Y:S01]  /*0560*/  ULDC.64 UR4, c[0x0][0x118] ;  /* 0x0000460000047ab9 */ /* 0x000fe20000000a00 */
[----:B------:R-:W-:Y:S01]  /*0570*/  LOP3.LUT R15, R17, 0x38, R232, 0xf8, !PT ;  /* 0x00000038110f7812 */ /* 0x000fe200078ef8e8 */
[----:B------:R-:W-:Y:S01]  /*0580*/  UMOV UR61, 0x4 ;  /* 0x00000004003d7882 */ /* 0x000fe20000000000 */
[----:B------:R-:W-:Y:S01]  /*0590*/  SHF.R.U32.HI R8, RZ, 0x3, R17 ;  /* 0x00000003ff087819 */ /* 0x000fe20000011611 */
[----:B------:R-:W-:Y:S01]  /*05a0*/  ULOP3.LUT UR55, UR35, UR55, URZ, 0x3c, !UPT ;  /* 0x0000003723377292 */ /* 0x000fe2000f8e3c3f */
[-C--:B------:R-:W-:Y:S01]  /*05b0*/  LEA.HI R10, R14, R13.reuse, RZ, 0x7 ;  /* 0x0000000d0e0a7211 */ /* 0x080fe200078f38ff */
[----:B------:R-:W-:Y:S01]  /*05c0*/  UISETP.NE.AND UP3, UPT, UR10, URZ, UPT ;  /* 0x0000003f0a00728c */ /* 0x000fe2000bf65270 */
[--C-:B------:R-:W-:Y:S01]  /*05d0*/  LOP3.LUT R222, R16, 0x8, R7.reuse, 0xf8, !PT ;  /* 0x0000000810de7812 */ /* 0x100fe200078ef807 */
[----:B------:R-:W-:Y:S01]  /*05e0*/  USHF.R.S32.HI UR56, URZ, 0x1f, UR35 ;  /* 0x0000001f3f387899 */ /* 0x000fe20008011423 */
[----:B------:R-:W-:Y:S01]  /*05f0*/  LOP3.LUT R0, R0, 0x8, R7, 0xf8, !PT ;  /* 0x0000000800007812 */ /* 0x000fe200078ef807 */
[----:B------:R-:W-:Y:S01]  /*0600*/  USHF.R.S32.HI UR60, URZ, 0x1f, UR33 ;  /* 0x0000001f3f3c7899 */ /* 0x000fe20008011421 */
[----:B------:R-:W-:Y:S01]  /*0610*/  LEA.HI R7, R14, R13, RZ, 0x6 ;  /* 0x0000000d0e077211 */ /* 0x000fe200078f30ff */
[----:B------:R-:W-:Y:S01]  /*0620*/  USHF.R.S32.HI UR59, URZ, 0x1f, UR35 ;  /* 0x0000001f3f3b7899 */ /* 0x000fe20008011423 */
[----:B------:R-:W-:Y:S01]  /*0630*/  LOP3.LUT R8, R15, R8, RZ, 0x3c, !PT ;  /* 0x000000080f087212 */ /* 0x000fe200078e3cff */
[----:B------:R-:W-:Y:S01]  /*0640*/  IMAD.SHL.U32 R15, R4, 0x200, RZ ;  /* 0x00000200040f7824 */ /* 0x000fe200078e00ff */
[----:B------:R-:W-:Y:S01]  /*0650*/  SHF.R.S32.HI R10, RZ, 0x7, R10 ;  /* 0x00000007ff0a7819 */ /* 0x000fe2000001140a */
[----:B------:R-:W-:Y:S01]  /*0660*/  USHF.R.S32.HI UR58, URZ, 0x1f, UR33 ;  /* 0x0000001f3f3a7899 */ /* 0x000fe20008011421 */
[----:B------:R-:W-:Y:S01]  /*0670*/  SHF.R.U32.HI R9, RZ, 0x3, R16 ;  /* 0x00000003ff097819 */ /* 0x000fe20000011610 */
[----:B------:R-:W-:Y:S01]  /*0680*/  USHF.R.S32.HI UR57, URZ, 0x1f, UR35 ;  /* 0x0000001f3f397899 */ /* 0x000fe20008011423 */
[----:B------:R-:W-:Y:S01]  /*0690*/  LOP3.LUT R2, R2, 0x7ffffffc, RZ, 0xc0, !PT ;  /* 0x7ffffffc02027812 */ /* 0x000fe200078ec0ff */
[C---:B------:R-:W-:Y:S01]  /*06a0*/  IMAD R17, R10.reuse, 0x800, R15 ;  /* 0x000008000a117824 */ /* 0x040fe200078e020f */
[----:B------:R-:W-:Y:S01]  /*06b0*/  SHF.R.S32.HI R7, RZ, 0x6, R7 ;  /* 0x00000006ff077819 */ /* 0x000fe20000011407 */
[----:B------:R-:W-:Y:S01]  /*06c0*/  IMAD.SHL.U32 R10, R10, 0x20, RZ ;  /* 0x000000200a0a7824 */ /* 0x000fe200078e00ff */
[C---:B------:R-:W-:Y:S01]  /*06d0*/  R2P PR, R11.reuse, 0x6 ;  /* 0x000000060b007804 */ /* 0x040fe20000000000 */
[----:B------:R-:W-:Y:S01]  /*06e0*/  IMAD.SHL.U32 R11, R11, 0x40, RZ ;  /* 0x000000400b0b7824 */ /* 0x000fe200078e00ff */
[----:B------:R-:W-:Y:S01]  /*06f0*/  LOP3.LUT R222, R222, R9, RZ, 0x3c, !PT ;  /* 0x00000009dede7212 */ /* 0x000fe200078e3cff */
[----:B------:R-:W-:Y:S01]  /*0700*/  IMAD R225, R7, 0x200, R8 ;  /* 0x0000020007e17824 */ /* 0x000fe200078e0208 */
[----:B------:R-:W-:Y:S01]  /*0710*/  LOP3.LUT R0, R15, R0, R9, 0xf6, !PT ;  /* 0x000000000f007212 */ /* 0x000fe200078ef609 */
[----:B------:R-:W-:Y:S01]  /*0720*/  IMAD.IADD R9, R13, 0x1, -R2 ;  /* 0x000000010d097824 */ /* 0x000fe200078e0a02 */
[----:B------:R-:W-:Y:S01]  /*0730*/  LOP3.LUT R11, R11, 0x1c0, RZ, 0xc0, !PT ;  /* 0x000001c00b0b7812 */ /* 0x000fe200078ec0ff */
[----:B------:R-:W-:Y:S01]  /*0740*/  IMAD.SHL.U32 R13, R13, 0x2, RZ ;  /* 0x000000020d0d7824 */ /* 0x000fe200078e00ff */
[----:B------:R-:W-:Y:S01]  /*0750*/  LOP3.LUT P6, RZ, R12, 0x4, RZ, 0xc0, !PT ;  /* 0x000000040cff7812 */ /* 0x000fe200078cc0ff */
[----:B------:R-:W-:Y:S01]  /*0760*/  IMAD.SHL.U32 R7, R7, 0x8, RZ ;  /* 0x0000000807077824 */ /* 0x000fe200078e00ff */
[----:B------:R-:W-:Y:S01]  /*0770*/  SHF.R.U32.HI R8, RZ, 0x3, R11 ;  /* 0x00000003ff087819 */ /* 0x000fe2000001160b */
[----:B------:R-:W-:Y:S01]  /*0780*/  IMAD.SHL.U32 R9, R9, 0x2, RZ ;  /* 0x0000000209097824 */ /* 0x000fe200078e00ff */
[----:B------:R-:W-:Y:S01]  /*0790*/  LOP3.LUT R224, R10, 0x6, R13, 0xf8, !PT ;  /* 0x000000060ae07812 */ /* 0x000fe200078ef80d */
[----:B------:R-:W-:Y:S01]  /*07a0*/  IMAD.SHL.U32 R2, R4, 0x20, RZ ;  /* 0x0000002004027824 */ /* 0x000fe200078e00ff */
[----:B------:R-:W-:Y:S01]  /*07b0*/  LOP3.LUT R7, R7, 0x18, RZ, 0xc0, !PT ;  /* 0x0000001807077812 */ /* 0x000fe200078ec0ff */
[----:B------:R-:W-:Y:S01]  /*07c0*/  IMAD R234, R6, 0x400, R9 ;  /* 0x0000040006ea7824 */ /* 0x000fe200078e0209 */
[----:B------:R-:W-:Y:S01]  /*07d0*/  LOP3.LUT R13, R11, 0x20, R10, 0xf8, !PT ;  /* 0x000000200b0d7812 */ /* 0x000fe200078ef80a */
[----:B------:R-:W-:Y:S01]  /*07e0*/  IMAD.IADD R222, R17, 0x1, R222 ;  /* 0x0000000111de7824 */ /* 0x000fe200078e02de */
[----:B------:R-:W-:Y:S01]  /*07f0*/  LOP3.LUT R231, R8, R11, R7, 0x1e, !PT ;  /* 0x0000000b08e77212 */ /* 0x000fe200078e1e07 */
[----:B------:R-:W-:Y:S01]  /*0800*/  IMAD.SHL.U32 R218, R0, 0x2, RZ ;  /* 0x0000000200da7824 */ /* 0x000fe200078e00ff */
[----:B------:R-:W-:Y:S01]  /*0810*/  LOP3.LUT R13, R13, R8, RZ, 0x3c, !PT ;  /* 0x000000080d0d7212 */ /* 0x000fe200078e3cff */
[----:B------:R-:W-:Y:S01]  /*0820*/  IMAD R8, R3, 0x400, R9 ;  /* 0x0000040003087824 */ /* 0x000fe200078e0209 */
[C---:B------:R-:W-:Y:S01]  /*0830*/  LOP3.LUT P5, RZ, R12.reuse, 0x2, RZ, 0xc0, !PT ;  /* 0x000000020cff7812 */ /* 0x040fe200078ac0ff */
[----:B------:R-:W-:Y:S01]  /*0840*/  IMAD.SHL.U32 R12, R12, 0x40, RZ ;  /* 0x000000400c0c7824 */ /* 0x000fe200078e00ff */
[----:B------:R-:W-:Y:S01]  /*0850*/  LOP3.LUT R2, R7, 0x20, R2, 0xf8, !PT ;  /* 0x0000002007027812 */ /* 0x000fe200078ef802 */
[----:B------:R-:W-:Y:S01]  /*0860*/  IMAD.IADD R231, R8, 0x1, R231 ;  /* 0x0000000108e77824 */ /* 0x000fe200078e02e7 */
[----:B------:R-:W-:Y:S01]  /*0870*/  LOP3.LUT R5, R5, 0xfffffe00, RZ, 0xc0, !PT ;  /* 0xfffffe0005057812 */ /* 0x000fe200078ec0ff */
[----:B------:R-:W-:Y:S01]  /*0880*/  IMAD.SHL.U32 R8, R4, 0x8, RZ ;  /* 0x0000000804087824 */ /* 0x000fe200078e00ff */
[----:B------:R-:W-:Y:S01]  /*0890*/  LOP3.LUT R7, R12, 0x1c0, RZ, 0xc0, !PT ;  /* 0x000001c00c077812 */ /* 0x000fe200078ec0ff */
[----:B------:R-:W-:Y:S01]  /*08a0*/  IMAD.IADD R234, R234, 0x1, R13 ;  /* 0x00000001eaea7824 */ /* 0x000fe200078e020d */
[----:B------:R-:W-:Y:S01]  /*08b0*/  LEA R231, R231, 0x10000, 0x1 ;  /* 0x00010000e7e77811 */ /* 0x000fe200078e08ff */
[----:B------:R-:W-:Y:S01]  /*08c0*/  IMAD R216, R3, 0x400, R5 ;  /* 0x0000040003d87824 */ /* 0x000fe200078e0205 */
[----:B------:R-:W-:Y:S01]  /*08d0*/  SHF.R.U32.HI R4, RZ, 0x3, R7 ;  /* 0x00000003ff047819 */ /* 0x000fe20000011607 */
[----:B------:R-:W-:Y:S01]  /*08e0*/  IMAD R6, R6, 0x400, R5 ;  /* 0x0000040006067824 */ /* 0x000fe200078e0205 */
[----:B------:R-:W-:Y:S01]  /*08f0*/  LOP3.LUT R9, R7, 0x8, R8, 0xf8, !PT ;  /* 0x0000000807097812 */ /* 0x000fe200078ef808 */
[----:B------:R-:W-:Y:S01]  /*0900*/  IMAD.SHL.U32 R234, R234, 0x2, RZ ;  /* 0x00000002eaea7824 */ /* 0x000fe200078e00ff */
[----:B------:R-:W-:Y:S01]  /*0910*/  LOP3.LUT R2, R4, R2, R7, 0x1e, !PT ;  /* 0x0000000204027212 */ /* 0x000fe200078e1e07 */
[----:B------:R-:W-:Y:S01]  /*0920*/  IMAD.MOV.U32 R7, RZ, RZ, -0x10 ;  /* 0xfffffff0ff077424 */ /* 0x000fe200078e00ff */
[----:B------:R-:W-:Y:S01]  /*0930*/  LOP3.LUT R9, R9, R4, RZ, 0x3c, !PT ;  /* 0x0000000409097212 */ /* 0x000fe200078e3cff */
[----:B------:R-:W-:Y:S01]  /*0940*/  IMAD.MOV.U32 R4, RZ, RZ, 0x40 ;  /* 0x00000040ff047424 */ /* 0x000fe200078e00ff */
[----:B------:R-:W-:Y:S01]  /*0950*/  LOP3.LUT R217, R2, R5, RZ, 0xfc, !PT ;  /* 0x0000000502d97212 */ /* 0x000fe200078efcff */
[----:B------:R-:W-:Y:S01]  /*0960*/  IMAD.SHL.U32 R222, R222, 0x2, RZ ;  /* 0x00000002dede7824 */ /* 0x000fe200078e00ff */
[----:B------:R-:W-:Y:S01]  /*0970*/  SEL R3, R213, 0xffffffe0, !P3 ;  /* 0xffffffe0d5037807 */ /* 0x000fe20005800000 */
[----:B------:R-:W-:Y:S01]  /*0980*/  IMAD.IADD R216, R9, 0x1, R216 ;  /* 0x0000000109d87824 */ /* 0x000fe200078e02d8 */
[----:B------:R-:W-:Y:S01]  /*0990*/  SEL R5, R4, 0xffffffc0, !P4 ;  /* 0xffffffc004057807 */ /* 0x000fe20006000000 */
[----:B------:R-:W-:Y:S01]  /*09a0*/  IMAD.IADD R223, R6, 0x1, R9 ;  /* 0x0000000106df7824 */ /* 0x000fe200078e0209 */
[----:B------:R-:W-:Y:S01]  /*09b0*/  SEL R213, R213, 0xffffffe0, !P5 ;  /* 0xffffffe0d5d57807 */ /* 0x000fe20006800000 */
[----:B------:R-:W-:Y:S01]  /*09c0*/  IMAD.IADD R212, R222, 0x1, R3 ;  /* 0x00000001ded47824 */ /* 0x000fe200078e0203 */
[----:B------:R-:W-:Y:S01]  /*09d0*/  SEL R4, R4, 0xffffffc0, !P6 ;  /* 0xffffffc004047807 */ /* 0x000fe20007000000 */
[----:B------:R-:W-:Y:S01]  /*09e0*/  IMAD.SHL.U32 R223, R223, 0x2, RZ ;  /* 0x00000002dfdf7824 */ /* 0x000fe200078e00ff */
[----:B------:R-:W-:Y:S01]  /*09f0*/  LEA R216, R216, 0x20000, 0x1 ;  /* 0x00020000d8d87811 */ /* 0x000fe200078e08ff */
[----:B------:R-:W-:Y:S01]  /*0a00*/  IMAD.SHL.U32 R225, R225, 0x2, RZ ;  /* 0x00000002e1e17824 */ /* 0x000fe200078e00ff */
[----:B------:R-:W-:Y:S01]  /*0a10*/  IADD3 R236, R234, 0x20, RZ ;  /* 0x00000020eaec7810 */ /* 0x000fe20007ffe0ff */
[----:B------:R-:W-:Y:S01]  /*0a20*/  IMAD.IADD R221, R223, 0x1, R213 ;  /* 0x00000001dfdd7824 */ /* 0x000fe200078e02d5 */
[----:B------:R-:W-:Y:S01]  /*0a30*/  SEL R7, R7, 0x10, !P0 ;  /* 0x0000001007077807 */ /* 0x000fe20004000000 */
[--C-:B------:R-:W-:Y:S01]  /*0a40*/  IMAD.IADD R214, R4, 0x1, R216.reuse ;  /* 0x0000000104d67824 */ /* 0x100fe200078e02d8 */
[----:B------:R-:W-:Y:S01]  /*0a50*/  @P1 IADD3 R236, R234, -0x20, RZ ;  /* 0xffffffe0eaec1810 */ /* 0x000fe20007ffe0ff */
[----:B------:R-:W-:Y:S01]  /*0a60*/  IMAD.IADD R215, R213, 0x1, R216 ;  /* 0x00000001d5d77824 */ /* 0x000fe200078e02d8 */
[----:B------:R-:W-:Y:S01]  /*0a70*/  IADD3 R235, R231, 0x40, RZ ;  /* 0x00000040e7eb7810 */ /* 0x000fe20007ffe0ff */
[--C-:B------:R-:W-:Y:S01]  /*0a80*/  IMAD R0, R0, 0x2, R5.reuse ;  /* 0x0000000200007824 */ /* 0x100fe200078e0205 */
[----:B------:R-:W-:Y:S01]  /*0a90*/  IADD3 R228, R232, 0x40, RZ ;  /* 0x00000040e8e47810 */ /* 0x000fe20007ffe0ff */
[----:B------:R-:W-:Y:S01]  /*0aa0*/  IMAD.IADD R3, R222, 0x1, R5 ;  /* 0x00000001de037824 */ /* 0x000fe200078e0205 */
[C---:B------:R-:W-:Y:S01]  /*0ab0*/  IADD3 R227, R232.reuse, 0x80, RZ ;  /* 0x00000080e8e37810 */ /* 0x040fe20007ffe0ff */
[----:B------:R-:W-:Y:S01]  /*0ac0*/  IMAD.IADD R2, R5, 0x1, R212 ;  /* 0x0000000105027824 */ /* 0x000fe200078e02d4 */
[----:B------:R-:W-:Y:S01]  /*0ad0*/  IADD3 R226, R232, 0xc0, RZ ;  /* 0x000000c0e8e27810 */ /* 0x000fe20007ffe0ff */
[----:B------:R-:W-:Y:S01]  /*0ae0*/  IMAD.IADD R237, R234, 0x1, R7 ;  /* 0x00000001eaed7824 */ /* 0x000fe200078e0207 */
[----:B------:R-:W-:Y:S01]  /*0af0*/  @P2 IADD3 R235, R231, -0x40, RZ ;  /* 0xffffffc0e7eb2810 */ /* 0x000fe20007ffe0ff */
[----:B------:R-:W-:Y:S01]  /*0b00*/  IMAD.SHL.U32 R217, R217, 0x2, RZ ;  /* 0x00000002d9d97824 */ /* 0x000fe200078e00ff */
[----:B------:R-:W-:Y:S01]  /*0b10*/  UIMAD.WIDE.U32 UR40, UR36, UR42, URZ ;  /* 0x0000002a242872a5 */ /* 0x000fe2000f8e003f */
[----:B------:R-:W-:Y:S01]  /*0b20*/  IMAD.IADD R238, R7, 0x1, R236 ;  /* 0x0000000107ee7824 */ /* 0x000fe200078e02ec */
[----:B------:R-:W-:Y:S01]  /*0b30*/  UIMAD UR50, UR37, UR42, URZ ;  /* 0x0000002a253272a4 */ /* 0x000fe2000f8e023f */
[--C-:B------:R-:W-:Y:S01]  /*0b40*/  IMAD.IADD R220, R223, 0x1, R4.reuse ;  /* 0x00000001dfdc7824 */ /* 0x100fe200078e0204 */
[----:B------:R-:W-:Y:S01]  /*0b50*/  USHF.R.S32.HI UR52, URZ, 0x1f, UR46 ;  /* 0x0000001f3f347899 */ /* 0x000fe2000801142e */
[----:B------:R-:W-:Y:S01]  /*0b60*/  IMAD.IADD R219, R221, 0x1, R4 ;  /* 0x00000001dddb7824 */ /* 0x000fe200078e0204 */
[----:B------:R-:W-:Y:S01]  /*0b70*/  UIMAD UR49, UR6, UR49, URZ ;  /* 0x00000031063172a4 */ /* 0x000fe2000f8e023f */
[----:B------:R-:W-:Y:S01]  /*0b80*/  IMAD.IADD R213, R213, 0x1, R214 ;  /* 0x00000001d5d57824 */ /* 0x000fe200078e02d6 */
[----:B------:R-:W-:-:S02]  /*0b90*/  @!UP2 UIMAD UR48, UR7, UR48, URZ ;  /* 0x000000300730a2a4 */ /* 0x000fc4000f8e023f */
[----:B------:R-:W-:Y:S02]  /*0ba0*/  USHF.R.S32.HI UR47, URZ, 0x1f, UR44 ;  /* 0x0000001f3f2f7899 */ /* 0x000fe4000801142c */
.L_x_551:
[----:B------:R-:W-:Y:S02]  /*0bb0*/  ULDC.64 UR6, c[0x0][0x240] ;  /* 0x0000900000067ab9 */ /* 0x000fe40000000a00 */
[----:B------:R-:W-:Y:S02]  /*0bc0*/  ULDC.64 UR10, c[0x0][0x250] ;  /* 0x00009400000a7ab9 */ /* 0x000fe40000000a00 */
[----:B------:R-:W-:Y:S02]  /*0bd0*/  UISETP.NE.U32.AND UP6, UPT, URZ, UR6, UPT ;  /* 0x000000063f00728c */ /* 0x000fe4000bfc5070 */
[----:B------:R-:W-:Y:S02]  /*0be0*/  UISETP.NE.U32.AND UP4, UPT, URZ, UR10, UPT ;  /* 0x0000000a3f00728c */ /* 0x000fe4000bf85070 */
[----:B------:R-:W-:Y:S02]  /*0bf0*/  USHF.R.S32.HI UR38, URZ, 0x1f, UR33 ;  /* 0x0000001f3f267899 */ /* 0x000fe40008011421 */
[----:B------:R-:W-:-:S02]  /*0c00*/  USHF.L.U32 UR13, UR33, 0x2, URZ ;  /* 0x00000002210d7899 */ /* 0x000fc4000800063f */
[----:B------:R-:W-:Y:S02]  /*0c10*/  UISETP.NE.AND.EX UP6, UPT, URZ, UR7, UPT, UP6 ;  /* 0x000000073f00728c */ /* 0x000fe4000bfc5360 */
[----:B------:R-:W-:Y:S02]  /*0c20*/  UISETP.NE.AND.EX UP4, UPT, URZ, UR11, UPT, UP4 ;  /* 0x0000000b3f00728c */ /* 0x000fe4000bf85340 */
[----:B------:R-:W-:Y:S02]  /*0c30*/  USHF.L.U64.HI UR12, UR33, 0x2, UR38 ;  /* 0x00000002210c7899 */ /* 0x000fe40008010226 */
[----:B------:R-:W-:Y:S01]  /*0c40*/  UIADD3 UR6, UP0, UR13, UR6, URZ ;  /* 0x000000060d067290 */ /* 0x000fe2000ff1e03f */
[----:B------:R-:W-:Y:S01]  /*0c50*/  PLOP3.LUT P2, PT, PT, PT, UP6, 0x80, 0x0 ;  /* 0x000000000000781c */ /* 0x000fe20003f4f068 */
[----:B------:R-:W-:Y:S02]  /*0c60*/  ULDC.U8 UR14, c[0x0][0x312] ;  /* 0x0000c480000e7ab9 */ /* 0x000fe40000000000 */
[----:B------:R-:W-:-:S02]  /*0c70*/  UIADD3.X UR7, UR12, UR7, URZ, UP0, !UPT ;  /* 0x000000070c077290 */ /* 0x000fc400087fe43f */
[----:B------:R-:W-:Y:S01]  /*0c80*/  ULDC.64 UR8, c[0x0][0x248] ;  /* 0x0000920000087ab9 */ /* 0x000fe20000000a00 */
[----:B-1----:R-:W-:Y:S01]  /*0c90*/  IMAD.U32 R12, RZ, RZ, UR6 ;  /* 0x00000006ff0c7e24 */ /* 0x002fe2000f8e00ff */
[----:B------:R-:W-:Y:S02]  /*0ca0*/  UISETP.NE.AND UP5, UPT, UR14, URZ, UPT ;  /* 0x0000003f0e00728c */ /* 0x000fe4000bfa5270 */
[----:B------:R-:W-:Y:S01]  /*0cb0*/  UISETP.EQ.U32.AND UP1, UPT, URZ, UR8, UPT ;  /* 0x000000083f00728c */ /* 0x000fe2000bf22070 */
[----:B------:R-:W-:Y:S01]  /*0cc0*/  IMAD.U32 R13, RZ, RZ, UR7 ;  /* 0x00000007ff0d7e24 */ /* 0x000fe2000f8e00ff */
[----:B------:R-:W-:Y:S02]  /*0cd0*/  @UP4 UIADD3 UR6, UP0, UR13, UR10, URZ ;  /* 0x0000000a0d064290 */ /* 0x000fe4000ff1e03f */
[----:B------:R-:W-:Y:S02]  /*0ce0*/  UISETP.EQ.OR.EX UP1, UPT, URZ, UR9, !UP5, UP1 ;  /* 0x000000093f00728c */ /* 0x000fe4000ef22710 */
[----:B------:R-:W-:Y:S01]  /*0cf0*/  @UP4 UIADD3.X UR7, UR12, UR11, URZ, UP0, !UPT ;  /* 0x0000000b0c074290 */ /* 0x000fe200087fe43f */
[----:B--2---:R-:W2:Y:S01]  /*0d00*/  @P2 LDG.E R7, [R12.64] ;  /* 0x000000040c072981 */ /* 0x004ea2000c1e1900 */
[----:B------:R-:W-:-:S02]  /*0d10*/  UIADD3 UR8, UP0, UR13, UR8, URZ ;  /* 0x000000080d087290 */ /* 0x000fc4000ff1e03f */
[----:B------:R-:W-:Y:S01]  /*0d20*/  PLOP3.LUT P1, PT, PT, PT, UP1, 0x80, 0x0 ;  /* 0x000000000000781c */ /* 0x000fe20003f2f018 */
[----:B---3--:R-:W3:Y:S01]  /*0d30*/  @P2 LDG.E R4, [R12.64+0x4] ;  /* 0x000004040c042981 */ /* 0x008ee2000c1e1900 */
[----:B------:R-:W-:Y:S01]  /*0d40*/  UIADD3.X UR9, UR12, UR9, URZ, UP0, !UPT ;  /* 0x000000090c097290 */ /* 0x000fe200087fe43f */
[----:B------:R-:W-:Y:S01]  /*0d50*/  PLOP3.LUT P0, PT, PT, PT, UP4, 0x80, 0x0 ;  /* 0x000000000000781c */ /* 0x000fe20003f0f048 */
[----:B------:R-:W-:Y:S02]  /*0d60*/  IMAD.U32 R10, RZ, RZ, UR8 ;  /* 0x00000008ff0a7e24 */ /* 0x000fe4000f8e00ff */
[----:B------:R-:W-:Y:S02]  /*0d70*/  IMAD.U32 R8, RZ, RZ, UR6 ;  /* 0x00000006ff087e24 */ /* 0x000fe4000f8e00ff */
[----:B------:R-:W-:Y:S02]  /*0d80*/  IMAD.U32 R11, RZ, RZ, UR9 ;  /* 0x00000009ff0b7e24 */ /* 0x000fe4000f8e00ff */
[----:B------:R-:W-:-:S03]  /*0d90*/  IMAD.U32 R9, RZ, RZ, UR7 ;  /* 0x00000007ff097e24 */ /* 0x000fc6000f8e00ff */
[----:B------:R-:W4:Y:S04]  /*0da0*/  @!P1 LDG.E R6, [R10.64] ;  /* 0x000000040a069981 */ /* 0x000f28000c1e1900 */
[----:B-----5:R-:W5:Y:S01]  /*0db0*/  @P0 LDG.E R5, [R8.64] ;  /* 0x0000000408050981 */ /* 0x020f62000c1e1900 */
[----:B------:R-:W1:Y:S01]  /*0dc0*/  S2UR UR24, SR_CTAID.X ;  /* 0x00000000001879c3 */ /* 0x000e620000002500 */
[----:B------:R-:W-:Y:S02]  /*0dd0*/  UMOV UR16, 0xffffffff ;  /* 0xffffffff00107882 */ /* 0x000fe40000000000 */
[----:B------:R-:W-:Y:S02]  /*0de0*/  UMOV UR26, 0xffffffff ;  /* 0xffffffff001a7882 */ /* 0x000fe40000000000 */
[----:B------:R-:W-:-:S02]  /*0df0*/  ULDC UR8, c[0x0][0xc] ;  /* 0x0000030000087ab9 */ /* 0x000fc40000000800 */
[----:B------:R-:W-:Y:S02]  /*0e00*/  USHF.L.U32 UR8, UR8, 0x6, URZ ;  /* 0x0000000608087899 */ /* 0x000fe4000800063f */
[----:B------:R-:W-:Y:S02]  /*0e10*/  UMOV UR20, URZ ;  /* 0x0000003f00147c82 */ /* 0x000fe40008000000 */
[----:B-1----:R-:W-:-:S04]  /*0e20*/  USHF.L.U32 UR6, UR24, 0x6, URZ ;  /* 0x0000000618067899 */ /* 0x002fc8000800063f */
[----:B------:R-:W-:-:S03]  /*0e30*/  UIMAD UR6, UR8, UR39, UR6 ;  /* 0x00000027080672a4 */ /* 0x000fc6000f8e0206 */
[----:B------:R-:W-:Y:S01]  /*0e40*/  ULDC UR8, c[0x0][0x218] ;  /* 0x0000860000087ab9 */ /* 0x000fe20000000800 */
[----:B--2---:R1:W2:Y:S08]  /*0e50*/  @P2 R2UR UR16, R7 ;  /* 0x00000000071023c2 */ /* 0x0042b000000e0000 */
[----:B---3--:R-:W2:Y:S08]  /*0e60*/  @P2 R2UR UR7, R4 ;  /* 0x00000000040723c2 */ /* 0x008eb000000e0000 */
[----:B----4-:R3:W4:Y:S01]  /*0e70*/  @!P1 R2UR UR26, R6 ;  /* 0x00000000061a93c2 */ /* 0x01072200000e0000 */
[----:B------:R-:W-:-:S04]  /*0e80*/  ISETP.NE.U32.AND P1, PT, RZ, c[0x0][0x248], PT ;  /* 0x00009200ff007a0c */ /* 0x000fc80003f25070 */
[----:B------:R-:W-:Y:S01]  /*0e90*/  ISETP.NE.AND.EX P1, PT, RZ, c[0x0][0x24c], PT, P1 ;  /* 0x00009300ff007a0c */ /* 0x000fe20003f25310 */
[----:B-1----:R-:W-:Y:S02]  /*0ea0*/  IMAD.U32 R7, RZ, RZ, UR6 ;  /* 0x00000006ff077e24 */ /* 0x002fe4000f8e00ff */
[----:B-----5:R3:W1:Y:S01]  /*0eb0*/  @P0 R2UR UR20, R5 ;  /* 0x00000000051403c2 */ /* 0x02066200000e0000 */
[----:B------:R-:W-:Y:S01]  /*0ec0*/  IADD3 R8, P0, R229, UR6, RZ ;  /* 0x00000006e5087c10 */ /* 0x000fe2000ff1e0ff */
[----:B--2---:R-:W-:Y:S01]  /*0ed0*/  @UP6 UIADD3 UR29, UR7, -UR16, URZ ;  /* 0x80000010071d6290 */ /* 0x004fe2000fffe03f */
[----:B------:R-:W-:-:S06]  /*0ee0*/  SHF.R.S32.HI R4, RZ, 0x1f, R229 ;  /* 0x0000001fff047819 */ /* 0x000fcc00000114e5 */
[----:B------:R-:W-:Y:S01]  /*0ef0*/  @!UP6 ULDC UR29, c[0x0][0x214] ;  /* 0x00008500001deab9 */ /* 0x000fe20000000800 */
[----:B------:R-:W-:Y:S01]  /*0f00*/  LEA.HI.X.SX32 R7, R7, R4, 0x1, P0 ;  /* 0x0000000407077211 */ /* 0x000fe200000f0eff */
[----:B------:R-:W-:Y:S05]  /*0f10*/  @!P1 BRA `(.L_x_507) ;  /* 0x0000007000009947 */ /* 0x000fea0003800000 */
[----:B----4-:R-:W-:-:S13]  /*0f20*/  PLOP3.LUT P0, PT, PT, PT, UP5, 0x80, 0x0 ;  /* 0x000000000000781c */ /* 0x010fda0003f0f058 */
[----:B---3--:R-:W2:Y:S04]  /*0f30*/  @P0 LDG.E R5, [R10.64+0x4] ;  /* 0x000004040a050981 */ /* 0x008ea8000c1e1900 */
[----:B------:R-:W3:Y:S01]  /*0f40*/  @!P0 LDG.E R6, [R10.64] ;  /* 0x000000040a068981 */ /* 0x000ee2000c1e1900 */
[----:B--2---:R-:W2:Y:S02]  /*0f50*/  @P0 R2UR UR6, R5 ;  /* 0x00000000050603c2 */ /* 0x004ea400000e0000 */
[----:B--2---:R-:W-:-:S11]  /*0f60*/  @UP5 UIADD3 UR8, UR6, -UR26, URZ ;  /* 0x8000001a06085290 */ /* 0x004fd6000fffe03f */
[----:B---3--:R2:W3:Y:S01]  /*0f70*/  @!P0 R2UR UR8, R6 ;  /* 0x00000000060883c2 */ /* 0x0084e200000e0000 */
[----:B------:R-:W-:-:S07]  /*0f80*/  DEPBAR.LE SB2, 0x0, {3} ;  /* 0x0000a0080000791a */ /* 0x000fce0000000000 */
.L_x_507:
[----:B----4-:R-:W-:Y:S02]  /*0f90*/  ULDC.64 UR6, c[0x0][0x258] ;  /* 0x0000960000067ab9 */ /* 0x010fe40000000a00 */
        /* <DEDUP_REMOVED lines=8> */
[----:B---3--:R-:W2:Y:S01]  /*1020*/  @P0 LDG.E R5, [R10.64] ;  /* 0x000000040a050981 */ /* 0x008ea2000c1e1900 */
        /* <DEDUP_REMOVED lines=11> */
[----:B------:R-:W-:Y:S02]  /*10e0*/  ULDC.64 UR10, c[0x0][0x178] ;  /* 0x00005e00000a7ab9 */ /* 0x000fe40000000a00 */
[----:B------:R-:W-:Y:S02]  /*10f0*/  UIMAD UR6, UR38, UR10, URZ ;  /* 0x0000000a260672a4 */ /* 0x000fe4000f8e023f */
[----:B------:R-:W-:Y:S02]  /*1100*/  UISETP.NE.AND UP0, UPT, UR26, -0x1, UPT ;  /* 0xffffffff1a00788c */ /* 0x000fe4000bf05270 */
[----:B------:R-:W-:Y:S02]  /*1110*/  UIMAD UR13, UR33, UR11, UR6 ;  /* 0x0000000b210d72a4 */ /* 0x000fe4000f8e0206 */
[----:B------:R-:W-:Y:S02]  /*1120*/  UIADD3 UR6, UR29, 0x3f, URZ ;  /* 0x0000003f1d067890 */ /* 0x000fe4000fffe03f */
[----:B------:R-:W-:Y:S01]  /*1130*/  ULDC.64 UR14, c[0x0][0x190] ;  /* 0x00006400000e7ab9 */ /* 0x000fe20000000a00 */
[----:B------:R-:W-:Y:S01]  /*1140*/  PLOP3.LUT P0, PT, PT, PT, UP0, 0x80, 0x0 ;  /* 0x000000000000781c */ /* 0x000fe20003f0f008 */
[----:B------:R-:W-:-:S02]  /*1150*/  USHF.R.S32.HI UR12, URZ, 0x1f, UR6 ;  /* 0x0000001f3f0c7899 */ /* 0x000fc40008011406 */
[----:B------:R-:W-:Y:S02]  /*1160*/  UIMAD.WIDE.U32 UR8, UR33, UR10, URZ ;  /* 0x0000000a210872a5 */ /* 0x000fe4000f8e003f */
[----:B------:R-:W-:Y:S02]  /*1170*/  UISETP.NE.AND UP1, UPT, UR16, -0x1, UPT ;  /* 0xffffffff1000788c */ /* 0x000fe4000bf25270 */
[----:B------:R-:W-:Y:S02]  /*1180*/  UIMAD.WIDE.U32 UR10, UR16, UR14, URZ ;  /* 0x0000000e100a72a5 */ /* 0x000fe4000f8e003f */
[----:B------:R-:W-:Y:S02]  /*1190*/  ULEA.HI UR34, UR12, UR6, URZ, 0x6 ;  /* 0x000000060c227291 */ /* 0x000fe4000f8f303f */
[----:B------:R-:W-:Y:S02]  /*11a0*/  @UP0 UIADD3 UR6, UR20, UR26, URZ ;  /* 0x0000001a14060290 */ /* 0x000fe4000fffe03f */
[----:B------:R-:W-:-:S02]  /*11b0*/  ULDC.64 UR18, c[0x0][0x198] ;  /* 0x0000660000127ab9 */ /* 0x000fc40000000a00 */
[----:B------:R-:W-:Y:S02]  /*11c0*/  USEL UR32, UR8, UR10, !UP1 ;  /* 0x0000000a08207287 */ /* 0x000fe4000c800000 */
[----:B------:R-:W-:Y:S02]  /*11d0*/  UIADD3 UR30, UR9, UR13, URZ ;  /* 0x0000000d091e7290 */ /* 0x000fe4000fffe03f */
[----:B------:R-:W-:Y:S02]  /*11e0*/  ULOP3.LUT UR12, UR34, 0xffffffc0, URZ, 0xc0, !UPT ;  /* 0xffffffc0220c7892 */ /* 0x000fe4000f8ec03f */
[----:B------:R-:W-:Y:S02]  /*11f0*/  @UP0 UIMAD.WIDE.U32 UR8, UR6, UR18, URZ ;  /* 0x00000012060802a5 */ /* 0x000fe4000f8e003f */
[----:B------:R-:W-:Y:S02]  /*1200*/  UIMAD UR10, UR16, UR15, URZ ;  /* 0x0000000f100a72a4 */ /* 0x000fe4000f8e023f */
[----:B------:R-:W-:-:S02]  /*1210*/  UIADD3 UR15, UR12, -0x40, URZ ;  /* 0xffffffc00c0f7890 */ /* 0x000fc4000fffe03f */
[----:B------:R-:W-:Y:S02]  /*1220*/  @UP0 UIMAD UR27, UR6, UR19, UR9 ;  /* 0x00000013061b02a4 */ /* 0x000fe4000f8e0209 */
[----:B------:R-:W-:Y:S02]  /*1230*/  @UP1 UIADD3 UR30, UR11, UR10, URZ ;  /* 0x0000000a0b1e1290 */ /* 0x000fe4000fffe03f */
[----:B------:R-:W-:Y:S02]  /*1240*/  USHF.R.S32.HI UR31, URZ, 0x1f, UR15 ;  /* 0x0000001f3f1f7899 */ /* 0x000fe4000801140f */
[----:B------:R-:W-:Y:S01]  /*1250*/  @UP0 UMOV UR25, UR8 ;  /* 0x0000000800190c82 */ /* 0x000fe20008000000 */
[----:B------:R-:W-:Y:S05]  /*1260*/  @P0 BRA `(.L_x_509) ;  /* 0x000000c000000947 */ /* 0x000fea0003800000 */
[----:B------:R-:W-:Y:S02]  /*1270*/  USHF.R.S32.HI UR6, URZ, 0x1f, UR20 ;  /* 0x0000001f3f067899 */ /* 0x000fe40008011414 */
[----:B------:R-:W-:Y:S02]  /*1280*/  ULDC.64 UR10, c[0x0][0x198] ;  /* 0x00006600000a7ab9 */ /* 0x000fe40000000a00 */
[----:B------:R-:W-:-:S02]  /*1290*/  UIMAD UR6, UR6, UR10, URZ ;  /* 0x0000000a060672a4 */ /* 0x000fc4000f8e023f */
[----:B------:R-:W-:Y:S02]  /*12a0*/  UIMAD.WIDE.U32 UR8, UR20, UR10, URZ ;  /* 0x0000000a140872a5 */ /* 0x000fe4000f8e003f */
[----:B------:R-:W-:Y:S02]  /*12b0*/  UIMAD UR11, UR20, UR11, UR6 ;  /* 0x0000000b140b72a4 */ /* 0x000fe4000f8e0206 */
[----:B------:R-:W-:Y:S02]  /*12c0*/  ULDC.64 UR12, c[0x0][0x180] ;  /* 0x00006000000c7ab9 */ /* 0x000fe40000000a00 */
[----:B------:R-:W-:Y:S02]  /*12d0*/  UIADD3 UR9, UR9, UR11, URZ ;  /* 0x0000000b09097290 */ /* 0x000fe4000fffe03f */
[----:B------:R-:W-:Y:S02]  /*12e0*/  UIMAD UR6, UR38, UR12, URZ ;  /* 0x0000000c260672a4 */ /* 0x000fe4000f8e023f */
[----:B------:R-:W-:-:S02]  /*12f0*/  UIMAD.WIDE.U32 UR8, UR33, UR12, UR8 ;  /* 0x0000000c210872a5 */ /* 0x000fc4000f8e0008 */
[----:B------:R-:W-:-:S04]  /*1300*/  UIMAD UR6, UR33, UR13, UR6 ;  /* 0x0000000d210672a4 */ /* 0x000fc8000f8e0206 */
[----:B------:R-:W-:Y:S02]  /*1310*/  UIADD3 UR27, UR9, UR6, URZ ;  /* 0x00000006091b7290 */ /* 0x000fe4000fffe03f */
[----:B------:R-:W-:Y:S02]  /*1320*/  UMOV UR25, UR8 ;  /* 0x0000000800197c82 */ /* 0x000fe40008000000 */
.L_x_509:
        /* <DEDUP_REMOVED lines=15> */
[----:B------:R-:W-:-:S06]  /*1420*/  IMAD.HI.U32 R6, R11, R6, R10 ;  /* 0x000000060b067227 */ /* 0x000fcc00078e000a */
        /* <DEDUP_REMOVED lines=26> */
.L_x_510:
[----:B------:R-:W-:Y:S01]  /*15d0*/  ULDC.64 UR10, c[0x0][0x370] ;  /* 0x0000dc00000a7ab9 */ /* 0x000fe20000000a00 */
[----:B------:R-:W-:Y:S01]  /*15e0*/  PLOP3.LUT P0, PT, PT, PT, UP2, 0x80, 0x0 ;  /* 0x000000000000781c */ /* 0x000fe20003f0f028 */
[----:B------:R-:W-:Y:S02]  /*15f0*/  @UP1 UIMAD.WIDE.U32 UR8, UR16, UR10, URZ ;  /* 0x0000000a100812a5 */ /* 0x000fe4000f8e003f */
[----:B------:R-:W-:Y:S02]  /*1600*/  ULDC UR13, c[0x0][0x224] ;  /* 0x00008900000d7ab9 */ /* 0x000fe40000000800 */
[----:B------:R-:W-:Y:S02]  /*1610*/  @UP1 UIMAD UR18, UR16, UR11, UR9 ;  /* 0x0000000b101212a4 */ /* 0x000fe4000f8e0209 */
[----:B------:R-:W-:-:S02]  /*1620*/  USHF.L.U32 UR14, UR33, 0x7, URZ ;  /* 0x00000007210e7899 */ /* 0x000fc4000800063f */
[----:B------:R-:W-:Y:S02]  /*1630*/  @UP1 UMOV UR17, UR8 ;  /* 0x0000000800111c82 */ /* 0x000fe40008000000 */
        /* <DEDUP_REMOVED lines=38> */
.L_x_511:
[----:B------:R-:W-:-:S03]  /*18a0*/  UMOV UR12, UR49 ;  /* 0x00000031000c7c82 */ /* 0x000fc60008000000 */
.L_x_512:
[----:B------:R-:W1:Y:S01]  /*18b0*/  S2R R11, SR_TID.X ;  /* 0x00000000000b7919 */ /* 0x000e620000002100 */
[----:B------:R-:W-:Y:S01]  /*18c0*/  UIADD3 UR8, UP5, UP4, UR8, UR44, UR46 ;  /* 0x0000002c08087290 */ /* 0x000fe2000fcbe02e */
[----:B------:R-:W-:Y:S01]  /*18d0*/  IADD3 R17, P0, R229, UR15, RZ ;  /* 0x0000000fe5117c10 */ /* 0x000fe2000ff1e0ff */
[----:B------:R-:W-:Y:S01]  /*18e0*/  IMAD.U32 R20, RZ, RZ, UR15 ;  /* 0x0000000fff147e24 */ /* 0x000fe2000f8e00ff */
[--C-:B------:R-:W-:Y:S01]  /*18f0*/  SHF.R.S32.HI R233, RZ, 0x1f, R232.reuse ;  /* 0x0000001fffe97819 */ /* 0x100fe200000114e8 */
[----:B------:R-:W-:Y:S01]  /*1900*/  UIADD3 UR24, UP1, UP0, UR24, UR8, UR28 ;  /* 0x0000000818187290 */ /* 0x000fe2000f83e01c */
[----:B------:R-:W-:Y:S01]  /*1910*/  IADD3.X R9, R4, UR31, RZ, P0, !PT ;  /* 0x0000001f04097c10 */ /* 0x000fe200087fe4ff */
[----:B------:R-:W-:Y:S01]  /*1920*/  UIADD3.X UR6, UR10, UR47, UR52, UP5, UP4 ;  /* 0x0000002f0a067290 */ /* 0x000fe2000afe8434 */
[----:B------:R-:W-:Y:S01]  /*1930*/  IADD3 R18, P1, R232, UR17, RZ ;  /* 0x00000011e8127c10 */ /* 0x000fe2000ff3e0ff */
[----:B------:R-:W-:Y:S01]  /*1940*/  ULDC.64 UR8, c[0x0][0x370] ;  /* 0x0000dc0000087ab9 */ /* 0x000fe20000000a00 */
[----:B------:R-:W-:Y:S01]  /*1950*/  IMAD.WIDE.U32 R22, R17, c[0x0][0x190], R232 ;  /* 0x0000640011167a25 */ /* 0x000fe200078e00e8 */
[----:B------:R-:W-:Y:S01]  /*1960*/  UIADD3.X UR11, UR11, UR6, UR13, UP1, UP0 ;  /* 0x000000060b0b7290 */ /* 0x000fe20008fe040d */
[----:B------:R-:W-:Y:S01]  /*1970*/  IADD3.X R19, R233, UR18, RZ, P1, !PT ;  /* 0x00000012e9137c10 */ /* 0x000fe20008ffe4ff */
[----:B------:R-:W-:Y:S01]  /*1980*/  UIMAD UR6, UR31, UR8, URZ ;  /* 0x000000081f0672a4 */ /* 0x000fe2000f8e023f */
[----:B------:R-:W-:Y:S01]  /*1990*/  IMAD R16, R9, c[0x0][0x190], RZ ;  /* 0x0000640009107a24 */ /* 0x000fe200078e02ff */
[----:B------:R-:W-:Y:S01]  /*19a0*/  UISETP.GE.AND UP0, UPT, UR29, 0x1, UPT ;  /* 0x000000011d00788c */ /* 0x000fe2000bf06270 */
[----:B------:R-:W-:Y:S01]  /*19b0*/  IADD3 R24, P1, R22, UR32, RZ ;  /* 0x0000002016187c10 */ /* 0x000fe2000ff3e0ff */
[----:B------:R-:W-:Y:S01]  /*19c0*/  UIMAD UR10, UR15, UR9, UR6 ;  /* 0x000000090f0a72a4 */ /* 0x000fe2000f8e0206 */
[----:B------:R-:W-:Y:S01]  /*19d0*/  IMAD.WIDE.U32 R20, R20, c[0x0][0x370], R18 ;  /* 0x0000dc0014147a25 */ /* 0x000fe200078e0012 */
[----:B------:R-:W-:Y:S01]  /*19e0*/  UIADD3 UR14, UR15, UR14, URZ ;  /* 0x0000000e0f0e7290 */ /* 0x000fe2000fffe03f */
[----:B------:R-:W-:Y:S01]  /*19f0*/  BSSY B1, `(.L_x_508) ;  /* 0x0000887000017945 */ /* 0x000fe20003800000 */
[----:B------:R-:W-:Y:S01]  /*1a00*/  ULDC.64 UR8, c[0x0][0x378] ;  /* 0x0000de0000087ab9 */ /* 0x000fe20000000a00 */
[----:B------:R-:W-:Y:S01]  /*1a10*/  IMAD.U32 R18, RZ, RZ, UR35 ;  /* 0x00000023ff127e24 */ /* 0x000fe2000f8e00ff */
[----:B------:R-:W-:Y:S01]  /*1a20*/  IADD3 R21, R21, UR10, RZ ;  /* 0x0000000a15157c10 */ /* 0x000fe2000fffe0ff */
[----:B------:R-:W-:Y:S01]  /*1a30*/  UIMAD UR6, UR56, UR8, URZ ;  /* 0x00000008380672a4 */ /* 0x000fe2000f8e023f */
[----:B-1----:R-:W-:Y:S01]  /*1a40*/  SHF.R.S32.HI R12, RZ, 0x1f, R11 ;  /* 0x0000001fff0c7819 */ /* 0x002fe2000001140b */
[----:B------:R-:W-:-:S02]  /*1a50*/  UIADD3 UR8, UR15, UR12, URZ ;  /* 0x0000000c0f087290 */ /* 0x000fc4000fffe03f */
[----:B------:R-:W-:Y:S01]  /*1a60*/  UIMAD UR16, UR35, UR9, UR6 ;  /* 0x00000009231072a4 */ /* 0x000fe2000f8e0206 */
[----:B------:R-:W-:Y:S01]  /*1a70*/  LEA.HI R12, R12, R11, RZ, 0x5 ;  /* 0x0000000b0c0c7211 */ /* 0x000fe200078f28ff */
[----:B------:R-:W-:Y:S01]  /*1a80*/  IMAD.WIDE.U32 R18, R18, c[0x0][0x378], R20 ;  /* 0x0000de0012127a25 */ /* 0x000fe200078e0014 */
[----:B------:R-:W-:Y:S02]  /*1a90*/  ULDC.64 UR12, c[0x0][0x3c8] ;  /* 0x0000f200000c7ab9 */ /* 0x000fe40000000a00 */
[----:B------:R-:W-:Y:S01]  /*1aa0*/  LOP3.LUT R10, R12, 0xffffffe0, RZ, 0xc0, !PT ;  /* 0xffffffe00c0a7812 */ /* 0x000fe200078ec0ff */
[----:B------:R-:W-:Y:S01]  /*1ab0*/  IMAD R21, R17, c[0x0][0x194], R16 ;  /* 0x0000650011157a24 */ /* 0x000fe200078e0210 */
[----:B------:R-:W-:Y:S01]  /*1ac0*/  ULEA.HI.SX32 UR6, UR34, 0xffffffff, 0x1a ;  /* 0xffffffff22067891 */ /* 0x000fe2000f8fd23f */
[----:B------:R-:W-:Y:S01]  /*1ad0*/  IADD3 R19, R19, UR16, RZ ;  /* 0x0000001013137c10 */ /* 0x000fe2000fffe0ff */
[----:B------:R-:W-:Y:S01]  /*1ae0*/  UIMAD.WIDE UR8, UR8, UR61, UR12 ;  /* 0x0000003d080872a5 */ /* 0x000fe2000f8e020c */
[----:B------:R-:W-:Y:S01]  /*1af0*/  IMAD.IADD R10, R11, 0x1, -R10 ;  /* 0x000000010b0a7824 */ /* 0x000fe200078e0a0a */
[----:B------:R-:W-:-:S02]  /*1b00*/  SHF.R.S32.HI R11, RZ, 0x5, R12 ;  /* 0x00000005ff0b7819 */ /* 0x000fc4000001140c */
[----:B------:R-:W-:-:S03]  /*1b10*/  IADD3.X R25, R23, UR30, R21, P1, !PT ;  /* 0x0000001e17197c10 */ /* 0x000fc60008ffe415 */
[----:B------:R-:W-:-:S05]  /*1b20*/  IMAD R13, R11, UR45, R10 ;  /* 0x0000002d0b0d7c24 */ /* 0x000fca000f8e020a */
[----:B------:R-:W-:-:S04]  /*1b30*/  IADD3 R14, P0, R13, UR24, RZ ;  /* 0x000000180d0e7c10 */ /* 0x000fc8000ff1e0ff */
[----:B------:R-:W-:Y:S01]  /*1b40*/  LEA.HI.X.SX32 R13, R13, UR11, 0x1, P0 ;  /* 0x0000000b0d0d7c11 */ /* 0x000fe200080f0eff */
[----:B------:R-:W-:Y:S01]  /*1b50*/  ULDC.64 UR10, c[0x0][0x200] ;  /* 0x00008000000a7ab9 */ /* 0x000fe20000000a00 */
[----:B------:R-:W-:Y:S01]  /*1b60*/  LEA R250, P0, R14, c[0x0][0x350], 0x2 ;  /* 0x0000d4000efa7a11 */ /* 0x000fe200078010ff */
[----:B------:R-:W-:-:S03]  /*1b70*/  UIMAD.WIDE UR14, UR14, UR61, UR10 ;  /* 0x0000003d0e0e72a5 */ /* 0x000fc6000f8e020a */
[----:B------:R-:W-:Y:S02]  /*1b80*/  LEA.HI.X R251, R14, c[0x0][0x354], R13, 0x2, P0 ;  /* 0x0000d5000efb7a11 */ /* 0x000fe400000f140d */
[----:B------:R-:W-:-:S13]  /*1b90*/  PLOP3.LUT P0, PT, PT, PT, UP0, 0x80, 0x0 ;  /* 0x000000000000781c */ /* 0x000fda0003f0f008 */
[----:B------:R-:W-:Y:S05]  /*1ba0*/  @!P0 BRA `(.L_x_513) ;  /* 0x00007d7000008947 */ /* 0x000fea0003800000 */
[----:B------:R-:W-:Y:S01]  /*1bb0*/  PLOP3.LUT P0, PT, PT, PT, UP3, 0x80, 0x0 ;  /* 0x000000000000781c */ /* 0x000fe20003f0f038 */
        /* <DEDUP_REMOVED lines=8> */
[----:B------:R-:W-:Y:S01]  /*1c40*/  UMOV UR10, UR14 ;  /* 0x0000000e000a7c82 */ /* 0x000fe20008000000 */
[----:B------:R-:W-:Y:S01]  /*1c50*/  IMAD.WIDE.U32 R22, R22, c[0x0][0x1a8], R24 ;  /* 0x00006a0016167a25 */ /* 0x000fe200078e0018 */
[----:B------:R-:W-:-:S02]  /*1c60*/  UMOV UR8, UR6 ;  /* 0x0000000600087c82 */ /* 0x000fc40008000000 */
[----:B------:R-:W-:Y:S01]  /*1c70*/  @P0 BAR.SYNC.DEFER_BLOCKING 0x0 ;  /* 0x0000000000000b1d */ /* 0x000fe20000010000 */
[----:B------:R-:W-:Y:S01]  /*1c80*/  UIMAD UR6, UR8, -0x40, UR29 ;  /* 0xffffffc0080678a4 */ /* 0x000fe2000f8e021d */
[----:B------:R-:W-:Y:S01]  /*1c90*/  IMAD R15, R229, c[0x0][0x374], R14 ;  /* 0x0000dd00e50f7a24 */ /* 0x000fe200078e020e */
[----:B------:R-:W-:Y:S01]  /*1ca0*/  UIMAD UR13, UR35, UR9, UR13 ;  /* 0x00000009230d72a4 */ /* 0x000fe2000f8e020d */
[----:B------:R-:W-:Y:S02]  /*1cb0*/  LEA R244, P0, R18, c[0x0][0x330], 0x1 ;  /* 0x0000cc0012f47a11 */ /* 0x000fe400078008ff */
[----:B------:R-:W-:Y:S01]  /*1cc0*/  IMAD.IADD R15, R19, 0x1, R15 ;  /* 0x00000001130f7824 */ /* 0x000fe200078e020f */
[----:B------:R-:W-:Y:S01]  /*1cd0*/  ISETP.GE.AND P6, PT, R229, UR6, PT ;  /* 0x00000006e5007c0c */ /* 0x000fe2000bfc6270 */
[----:B------:R-:W-:Y:S01]  /*1ce0*/  UMOV UR9, UR15 ;  /* 0x0000000f00097c82 */ /* 0x000fe20008000000 */
[----:B------:R-:W-:Y:S02]  /*1cf0*/  LEA R242, P1, R22, c[0x0][0x160], 0x1 ;  /* 0x0000580016f27a11 */ /* 0x000fe400078208ff */
[----:B------:R-:W-:-:S02]  /*1d00*/  IADD3 R16, R23, UR13, RZ ;  /* 0x0000000d17107c10 */ /* 0x000fc4000fffe0ff */
[----:B------:R-:W-:Y:S02]  /*1d10*/  LEA.HI.X R245, R18, c[0x0][0x334], R15, 0x1, P0 ;  /* 0x0000cd0012f57a11 */ /* 0x000fe400000f0c0f */
        /* <DEDUP_REMOVED lines=11> */
[----:B------:R-:W-:Y:S01]  /*1dd0*/  IMAD R9, R17, c[0x0][0x374], R14 ;  /* 0x0000dd0011097a24 */ /* 0x000fe200078e020e */
        /* <DEDUP_REMOVED lines=32> */
.L_x_515:
[----:B------:R-:W-:Y:S05]  /*1fe0*/  BSYNC B0 ;  /* 0x0000000000007941 */ /* 0x000fea0003800000 */
.L_x_514:
        /* <DEDUP_REMOVED lines=21> */
[C---:B--23--:R-:W-:Y:S02]  /*2140*/  @!P3 LEA R26, P0, R14.reuse, c[0x0][0x330], 0x1 ;  /* 0x0000cc000e1aba11 */ /* 0x04cfe400078008ff */
[C---:B------:R-:W-:Y:S01]  /*2150*/  @!P2 LEA R18, P1, R14.reuse, c[0x0][0x330], 0x1 ;  /* 0x0000cc000e12aa11 */ /* 0x040fe200078208ff */
[----:B------:R-:W-:Y:S01]  /*2160*/  @!PT LDS RZ, [RZ] ;  /* 0x00000000fffff984 */ /* 0x000fe20000000800 */
[----:B------:R-:W-:Y:S01]  /*2170*/  @!PT LDS RZ, [RZ] ;  /* 0x00000000fffff984 */ /* 0x000fe20000000800 */
[----:B------:R-:W-:Y:S01]  /*2180*/  @!PT LDS RZ, [RZ] ;  /* 0x00000000fffff984 */ /* 0x000fe20000000800 */
[----:B------:R1:W-:Y:S01]  /*2190*/  @!P4 LDGSTS.E.BYPASS.LTC128B.128 [R225+0x9000], [R24.64] ;  /* 0x0900000018e1cfae */ /* 0x0003e2000b901d44 */
[--C-:B------:R-:W-:Y:S02]  /*21a0*/  @!P3 LEA.HI.X R27, R14, c[0x0][0x334], R15.reuse, 0x1, P0 ;  /* 0x0000cd000e1bba11 */ /* 0x100fe400000f0c0f */
        /* <DEDUP_REMOVED lines=20> */
.L_x_517:
[----:B------:R-:W-:Y:S05]  /*22f0*/  BSYNC B0 ;  /* 0x0000000000007941 */ /* 0x000fea0003800000 */
.L_x_516:
[----:B------:R1:W-:Y:S01]  /*2300*/  @P6 STS.128 [R225], RZ ;  /* 0x000000ffe1006388 */ /* 0x0003e20000000c00 */
[----:B------:R-:W-:Y:S03]  /*2310*/  BSSY B0, `(.L_x_518) ;  /* 0x0000029000007945 */ /* 0x000fe60003800000 */
[----:B------:R1:W-:Y:S04]  /*2320*/  @P6 STS.128 [R225+0x2000], RZ ;  /* 0x002000ffe1006388 */ /* 0x0003e80000000c00 */
[----:B------:R1:W-:Y:S04]  /*2330*/  @P6 STS.128 [R225+0x4000], RZ ;  /* 0x004000ffe1006388 */ /* 0x0003e80000000c00 */
[----:B------:R1:W-:Y:S01]  /*2340*/  @P6 STS.128 [R225+0x6000], RZ ;  /* 0x006000ffe1006388 */ /* 0x0003e20000000c00 */
[----:B------:R-:W-:Y:S05]  /*2350*/  @P6 BRA `(.L_x_519) ;  /* 0x0000024000006947 */ /* 0x000fea0003800000 */
[----:B-1----:R-:W-:Y:S01]  /*2360*/  IMAD.U32 R18, RZ, RZ, UR32 ;  /* 0x00000020ff127e24 */ /* 0x002fe2000f8e00ff */
        /* <DEDUP_REMOVED lines=8> */
[----:B------:R-:W-:Y:S01]  /*23f0*/  IADD3 R19, R21, R19, RZ ;  /* 0x0000001315137210 */ /* 0x000fe20007ffe0ff */
[----:B------:R-:W-:-:S04]  /*2400*/  IMAD.WIDE R20, R232, R15, c[0x0][0x160] ;  /* 0x00005800e8147625 */ /* 0x000fc800078e020f */
        /* <DEDUP_REMOVED lines=25> */
.L_x_519:
[----:B------:R-:W-:Y:S05]  /*25a0*/  BSYNC B0 ;  /* 0x0000000000007941 */ /* 0x000fea0003800000 */
.L_x_518:
[----:B------:R1:W-:Y:S01]  /*25b0*/  @P5 STS.128 [R225+0x1000], RZ ;  /* 0x001000ffe1005388 */ /* 0x0003e20000000c00 */
[----:B------:R-:W-:Y:S03]  /*25c0*/  BSSY B0, `(.L_x_520) ;  /* 0x000002c000007945 */ /* 0x000fe60003800000 */
[----:B------:R1:W-:Y:S04]  /*25d0*/  @P5 STS.128 [R225+0x3000], RZ ;  /* 0x003000ffe1005388 */ /* 0x0003e80000000c00 */
[----:B------:R1:W-:Y:S04]  /*25e0*/  @P5 STS.128 [R225+0x5000], RZ ;  /* 0x005000ffe1005388 */ /* 0x0003e80000000c00 */
[----:B------:R1:W-:Y:S01]  /*25f0*/  @P5 STS.128 [R225+0x7000], RZ ;  /* 0x007000ffe1005388 */ /* 0x0003e20000000c00 */
[----:B------:R-:W-:Y:S05]  /*2600*/  @P5 BRA `(.L_x_521) ;  /* 0x0000027000005947 */ /* 0x000fea0003800000 */
[----:B------:R-:W-:Y:S01]  /*2610*/  ISETP.GE.AND P4, PT, R232, c[0x0][0x220], PT ;  /* 0x00008800e8007a0c */ /* 0x000fe20003f86270 */
[----:B-1----:R-:W-:Y:S01]  /*2620*/  IMAD.WIDE.U32 R18, R13, c[0x0][0x190], RZ ;  /* 0x000064000d127a25 */ /* 0x002fe200078e00ff */
        /* <DEDUP_REMOVED lines=10> */
[----:B------:R-:W-:Y:S02]  /*26d0*/  @!P2 LEA R16, P1, R22, c[0x0][0x160], 0x1 ;  /* 0x000058001610aa11 */ /* 0x000fe400078208ff */
[----:B------:R-:W-:Y:S02]  /*26e0*/  @!P4 LEA.HI.X R19, R14, R243, R13, 0x6, P0 ;  /* 0x000000f30e13c211 */ /* 0x000fe400000f340d */
[----:B------:R-:W-:-:S02]  /*26f0*/  ISETP.GE.AND P0, PT, R226, c[0x0][0x220], PT ;  /* 0x00008800e2007a0c */ /* 0x000fc40003f06270 */
        /* <DEDUP_REMOVED lines=18> */
[----:B------:R-:W-:-:S04]  /*2820*/  LEA R14, P0, R22, c[0x0][0x160], 0x1 ;  /* 0x00005800160e7a11 */ /* 0x000fc800078008ff */
[----:B------:R-:W-:-:S05]  /*2830*/  LEA.HI.X R15, R22, c[0x0][0x164], R15, 0x1, P0 ;  /* 0x00005900160f7a11 */ /* 0x000fca00000f0c0f */
[----:B------:R-:W-:Y:S01]  /*2840*/  @!PT LDS RZ, [RZ] ;  /* 0x00000000fffff984 */ /* 0x000fe20000000800 */
[----:B------:R-:W-:Y:S01]  /*2850*/  @!PT LDS RZ, [RZ] ;  /* 0x00000000fffff984 */ /* 0x000fe20000000800 */
[----:B------:R-:W-:Y:S01]  /*2860*/  @!PT LDS RZ, [RZ] ;  /* 0x00000000fffff984 */ /* 0x000fe20000000800 */
[----:B------:R1:W-:Y:S04]  /*2870*/  LDGSTS.E.BYPASS.LTC128B.128 [R225+0x7000], [R14.64+0x180] ;  /* 0x070001800ee17fae */ /* 0x0003e8000b901d44 */
.L_x_521:
[----:B------:R-:W-:Y:S05]  /*2880*/  BSYNC B0 ;  /* 0x0000000000007941 */ /* 0x000fea0003800000 */
.L_x_520:
[----:B------:R-:W-:Y:S02]  /*2890*/  SHF.R.S32.HI R12, RZ, 0x1f, R12 ;  /* 0x0000001fff0c7819 */ /* 0x000fe4000001140c */
[----:B------:R-:W-:Y:S01]  /*28a0*/  SHF.R.S32.HI R13, RZ, 0x1f, R10 ;  /* 0x0000001fff0d7819 */ /* 0x000fe2000001140a */
[----:B------:R-:W-:Y:S01]  /*28b0*/  UIADD3 UR13, -UR21, UR7, URZ ;  /* 0x00000007150d7290 */ /* 0x000fe2000fffe13f */
[----:B------:R-:W-:Y:S01]  /*28c0*/  LEA.HI R12, R12, R11, RZ, 0x2 ;  /* 0x0000000b0c0c7211 */ /* 0x000fe200078f10ff */
[----:B------:R-:W-:Y:S01]  /*28d0*/  ULDC.64 UR14, c[0x0][0x198] ;  /* 0x00006600000e7ab9 */ /* 0x000fe20000000a00 */
[----:B------:R-:W-:Y:S01]  /*28e0*/  LEA.HI R13, R13, R10, RZ, 0x2 ;  /* 0x0000000a0d0d7211 */ /* 0x000fe200078f10ff */
[----:B------:R-:W-:Y:S01]  /*28f0*/  IMAD.MOV.U32 R248, RZ, RZ, 0x7f800000 ;  /* 0x7f800000fff87424 */ /* 0x000fe200078e00ff */
[----:B------:R-:W-:Y:S01]  /*2900*/  LOP3.LUT R12, R12, 0xfffffffc, RZ, 0xc0, !PT ;  /* 0xfffffffc0c0c7812 */ /* 0x000fe200078ec0ff */
[----:B------:R-:W-:Y:S01]  /*2910*/  IMAD.MOV.U32 R249, RZ, RZ, 0x7f800000 ;  /* 0x7f800000fff97424 */ /* 0x000fe200078e00ff */
[----:B------:R-:W-:-:S03]  /*2920*/  SHF.R.S32.HI R13, RZ, 0x2, R13 ;  /* 0x00000002ff0d7819 */ /* 0x000fc6000001140d */
[----:B------:R-:W-:-:S04]  /*2930*/  IMAD.IADD R12, R11, 0x1, -R12 ;  /* 0x000000010b0c7824 */ /* 0x000fc800078e0a0c */
[----:B------:R-:W-:Y:S01]  /*2940*/  IMAD R240, R12, 0x10, R13 ;  /* 0x000000100cf07824 */ /* 0x000fe200078e020d */
[----:B------:R-:W-:-:S03]  /*2950*/  ISETP.GE.AND P5, PT, R229, UR13, PT ;  /* 0x0000000de5007c0c */ /* 0x000fc6000bfa6270 */
[C---:B------:R-:W-:Y:S01]  /*2960*/  IMAD.SHL.U32 R247, R240.reuse, 0x4, RZ ;  /* 0x00000004f0f77824 */ /* 0x040fe200078e00ff */
[C---:B------:R-:W-:Y:S02]  /*2970*/  IADD3 R10, R240.reuse, 0x8, RZ ;  /* 0x00000008f00a7810 */ /* 0x040fe40007ffe0ff */
[----:B------:R-:W-:Y:S02]  /*2980*/  SHF.R.S32.HI R11, RZ, 0x1f, R240 ;  /* 0x0000001fff0b7819 */ /* 0x000fe400000114f0 */
[----:B------:R-:W-:Y:S02]  /*2990*/  ISETP.GE.AND P2, PT, R240, UR6, PT ;  /* 0x00000006f0007c0c */ /* 0x000fe4000bf46270 */
[----:B------:R-:W-:Y:S01]  /*29a0*/  ISETP.GE.AND P1, PT, R10, UR6, PT ;  /* 0x000000060a007c0c */ /* 0x000fe2000bf26270 */
[----:B------:R-:W-:Y:S01]  /*29b0*/  USHF.R.S32.HI UR6, URZ, 0x1f, UR21 ;  /* 0x0000001f3f067899 */ /* 0x000fe20008011415 */
[----:B------:R-:W-:Y:S01]  /*29c0*/  SHF.L.U64.HI R246, R240, 0x2, R11 ;  /* 0x00000002f0f67819 */ /* 0x000fe2000001020b */
[----:B------:R-:W-:Y:S01]  /*29d0*/  IMAD.U32 R11, RZ, RZ, UR21 ;  /* 0x00000015ff0b7e24 */ /* 0x000fe2000f8e00ff */
[----:B------:R-:W-:Y:S01]  /*29e0*/  IADD3 R12, P0, R247, UR10, RZ ;  /* 0x0000000af70c7c10 */ /* 0x000fe2000ff1e0ff */
[----:B------:R-:W-:Y:S01]  /*29f0*/  UIMAD UR14, UR6, UR14, URZ ;  /* 0x0000000e060e72a4 */ /* 0x000fe2000f8e023f */
[----:B------:R1:W-:Y:S01]  /*2a00*/  @P5 STS.128 [R225+0x10000], RZ ;  /* 0x010000ffe1005388 */ /* 0x0003e20000000c00 */
[----:B------:R-:W-:Y:S01]  /*2a10*/  IMAD.WIDE.U32 R10, R11, c[0x0][0x198], R232 ;  /* 0x000066000b0a7a25 */ /* 0x000fe200078e00e8 */
[----:B------:R-:W-:Y:S01]  /*2a20*/  IADD3.X R13, R246, UR9, RZ, P0, !PT ;  /* 0x00000009f60d7c10 */ /* 0x000fe200087fe4ff */
[----:B------:R-:W-:Y:S01]  /*2a30*/  UIMAD UR14, UR21, UR15, UR14 ;  /* 0x0000000f150e72a4 */ /* 0x000fe2000f8e020e */
[----:B------:R1:W-:Y:S04]  /*2a40*/  @P5 STS.128 [R225+0x12000], RZ ;  /* 0x012000ffe1005388 */ /* 0x0003e80000000c00 */
[----:B------:R1:W-:Y:S04]  /*2a50*/  @P5 STS.128 [R225+0x14000], RZ ;  /* 0x014000ffe1005388 */ /* 0x0003e80000000c00 */
[----:B------:R1:W-:Y:S02]  /*2a60*/  @P5 STS.128 [R225+0x16000], RZ ;  /* 0x016000ffe1005388 */ /* 0x0003e40000000c00 */
[----:B-1----:R-:W-:Y:S01]  /*2a70*/  IADD3 R14, P0, R10, UR25, RZ ;  /* 0x000000190a0e7c10 */ /* 0x002fe2000ff1e0ff */
[----:B------:R-:W-:Y:S01]  /*2a80*/  IMAD.U32 R10, RZ, RZ, UR14 ;  /* 0x0000000eff0a7e24 */ /* 0x000fe2000f8e00ff */
[----:B------:R1:W5:Y:S04]  /*2a90*/  @!P2 LDG.E R248, [R12.64] ;  /* 0x000000040cf8a981 */ /* 0x000368000c1e1900 */
[----:B------:R-:W-:Y:S01]  /*2aa0*/  IADD3.X R15, R11, UR27, R10, P0, !PT ;  /* 0x0000001b0b0f7c10 */ /* 0x000fe200087fe40a */
[----:B------:R-:W-:Y:S01]  /*2ab0*/  IMAD R11, R5, c[0x0][0x1b0], RZ ;  /* 0x00006c00050b7a24 */ /* 0x000fe200078e02ff */
[----:B------:R1:W5:Y:S01]  /*2ac0*/  @!P1 LDG.E R249, [R12.64+0x20] ;  /* 0x000020040cf99981 */ /* 0x000362000c1e1900 */
[----:B------:R-:W-:Y:S02]  /*2ad0*/  BSSY B0, `(.L_x_522) ;  /* 0x0000033000007945 */ /* 0x000fe40003800000 */
[----:B------:R-:W-:-:S04]  /*2ae0*/  IMAD.WIDE.U32 R14, R6, c[0x0][0x1b0], R14 ;  /* 0x00006c00060e7a25 */ /* 0x000fc800078e000e */
[----:B-1----:R-:W-:-:S04]  /*2af0*/  IMAD R12, R6, c[0x0][0x1b4], R11 ;  /* 0x00006d00060c7a24 */ /* 0x002fc800078e020b */
[----:B------:R-:W-:Y:S01]  /*2b00*/  IMAD.IADD R13, R15, 0x1, R12 ;  /* 0x000000010f0d7824 */ /* 0x000fe200078e020c */
        /* <DEDUP_REMOVED lines=12> */
[----:B------:R1:W-:Y:S01]  /*2bd0*/  @P3 STS.128 [R225+0x10000], RZ ;  /* 0x010000ffe1003388 */ /* 0x0003e20000000c00 */
[----:B------:R-:W-:Y:S01]  /*2be0*/  IMAD.MOV.U32 R18, RZ, RZ, R16 ;  /* 0x000000ffff127224 */ /* 0x000fe200078e0010 */
[----:B------:R-:W-:Y:S01]  /*2bf0*/  @!P3 MOV R16, R14 ;  /* 0x0000000e0010b202 */ /* 0x000fe20000000f00 */
[----:B------:R-:W-:Y:S02]  /*2c00*/  @!P3 IMAD R10, R4, c[0x0][0x198], RZ ;  /* 0x00006600040aba24 */ /* 0x000fe400078e02ff */
[----:B------:R-:W-:Y:S02]  /*2c10*/  @!P3 IMAD.MOV.U32 R17, RZ, RZ, R13 ;  /* 0x000000ffff11b224 */ /* 0x000fe400078e000d */
[C---:B------:R-:W-:Y:S02]  /*2c20*/  @!P3 IMAD R10, R229.reuse, c[0x0][0x19c], R10 ;  /* 0x00006700e50aba24 */ /* 0x040fe400078e020a */
[----:B------:R-:W-:-:S04]  /*2c30*/  @!P3 IMAD.WIDE.U32 R16, R229, c[0x0][0x198], R16 ;  /* 0x00006600e510ba25 */ /* 0x000fc800078e0010 */
[----:B------:R-:W-:Y:S01]  /*2c40*/  IMAD.WIDE.U32 R18, R6, c[0x0][0x1b0], R18 ;  /* 0x00006c0006127a25 */ /* 0x000fe200078e0012 */
[----:B------:R-:W-:Y:S02]  /*2c50*/  @!P3 IADD3 R10, R17, R10, RZ ;  /* 0x0000000a110ab210 */ /* 0x000fe40007ffe0ff */
[----:B------:R-:W-:Y:S01]  /*2c60*/  @!P3 LEA R22, P6, R16, c[0x0][0x168], 0x1 ;  /* 0x00005a001016ba11 */ /* 0x000fe200078c08ff */
        /* <DEDUP_REMOVED lines=25> */
.L_x_523:
[----:B------:R-:W-:Y:S05]  /*2e00*/  BSYNC B0 ;  /* 0x0000000000007941 */ /* 0x000fea0003800000 */
.L_x_522:
        /* <DEDUP_REMOVED lines=8> */
[----:B------:R-:W-:Y:S01]  /*2e90*/  IMAD.U32 R18, RZ, RZ, UR25 ;  /* 0x00000019ff127e24 */ /* 0x000fe2000f8e00ff */
[----:B------:R-:W-:Y:S01]  /*2ea0*/  ISETP.GE.AND P3, PT, R232, c[0x0][0x220], PT ;  /* 0x00008800e8007a0c */ /* 0x000fe20003f66270 */
[----:B------:R-:W-:Y:S01]  /*2eb0*/  IMAD.U32 R19, RZ, RZ, UR27 ;  /* 0x0000001bff137e24 */ /* 0x000fe2000f8e00ff */
[----:B------:R-:W-:-:S02]  /*2ec0*/  IADD3.X R9, RZ, R7, RZ, P0, !PT ;  /* 0x00000007ff097210 */ /* 0x000fc400007fe4ff */
[----:B------:R-:W-:Y:S01]  /*2ed0*/  IADD3 R11, P0, R229, 0x20, RZ ;  /* 0x00000020e50b7810 */ /* 0x000fe20007f1e0ff */
[----:B------:R-:W-:Y:S01]  /*2ee0*/  IMAD.WIDE.U32 R18, R16, c[0x0][0x198], R18 ;  /* 0x0000660010127a25 */ /* 0x000fe200078e0012 */
[----:B------:R-:W-:Y:S02]  /*2ef0*/  MOV R15, R13 ;  /* 0x0000000d000f7202 */ /* 0x000fe40000000f00 */
[----:B------:R-:W-:Y:S01]  /*2f00*/  IADD3.X R10, RZ, R4, RZ, P0, !PT ;  /* 0x00000004ff0a7210 */ /* 0x000fe200007fe4ff */
[----:B------:R-:W-:Y:S01]  /*2f10*/  IMAD R9, R9, c[0x0][0x198], RZ ;  /* 0x0000660009097a24 */ /* 0x000fe200078e02ff */
[----:B------:R-:W-:Y:S01]  /*2f20*/  ISETP.GE.AND P2, PT, R228, c[0x0][0x220], PT ;  /* 0x00008800e4007a0c */ /* 0x000fe20003f46270 */
[----:B------:R-:W-:Y:S01]  /*2f30*/  IMAD.WIDE.U32 R14, R11, c[0x0][0x198], R14 ;  /* 0x000066000b0e7a25 */ /* 0x000fe200078e000e */
[----:B------:R-:W-:Y:S01]  /*2f40*/  ISETP.GE.AND P1, PT, R227, c[0x0][0x220], PT ;  /* 0x00008800e3007a0c */ /* 0x000fe20003f26270 */
[----:B------:R1:W-:Y:S02]  /*2f50*/  @P3 STS.128 [R225+0x11000], RZ ;  /* 0x011000ffe1003388 */ /* 0x0003e40000000c00 */
[----:B------:R-:W-:-:S02]  /*2f60*/  IMAD R10, R10, c[0x0][0x198], RZ ;  /* 0x000066000a0a7a24 */ /* 0x000fc400078e02ff */
[----:B------:R-:W-:Y:S01]  /*2f70*/  IMAD R9, R16, c[0x0][0x19c], R9 ;  /* 0x0000670010097a24 */ /* 0x000fe200078e0209 */
[----:B------:R-:W-:Y:S01]  /*2f80*/  @!P3 LEA R16, P0, R14, c[0x0][0x168], 0x1 ;  /* 0x00005a000e10ba11 */ /* 0x000fe200078008ff */
[----:B------:R-:W-:Y:S02]  /*2f90*/  IMAD R10, R11, c[0x0][0x19c], R10 ;  /* 0x000067000b0a7a24 */ /* 0x000fe400078e020a */
[----:B------:R-:W-:Y:S02]  /*2fa0*/  IMAD.IADD R19, R19, 0x1, R9 ;  /* 0x0000000113137824 */ /* 0x000fe400078e0209 */
[----:B------:R-:W-:Y:S01]  /*2fb0*/  IMAD.MOV.U32 R9, RZ, RZ, 0x2 ;  /* 0x00000002ff097424 */ /* 0x000fe200078e00ff */
[----:B------:R-:W-:Y:S01]  /*2fc0*/  IADD3 R11, R15, R10, RZ ;  /* 0x0000000a0f0b7210 */ /* 0x000fe20007ffe0ff */
[----:B------:R-:W-:-:S03]  /*2fd0*/  IMAD.WIDE.U32 R18, R6, c[0x0][0x1b0], R18 ;  /* 0x00006c0006127a25 */ /* 0x000fc600078e0012 */
[----:B------:R-:W-:Y:S01]  /*2fe0*/  @!P3 LEA.HI.X R17, R14, c[0x0][0x16c], R11, 0x1, P0 ;  /* 0x00005b000e11ba11 */ /* 0x000fe200000f0c0b */
[----:B-1----:R-:W-:Y:S01]  /*2ff0*/  IMAD.WIDE R20, R232, R9, c[0x0][0x168] ;  /* 0x00005a00e8147625 */ /* 0x002fe200078e0209 */
        /* <DEDUP_REMOVED lines=24> */
.L_x_525:
[----:B------:R-:W-:Y:S05]  /*3180*/  BSYNC B0 ;  /* 0x0000000000007941 */ /* 0x000fea0003800000 */
.L_x_524:
[----:B------:R-:W-:Y:S01]  /*3190*/  ULDC.64 UR14, c[0x0][0x1a0] ;  /* 0x00006800000e7ab9 */ /* 0x000fe20000000a00 */
[----:B------:R-:W-:Y:S01]  /*31a0*/  MOV R9, UR21 ;  /* 0x0000001500097c02 */ /* 0x000fe20008000f00 */
[----:B------:R-:W-:Y:S01]  /*31b0*/  UIMAD UR6, UR6, UR14, URZ ;  /* 0x0000000e060672a4 */ /* 0x000fe2000f8e023f */
[----:B------:R1:W-:Y:S01]  /*31c0*/  @P5 STS.128 [R225+0x18000], RZ ;  /* 0x018000ffe1005388 */ /* 0x0003e20000000c00 */
[----:B------:R-:W-:Y:S02]  /*31d0*/  BSSY B0, `(.L_x_526) ;  /* 0x000003c000007945 */ /* 0x000fe40003800000 */
[----:B------:R-:W-:Y:S01]  /*31e0*/  UIMAD UR6, UR21, UR15, UR6 ;  /* 0x0000000f150672a4 */ /* 0x000fe2000f8e0206 */
[----:B------:R1:W-:Y:S02]  /*31f0*/  @P5 STS.128 [R225+0x1a000], RZ ;  /* 0x01a000ffe1005388 */ /* 0x0003e40000000c00 */
[----:B-1----:R-:W-:-:S02]  /*3200*/  IMAD.WIDE.U32 R10, R9, c[0x0][0x1a0], R232 ;  /* 0x00006800090a7a25 */ /* 0x002fc400078e00e8 */
[----:B------:R1:W-:Y:S01]  /*3210*/  @P5 STS.128 [R225+0x1c000], RZ ;  /* 0x01c000ffe1005388 */ /* 0x0003e20000000c00 */
[----:B------:R-:W-:Y:S02]  /*3220*/  MOV R9, UR6 ;  /* 0x0000000600097c02 */ /* 0x000fe40008000f00 */
[----:B------:R-:W-:Y:S01]  /*3230*/  IADD3 R12, P0, R10, UR19, RZ ;  /* 0x000000130a0c7c10 */ /* 0x000fe2000ff1e0ff */
        /* <DEDUP_REMOVED lines=53> */
.L_x_527:
[----:B------:R-:W-:Y:S05]  /*3590*/  BSYNC B0 ;  /* 0x0000000000007941 */ /* 0x000fea0003800000 */
.L_x_526:
        /* <DEDUP_REMOVED lines=8> */
[----:B------:R-:W-:-:S02]  /*3620*/  IADD3 R5, P1, R229, 0x20, RZ ;  /* 0x00000020e5057810 */ /* 0x000fc40007f3e0ff */
[----:B------:R-:W-:Y:S01]  /*3630*/  MOV R14, UR19 ;  /* 0x00000013000e7c02 */ /* 0x000fe20008000f00 */
[----:B------:R-:W-:Y:S01]  /*3640*/  IMAD.X R7, RZ, RZ, R7, P0 ;  /* 0x000000ffff077224 */ /* 0x000fe200000e0607 */
[----:B------:R-:W-:Y:S02]  /*3650*/  IADD3.X R4, RZ, R4, RZ, P1, !PT ;  /* 0x00000004ff047210 */ /* 0x000fe40000ffe4ff */
[----:B------:R-:W-:Y:S01]  /*3660*/  ISETP.GE.AND P3, PT, R232, c[0x0][0x220], PT ;  /* 0x00008800e8007a0c */ /* 0x000fe20003f66270 */
[----:B------:R-:W-:Y:S01]  /*3670*/  IMAD R7, R7, c[0x0][0x1a0], RZ ;  /* 0x0000680007077a24 */ /* 0x000fe200078e02ff */
[----:B------:R-:W-:Y:S01]  /*3680*/  ISETP.GE.AND P2, PT, R228, c[0x0][0x220], PT ;  /* 0x00008800e4007a0c */ /* 0x000fe20003f46270 */
[----:B------:R-:W-:Y:S01]  /*3690*/  IMAD.WIDE.U32 R14, R8, c[0x0][0x1a0], R14 ;  /* 0x00006800080e7a25 */ /* 0x000fe200078e000e */
[----:B------:R-:W-:Y:S02]  /*36a0*/  ISETP.GE.AND P1, PT, R227, c[0x0][0x220], PT ;  /* 0x00008800e3007a0c */ /* 0x000fe40003f26270 */
[----:B------:R-:W-:Y:S01]  /*36b0*/  ISETP.GE.AND P0, PT, R226, c[0x0][0x220], PT ;  /* 0x00008800e2007a0c */ /* 0x000fe20003f06270 */
[----:B------:R-:W-:Y:S01]  /*36c0*/  IMAD R7, R8, c[0x0][0x1a4], R7 ;  /* 0x0000690008077a24 */ /* 0x000fe200078e0207 */
[----:B------:R-:W-:Y:S01]  /*36d0*/  MOV R8, R12 ;  /* 0x0000000c00087202 */ /* 0x000fe20000000f00 */
[----:B------:R-:W-:-:S02]  /*36e0*/  IMAD R4, R4, c[0x0][0x1a0], RZ ;  /* 0x0000680004047a24 */ /* 0x000fc400078e02ff */
[----:B------:R-:W-:Y:S02]  /*36f0*/  IMAD.IADD R15, R15, 0x1, R7 ;  /* 0x000000010f0f7824 */ /* 0x000fe400078e0207 */
[C---:B------:R-:W-:Y:S01]  /*3700*/  IMAD.WIDE.U32 R8, R5.reuse, c[0x0][0x1a0], R8 ;  /* 0x0000680005087a25 */ /* 0x040fe200078e0008 */
[----:B------:R1:W-:Y:S03]  /*3710*/  @P3 STS.128 [R225+0x19000], RZ ;  /* 0x019000ffe1003388 */ /* 0x0003e60000000c00 */
[----:B------:R-:W-:Y:S02]  /*3720*/  IMAD R4, R5, c[0x0][0x1a4], R4 ;  /* 0x0000690005047a24 */ /* 0x000fe400078e0204 */
[----:B------:R-:W-:Y:S02]  /*3730*/  IMAD.MOV.U32 R5, RZ, RZ, 0x2 ;  /* 0x00000002ff057424 */ /* 0x000fe400078e00ff */
[----:B------:R-:W-:Y:S01]  /*3740*/  IMAD.WIDE.U32 R6, R6, c[0x0][0x1b8], R14 ;  /* 0x00006e0006067a25 */ /* 0x000fe200078e000e */
[----:B------:R-:W-:-:S03]  /*3750*/  @!P3 LEA R14, P5, R8, c[0x0][0x170], 0x1 ;  /* 0x00005c00080eba11 */ /* 0x000fc600078a08ff */
        /* <DEDUP_REMOVED lines=26> */
.L_x_529:
[----:B------:R-:W-:Y:S05]  /*3900*/  BSYNC B0 ;  /* 0x0000000000007941 */ /* 0x000fea0003800000 */
.L_x_528:
[----:B------:R-:W-:Y:S01]  /*3910*/  ULDC.64 UR16, c[0x0][0x318] ;  /* 0x0000c60000107ab9 */ /* 0x000fe20000000a00 */
[----:B------:R-:W0:Y:S01]  /*3920*/  LDGDEPBAR ;  /* 0x00000000000079af */ /* 0x000e220000000000 */
[----:B------:R-:W-:-:S02]  /*3930*/  UISETP.NE.U32.AND UP1, UPT, URZ, UR16, UPT ;  /* 0x000000103f00728c */ /* 0x000fc4000bf25070 */
[----:B------:R-:W-:Y:S02]  /*3940*/  ULDC.64 UR18, c[0x0][0x320] ;  /* 0x0000c80000127ab9 */ /* 0x000fe40000000a00 */
[----:B------:R-:W-:-:S06]  /*3950*/  UISETP.NE.AND.EX UP1, UPT, URZ, UR17, UPT, UP1 ;  /* 0x000000113f00728c */ /* 0x000fcc000bf25310 */
[----:B------:R-:W-:-:S05]  /*3960*/  PLOP3.LUT P0, PT, PT, PT, UP1, 0x80, 0x0 ;  /* 0x000000000000781c */ /* 0x000fca0003f0f018 */
[----:B------:R-:W-:Y:S02]  /*3970*/  @UP1 UIMAD UR6, UR38, UR18, URZ ;  /* 0x00000012260612a4 */ /* 0x000fe4000f8e023f */
[----:B------:R-:W-:Y:S02]  /*3980*/  @UP1 UMOV UR14, UR35 ;  /* 0x00000023000e1c82 */ /* 0x000fe40008000000 */
[----:B------:R-:W-:Y:S02]  /*3990*/  @UP1 UMOV UR15, UR56 ;  /* 0x00000038000f1c82 */ /* 0x000fe40008000000 */
[----:B------:R-:W-:Y:S02]  /*39a0*/  @UP1 UIMAD.WIDE.U32 UR14, UR33, UR18, UR14 ;  /* 0x00000012210e12a5 */ /* 0x000fe4000f8e000e */
[----:B------:R-:W-:Y:S02]  /*39b0*/  @UP1 UIMAD UR19, UR33, UR19, UR6 ;  /* 0x00000013211312a4 */ /* 0x000fe4000f8e0206 */
[----:B------:R-:W-:-:S02]  /*39c0*/  @UP1 ULEA UR16, UP0, UR14, UR16, 0x2 ;  /* 0x000000100e101291 */ /* 0x000fc4000f80103f */
[----:B------:R-:W-:-:S04]  /*39d0*/  @UP1 UIADD3 UR19, UR15, UR19, URZ ;  /* 0x000000130f131290 */ /* 0x000fc8000fffe03f */
[----:B------:R-:W-:Y:S01]  /*39e0*/  @UP1 ULEA.HI.X UR17, UR14, UR17, UR19, 0x2, UP0 ;  /* 0x000000110e111291 */ /* 0x000fe200080f1413 */
[----:B------:R-:W-:-:S05]  /*39f0*/  IMAD.U32 R6, RZ, RZ, UR16 ;  /* 0x00000010ff067e24 */ /* 0x000fca000f8e00ff */
[----:B------:R-:W-:-:S06]  /*3a00*/  IMAD.U32 R7, RZ, RZ, UR17 ;  /* 0x00000011ff077e24 */ /* 0x000fcc000f8e00ff */
[----:B--2---:R-:W2:Y:S01]  /*3a10*/  @P0 LDG.E R7, [R6.64] ;  /* 0x0000000406070981 */ /* 0x004ea2000c1e1900 */
[----:B-1----:R-:W2:Y:S01]  /*3a20*/  @P0 MUFU.RCP R4, c[0x0][0x238] ;  /* 0x00008e0000040b08 */ /* 0x002ea20000001000 */
[----:B------:R-:W-:Y:S01]  /*3a30*/  MOV R5, UR22 ;  /* 0x0000001600057c02 */ /* 0x000fe20008000f00 */
[----:B------:R-:W-:Y:S01]  /*3a40*/  CS2R R190, SRZ ;  /* 0x0000000000be7805 */ /* 0x000fe2000001ff00 */
[----:B------:R-:W-:Y:S01]  /*3a50*/  MOV R239, c[0x0][0x22c] ;  /* 0x00008b0000ef7a02 */ /* 0x000fe20000000f00 */
[----:B------:R-:W-:Y:S01]  /*3a60*/  CS2R R188, SRZ ;  /* 0x0000000000bc7805 */ /* 0x000fe2000001ff00 */
[----:B------:R-:W-:Y:S01]  /*3a70*/  CS2R R194, SRZ ;  /* 0x0000000000c27805 */ /* 0x000fe2000001ff00 */
[----:B------:R-:W-:Y:S01]  /*3a80*/  IMAD R5, R5, 0x40, R224 ;  /* 0x0000004005057824 */ /* 0x000fe200078e02e0 */
[----:B------:R-:W-:Y:S01]  /*3a90*/  CS2R R192, SRZ ;  /* 0x0000000000c07805 */ /* 0x000fe2000001ff00 */
[----:B------:R-:W-:Y:S01]  /*3aa0*/  IMAD R239, R239, c[0x0][0x1c0], RZ ;  /* 0x00007000efef7a24 */ /* 0x000fe200078e02ff */
[----:B------:R-:W-:Y:S01]  /*3ab0*/  CS2R R186, SRZ ;  /* 0x0000000000ba7805 */ /* 0x000fe2000001ff00 */
[----:B------:R-:W-:Y:S01]  /*3ac0*/  CS2R R184, SRZ ;  /* 0x0000000000b87805 */ /* 0x000fe2000001ff00 */
[----:B------:R-:W-:Y:S01]  /*3ad0*/  IADD3 R240, R240, -UR29, -R5 ;  /* 0x8000001df0f07c10 */ /* 0x000fe2000fffe805 */
        /* <DEDUP_REMOVED lines=54> */
[----:B---3--:R-:W-:Y:S01]  /*3e40*/  CS2R R26, SRZ ;  /* 0x00000000001a7805 */ /* 0x008fe2000001ff00 */
[----:B------:R-:W-:Y:S01]  /*3e50*/  CS2R R24, SRZ ;  /* 0x0000000000187805 */ /* 0x000fe2000001ff00 */
[----:B------:R-:W-:Y:S01]  /*3e60*/  CS2R R22, SRZ ;  /* 0x0000000000167805 */ /* 0x000fe2000001ff00 */
[----:B------:R-:W-:Y:S01]  /*3e70*/  CS2R R20, SRZ ;  /* 0x0000000000147805 */ /* 0x000fe2000001ff00 */
[----:B------:R-:W-:Y:S01]  /*3e80*/  IADD3 R240, R240, UR7, RZ ;  /* 0x00000007f0f07c10 */ /* 0x000fe2000fffe0ff */
[----:B------:R-:W-:Y:S01]  /*3e90*/  UMOV UR6, URZ ;  /* 0x0000003f00067c82 */ /* 0x000fe20008000000 */
[----:B------:R-:W-:Y:S01]  /*3ea0*/  LEA R241, -R239, RZ, 0x6 ;  /* 0x000000ffeff17211 */ /* 0x000fe200078e31ff */
[----:B------:R-:W-:Y:S01]  /*3eb0*/  UIADD3 UR15, UR21, 0x40, URZ ;  /* 0x00000040150f7890 */ /* 0x000fe2000fffe03f */
[----:B--2---:R-:W-:-:S04]  /*3ec0*/  @P0 FMUL.FTZ R4, R7, R4 ;  /* 0x0000000407040220 */ /* 0x004fc80000410000 */
[----:B------:R-:W1:Y:S02]  /*3ed0*/  @P0 R2UR UR13, R4 ;  /* 0x00000000040d03c2 */ /* 0x000e6400000e0000 */
[----:B-1----:R-:W-:-:S05]  /*3ee0*/  @UP1 UMOV UR6, UR13 ;  /* 0x0000000d00061c82 */ /* 0x002fca0008000000 */
.L_x_532:
[----:B------:R-:W0:Y:S01]  /*3ef0*/  LDGDEPBAR ;  /* 0x00000000000079af */ /* 0x000e220000000000 */
[----:B------:R-:W-:Y:S01]  /*3f00*/  UISETP.GE.AND UP0, UPT, UR15, UR7, UPT ;  /* 0x000000070f00728c */ /* 0x000fe2000bf06270 */
[----:B------:R-:W-:Y:S02]  /*3f10*/  IMAD.U32 R127, RZ, RZ, UR22 ;  /* 0x00000016ff7f7e24 */ /* 0x000fe4000f8e00ff */
[----:B-----5:R-:W-:Y:S02]  /*3f20*/  FMUL.FTZ R196, R249, 1.4426950216293334961 ;  /* 0x3fb8aa3bf9c47820 */ /* 0x020fe40000410000 */
[----:B------:R-:W-:Y:S01]  /*3f30*/  IMAD R127, R127, 0x40, R224 ;  /* 0x000000407f7f7824 */ /* 0x000fe200078e02e0 */
[----:B------:R-:W-:Y:S01]  /*3f40*/  PLOP3.LUT P5, PT, PT, PT, UP0, 0x80, 0x0 ;  /* 0x000000000000781c */ /* 0x000fe20003faf008 */
[----:B------:R-:W-:Y:S01]  /*3f50*/  IMAD.U32 R113, RZ, RZ, UR8 ;  /* 0x00000008ff717e24 */ /* 0x000fe2000f8e00ff */
[----:B------:R-:W-:Y:S02]  /*3f60*/  PLOP3.LUT P4, PT, PT, PT, UP0, 0x80, 0x0 ;  /* 0x000000000000781c */ /* 0x000fe40003f8f008 */
[----:B------:R-:W-:Y:S01]  /*3f70*/  PLOP3.LUT P6, PT, PT, PT, UP0, 0x80, 0x0 ;  /* 0x000000000000781c */ /* 0x000fe20003fcf008 */
[----:B------:R-:W-:Y:S05]  /*3f80*/  IMAD R114, R113, 0x40, R240 ;  /* 0x0000004071727824 */ /* 0x000fea00078e02f0 */
[C---:B------:R-:W-:Y:S02]  /*3f90*/  IADD3 R112, R114.reuse, -0x1, RZ ;  /* 0xffffffff72707810 */ /* 0x040fe40007ffe0ff */
[C---:B------:R-:W-:Y:S02]  /*3fa0*/  IADD3 R117, R114.reuse, 0x8, RZ ;  /* 0x0000000872757810 */ /* 0x040fe40007ffe0ff */
[----:B------:R-:W-:Y:S02]  /*3fb0*/  @P5 ISETP.GE.AND P5, PT, R127, UR7, PT ;  /* 0x000000077f005c0c */ /* 0x000fe4000bfa6270 */
[C---:B------:R-:W-:Y:S01]  /*3fc0*/  IADD3 R118, R114.reuse, 0x7, RZ ;  /* 0x0000000772767810 */ /* 0x040fe20007ffe0ff */
[----:B------:R-:W-:Y:S04]  /*3fd0*/  DEPBAR.LE SB0, 0x0 ;  /* 0x000080000000791a */ /* 0x000fe80000000000 */
[----:B------:R-:W-:Y:S01]  /*3fe0*/  BAR.SYNC.DEFER_BLOCKING 0x0 ;  /* 0x0000000000007b1d */ /* 0x000fe20000010000 */
[C---:B------:R-:W-:Y:S02]  /*3ff0*/  IADD3 R115, R114.reuse, -0x8, RZ ;  /* 0xfffffff872737810 */ /* 0x040fe40007ffe0ff */
[C---:B------:R-:W-:Y:S02]  /*4000*/  IADD3 R126, R114.reuse, -0x9, RZ ;  /* 0xfffffff7727e7810 */ /* 0x040fe40007ffe0ff */
[C---:B------:R-:W-:Y:S02]  /*4010*/  IADD3 R129, R114.reuse, -0x10, RZ ;  /* 0xfffffff072817810 */ /* 0x040fe40007ffe0ff */
[----:B------:R-:W-:Y:S02]  /*4020*/  IABS R113, R114 ;  /* 0x0000007200717213 */ /* 0x000fe40000000000 */
[C---:B------:R-:W-:Y:S02]  /*4030*/  IADD3 R130, R114.reuse, -0x11, RZ ;  /* 0xffffffef72827810 */ /* 0x040fe40007ffe0ff */
[C---:B------:R-:W-:Y:S02]  /*4040*/  IADD3 R131, R114.reuse, -0x18, RZ ;  /* 0xffffffe872837810 */ /* 0x040fe40007ffe0ff */
[----:B------:R-:W-:Y:S02]  /*4050*/  IADD3 R128, R114, -0x19, RZ ;  /* 0xffffffe772807810 */ /* 0x000fe40007ffe0ff */
[----:B------:R-:W-:Y:S02]  /*4060*/  ISETP.GE.AND P0, PT, R112, RZ, PT ;  /* 0x000000ff7000720c */ /* 0x000fe40003f06270 */
[----:B------:R-:W-:Y:S02]  /*4070*/  ISETP.GE.AND P2, PT, R128, RZ, PT ;  /* 0x000000ff8000720c */ /* 0x000fe40003f46270 */
[----:B------:R-:W-:Y:S02]  /*4080*/  ISETP.GE.AND P1, PT, R117, RZ, PT ;  /* 0x000000ff7500720c */ /* 0x000fe40003f26270 */
[----:B------:R-:W-:Y:S01]  /*4090*/  ISETP.GE.AND P3, PT, R131, RZ, PT ;  /* 0x000000ff8300720c */ /* 0x000fe20003f66270 */
[----:B------:R-:W-:Y:S01]  /*40a0*/  LDSM.16.M88.4 R84, [R223] ;  /* 0x00000000df54783b */ /* 0x000fe20000000200 */
[----:B-1----:R-:W1:Y:S05]  /*40b0*/  I2F R113, R113 ;  /* 0x0000007100717306 */ /* 0x002e6a0000201400 */
[C---:B------:R-:W-:Y:S01]  /*40c0*/  @!P0 IADD3 R112, -R114.reuse, 0x1, RZ ;  /* 0x0000000172708810 */ /* 0x040fe20007ffe1ff */
[----:B------:R-:W2:Y:S01]  /*40d0*/  LDSM.16.M88.4 R88, [R222+0x10000] ;  /* 0x01000000de58783b */ /* 0x000ea20000000200 */
[----:B------:R-:W-:Y:S02]  /*40e0*/  @!P2 IADD3 R128, -R114, 0x19, RZ ;  /* 0x000000197280a810 */ /* 0x000fe40007ffe1ff */
[----:B------:R-:W-:Y:S02]  /*40f0*/  FSETP.NEU.FTZ.AND P2, PT, R248, -INF , PT ;  /* 0xff800000f800780b */ /* 0x000fe40003f5d000 */
[C---:B------:R-:W-:Y:S01]  /*4100*/  @!P1 IADD3 R117, -R114.reuse, -0x8, RZ ;  /* 0xfffffff872759810 */ /* 0x040fe20007ffe1ff */
[----:B------:R-:W3:Y:S01]  /*4110*/  LDSM.16.M88.4 R92, [R222+0x10800] ;  /* 0x01080000de5c783b */ /* 0x000ee20000000200 */
[----:B------:R-:W-:Y:S01]  /*4120*/  I2F R128, R128 ;  /* 0x0000008000807306 */ /* 0x000fe20000201400 */
[----:B------:R-:W-:Y:S02]  /*4130*/  ISETP.GE.AND P1, PT, R115, RZ, PT ;  /* 0x000000ff7300720c */ /* 0x000fe40003f26270 */
[----:B------:R-:W-:Y:S02]  /*4140*/  @!P3 IADD3 R131, -R114, 0x18, RZ ;  /* 0x000000187283b810 */ /* 0x000fe40007ffe1ff */
[----:B------:R-:W-:Y:S01]  /*4150*/  LDSM.16.M88.4 R96, [R221] ;  /* 0x00000000dd60783b */ /* 0x000fe20000000200 */
[----:B------:R-:W-:Y:S02]  /*4160*/  PLOP3.LUT P3, PT, PT, PT, UP0, 0x80, 0x0 ;  /* 0x000000000000781c */ /* 0x000fe40003f6f008 */
[----:B------:R-:W-:Y:S02]  /*4170*/  ISETP.GE.AND P0, PT, R118, RZ, PT ;  /* 0x000000ff7600720c */ /* 0x000fe40003f06270 */
[----:B------:R-:W-:Y:S01]  /*4180*/  I2F R117, R117 ;  /* 0x0000007500757306 */ /* 0x000fe20000201400 */
[----:B------:R-:W4:Y:S03]  /*4190*/  LDSM.16.M88.4 R100, [R212+0x10000] ;  /* 0x01000000d464783b */ /* 0x000f260000000200 */
[C---:B------:R-:W-:Y:S02]  /*41a0*/  @!P1 IADD3 R115, -R114.reuse, 0x8, RZ ;  /* 0x0000000872739810 */ /* 0x040fe40007ffe1ff */
[----:B------:R-:W-:Y:S01]  /*41b0*/  ISETP.GE.AND P1, PT, R129, RZ, PT ;  /* 0x000000ff8100720c */ /* 0x000fe20003f26270 */
[----:B------:R-:W1:Y:S02]  /*41c0*/  LDSM.16.M88.4 R104, [R212+0x10800] ;  /* 0x01080000d468783b */ /* 0x000e640000000200 */
[----:B------:R-:W-:Y:S01]  /*41d0*/  @P3 IADD3 R119, R127, 0x8, RZ ;  /* 0x000000087f773810 */ /* 0x000fe20007ffe0ff */
[----:B------:R-:W-:Y:S01]  /*41e0*/  I2F R115, R115 ;  /* 0x0000007300737306 */ /* 0x000fe20000201400 */
[----:B------:R-:W-:Y:S02]  /*41f0*/  @!P0 IADD3 R118, -R114, -0x7, RZ ;  /* 0xfffffff972768810 */ /* 0x000fe40007ffe1ff */
[----:B------:R-:W-:Y:S01]  /*4200*/  LDSM.16.M88.4 R108, [R3+0x10000] ;  /* 0x01000000036c783b */ /* 0x000fe20000000200 */
[----:B------:R-:W-:Y:S02]  /*4210*/  @P6 ISETP.GE.AND P6, PT, R119, UR7, PT ;  /* 0x0000000777006c0c */ /* 0x000fe4000bfc6270 */
[----:B------:R-:W-:Y:S02]  /*4220*/  PLOP3.LUT P3, PT, PT, PT, UP0, 0x80, 0x0 ;  /* 0x000000000000781c */ /* 0x000fe40003f6f008 */
[----:B------:R-:W-:Y:S02]  /*4230*/  ISETP.GE.AND P0, PT, R126, RZ, PT ;  /* 0x000000ff7e00720c */ /* 0x000fe40003f06270 */
[----:B------:R-:W-:Y:S01]  /*4240*/  @!P1 IADD3 R129, -R114, 0x10, RZ ;  /* 0x0000001072819810 */ /* 0x000fe20007ffe1ff */
[----:B------:R-:W-:Y:S01]  /*4250*/  I2F R118, R118 ;  /* 0x0000007600767306 */ /* 0x000fe20000201400 */
[----:B------:R-:W-:Y:S01]  /*4260*/  PLOP3.LUT P1, PT, PT, PT, UP0, 0x80, 0x0 ;  /* 0x000000000000781c */ /* 0x000fe20003f2f008 */
[C---:B--2---:R-:W-:Y:S08]  /*4270*/  HMMA.16816.F32 R4, R84.reuse, R88, RZ ;  /* 0x000000585404723c */ /* 0x044ff000000018ff */
[C---:B------:R-:W-:Y:S01]  /*4280*/  HMMA.16816.F32 R8, R84.reuse, R90, RZ ;  /* 0x0000005a5408723c */ /* 0x040fe200000018ff */
[----:B------:R-:W2:Y:S01]  /*4290*/  LDSM.16.M88.4 R88, [R220] ;  /* 0x00000000dc58783b */ /* 0x000ea20000000200 */
[----:B------:R-:W-:Y:S02]  /*42a0*/  I2F R129, R129 ;  /* 0x0000008100817306 */ /* 0x000fe40000201400 */
[C---:B------:R-:W-:Y:S02]  /*42b0*/  @P1 IADD3 R116, R127.reuse, 0x1, RZ ;  /* 0x000000017f741810 */ /* 0x040fe40007ffe0ff */
[----:B------:R-:W-:Y:S02]  /*42c0*/  PLOP3.LUT P1, PT, PT, PT, UP0, 0x80, 0x0 ;  /* 0x000000000000781c */ /* 0x000fe40003f2f008 */
[C---:B---3--:R-:W-:Y:S01]  /*42d0*/  HMMA.16816.F32 R12, R84.reuse, R92, RZ ;  /* 0x0000005c540c723c */ /* 0x048fe200000018ff */
[----:B------:R-:W-:Y:S03]  /*42e0*/  @P4 ISETP.GE.AND P4, PT, R116, UR7, PT ;  /* 0x0000000774004c0c */ /* 0x000fe6000bf86270 */
[----:B------:R-:W-:Y:S01]  /*42f0*/  I2F R131, R131 ;  /* 0x0000008300837306 */ /* 0x000fe20000201400 */
[----:B------:R-:W-:Y:S02]  /*4300*/  @!P0 IADD3 R126, -R114, 0x9, RZ ;  /* 0x00000009727e8810 */ /* 0x000fe40007ffe1ff */
[----:B------:R-:W-:Y:S01]  /*4310*/  ISETP.GE.AND P0, PT, R130, RZ, PT ;  /* 0x000000ff8200720c */ /* 0x000fe20003f06270 */
[----:B------:R-:W-:Y:S01]  /*4320*/  HMMA.16816.F32 R16, R84, R94, RZ ;  /* 0x0000005e5410723c */ /* 0x000fe200000018ff */
[----:B------:R-:W3:Y:S05]  /*4330*/  LDSM.16.M88.4 R84, [R3+0x10800] ;  /* 0x010800000354783b */ /* 0x000eea0000000200 */
[----:B------:R-:W-:Y:S01]  /*4340*/  I2F R126, R126 ;  /* 0x0000007e007e7306 */ /* 0x000fe20000201400 */
[----:B------:R-:W-:Y:S01]  /*4350*/  LDSM.16.M88.4 R92, [R219] ;  /* 0x00000000db5c783b */ /* 0x000fe20000000200 */
[C---:B----4-:R-:W-:Y:S05]  /*4360*/  HMMA.16816.F32 R4, R96.reuse, R100, R4 ;  /* 0x000000646004723c */ /* 0x050fea0000001804 */
[----:B------:R-:W-:Y:S01]  /*4370*/  @!P0 IADD3 R130, -R114, 0x11, RZ ;  /* 0x0000001172828810 */ /* 0x000fe20007ffe1ff */
[----:B------:R-:W-:Y:S01]  /*4380*/  FMUL.FTZ R114, R248, 1.4426950216293334961 ;  /* 0x3fb8aa3bf8727820 */ /* 0x000fe20000410000 */
[----:B------:R-:W-:Y:S01]  /*4390*/  PLOP3.LUT P0, PT, PT, PT, UP0, 0x80, 0x0 ;  /* 0x000000000000781c */ /* 0x000fe20003f0f008 */
[C---:B------:R-:W-:Y:S01]  /*43a0*/  HMMA.16816.F32 R8, R96.reuse, R102, R8 ;  /* 0x000000666008723c */ /* 0x040fe20000001808 */
[----:B------:R-:W4:Y:S01]  /*43b0*/  LDSM.16.M88.4 R100, [R2+0x10000] ;  /* 0x010000000264783b */ /* 0x000f220000000200 */
[----:B------:R-:W3:Y:S02]  /*43c0*/  I2F R112, R112 ;  /* 0x0000007000707306 */ /* 0x000ee40000201400 */
[----:B------:R-:W-:Y:S02]  /*43d0*/  FSEL R114, R114, RZ, P2 ;  /* 0x000000ff72727208 */ /* 0x000fe40001000000 */
[----:B------:R-:W-:Y:S02]  /*43e0*/  PLOP3.LUT P2, PT, PT, PT, UP0, 0x80, 0x0 ;  /* 0x000000000000781c */ /* 0x000fe40003f4f008 */
[C---:B-1----:R-:W-:Y:S04]  /*43f0*/  HMMA.16816.F32 R12, R96.reuse, R104, R12 ;  /* 0x00000068600c723c */ /* 0x042fe8000000180c */
[----:B------:R-:W1:Y:S04]  /*4400*/  I2F R130, R130 ;  /* 0x0000008200827306 */ /* 0x000e680000201400 */
[----:B------:R-:W-:Y:S01]  /*4410*/  HMMA.16816.F32 R16, R96, R106, R16 ;  /* 0x0000006a6010723c */ /* 0x000fe20000001810 */
[----:B------:R-:W1:Y:S03]  /*4420*/  LDSM.16.M88.4 R96, [R2+0x10800] ;  /* 0x010800000260783b */ /* 0x000e660000000200 */
[----:B------:R-:W-:Y:S02]  /*4430*/  @P2 IADD3 R119, R127, 0x9, RZ ;  /* 0x000000097f772810 */ /* 0x000fe40007ffe0ff */
[----:B------:R-:W-:Y:S01]  /*4440*/  PLOP3.LUT P2, PT, PT, PT, UP0, 0x80, 0x0 ;  /* 0x000000000000781c */ /* 0x000fe20003f4f008 */
[----:B------:R-:W-:Y:S01]  /*4450*/  LDSM.16.M88.4 R104, [R223+0x2000] ;  /* 0x00200000df68783b */ /* 0x000fe20000000200 */
[C---:B--2---:R-:W-:Y:S05]  /*4460*/  HMMA.16816.F32 R4, R88.reuse, R108, R4 ;  /* 0x0000006c5804723c */ /* 0x044fea0000001804 */
[----:B------:R-:W-:Y:S03]  /*4470*/  @P3 ISETP.GE.AND P3, PT, R119, UR7, PT ;  /* 0x0000000777003c0c */ /* 0x000fe6000bf66270 */
        /* <DEDUP_REMOVED lines=50> */
[----:B------:R-:W-:Y:S07]  /*47a0*/  LDSM.16.M88.4 R104, [R223+0x6000] ;  /* 0x00600000df68783b */ /* 0x000fee0000000200 */
[C---:B-1----:R-:W-:Y:S08]  /*47b0*/  HMMA.16816.F32 R12, R96.reuse, R88, R12 ;  /* 0x00000058600c723c */ /* 0x042ff0000000180c */
[----:B------:R-:W-:Y:S01]  /*47c0*/  HMMA.16816.F32 R16, R96, R90, R16 ;  /* 0x0000005a6010723c */ /* 0x000fe20000001810 */
[----:B------:R-:W1:Y:S06]  /*47d0*/  LDSM.16.M88.4 R88, [R219+0x4000] ;  /* 0x00400000db58783b */ /* 0x000e6c0000000200 */
[----:B------:R-:W4:Y:S01]  /*47e0*/  LDSM.16.M88.4 R96, [R2+0x14800] ;  /* 0x014800000260783b */ /* 0x000f220000000200 */
[C---:B--2---:R-:W-:Y:S08]  /*47f0*/  HMMA.16816.F32 R4, R100.reuse, R108, R4 ;  /* 0x0000006c6404723c */ /* 0x044ff00000001804 */
[C---:B------:R-:W-:Y:S01]  /*4800*/  HMMA.16816.F32 R8, R100.reuse, R110, R8 ;  /* 0x0000006e6408723c */ /* 0x040fe20000001808 */
[----:B------:R-:W2:Y:S07]  /*4810*/  LDSM.16.M88.4 R108, [R222+0x16000] ;  /* 0x01600000de6c783b */ /* 0x000eae0000000200 */
[C---:B---3--:R-:W-:Y:S08]  /*4820*/  HMMA.16816.F32 R12, R100.reuse, R84, R12 ;  /* 0x00000054640c723c */ /* 0x048ff0000000180c */
[----:B------:R-:W-:Y:S01]  /*4830*/  HMMA.16816.F32 R16, R100, R86, R16 ;  /* 0x000000566410723c */ /* 0x000fe20000001810 */
[----:B------:R-:W3:Y:S06]  /*4840*/  LDSM.16.M88.4 R84, [R222+0x16800] ;  /* 0x01680000de54783b */ /* 0x000eec0000000200 */
[----:B------:R-:W-:Y:S01]  /*4850*/  LDSM.16.M88.4 R100, [R212+0x16000] ;  /* 0x01600000d464783b */ /* 0x000fe20000000200 */
[C---:B-1----:R-:W-:Y:S08]  /*4860*/  HMMA.16816.F32 R4, R88.reuse, R92, R4 ;  /* 0x0000005c5804723c */ /* 0x042ff00000001804 */
[C---:B------:R-:W-:Y:S01]  /*4870*/  HMMA.16816.F32 R8, R88.reuse, R94, R8 ;  /* 0x0000005e5808723c */ /* 0x040fe20000001808 */
[----:B------:R-:W1:Y:S07]  /*4880*/  LDSM.16.M88.4 R92, [R221+0x6000] ;  /* 0x00600000dd5c783b */ /* 0x000e6e0000000200 */
[C---:B----4-:R-:W-:Y:S08]  /*4890*/  HMMA.16816.F32 R12, R88.reuse, R96, R12 ;  /* 0x00000060580c723c */ /* 0x050ff0000000180c */
[----:B------:R-:W-:Y:S01]  /*48a0*/  HMMA.16816.F32 R16, R88, R98, R16 ;  /* 0x000000625810723c */ /* 0x000fe20000001810 */
[----:B------:R-:W4:Y:S06]  /*48b0*/  LDSM.16.M88.4 R88, [R212+0x16800] ;  /* 0x01680000d458783b */ /* 0x000f2c0000000200 */
[----:B------:R-:W-:Y:S01]  /*48c0*/  LDSM.16.M88.4 R96, [R3+0x16000] ;  /* 0x016000000360783b */ /* 0x000fe20000000200 */
[C---:B--2---:R-:W-:Y:S08]  /*48d0*/  HMMA.16816.F32 R4, R104.reuse, R108, R4 ;  /* 0x0000006c6804723c */ /* 0x044ff00000001804 */
[C---:B------:R-:W-:Y:S08]  /*48e0*/  HMMA.16816.F32 R8, R104.reuse, R110, R8 ;  /* 0x0000006e6808723c */ /* 0x040ff00000001808 */
[C---:B---3--:R-:W-:Y:S08]  /*48f0*/  HMMA.16816.F32 R12, R104.reuse, R84, R12 ;  /* 0x00000054680c723c */ /* 0x048ff0000000180c */
[----:B------:R-:W-:Y:S01]  /*4900*/  HMMA.16816.F32 R16, R104, R86, R16 ;  /* 0x000000566810723c */ /* 0x000fe20000001810 */
[----:B------:R-:W2:Y:S07]  /*4910*/  LDSM.16.M88.4 R84, [R220+0x6000] ;  /* 0x00600000dc54783b */ /* 0x000eae0000000200 */
[C---:B-1----:R-:W-:Y:S08]  /*4920*/  HMMA.16816.F32 R4, R92.reuse, R100, R4 ;  /* 0x000000645c04723c */ /* 0x042ff00000001804 */
[C---:B------:R-:W-:Y:S01]  /*4930*/  HMMA.16816.F32 R8, R92.reuse, R102, R8 ;  /* 0x000000665c08723c */ /* 0x040fe20000001808 */
[----:B------:R-:W1:Y:S07]  /*4940*/  LDSM.16.M88.4 R100, [R3+0x16800] ;  /* 0x016800000364783b */ /* 0x000e6e0000000200 */
[C---:B----4-:R-:W-:Y:S08]  /*4950*/  HMMA.16816.F32 R12, R92.reuse, R88, R12 ;  /* 0x000000585c0c723c */ /* 0x050ff0000000180c */
[----:B------:R-:W-:Y:S01]  /*4960*/  HMMA.16816.F32 R16, R92, R90, R16 ;  /* 0x0000005a5c10723c */ /* 0x000fe20000001810 */
[----:B------:R-:W-:Y:S06]  /*4970*/  LDSM.16.M88.4 R88, [R219+0x6000] ;  /* 0x00600000db58783b */ /* 0x000fec0000000200 */
[----:B------:R-:W3:Y:S01]  /*4980*/  LDSM.16.M88.4 R92, [R2+0x16000] ;  /* 0x01600000025c783b */ /* 0x000ee20000000200 */
[C---:B--2---:R-:W-:Y:S08]  /*4990*/  HMMA.16816.F32 R4, R84.reuse, R96, R4 ;  /* 0x000000605404723c */ /* 0x044ff00000001804 */
[C---:B------:R-:W-:Y:S08]  /*49a0*/  HMMA.16816.F32 R8, R84.reuse, R98, R8 ;  /* 0x000000625408723c */ /* 0x040ff00000001808 */
[C---:B-1----:R-:W-:Y:S08]  /*49b0*/  HMMA.16816.F32 R12, R84.reuse, R100, R12 ;  /* 0x00000064540c723c */ /* 0x042ff0000000180c */
[----:B------:R-:W-:Y:S01]  /*49c0*/  HMMA.16816.F32 R16, R84, R102, R16 ;  /* 0x000000665410723c */ /* 0x000fe20000001810 */
[----:B------:R-:W1:Y:S07]  /*49d0*/  LDSM.16.M88.4 R84, [R2+0x16800] ;  /* 0x016800000254783b */ /* 0x000e6e0000000200 */
[C---:B---3--:R-:W-:Y:S08]  /*49e0*/  HMMA.16816.F32 R4, R88.reuse, R92, R4 ;  /* 0x0000005c5804723c */ /* 0x048ff00000001804 */
[C---:B------:R-:W-:Y:S11]  /*49f0*/  HMMA.16816.F32 R8, R88.reuse, R94, R8 ;  /* 0x0000005e5808723c */ /* 0x040ff60000001808 */
[----:B------:R-:W-:Y:S05]  /*4a00*/  @!UPT UIADD3 URZ, URZ, URZ, URZ ;  /* 0x0000003f3f3ff290 */ /* 0x000fea000fffe03f */
[----:B------:R-:W-:Y:S02]  /*4a10*/  FFMA.FTZ R4, R113, -UR6, R4 ;  /* 0x8000000671047c23 */ /* 0x000fe40008010004 */
[----:B------:R-:W-:Y:S01]  /*4a20*/  FFMA.FTZ R5, R112, -UR6, R5 ;  /* 0x8000000670057c23 */ /* 0x000fe20008010005 */
[C---:B-1----:R-:W-:Y:S03]  /*4a30*/  HMMA.16816.F32 R12, R88.reuse, R84, R12 ;  /* 0x00000054580c723c */ /* 0x042fe6000000180c */
[----:B------:R-:W-:Y:S01]  /*4a40*/  @P0 FSEL R4, R4, -INF , !P5 ;  /* 0xff80000004040808 */ /* 0x000fe20006800000 */
[----:B------:R-:W-:Y:S01]  /*4a50*/  FFMA.FTZ R6, R117, -UR6, R6 ;  /* 0x8000000675067c23 */ /* 0x000fe20008010006 */
[----:B------:R-:W-:Y:S01]  /*4a60*/  PLOP3.LUT P0, PT, PT, PT, UP0, 0x80, 0x0 ;  /* 0x000000000000781c */ /* 0x000fe20003f0f008 */
[----:B------:R-:W-:Y:S01]  /*4a70*/  FFMA.FTZ R8, R115, -UR6, R8 ;  /* 0x8000000673087c23 */ /* 0x000fe20008010008 */
[----:B------:R-:W-:Y:S01]  /*4a80*/  @P1 FSEL R5, R5, -INF , !P4 ;  /* 0xff80000005051808 */ /* 0x000fe20006000000 */
[----:B------:R-:W-:Y:S03]  /*4a90*/  HMMA.16816.F32 R16, R88, R86, R16 ;  /* 0x000000565810723c */ /* 0x000fe60000001810 */
[----:B------:R-:W-:Y:S01]  /*4aa0*/  FSETP.NEU.FTZ.AND P1, PT, R249, -INF , PT ;  /* 0xff800000f900780b */ /* 0x000fe20003f3d000 */
[----:B------:R-:W-:Y:S02]  /*4ab0*/  FFMA.FTZ R7, R118, -UR6, R7 ;  /* 0x8000000676077c23 */ /* 0x000fe40008010007 */
[----:B------:R-:W-:Y:S01]  /*4ac0*/  FFMA.FTZ R10, R113, -UR6, R10 ;  /* 0x80000006710a7c23 */ /* 0x000fe2000801000a */
[----:B------:R-:W-:Y:S01]  /*4ad0*/  FSEL R196, R196, RZ, P1 ;  /* 0x000000ffc4c47208 */ /* 0x000fe20000800000 */
[----:B------:R-:W-:Y:S01]  /*4ae0*/  FFMA.FTZ R9, R126, -UR6, R9 ;  /* 0x800000067e097c23 */ /* 0x000fe20008010009 */
[----:B------:R-:W-:Y:S03]  /*4af0*/  PLOP3.LUT P1, PT, PT, PT, UP0, 0x80, 0x0 ;  /* 0x000000000000781c */ /* 0x000fe60003f2f008 */
[----:B------:R-:W-:Y:S01]  /*4b00*/  @P0 FSEL R6, R6, -INF , !P5 ;  /* 0xff80000006060808 */ /* 0x000fe20006800000 */
[----:B------:R-:W-:Y:S01]  /*4b10*/  FFMA.FTZ R11, R112, -UR6, R11 ;  /* 0x80000006700b7c23 */ /* 0x000fe2000801000b */
[----:B------:R-:W-:Y:S01]  /*4b20*/  PLOP3.LUT P0, PT, PT, PT, UP0, 0x80, 0x0 ;  /* 0x000000000000781c */ /* 0x000fe20003f0f008 */
[----:B------:R-:W-:Y:S01]  /*4b30*/  FFMA.FTZ R116, R4, c[0x0][0x23c], -R114 ;  /* 0x00008f0004747a23 */ /* 0x000fe20000010872 */
[----:B------:R-:W-:Y:S01]  /*4b40*/  PLOP3.LUT P5, PT, PT, PT, UP0, 0x80, 0x0 ;  /* 0x000000000000781c */ /* 0x000fe20003faf008 */
[----:B------:R-:W-:Y:S01]  /*4b50*/  FFMA.FTZ R13, R130, -UR6, R13 ;  /* 0x80000006820d7c23 */ /* 0x000fe2000801000d */
[----:B------:R-:W-:Y:S01]  /*4b60*/  @P2 IADD3 R112, R127, 0x11, RZ ;  /* 0x000000117f702810 */ /* 0x000fe20007ffe0ff */
[----:B------:R-:W-:Y:S01]  /*4b70*/  FFMA.FTZ R12, R129, -UR6, R12 ;  /* 0x80000006810c7c23 */ /* 0x000fe2000801000c */
[----:B------:R-:W-:Y:S01]  /*4b80*/  PLOP3.LUT P2, PT, PT, PT, UP0, 0x80, 0x0 ;  /* 0x000000000000781c */ /* 0x000fe20003f4f008 */
[----:B------:R-:W-:Y:S01]  /*4b90*/  FFMA.FTZ R14, R115, -UR6, R14 ;  /* 0x80000006730e7c23 */ /* 0x000fe2000801000e */
[----:B------:R-:W-:Y:S01]  /*4ba0*/  @P1 FSEL R7, R7, -INF , !P4 ;  /* 0xff80000007071808 */ /* 0x000fe20006000000 */
[----:B------:R-:W-:Y:S01]  /*4bb0*/  FFMA.FTZ R15, R126, -UR6, R15 ;  /* 0x800000067e0f7c23 */ /* 0x000fe2000801000f */
[----:B------:R-:W-:Y:S01]  /*4bc0*/  PLOP3.LUT P1, PT, PT, PT, UP0, 0x80, 0x0 ;  /* 0x000000000000781c */ /* 0x000fe20003f2f008 */
[----:B------:R-:W-:Y:S01]  /*4bd0*/  FFMA.FTZ R16, R131, -UR6, R16 ;  /* 0x8000000683107c23 */ /* 0x000fe20008010010 */
[----:B------:R-:W-:Y:S01]  /*4be0*/  PLOP3.LUT P4, PT, PT, PT, UP0, 0x80, 0x0 ;  /* 0x000000000000781c */ /* 0x000fe20003f8f008 */
[----:B------:R-:W-:Y:S01]  /*4bf0*/  FFMA.FTZ R121, R7, c[0x0][0x23c], -R196 ;  /* 0x00008f0007797a23 */ /* 0x000fe200000108c4 */
[----:B------:R-:W-:Y:S01]  /*4c00*/  @P0 FSEL R8, R8, -INF , !P6 ;  /* 0xff80000008080808 */ /* 0x000fe20007000000 */
[----:B------:R-:W-:Y:S01]  /*4c10*/  FFMA.FTZ R17, R128, -UR6, R17 ;  /* 0x8000000680117c23 */ /* 0x000fe20008010011 */
[----:B------:R-:W-:Y:S01]  /*4c20*/  PLOP3.LUT P0, PT, PT, PT, UP0, 0x80, 0x0 ;  /* 0x000000000000781c */ /* 0x000fe20003f0f008 */
[----:B------:R1:W-:Y:S01]  /*4c30*/  MUFU.EX2 R119, R121 ;  /* 0x0000007900777308 */ /* 0x0003e20000000800 */
[----:B------:R-:W-:Y:S02]  /*4c40*/  FFMA.FTZ R117, R5, c[0x0][0x23c], -R114 ;  /* 0x00008f0005757a23 */ /* 0x000fe40000010872 */
[----:B------:R-:W-:Y:S02]  /*4c50*/  FFMA.FTZ R118, R6, c[0x0][0x23c], -R196 ;  /* 0x00008f0006767a23 */ /* 0x000fe400000108c4 */
[----:B------:R-:W-:Y:S01]  /*4c60*/  FFMA.FTZ R120, R8, c[0x0][0x23c], -R114 ;  /* 0x00008f0008787a23 */ /* 0x000fe20000010872 */
[----:B------:R-:W-:Y:S01]  /*4c70*/  @P1 FSEL R9, R9, -INF , !P3 ;  /* 0xff80000009091808 */ /* 0x000fe20005800000 */
[----:B------:R-:W-:Y:S01]  /*4c80*/  FFMA.FTZ R18, R129, -UR6, R18 ;  /* 0x8000000681127c23 */ /* 0x000fe20008010012 */
[----:B------:R-:W-:Y:S01]  /*4c90*/  PLOP3.LUT P1, PT, PT, PT, UP0, 0x80, 0x0 ;  /* 0x000000000000781c */ /* 0x000fe20003f2f008 */
[----:B------:R-:W-:Y:S01]  /*4ca0*/  FFMA.FTZ R19, R130, -UR6, R19 ;  /* 0x8000000682137c23 */ /* 0x000fe20008010013 */
[----:B------:R-:W-:Y:S01]  /*4cb0*/  @P4 IADD3 R113, R127, 0x10, RZ ;  /* 0x000000107f714810 */ /* 0x000fe20007ffe0ff */
[----:B------:R-:W-:Y:S01]  /*4cc0*/  MUFU.EX2 R116, R116 ;  /* 0x0000007400747308 */ /* 0x000fe20000000800 */
[----:B------:R-:W-:Y:S02]  /*4cd0*/  @P0 FSEL R10, R10, -INF , !P6 ;  /* 0xff8000000a0a0808 */ /* 0x000fe40007000000 */
[----:B------:R-:W-:Y:S02]  /*4ce0*/  PLOP3.LUT P6, PT, PT, PT, UP0, 0x80, 0x0 ;  /* 0x000000000000781c */ /* 0x000fe40003fcf008 */
[----:B------:R-:W-:Y:S01]  /*4cf0*/  @P5 ISETP.GE.AND P5, PT, R113, UR7, PT ;  /* 0x0000000771005c0c */ /* 0x000fe2000bfa6270 */
[----:B------:R-:W-:Y:S01]  /*4d00*/  FFMA.FTZ R122, R10, c[0x0][0x23c], -R196 ;  /* 0x00008f000a7a7a23 */ /* 0x000fe200000108c4 */
[----:B------:R-:W-:Y:S02]  /*4d10*/  PLOP3.LUT P0, PT, PT, PT, UP0, 0x80, 0x0 ;  /* 0x000000000000781c */ /* 0x000fe40003f0f008 */
[----:B------:R-:W-:Y:S01]  /*4d20*/  PLOP3.LUT P4, PT, PT, PT, UP0, 0x80, 0x0 ;  /* 0x000000000000781c */ /* 0x000fe20003f8f008 */
[----:B------:R-:W2:Y:S01]  /*4d30*/  MUFU.EX2 R117, R117 ;  /* 0x0000007500757308 */ /* 0x000ea20000000800 */
[----:B------:R-:W-:Y:S02]  /*4d40*/  @P1 FSEL R11, R11, -INF , !P3 ;  /* 0xff8000000b0b1808 */ /* 0x000fe40005800000 */
[----:B------:R-:W-:Y:S01]  /*4d50*/  PLOP3.LUT P1, PT, PT, PT, UP0, 0x80, 0x0 ;  /* 0x000000000000781c */ /* 0x000fe20003f2f008 */
[----:B-1----:R-:W-:Y:S01]  /*4d60*/  FFMA.FTZ R121, R9, c[0x0][0x23c], -R114 ;  /* 0x00008f0009797a23 */ /* 0x002fe20000010872 */
[----:B------:R-:W-:Y:S01]  /*4d70*/  PLOP3.LUT P3, PT, PT, PT, UP0, 0x80, 0x0 ;  /* 0x000000000000781c */ /* 0x000fe20003f6f008 */
[----:B------:R-:W-:Y:S01]  /*4d80*/  FFMA.FTZ R123, R11, c[0x0][0x23c], -R196 ;  /* 0x00008f000b7b7a23 */ /* 0x000fe200000108c4 */
[----:B------:R-:W-:Y:S03]  /*4d90*/  @P6 ISETP.GE.AND P6, PT, R112, UR7, PT ;  /* 0x0000000770006c0c */ /* 0x000fe6000bfc6270 */
[----:B------:R-:W-:Y:S01]  /*4da0*/  @P0 FSEL R12, R12, -INF , !P5 ;  /* 0xff8000000c0c0808 */ /* 0x000fe20006800000 */
[----:B------:R-:W1:Y:S01]  /*4db0*/  MUFU.EX2 R118, R118 ;  /* 0x0000007600767308 */ /* 0x000e620000000800 */
[----:B------:R-:W-:Y:S03]  /*4dc0*/  PLOP3.LUT P0, PT, PT, PT, UP0, 0x80, 0x0 ;  /* 0x000000000000781c */ /* 0x000fe60003f0f008 */
[----:B------:R-:W-:Y:S01]  /*4dd0*/  FFMA.FTZ R124, R12, c[0x0][0x23c], -R114 ;  /* 0x00008f000c7c7a23 */ /* 0x000fe20000010872 */
[----:B------:R-:W-:Y:S02]  /*4de0*/  @P1 FSEL R14, R14, -INF , !P5 ;  /* 0xff8000000e0e1808 */ /* 0x000fe40006800000 */
[----:B------:R-:W-:Y:S02]  /*4df0*/  PLOP3.LUT P1, PT, PT, PT, UP0, 0x80, 0x0 ;  /* 0x000000000000781c */ /* 0x000fe40003f2f008 */
[----:B------:R-:W-:Y:S01]  /*4e00*/  @P2 FSEL R13, R13, -INF , !P6 ;  /* 0xff8000000d0d2808 */ /* 0x000fe20007000000 */
[----:B------:R-:W-:Y:S01]  /*4e10*/  MUFU.EX2 R122, R122 ;  /* 0x0000007a007a7308 */ /* 0x000fe20000000800 */
[----:B------:R-:W-:Y:S01]  /*4e20*/  PLOP3.LUT P2, PT, PT, PT, UP0, 0x80, 0x0 ;  /* 0x000000000000781c */ /* 0x000fe20003f4f008 */
[----:B------:R-:W-:Y:S01]  /*4e30*/  FFMA.FTZ R126, R14, c[0x0][0x23c], -R196 ;  /* 0x00008f000e7e7a23 */ /* 0x000fe200000108c4 */
[----:B------:R-:W-:Y:S01]  /*4e40*/  @P3 IADD3 R112, R127, 0x18, RZ ;  /* 0x000000187f703810 */ /* 0x000fe20007ffe0ff */
[----:B------:R-:W-:Y:S01]  /*4e50*/  FFMA.FTZ R125, R13, c[0x0][0x23c], -R114 ;  /* 0x00008f000d7d7a23 */ /* 0x000fe20000010872 */
[----:B------:R-:W-:Y:S02]  /*4e60*/  @P4 IADD3 R127, R127, 0x19, RZ ;  /* 0x000000197f7f4810 */ /* 0x000fe40007ffe0ff */
[----:B------:R-:W-:Y:S02]  /*4e70*/  @P0 FSEL R15, R15, -INF , !P6 ;  /* 0xff8000000f0f0808 */ /* 0x000fe40007000000 */
[----:B------:R-:W-:Y:S01]  /*4e80*/  PLOP3.LUT P0, PT, PT, PT, UP0, 0x80, 0x0 ;  /* 0x000000000000781c */ /* 0x000fe20003f0f008 */
[----:B------:R-:W3:Y:S01]  /*4e90*/  MUFU.EX2 R123, R123 ;  /* 0x0000007b007b7308 */ /* 0x000ee20000000800 */
[----:B------:R-:W-:Y:S02]  /*4ea0*/  @P1 ISETP.GE.AND P1, PT, R127, UR7, PT ;  /* 0x000000077f001c0c */ /* 0x000fe4000bf26270 */
[----:B--2---:R-:W-:Y:S02]  /*4eb0*/  F2FP.PACK_AB R203, R117, R116 ;  /* 0x0000007475cb723e */ /* 0x004fe400000000ff */
[----:B------:R-:W-:Y:S01]  /*4ec0*/  @P2 ISETP.GE.AND P3, PT, R112, UR7, PT ;  /* 0x0000000770002c0c */ /* 0x000fe2000bf66270 */
[----:B------:R-:W-:Y:S01]  /*4ed0*/  FFMA.FTZ R112, R15, c[0x0][0x23c], -R196 ;  /* 0x00008f000f707a23 */ /* 0x000fe200000108c4 */
[----:B------:R-:W-:Y:S01]  /*4ee0*/  PLOP3.LUT P2, PT, PT, PT, UP0, 0x80, 0x0 ;  /* 0x000000000000781c */ /* 0x000fe20003f4f008 */
[----:B------:R-:W-:Y:S01]  /*4ef0*/  STS [R234+0x22000], R203 ;  /* 0x022000cbea007388 */ /* 0x000fe20000000800 */
[----:B-1----:R-:W-:Y:S01]  /*4f00*/  F2FP.PACK_AB R201, R119, R118 ;  /* 0x0000007677c9723e */ /* 0x002fe200000000ff */
[----:B------:R3:W-:Y:S04]  /*4f10*/  MUFU.EX2 R127, R112 ;  /* 0x00000070007f7308 */ /* 0x0007e80000000800 */
[----:B------:R-:W-:Y:S01]  /*4f20*/  @P0 FSEL R17, R17, -INF , !P1 ;  /* 0xff80000011110808 */ /* 0x000fe20004800000 */
[----:B------:R-:W-:Y:S01]  /*4f30*/  STS [R234+0x22400], R201 ;  /* 0x022400c9ea007388 */ /* 0x000fe20000000800 */
[----:B------:R-:W-:Y:S04]  /*4f40*/  PLOP3.LUT P0, PT, PT, PT, UP0, 0x80, 0x0 ;  /* 0x000000000000781c */ /* 0x000fe80003f0f008 */
[----:B------:R-:W-:Y:S01]  /*4f50*/  @P2 FSEL R16, R16, -INF , !P3 ;  /* 0xff80000010102808 */ /* 0x000fe20005800000 */
[----:B------:R-:W-:Y:S01]  /*4f60*/  MUFU.EX2 R120, R120 ;  /* 0x0000007800787308 */ /* 0x000fe20000000800 */
[----:B------:R-:W-:Y:S01]  /*4f70*/  PLOP3.LUT P2, PT, PT, PT, UP0, 0x80, 0x0 ;  /* 0x000000000000781c */ /* 0x000fe20003f4f008 */
[----:B------:R-:W-:Y:S02]  /*4f80*/  UISETP.GE.AND UP0, UPT, UR8, 0x1, UPT ;  /* 0x000000010800788c */ /* 0x000fe4000bf06270 */
[--C-:B------:R-:W-:Y:S02]  /*4f90*/  FFMA.FTZ R128, R16, c[0x0][0x23c], -R114.reuse ;  /* 0x00008f0010807a23 */ /* 0x100fe40000010872 */
[----:B------:R-:W-:Y:S02]  /*4fa0*/  FFMA.FTZ R114, R17, c[0x0][0x23c], -R114 ;  /* 0x00008f0011727a23 */ /* 0x000fe40000010872 */
[----:B------:R-:W-:Y:S02]  /*4fb0*/  @P0 FSEL R19, R19, -INF , !P1 ;  /* 0xff80000013130808 */ /* 0x000fe40004800000 */
[----:B------:R-:W1:Y:S01]  /*4fc0*/  MUFU.EX2 R121, R121 ;  /* 0x0000007900797308 */ /* 0x000e620000000800 */
[----:B------:R-:W-:Y:S02]  /*4fd0*/  PLOP3.LUT P1, PT, PT, PT, UP0, 0x80, 0x0 ;  /* 0x000000000000781c */ /* 0x000fe40003f2f008 */
[----:B---3--:R-:W-:Y:S02]  /*4fe0*/  F2FP.PACK_AB R112, R123, R122 ;  /* 0x0000007a7b70723e */ /* 0x008fe400000000ff */
[----:B------:R-:W-:Y:S03]  /*4ff0*/  @P2 FSEL R18, R18, -INF , !P3 ;  /* 0xff80000012122808 */ /* 0x000fe60005800000 */
[----:B------:R-:W-:Y:S02]  /*5000*/  STS [R237+0x22400], R112 ;  /* 0x02240070ed007388 */ /* 0x000fe40000000800 */
[----:B------:R-:W-:Y:S01]  /*5010*/  MUFU.EX2 R124, R124 ;  /* 0x0000007c007c7308 */ /* 0x000fe20000000800 */
[--C-:B------:R-:W-:Y:S02]  /*5020*/  FFMA.FTZ R131, R18, c[0x0][0x23c], -R196.reuse ;  /* 0x00008f0012837a23 */ /* 0x100fe400000108c4 */
[----:B------:R-:W-:Y:S07]  /*5030*/  FFMA.FTZ R196, R19, c[0x0][0x23c], -R196 ;  /* 0x00008f0013c47a23 */ /* 0x000fee00000108c4 */
[----:B------:R-:W2:Y:S01]  /*5040*/  MUFU.EX2 R125, R125 ;  /* 0x0000007d007d7308 */ /* 0x000ea20000000800 */
[----:B-1----:R-:W-:Y:S05]  /*5050*/  F2FP.PACK_AB R198, R121, R120 ;  /* 0x0000007879c6723e */ /* 0x002fea00000000ff */
[----:B------:R-:W-:Y:S04]  /*5060*/  STS [R237+0x22000], R198 ;  /* 0x022000c6ed007388 */ /* 0x000fe80000000800 */
[----:B------:R-:W1:Y:S10]  /*5070*/  MUFU.EX2 R126, R126 ;  /* 0x0000007e007e7308 */ /* 0x000e740000000800 */
[----:B------:R-:W-:Y:S01]  /*5080*/  MUFU.EX2 R129, R114 ;  /* 0x0000007200817308 */ /* 0x000fe20000000800 */
[----:B--2---:R-:W-:Y:S05]  /*5090*/  F2FP.PACK_AB R199, R125, R124 ;  /* 0x0000007c7dc7723e */ /* 0x004fea00000000ff */
[----:B------:R-:W-:Y:S04]  /*50a0*/  STS [R236+0x22000], R199 ;  /* 0x022000c7ec007388 */ /* 0x000fe80000000800 */
[----:B------:R-:W2:Y:S01]  /*50b0*/  MUFU.EX2 R128, R128 ;  /* 0x0000008000807308 */ /* 0x000ea20000000800 */
[----:B-1----:R-:W-:Y:S05]  /*50c0*/  F2FP.PACK_AB R197, R127, R126 ;  /* 0x0000007e7fc5723e */ /* 0x002fea00000000ff */
[----:B------:R-:W-:Y:S04]  /*50d0*/  STS [R236+0x22400], R197 ;  /* 0x022400c5ec007388 */ /* 0x000fe80000000800 */
[----:B------:R-:W-:Y:S10]  /*50e0*/  MUFU.EX2 R131, R131 ;  /* 0x0000008300837308 */ /* 0x000ff40000000800 */
[----:B------:R-:W1:Y:S01]  /*50f0*/  MUFU.EX2 R130, R196 ;  /* 0x000000c400827308 */ /* 0x000e620000000800 */
[----:B--2---:R-:W-:Y:S05]  /*5100*/  F2FP.PACK_AB R115, R129, R128 ;  /* 0x000000808173723e */ /* 0x004fea00000000ff */
[----:B------:R-:W-:Y:S01]  /*5110*/  STS [R238+0x22000], R115 ;  /* 0x02200073ee007388 */ /* 0x000fe20000000800 */
[----:B-1----:R-:W-:Y:S05]  /*5120*/  F2FP.PACK_AB R113, R130, R131 ;  /* 0x000000838271723e */ /* 0x002fea00000000ff */
        /* <DEDUP_REMOVED lines=8> */
[----:B------:R-:W-:Y:S01]  /*51b0*/  LDSM.16.M88.4 R112, [R3+0x18800] ;  /* 0x018800000370783b */ /* 0x000fe20000000200 */
[C---:B-1----:R-:W-:Y:S08]  /*51c0*/  HMMA.16816.F32 R4, R84.reuse, R88, RZ ;  /* 0x000000585404723c */ /* 0x042ff000000018ff */
[C---:B------:R-:W-:Y:S01]  /*51d0*/  HMMA.16816.F32 R8, R84.reuse, R90, RZ ;  /* 0x0000005a5408723c */ /* 0x040fe200000018ff */
[----:B------:R-:W1:Y:S07]  /*51e0*/  LDSM.16.M88.4 R88, [R220+0x8000] ;  /* 0x00800000dc58783b */ /* 0x000e6e0000000200 */
[C---:B--2---:R-:W-:Y:S08]  /*51f0*/  HMMA.16816.F32 R12, R84.reuse, R92, RZ ;  /* 0x0000005c540c723c */ /* 0x044ff000000018ff */
[----:B------:R-:W-:Y:S01]  /*5200*/  HMMA.16816.F32 R16, R84, R94, RZ ;  /* 0x0000005e5410723c */ /* 0x000fe200000018ff */
[----:B------:R-:W-:Y:S06]  /*5210*/  LDSM.16.M88.4 R84, [R219+0x8000] ;  /* 0x00800000db54783b */ /* 0x000fec0000000200 */
[----:B------:R-:W2:Y:S01]  /*5220*/  LDSM.16.M88.4 R92, [R2+0x18000] ;  /* 0x01800000025c783b */ /* 0x000ea20000000200 */
[C---:B---3--:R-:W-:Y:S08]  /*5230*/  HMMA.16816.F32 R4, R96.reuse, R100, R4 ;  /* 0x000000646004723c */ /* 0x048ff00000001804 */
[C---:B------:R-:W-:Y:S01]  /*5240*/  HMMA.16816.F32 R8, R96.reuse, R102, R8 ;  /* 0x000000666008723c */ /* 0x040fe20000001808 */
[----:B------:R-:W3:Y:S07]  /*5250*/  LDSM.16.M88.4 R100, [R2+0x18800] ;  /* 0x018800000264783b */ /* 0x000eee0000000200 */
[C---:B----4-:R-:W-:Y:S08]  /*5260*/  HMMA.16816.F32 R12, R96.reuse, R104, R12 ;  /* 0x00000068600c723c */ /* 0x050ff0000000180c */
[----:B------:R-:W-:Y:S01]  /*5270*/  HMMA.16816.F32 R16, R96, R106, R16 ;  /* 0x0000006a6010723c */ /* 0x000fe20000001810 */
[----:B------:R-:W-:Y:S06]  /*5280*/  LDSM.16.M88.4 R96, [R223+0xa000] ;  /* 0x00a00000df60783b */ /* 0x000fec0000000200 */
[----:B------:R-:W4:Y:S01]  /*5290*/  LDSM.16.M88.4 R104, [R222+0x1a000] ;  /* 0x01a00000de68783b */ /* 0x000f220000000200 */
[C---:B-1----:R-:W-:Y:S08]  /*52a0*/  HMMA.16816.F32 R4, R88.reuse, R108, R4 ;  /* 0x0000006c5804723c */ /* 0x042ff00000001804 */
[C---:B------:R-:W-:Y:S01]  /*52b0*/  HMMA.16816.F32 R8, R88.reuse, R110, R8 ;  /* 0x0000006e5808723c */ /* 0x040fe20000001808 */
[----:B------:R-:W-:Y:S07]  /*52c0*/  LDSM.16.M88.4 R108, [R212+0x1a000] ;  /* 0x01a00000d46c783b */ /* 0x000fee0000000200 */
[C---:B------:R-:W-:Y:S08]  /*52d0*/  HMMA.16816.F32 R12, R88.reuse, R112, R12 ;  /* 0x00000070580c723c */ /* 0x040ff0000000180c */
[----:B------:R-:W-:Y:S01]  /*52e0*/  HMMA.16816.F32 R16, R88, R114, R16 ;  /* 0x000000725810723c */ /* 0x000fe20000001810 */
[----:B------:R-:W1:Y:S06]  /*52f0*/  LDSM.16.M88.4 R88, [R222+0x1a800] ;  /* 0x01a80000de58783b */ /* 0x000e6c0000000200 */
[----:B------:R-:W-:Y:S01]  /*5300*/  IADD3 R114, P0, R247, UR12, RZ ;  /* 0x0000000cf7727c10 */ /* 0x000fe2000ff1e0ff */
[C---:B--2---:R-:W-:Y:S05]  /*5310*/  HMMA.16816.F32 R4, R84.reuse, R92, R4 ;  /* 0x0000005c5404723c */ /* 0x044fea0000001804 */
[----:B------:R-:W-:Y:S02]  /*5320*/  IADD3.X R115, R246, UR11, RZ, P0, !PT ;  /* 0x0000000bf6737c10 */ /* 0x000fe400087fe4ff */
[C---:B------:R-:W-:Y:S01]  /*5330*/  LEA R250, P0, R241.reuse, R250, 0x2 ;  /* 0x000000faf1fa7211 */ /* 0x040fe200078010ff */
[C---:B------:R-:W-:Y:S01]  /*5340*/  HMMA.16816.F32 R8, R84.reuse, R94, R8 ;  /* 0x0000005e5408723c */ /* 0x040fe20000001808 */
[----:B------:R-:W4:Y:S03]  /*5350*/  LDSM.16.M88.4 R92, [R221+0xa000] ;  /* 0x00a00000dd5c783b */ /* 0x000f260000000200 */
[----:B------:R-:W-:Y:S03]  /*5360*/  LEA.HI.X.SX32 R251, R241, R251, 0x2, P0 ;  /* 0x000000fbf1fb7211 */ /* 0x000fe600000f16ff */
[----:B------:R-:W2:Y:S01]  /*5370*/  LDG.E R112, [R114.64] ;  /* 0x0000000472707981 */ /* 0x000ea2000c1e1900 */
[C---:B---3--:R-:W-:Y:S05]  /*5380*/  HMMA.16816.F32 R12, R84.reuse, R100, R12 ;  /* 0x00000064540c723c */ /* 0x048fea000000180c */
[----:B------:R2:W3:Y:S03]  /*5390*/  LDG.E R113, [R114.64+0x20] ;  /* 0x0000200472717981 */ /* 0x0004e6000c1e1900 */
[----:B------:R-:W-:Y:S03]  /*53a0*/  HMMA.16816.F32 R16, R84, R102, R16 ;  /* 0x000000665410723c */ /* 0x000fe60000001810 */
[----:B------:R-:W4:Y:S05]  /*53b0*/  LDSM.16.M88.4 R84, [R212+0x1a800] ;  /* 0x01a80000d454783b */ /* 0x000f2a0000000200 */
[C---:B----4-:R-:W-:Y:S01]  /*53c0*/  HMMA.16816.F32 R4, R96.reuse, R104, R4 ;  /* 0x000000686004723c */ /* 0x050fe20000001804 */
[----:B------:R-:W-:Y:S07]  /*53d0*/  LDSM.16.M88.4 R100, [R220+0xa000] ;  /* 0x00a00000dc64783b */ /* 0x000fee0000000200 */
[C---:B------:R-:W-:Y:S01]  /*53e0*/  HMMA.16816.F32 R8, R96.reuse, R106, R8 ;  /* 0x0000006a6008723c */ /* 0x040fe20000001808 */
[----:B------:R-:W4:Y:S07]  /*53f0*/  LDSM.16.M88.4 R104, [R3+0x1a000] ;  /* 0x01a000000368783b */ /* 0x000f2e0000000200 */
[C---:B-1----:R-:W-:Y:S08]  /*5400*/  HMMA.16816.F32 R12, R96.reuse, R88, R12 ;  /* 0x00000058600c723c */ /* 0x042ff0000000180c */
[----:B------:R-:W-:Y:S01]  /*5410*/  HMMA.16816.F32 R16, R96, R90, R16 ;  /* 0x0000005a6010723c */ /* 0x000fe20000001810 */
[----:B------:R-:W1:Y:S06]  /*5420*/  LDSM.16.M88.4 R88, [R3+0x1a800] ;  /* 0x01a800000358783b */ /* 0x000e6c0000000200 */
[----:B------:R-:W-:Y:S01]  /*5430*/  LDSM.16.M88.4 R96, [R219+0xa000] ;  /* 0x00a00000db60783b */ /* 0x000fe20000000200 */
[C---:B------:R-:W-:Y:S08]  /*5440*/  HMMA.16816.F32 R4, R92.reuse, R108, R4 ;  /* 0x0000006c5c04723c */ /* 0x040ff00000001804 */
[C---:B------:R-:W-:Y:S01]  /*5450*/  HMMA.16816.F32 R8, R92.reuse, R110, R8 ;  /* 0x0000006e5c08723c */ /* 0x040fe20000001808 */
[----:B------:R-:W1:Y:S07]  /*5460*/  LDSM.16.M88.4 R108, [R2+0x1a000] ;  /* 0x01a00000026c783b */ /* 0x000e6e0000000200 */
[C---:B------:R-:W-:Y:S08]  /*5470*/  HMMA.16816.F32 R12, R92.reuse, R84, R12 ;  /* 0x000000545c0c723c */ /* 0x040ff0000000180c */
[----:B------:R-:W-:Y:S01]  /*5480*/  HMMA.16816.F32 R16, R92, R86, R16 ;  /* 0x000000565c10723c */ /* 0x000fe20000001810 */
[----:B------:R-:W1:Y:S06]  /*5490*/  LDSM.16.M88.4 R84, [R2+0x1a800] ;  /* 0x01a800000254783b */ /* 0x000e6c0000000200 */
        /* <DEDUP_REMOVED lines=38> */
[----:B------:R-:W2:Y:S07]  /*5700*/  LDSM.16.M88.4 R108, [R212+0x1e000] ;  /* 0x01e00000d46c783b */ /* 0x000eae0000000200 */
[C---:B------:R-:W-:Y:S08]  /*5710*/  HMMA.16816.F32 R12, R92.reuse, R84, R12 ;  /* 0x000000545c0c723c */ /* 0x040ff0000000180c */
        /* <DEDUP_REMOVED lines=24> */
[C---:B------:R-:W-:Y:S02]  /*58a0*/  FADD.FTZ R115, -R112.reuse, R4 ;  /* 0x0000000470737221 */ /* 0x040fe40000010100 */
[----:B------:R-:W-:Y:S02]  /*58b0*/  FADD.FTZ R114, -R112, R5 ;  /* 0x0000000570727221 */ /* 0x000fe40000010100 */
[----:B------:R-:W-:Y:S04]  /*58c0*/  FMUL.FTZ R115, R116, R115 ;  /* 0x0000007374737220 */ /* 0x000fe80000410000 */
[----:B------:R-:W-:Y:S02]  /*58d0*/  FMUL.FTZ R114, R117, R114 ;  /* 0x0000007275727220 */ /* 0x000fe40000410000 */
[C---:B------:R-:W-:Y:S02]  /*58e0*/  FADD.FTZ R117, -R112.reuse, R8 ;  /* 0x0000000870757221 */ /* 0x040fe40000010100 */
[----:B------:R-:W-:Y:S01]  /*58f0*/  FADD.FTZ R116, -R112, R9 ;  /* 0x0000000970747221 */ /* 0x000fe20000010100 */
[----:B------:R-:W-:Y:S01]  /*5900*/  F2FP.PACK_AB R115, R114, R115 ;  /* 0x000000737273723e */ /* 0x000fe200000000ff */
[----:B------:R-:W-:Y:S02]  /*5910*/  FMUL.FTZ R117, R120, R117 ;  /* 0x0000007578757220 */ /* 0x000fe40000410000 */
[----:B------:R-:W-:Y:S02]  /*5920*/  FMUL.FTZ R116, R121, R116 ;  /* 0x0000007479747220 */ /* 0x000fe40000410000 */
[----:B------:R1:W-:Y:S01]  /*5930*/  STS [R234+0x20000], R115 ;  /* 0x02000073ea007388 */ /* 0x0003e20000000800 */
[C---:B------:R-:W-:Y:S02]  /*5940*/  FADD.FTZ R120, -R113.reuse, R7 ;  /* 0x0000000771787221 */ /* 0x040fe40000010100 */
[----:B------:R-:W-:Y:S01]  /*5950*/  F2FP.PACK_AB R116, R116, R117 ;  /* 0x000000757474723e */ /* 0x000fe200000000ff */
[----:B------:R-:W-:Y:S02]  /*5960*/  FADD.FTZ R117, -R113, R6 ;  /* 0x0000000671757221 */ /* 0x000fe40000010100 */
[C---:B------:R-:W-:Y:S02]  /*5970*/  FADD.FTZ R121, -R112.reuse, R12 ;  /* 0x0000000c70797221 */ /* 0x040fe40000010100 */
[C---:B------:R-:W-:Y:S02]  /*5980*/  FADD.FTZ R114, -R112.reuse, R13 ;  /* 0x0000000d70727221 */ /* 0x040fe40000010100 */
[C---:B------:R-:W-:Y:S02]  /*5990*/  FADD.FTZ R197, -R112.reuse, R16 ;  /* 0x0000001070c57221 */ /* 0x040fe40000010100 */
[----:B------:R-:W-:Y:S02]  /*59a0*/  FADD.FTZ R112, -R112, R17 ;  /* 0x0000001170707221 */ /* 0x000fe40000010100 */
        /* <DEDUP_REMOVED lines=11> */
[C---:B-1----:R-:W-:Y:S02]  /*5a60*/  FADD.FTZ R115, -R113.reuse, R14 ;  /* 0x0000000e71737221 */ /* 0x042fe40000010100 */
[----:B------:R-:W-:Y:S01]  /*5a70*/  FADD.FTZ R112, -R113, R15 ;  /* 0x0000000f71707221 */ /* 0x000fe20000010100 */
[----:B------:R-:W-:Y:S01]  /*5a80*/  F2FP.PACK_AB R118, R118, R119 ;  /* 0x000000777676723e */ /* 0x000fe200000000ff */
[----:B------:R-:W-:Y:S01]  /*5a90*/  FMUL.FTZ R121, R124, R121 ;  /* 0x000000797c797220 */ /* 0x000fe20000410000 */
[----:B------:R-:W-:Y:S01]  /*5aa0*/  STS [R237+0x20000], R116 ;  /* 0x02000074ed007388 */ /* 0x000fe20000000800 */
[----:B------:R-:W-:Y:S02]  /*5ab0*/  FMUL.FTZ R114, R125, R114 ;  /* 0x000000727d727220 */ /* 0x000fe40000410000 */
[----:B------:R-:W-:Y:S02]  /*5ac0*/  FMUL.FTZ R115, R126, R115 ;  /* 0x000000737e737220 */ /* 0x000fe40000410000 */
[----:B------:R-:W-:Y:S01]  /*5ad0*/  FMUL.FTZ R112, R127, R112 ;  /* 0x000000707f707220 */ /* 0x000fe20000410000 */
[----:B------:R-:W-:Y:S01]  /*5ae0*/  F2FP.PACK_AB R121, R114, R121 ;  /* 0x000000797279723e */ /* 0x000fe200000000ff */
[C---:B------:R-:W-:Y:S01]  /*5af0*/  FADD.FTZ R114, -R113.reuse, R18 ;  /* 0x0000001271727221 */ /* 0x040fe20000010100 */
[----:B------:R-:W-:Y:S01]  /*5b00*/  STS [R237+0x20400], R118 ;  /* 0x02040076ed007388 */ /* 0x000fe20000000800 */
[----:B------:R-:W-:Y:S01]  /*5b10*/  FADD.FTZ R113, -R113, R19 ;  /* 0x0000001371717221 */ /* 0x000fe20000010100 */
[----:B------:R-:W-:Y:S01]  /*5b20*/  F2FP.PACK_AB R115, R112, R115 ;  /* 0x000000737073723e */ /* 0x000fe200000000ff */
[----:B------:R-:W-:Y:S02]  /*5b30*/  FMUL.FTZ R114, R131, R114 ;  /* 0x0000007283727220 */ /* 0x000fe40000410000 */
[----:B------:R-:W-:Y:S01]  /*5b40*/  FMUL.FTZ R113, R130, R113 ;  /* 0x0000007182717220 */ /* 0x000fe20000410000 */
[----:B------:R-:W-:Y:S04]  /*5b50*/  STS [R236+0x20000], R121 ;  /* 0x02000079ec007388 */ /* 0x000fe80000000800 */
[----:B------:R-:W-:Y:S02]  /*5b60*/  F2FP.PACK_AB R119, R113, R114 ;  /* 0x000000727177723e */ /* 0x000fe400000000ff */
[----:B------:R-:W-:Y:S06]  /*5b70*/  STS [R236+0x20400], R115 ;  /* 0x02040073ec007388 */ /* 0x000fec0000000800 */
        /* <DEDUP_REMOVED lines=156> */
.L_x_530:
[----:B------:R-:W-:Y:S01]  /*6540*/  LDSM.16.M88.4 R196, [R216] ;  /* 0x00000000d8c4783b */ /* 0x000fe20000000200 */
[----:B------:R-:W-:Y:S02]  /*6550*/  @UP0 UIADD3 UR14, UP4, UR10, -0x100, URZ ;  /* 0xffffff000a0e0890 */ /* 0x000fe4000ff9e03f */
[----:B------:R-:W-:Y:S02]  /*6560*/  @UP0 UIADD3 UR12, UP1, UR12, -0x100, URZ ;  /* 0xffffff000c0c0890 */ /* 0x000fe4000ff3e03f */
        /* <DEDUP_REMOVED lines=100> */
[-C--:B------:R-:W-:Y:S03]  /*6bb0*/  LEA.HI.X.SX32 R209, R201, R251.reuse, 0x2, P0 ;  /* 0x000000fbc9d17211 */ /* 0x080fe600000f16ff */
[----:B------:R2:W-:Y:S01]  /*6bc0*/  RED.E.ADD.F32.FTZ.RN.STRONG.GPU [R250.64], R4 ;  /* 0x00000004fa00798e */ /* 0x0005e2000c10e784 */
[-C--:B------:R-:W-:Y:S02]  /*6bd0*/  LEA R196, P2, R203, R250.reuse, 0x2 ;  /* 0x000000facbc47211 */ /* 0x080fe400078410ff */
[-C--:B------:R-:W-:Y:S02]  /*6be0*/  LEA R198, P0, R207, R250.reuse, 0x2 ;  /* 0x000000facfc67211 */ /* 0x080fe400078010ff */
[----:B------:R3:W-:Y:S01]  /*6bf0*/  RED.E.ADD.F32.FTZ.RN.STRONG.GPU [R208.64], R5 ;  /* 0x00000005d000798e */ /* 0x0007e2000c10e784 */
[-C--:B------:R-:W-:Y:S02]  /*6c00*/  LEA.HI.X.SX32 R197, R203, R251.reuse, 0x2, P2 ;  /* 0x000000fbcbc57211 */ /* 0x080fe400010f16ff */
[-C--:B------:R-:W-:Y:S01]  /*6c10*/  LEA.HI.X.SX32 R199, R207, R251.reuse, 0x2, P0 ;  /* 0x000000fbcfc77211 */ /* 0x080fe200000f16ff */
[----:B------:R-:W-:Y:S01]  /*6c20*/  IMAD R207, R239, 0x30, RZ ;  /* 0x00000030efcf7824 */ /* 0x000fe200078e02ff */
[CC--:B------:R-:W-:Y:S01]  /*6c30*/  LEA R210, P2, R211.reuse, R250.reuse, 0x2 ;  /* 0x000000fad3d27211 */ /* 0x0c0fe200078410ff */
[----:B------:R-:W-:Y:S03]  /*6c40*/  RED.E.ADD.F32.FTZ.RN.STRONG.GPU [R196.64], R6 ;  /* 0x00000006c400798e */ /* 0x000fe6000c10e784 */
[-C--:B------:R-:W-:Y:S02]  /*6c50*/  LEA.HI.X.SX32 R211, R211, R251.reuse, 0x2, P2 ;  /* 0x000000fbd3d37211 */ /* 0x080fe400010f16ff */
[----:B------:R4:W-:Y:S01]  /*6c60*/  RED.E.ADD.F32.FTZ.RN.STRONG.GPU [R198.64], R7 ;  /* 0x00000007c600798e */ /* 0x0009e2000c10e784 */
[-C--:B------:R-:W-:Y:S01]  /*6c70*/  LEA R206, P2, R207, R250.reuse, 0x2 ;  /* 0x000000facfce7211 */ /* 0x080fe200078410ff */
[----:B-1----:R-:W-:Y:S03]  /*6c80*/  IMAD R205, R239, 0x28, RZ ;  /* 0x00000028efcd7824 */ /* 0x002fe600078e02ff */
[----:B------:R1:W-:Y:S01]  /*6c90*/  RED.E.ADD.F32.FTZ.RN.STRONG.GPU [R210.64], R8 ;  /* 0x00000008d200798e */ /* 0x0003e2000c10e784 */
[-C--:B------:R-:W-:Y:S02]  /*6ca0*/  LEA.HI.X.SX32 R207, R207, R251.reuse, 0x2, P2 ;  /* 0x000000fbcfcf7211 */ /* 0x080fe400010f16ff */
[-C--:B------:R-:W-:Y:S01]  /*6cb0*/  LEA R204, P0, R205, R250.reuse, 0x2 ;  /* 0x000000facdcc7211 */ /* 0x080fe200078010ff */
[----:B--2---:R-:W-:Y:S03]  /*6cc0*/  IMAD R4, R239, 0x38, RZ ;  /* 0x00000038ef047824 */ /* 0x004fe600078e02ff */
[-C--:B------:R-:W-:Y:S02]  /*6cd0*/  LEA.HI.X.SX32 R205, R205, R251.reuse, 0x2, P0 ;  /* 0x000000fbcdcd7211 */ /* 0x080fe400000f16ff */
[----:B---3--:R-:W-:Y:S03]  /*6ce0*/  IADD3 R5, R203, 0x20, RZ ;  /* 0x00000020cb057810 */ /* 0x008fe60007ffe0ff */
[----:B------:R2:W-:Y:S05]  /*6cf0*/  RED.E.ADD.F32.FTZ.RN.STRONG.GPU [R204.64], R9 ;  /* 0x00000009cc00798e */ /* 0x0005ea000c10e784 */
[----:B------:R-:W-:Y:S01]  /*6d00*/  RED.E.ADD.F32.FTZ.RN.STRONG.GPU [R206.64], R10 ;  /* 0x0000000ace00798e */ /* 0x000fe2000c10e784 */
[----:B----4-:R-:W-:Y:S01]  /*6d10*/  IMAD.IADD R7, R201, 0x1, R5 ;  /* 0x00000001c9077824 */ /* 0x010fe200078e0205 */
[CC--:B-1----:R-:W-:Y:S04]  /*6d20*/  LEA R210, P0, R4.reuse, R250.reuse, 0x2 ;  /* 0x000000fa04d27211 */ /* 0x0c2fe800078010ff */
[-C--:B------:R-:W-:Y:S02]  /*6d30*/  LEA.HI.X.SX32 R211, R4, R251.reuse, 0x2, P0 ;  /* 0x000000fb04d37211 */ /* 0x080fe400000f16ff */
[CC--:B------:R-:W-:Y:S03]  /*6d40*/  LEA R198, P0, R5.reuse, R250.reuse, 0x2 ;  /* 0x000000fa05c67211 */ /* 0x0c0fe600078010ff */
[----:B------:R1:W-:Y:S01]  /*6d50*/  RED.E.ADD.F32.FTZ.RN.STRONG.GPU [R210.64], R11 ;  /* 0x0000000bd200798e */ /* 0x0003e2000c10e784 */
[-C--:B------:R-:W-:Y:S01]  /*6d60*/  LEA.HI.X.SX32 R199, R5, R251.reuse, 0x2, P0 ;  /* 0x000000fb05c77211 */ /* 0x080fe200000f16ff */
[----:B------:R-:W-:Y:S01]  /*6d70*/  IMAD.IADD R5, R201, 0x1, R7 ;  /* 0x00000001c9057824 */ /* 0x000fe200078e0207 */
[CC--:B------:R-:W-:Y:S02]  /*6d80*/  LEA R8, P0, R7.reuse, R250.reuse, 0x2 ;  /* 0x000000fa07087211 */ /* 0x0c0fe400078010ff */
[----:B------:R-:W-:Y:S02]  /*6d90*/  RED.E.ADD.F32.FTZ.RN.STRONG.GPU [R250.64+0x80], R16 ;  /* 0x00008010fa00798e */ /* 0x000fe4000c10e784 */
[-C--:B--2---:R-:W-:Y:S01]  /*6da0*/  LEA.HI.X.SX32 R9, R7, R251.reuse, 0x2, P0 ;  /* 0x000000fb07097211 */ /* 0x084fe200000f16ff */
[----:B------:R-:W-:Y:S01]  /*6db0*/  IMAD.IADD R7, R201, 0x1, R5 ;  /* 0x00000001c9077824 */ /* 0x000fe200078e0205 */
[CC--:B------:R-:W-:Y:S01]  /*6dc0*/  LEA R204, P2, R5.reuse, R250.reuse, 0x2 ;  /* 0x000000fa05cc7211 */ /* 0x0c0fe200078410ff */
[----:B------:R2:W-:Y:S03]  /*6dd0*/  RED.E.ADD.F32.FTZ.RN.STRONG.GPU [R208.64+0x80], R17 ;  /* 0x00008011d000798e */ /* 0x0005e6000c10e784 */
[-C--:B------:R-:W-:Y:S02]  /*6de0*/  LEA.HI.X.SX32 R205, R5, R251.reuse, 0x2, P2 ;  /* 0x000000fb05cd7211 */ /* 0x080fe400010f16ff */
[----:B------:R-:W-:Y:S01]  /*6df0*/  RED.E.ADD.F32.FTZ.RN.STRONG.GPU [R198.64], R18 ;  /* 0x00000012c600798e */ /* 0x000fe2000c10e784 */
[-C--:B------:R-:W-:Y:S04]  /*6e00*/  LEA R6, P0, R7, R250.reuse, 0x2 ;  /* 0x000000fa07067211 */ /* 0x080fe800078010ff */
[----:B------:R3:W-:Y:S05]  /*6e10*/  RED.E.ADD.F32.FTZ.RN.STRONG.GPU [R8.64], R19 ;  /* 0x000000130800798e */ /* 0x0007ea000c10e784 */
[----:B------:R-:W-:Y:S01]  /*6e20*/  RED.E.ADD.F32.FTZ.RN.STRONG.GPU [R204.64], R12 ;  /* 0x0000000ccc00798e */ /* 0x000fe2000c10e784 */
[----:B-1----:R-:W-:Y:S01]  /*6e30*/  IMAD.IADD R11, R201, 0x1, R7 ;  /* 0x00000001c90b7824 */ /* 0x002fe200078e0207 */
[-C--:B------:R-:W-:Y:S03]  /*6e40*/  LEA.HI.X.SX32 R7, R7, R251.reuse, 0x2, P0 ;  /* 0x000000fb07077211 */ /* 0x080fe600000f16ff */
[----:B------:R-:W-:Y:S01]  /*6e50*/  IMAD.IADD R5, R201, 0x1, R11 ;  /* 0x00000001c9057824 */ /* 0x000fe200078e020b */
[CC--:B------:R-:W-:Y:S01]  /*6e60*/  LEA R10, P0, R11.reuse, R250.reuse, 0x2 ;  /* 0x000000fa0b0a7211 */ /* 0x0c0fe200078010ff */
[----:B------:R1:W-:Y:S03]  /*6e70*/  RED.E.ADD.F32.FTZ.RN.STRONG.GPU [R6.64], R13 ;  /* 0x0000000d0600798e */ /* 0x0003e6000c10e784 */
[-C--:B------:R-:W-:Y:S02]  /*6e80*/  LEA.HI.X.SX32 R11, R11, R251.reuse, 0x2, P0 ;  /* 0x000000fb0b0b7211 */ /* 0x080fe400000f16ff */
[-C--:B------:R-:W-:Y:S02]  /*6e90*/  LEA R206, P0, R5, R250.reuse, 0x2 ;  /* 0x000000fa05ce7211 */ /* 0x080fe400078010ff */
[----:B--2---:R-:W-:Y:S01]  /*6ea0*/  IADD3 R17, R203, 0x40, RZ ;  /* 0x00000040cb117810 */ /* 0x004fe20007ffe0ff */
[----:B------:R2:W-:Y:S01]  /*6eb0*/  RED.E.ADD.F32.FTZ.RN.STRONG.GPU [R10.64], R14 ;  /* 0x0000000e0a00798e */ /* 0x0005e2000c10e784 */
[-C--:B------:R-:W-:Y:S02]  /*6ec0*/  LEA.HI.X.SX32 R207, R5, R251.reuse, 0x2, P0 ;  /* 0x000000fb05cf7211 */ /* 0x080fe400000f16ff */
[-C--:B------:R-:W-:Y:S01]  /*6ed0*/  LEA R16, P0, R17, R250.reuse, 0x2 ;  /* 0x000000fa11107211 */ /* 0x080fe200078010ff */
[----:B------:R-:W-:Y:S02]  /*6ee0*/  IMAD.IADD R5, R201, 0x1, R17 ;  /* 0x00000001c9057824 */ /* 0x000fe400078e0211 */
[----:B------:R4:W-:Y:S01]  /*6ef0*/  RED.E.ADD.F32.FTZ.RN.STRONG.GPU [R206.64], R15 ;  /* 0x0000000fce00798e */ /* 0x0009e2000c10e784 */
[-C--:B------:R-:W-:Y:S01]  /*6f00*/  LEA.HI.X.SX32 R17, R17, R251.reuse, 0x2, P0 ;  /* 0x000000fb11117211 */ /* 0x080fe200000f16ff */
[----:B---3--:R-:W-:Y:S01]  /*6f10*/  IMAD.IADD R9, R201, 0x1, R5 ;  /* 0x00000001c9097824 */ /* 0x008fe200078e0205 */
[CC--:B------:R-:W-:Y:S02]  /*6f20*/  LEA R18, P0, R5.reuse, R250.reuse, 0x2 ;  /* 0x000000fa05127211 */ /* 0x0c0fe400078010ff */
[----:B------:R-:W-:Y:S02]  /*6f30*/  RED.E.ADD.F32.FTZ.RN.STRONG.GPU [R250.64+0x100], R84 ;  /* 0x00010054fa00798e */ /* 0x000fe4000c10e784 */
[-C--:B------:R-:W-:Y:S01]  /*6f40*/  LEA.HI.X.SX32 R19, R5, R251.reuse, 0x2, P0 ;  /* 0x000000fb05137211 */ /* 0x080fe200000f16ff */
[----:B------:R-:W-:Y:S02]  /*6f50*/  IMAD.IADD R5, R201, 0x1, R9 ;  /* 0x00000001c9057824 */ /* 0x000fe400078e0209 */
[----:B------:R-:W-:Y:S03]  /*6f60*/  RED.E.ADD.F32.FTZ.RN.STRONG.GPU [R208.64+0x100], R85 ;  /* 0x00010055d000798e */ /* 0x000fe6000c10e784 */
[-C--:B------:R-:W-:Y:S01]  /*6f70*/  LEA R8, P0, R5, R250.reuse, 0x2 ;  /* 0x000000fa05087211 */ /* 0x080fe200078010ff */
[----:B-1----:R-:W-:Y:S01]  /*6f80*/  IMAD.IADD R7, R201, 0x1, R5 ;  /* 0x00000001c9077824 */ /* 0x002fe200078e0205 */
[----:B------:R1:W-:Y:S01]  /*6f90*/  RED.E.ADD.F32.FTZ.RN.STRONG.GPU [R16.64], R86 ;  /* 0x000000561000798e */ /* 0x0003e2000c10e784 */
[----:B------:R-:W-:Y:S04]  /*6fa0*/  IADD3 R13, R203, 0x60, RZ ;  /* 0x00000060cb0d7810 */ /* 0x000fe80007ffe0ff */
[----:B------:R-:W-:Y:S01]  /*6fb0*/  RED.E.ADD.F32.FTZ.RN.STRONG.GPU [R18.64], R87 ;  /* 0x000000571200798e */ /* 0x000fe2000c10e784 */
[CC--:B--2---:R-:W-:Y:S04]  /*6fc0*/  LEA R10, P2, R9.reuse, R250.reuse, 0x2 ;  /* 0x000000fa090a7211 */ /* 0x0c4fe800078410ff */
[-C--:B------:R-:W-:Y:S01]  /*6fd0*/  LEA.HI.X.SX32 R11, R9, R251.reuse, 0x2, P2 ;  /* 0x000000fb090b7211 */ /* 0x080fe200010f16ff */
[----:B------:R-:W-:Y:S01]  /*6fe0*/  LDSM.16.MT88.4 R84, [R217+0x4000] ;  /* 0x00400000d954783b */ /* 0x000fe20000004200 */
[-C--:B------:R-:W-:Y:S01]  /*6ff0*/  LEA.HI.X.SX32 R9, R5, R251.reuse, 0x2, P0 ;  /* 0x000000fb05097211 */ /* 0x080fe200000f16ff */
[----:B------:R-:W-:Y:S01]  /*7000*/  IMAD.IADD R5, R201, 0x1, R7 ;  /* 0x00000001c9057824 */ /* 0x000fe200078e0207 */
[CC--:B------:R-:W-:Y:S02]  /*7010*/  LEA R6, P0, R7.reuse, R250.reuse, 0x2 ;  /* 0x000000fa07067211 */ /* 0x0c0fe400078010ff */
[----:B------:R2:W-:Y:S02]  /*7020*/  RED.E.ADD.F32.FTZ.RN.STRONG.GPU [R10.64], R88 ;  /* 0x000000580a00798e */ /* 0x0005e4000c10e784 */
[-C--:B------:R-:W-:Y:S02]  /*7030*/  LEA.HI.X.SX32 R7, R7, R251.reuse, 0x2, P0 ;  /* 0x000000fb07077211 */ /* 0x080fe400000f16ff */
[CC--:B------:R-:W-:Y:S01]  /*7040*/  LEA R14, P0, R5.reuse, R250.reuse, 0x2 ;  /* 0x000000fa050e7211 */ /* 0x0c0fe200078010ff */
[----:B------:R-:W-:Y:S03]  /*7050*/  RED.E.ADD.F32.FTZ.RN.STRONG.GPU [R8.64], R89 ;  /* 0x000000590800798e */ /* 0x000fe6000c10e784 */
[-C--:B----4-:R-:W-:Y:S01]  /*7060*/  LEA.HI.X.SX32 R15, R5, R251.reuse, 0x2, P0 ;  /* 0x000000fb050f7211 */ /* 0x090fe200000f16ff */
[----:B------:R-:W-:Y:S01]  /*7070*/  IMAD.IADD R5, R201, 0x1, R13 ;  /* 0x00000001c9057824 */ /* 0x000fe200078e020d */
[----:B------:R3:W-:Y:S01]  /*7080*/  RED.E.ADD.F32.FTZ.RN.STRONG.GPU [R6.64], R90 ;  /* 0x0000005a0600798e */ /* 0x0007e2000c10e784 */
[CC--:B------:R-:W-:Y:S04]  /*7090*/  LEA R12, P0, R13.reuse, R250.reuse, 0x2 ;  /* 0x000000fa0d0c7211 */ /* 0x0c0fe800078010ff */
[----:B------:R4:W-:Y:S01]  /*70a0*/  RED.E.ADD.F32.FTZ.RN.STRONG.GPU [R14.64], R91 ;  /* 0x0000005b0e00798e */ /* 0x0009e2000c10e784 */
[-C--:B------:R-:W-:Y:S02]  /*70b0*/  LEA.HI.X.SX32 R13, R13, R251.reuse, 0x2, P0 ;  /* 0x000000fb0d0d7211 */ /* 0x080fe400000f16ff */
[CC--:B-1----:R-:W-:Y:S02]  /*70c0*/  LEA R16, P0, R5.reuse, R250.reuse, 0x2 ;  /* 0x000000fa05107211 */ /* 0x0c2fe400078010ff */
[----:B------:R-:W-:Y:S02]  /*70d0*/  RED.E.ADD.F32.FTZ.RN.STRONG.GPU [R250.64+0x180], R96 ;  /* 0x00018060fa00798e */ /* 0x000fe4000c10e784 */
[-C--:B------:R-:W-:Y:S03]  /*70e0*/  LEA.HI.X.SX32 R17, R5, R251.reuse, 0x2, P0 ;  /* 0x000000fb05117211 */ /* 0x080fe600000f16ff */
[----:B------:R-:W-:Y:S01]  /*70f0*/  RED.E.ADD.F32.FTZ.RN.STRONG.GPU [R208.64+0x180], R97 ;  /* 0x00018061d000798e */ /* 0x000fe2000c10e784 */
[C---:B--2---:R-:W-:Y:S04]  /*7100*/  IMAD.IADD R11, R201.reuse, 0x1, R5 ;  /* 0x00000001c90b7824 */ /* 0x044fe800078e0205 */
[----:B------:R1:W-:Y:S01]  /*7110*/  RED.E.ADD.F32.FTZ.RN.STRONG.GPU [R12.64], R98 ;  /* 0x000000620c00798e */ /* 0x0003e2000c10e784 */
[----:B------:R-:W-:Y:S01]  /*7120*/  IMAD.IADD R5, R201, 0x1, R11 ;  /* 0x00000001c9057824 */ /* 0x000fe200078e020b */
[CC--:B------:R-:W-:Y:S03]  /*7130*/  LEA R10, P2, R11.reuse, R250.reuse, 0x2 ;  /* 0x000000fa0b0a7211 */ /* 0x0c0fe600078410ff */
[----:B------:R2:W-:Y:S01]  /*7140*/  RED.E.ADD.F32.FTZ.RN.STRONG.GPU [R16.64], R99 ;  /* 0x000000631000798e */ /* 0x0005e2000c10e784 */
[-C--:B------:R-:W-:Y:S01]  /*7150*/  LEA.HI.X.SX32 R11, R11, R251.reuse, 0x2, P2 ;  /* 0x000000fb0b0b7211 */ /* 0x080fe200010f16ff */
[----:B---3--:R-:W-:Y:S01]  /*7160*/  IMAD.IADD R7, R201, 0x1, R5 ;  /* 0x00000001c9077824 */ /* 0x008fe200078e0205 */
[CC--:B------:R-:W-:Y:S02]  /*7170*/  LEA R8, P0, R5.reuse, R250.reuse, 0x2 ;  /* 0x000000fa05087211 */ /* 0x0c0fe400078010ff */
[----:B------:R-:W-:Y:S02]  /*7180*/  LDSM.16.MT88.4 R88, [R217+0x6000] ;  /* 0x00600000d958783b */ /* 0x000fe40000004200 */
[-C--:B------:R-:W-:Y:S01]  /*7190*/  LEA.HI.X.SX32 R9, R5, R251.reuse, 0x2, P0 ;  /* 0x000000fb05097211 */ /* 0x080fe200000f16ff */
[----:B------:R-:W-:Y:S01]  /*71a0*/  IMAD.IADD R5, R201, 0x1, R7 ;  /* 0x00000001c9057824 */ /* 0x000fe200078e0207 */
[CC--:B------:R-:W-:Y:S01]  /*71b0*/  LEA R6, P0, R7.reuse, R250.reuse, 0x2 ;  /* 0x000000fa07067211 */ /* 0x0c0fe200078010ff */
[----:B------:R3:W-:Y:S03]  /*71c0*/  RED.E.ADD.F32.FTZ.RN.STRONG.GPU [R10.64], R92 ;  /* 0x0000005c0a00798e */ /* 0x0007e6000c10e784 */
[-C--:B------:R-:W-:Y:S02]  /*71d0*/  LEA.HI.X.SX32 R7, R7, R251.reuse, 0x2, P0 ;  /* 0x000000fb07077211 */ /* 0x080fe400000f16ff */
[----:B------:R-:W-:Y:S01]  /*71e0*/  RED.E.ADD.F32.FTZ.RN.STRONG.GPU [R8.64], R93 ;  /* 0x0000005d0800798e */ /* 0x000fe2000c10e784 */
[CC--:B----4-:R-:W-:Y:S04]  /*71f0*/  LEA R14, P0, R5.reuse, R250.reuse, 0x2 ;  /* 0x000000fa050e7211 */ /* 0x0d0fe800078010ff */
[----:B------:R4:W-:Y:S01]  /*7200*/  RED.E.ADD.F32.FTZ.RN.STRONG.GPU [R6.64], R94 ;  /* 0x0000005e0600798e */ /* 0x0009e2000c10e784 */
[-C--:B------:R-:W-:Y:S02]  /*7210*/  LEA.HI.X.SX32 R15, R5, R251.reuse, 0x2, P0 ;  /* 0x000000fb050f7211 */ /* 0x080fe400000f16ff */
[----:B-1----:R-:W-:Y:S03]  /*7220*/  IADD3 R13, R203, 0x80, RZ ;  /* 0x00000080cb0d7810 */ /* 0x002fe60007ffe0ff */
[----:B------:R1:W-:Y:S01]  /*7230*/  RED.E.ADD.F32.FTZ.RN.STRONG.GPU [R14.64], R95 ;  /* 0x0000005f0e00798e */ /* 0x0003e2000c10e784 */
[-C--:B------:R-:W-:Y:S01]  /*7240*/  LEA R12, P0, R13, R250.reuse, 0x2 ;  /* 0x000000fa0d0c7211 */ /* 0x080fe200078010ff */
[----:B------:R-:W-:Y:S03]  /*7250*/  IMAD.IADD R5, R201, 0x1, R13 ;  /* 0x00000001c9057824 */ /* 0x000fe600078e020d */
[----:B------:R-:W-:Y:S01]  /*7260*/  RED.E.ADD.F32.FTZ.RN.STRONG.GPU [R250.64+0x200], R100 ;  /* 0x00020064fa00798e */ /* 0x000fe2000c10e784 */
[-C--:B------:R-:W-:Y:S02]  /*7270*/  LEA.HI.X.SX32 R13, R13, R251.reuse, 0x2, P0 ;  /* 0x000000fb0d0d7211 */ /* 0x080fe400000f16ff */
[-C--:B--2---:R-:W-:Y:S02]  /*7280*/  LEA R16, P0, R5, R250.reuse, 0x2 ;  /* 0x000000fa05107211 */ /* 0x084fe400078010ff */
[----:B------:R-:W-:Y:S01]  /*7290*/  RED.E.ADD.F32.FTZ.RN.STRONG.GPU [R208.64+0x200], R101 ;  /* 0x00020065d000798e */ /* 0x000fe2000c10e784 */
[----:B---3--:R-:W-:Y:S01]  /*72a0*/  IMAD.IADD R11, R201, 0x1, R5 ;  /* 0x00000001c90b7824 */ /* 0x008fe200078e0205 */
[-C--:B------:R-:W-:Y:S03]  /*72b0*/  LEA.HI.X.SX32 R17, R5, R251.reuse, 0x2, P0 ;  /* 0x000000fb05117211 */ /* 0x080fe600000f16ff */
[----:B------:R2:W-:Y:S01]  /*72c0*/  RED.E.ADD.F32.FTZ.RN.STRONG.GPU [R12.64], R102 ;  /* 0x000000660c00798e */ /* 0x0005e2000c10e784 */
[-C--:B------:R-:W-:Y:S01]  /*72d0*/  LEA R10, P2, R11, R250.reuse, 0x2 ;  /* 0x000000fa0b0a7211 */ /* 0x080fe200078410ff */
[----:B------:R-:W-:Y:S03]  /*72e0*/  IMAD.IADD R5, R201, 0x1, R11 ;  /* 0x00000001c9057824 */ /* 0x000fe600078e020b */
[----:B------:R3:W-:Y:S01]  /*72f0*/  RED.E.ADD.F32.FTZ.RN.STRONG.GPU [R16.64], R103 ;  /* 0x000000671000798e */ /* 0x0007e2000c10e784 */
[-C--:B------:R-:W-:Y:S01]  /*7300*/  LEA.HI.X.SX32 R11, R11, R251.reuse, 0x2, P2 ;  /* 0x000000fb0b0b7211 */ /* 0x080fe200010f16ff */
[----:B----4-:R-:W-:Y:S01]  /*7310*/  IMAD.IADD R7, R201, 0x1, R5 ;  /* 0x00000001c9077824 */ /* 0x010fe200078e0205 */
        /* <DEDUP_REMOVED lines=8> */
[CC--:B-1----:R-:W-:Y:S04]  /*73a0*/  LEA R14, P0, R5.reuse, R250.reuse, 0x2 ;  /* 0x000000fa050e7211 */ /* 0x0c2fe800078010ff */
[----:B------:R1:W-:Y:S01]  /*73b0*/  RED.E.ADD.F32.FTZ.RN.STRONG.GPU [R6.64], R106 ;  /* 0x0000006a0600798e */ /* 0x0003e2000c10e784 */
[-C--:B------:R-:W-:Y:S02]  /*73c0*/  LEA.HI.X.SX32 R15, R5, R251.reuse, 0x2, P0 ;  /* 0x000000fb050f7211 */ /* 0x080fe400000f16ff */
[----:B--2---:R-:W-:Y:S03]  /*73d0*/  IADD3 R13, R203, 0xa0, RZ ;  /* 0x000000a0cb0d7810 */ /* 0x004fe60007ffe0ff */
[----:B------:R2:W-:Y:S01]  /*73e0*/  RED.E.ADD.F32.FTZ.RN.STRONG.GPU [R14.64], R107 ;  /* 0x0000006b0e00798e */ /* 0x0005e2000c10e784 */
[-C--:B------:R-:W-:Y:S01]  /*73f0*/  LEA R12, P0, R13, R250.reuse, 0x2 ;  /* 0x000000fa0d0c7211 */ /* 0x080fe200078010ff */
[----:B------:R-:W-:Y:S03]  /*7400*/  IMAD.IADD R5, R201, 0x1, R13 ;  /* 0x00000001c9057824 */ /* 0x000fe600078e020d */
[----:B------:R-:W-:Y:S01]  /*7410*/  RED.E.ADD.F32.FTZ.RN.STRONG.GPU [R250.64+0x280], R112 ;  /* 0x00028070fa00798e */ /* 0x000fe2000c10e784 */
[-C--:B------:R-:W-:Y:S02]  /*7420*/  LEA.HI.X.SX32 R13, R13, R251.reuse, 0x2, P0 ;  /* 0x000000fb0d0d7211 */ /* 0x080fe400000f16ff */
[-C--:B---3--:R-:W-:Y:S02]  /*7430*/  LEA R16, P0, R5, R250.reuse, 0x2 ;  /* 0x000000fa05107211 */ /* 0x088fe400078010ff */
[----:B------:R-:W-:Y:S01]  /*7440*/  RED.E.ADD.F32.FTZ.RN.STRONG.GPU [R208.64+0x280], R113 ;  /* 0x00028071d000798e */ /* 0x000fe2000c10e784 */
[----:B----4-:R-:W-:Y:S01]  /*7450*/  IMAD.IADD R11, R201, 0x1, R5 ;  /* 0x00000001c90b7824 */ /* 0x010fe200078e0205 */
[-C--:B------:R-:W-:Y:S03]  /*7460*/  LEA.HI.X.SX32 R17, R5, R251.reuse, 0x2, P0 ;  /* 0x000000fb05117211 */ /* 0x080fe600000f16ff */
[----:B------:R3:W-:Y:S01]  /*7470*/  RED.E.ADD.F32.FTZ.RN.STRONG.GPU [R12.64], R114 ;  /* 0x000000720c00798e */ /* 0x0007e2000c10e784 */
[-C--:B------:R-:W-:Y:S01]  /*7480*/  LEA R10, P2, R11, R250.reuse, 0x2 ;  /* 0x000000fa0b0a7211 */ /* 0x080fe200078410ff */
[----:B------:R-:W-:Y:S03]  /*7490*/  IMAD.IADD R5, R201, 0x1, R11 ;  /* 0x00000001c9057824 */ /* 0x000fe600078e020b */
[----:B------:R4:W-:Y:S01]  /*74a0*/  RED.E.ADD.F32.FTZ.RN.STRONG.GPU [R16.64], R115 ;  /* 0x000000731000798e */ /* 0x0009e2000c10e784 */
[-C--:B------:R-:W-:Y:S01]  /*74b0*/  LEA.HI.X.SX32 R11, R11, R251.reuse, 0x2, P2 ;  /* 0x000000fb0b0b7211 */ /* 0x080fe200010f16ff */
[----:B-1----:R-:W-:Y:S01]  /*74c0*/  IMAD.IADD R7, R201, 0x1, R5 ;  /* 0x00000001c9077824 */ /* 0x002fe200078e0205 */
        /* <DEDUP_REMOVED lines=8> */
[CC--:B--2---:R-:W-:Y:S04]  /*7550*/  LEA R14, P0, R5.reuse, R250.reuse, 0x2 ;  /* 0x000000fa050e7211 */ /* 0x0c4fe800078010ff */
[----:B------:R2:W-:Y:S01]  /*7560*/  RED.E.ADD.F32.FTZ.RN.STRONG.GPU [R6.64], R110 ;  /* 0x0000006e0600798e */ /* 0x0005e2000c10e784 */
[-C--:B------:R-:W-:Y:S02]  /*7570*/  LEA.HI.X.SX32 R15, R5, R251.reuse, 0x2, P0 ;  /* 0x000000fb050f7211 */ /* 0x080fe400000f16ff */
[C---:B---3--:R-:W-:Y:S02]  /*7580*/  IADD3 R13, R203.reuse, 0xc0, RZ ;  /* 0x000000c0cb0d7810 */ /* 0x048fe40007ffe0ff */
[----:B------:R-:W-:Y:S01]  /*7590*/  IADD3 R203, R203, 0xe0, RZ ;  /* 0x000000e0cbcb7810 */ /* 0x000fe20007ffe0ff */
[----:B------:R-:W-:Y:S01]  /*75a0*/  RED.E.ADD.F32.FTZ.RN.STRONG.GPU [R14.64], R111 ;  /* 0x0000006f0e00798e */ /* 0x000fe2000c10e784 */
[-C--:B------:R-:W-:Y:S01]  /*75b0*/  LEA R12, P0, R13, R250.reuse, 0x2 ;  /* 0x000000fa0d0c7211 */ /* 0x080fe200078010ff */
[----:B------:R-:W-:Y:S03]  /*75c0*/  IMAD.IADD R5, R201, 0x1, R13 ;  /* 0x00000001c9057824 */ /* 0x000fe600078e020d */
[----:B------:R-:W-:Y:S01]  /*75d0*/  RED.E.ADD.F32.FTZ.RN.STRONG.GPU [R250.64+0x300], R116 ;  /* 0x00030074fa00798e */ /* 0x000fe2000c10e784 */
[-C--:B------:R-:W-:Y:S02]  /*75e0*/  LEA.HI.X.SX32 R13, R13, R251.reuse, 0x2, P0 ;  /* 0x000000fb0d0d7211 */ /* 0x080fe400000f16ff */
[-C--:B----4-:R-:W-:Y:S02]  /*75f0*/  LEA R16, P0, R5, R250.reuse, 0x2 ;  /* 0x000000fa05107211 */ /* 0x090fe400078010ff */
[----:B------:R-:W-:Y:S01]  /*7600*/  RED.E.ADD.F32.FTZ.RN.STRONG.GPU [R208.64+0x300], R117 ;  /* 0x00030075d000798e */ /* 0x000fe2000c10e784 */
[----:B-1----:R-:W-:Y:S01]  /*7610*/  IMAD.IADD R11, R201, 0x1, R5 ;  /* 0x00000001c90b7824 */ /* 0x002fe200078e0205 */
[-C--:B------:R-:W-:Y:S03]  /*7620*/  LEA.HI.X.SX32 R17, R5, R251.reuse, 0x2, P0 ;  /* 0x000000fb05117211 */ /* 0x080fe600000f16ff */
[----:B------:R1:W-:Y:S01]  /*7630*/  RED.E.ADD.F32.FTZ.RN.STRONG.GPU [R12.64], R118 ;  /* 0x000000760c00798e */ /* 0x0003e2000c10e784 */
[-C--:B------:R-:W-:Y:S01]  /*7640*/  LEA R10, P2, R11, R250.reuse, 0x2 ;  /* 0x000000fa0b0a7211 */ /* 0x080fe200078410ff */
[----:B------:R-:W-:Y:S03]  /*7650*/  IMAD.IADD R5, R201, 0x1, R11 ;  /* 0x00000001c9057824 */ /* 0x000fe600078e020b */
[----:B------:R3:W-:Y:S01]  /*7660*/  RED.E.ADD.F32.FTZ.RN.STRONG.GPU [R16.64], R119 ;  /* 0x000000771000798e */ /* 0x0007e2000c10e784 */
[-C--:B------:R-:W-:Y:S01]  /*7670*/  LEA.HI.X.SX32 R11, R11, R251.reuse, 0x2, P2 ;  /* 0x000000fb0b0b7211 */ /* 0x080fe200010f16ff */
[----:B--2---:R-:W-:Y:S01]  /*7680*/  IMAD.IADD R7, R201, 0x1, R5 ;  /* 0x00000001c9077824 */ /* 0x004fe200078e0205 */
[CC--:B------:R-:W-:Y:S02]  /*7690*/  LEA R8, P0, R5.reuse, R250.reuse, 0x2 ;  /* 0x000000fa05087211 */ /* 0x0c0fe400078010ff */
[----:B------:R-:W-:Y:S02]  /*76a0*/  LDSM.16.MT88.4 R108, [R217+0x6800] ;  /* 0x00680000d96c783b */ /* 0x000fe40000004200 */
[-C--:B------:R-:W-:Y:S01]  /*76b0*/  LEA.HI.X.SX32 R9, R5, R251.reuse, 0x2, P0 ;  /* 0x000000fb05097211 */ /* 0x080fe200000f16ff */
[----:B------:R-:W-:Y:S01]  /*76c0*/  IMAD.IADD R5, R201, 0x1, R7 ;  /* 0x00000001c9057824 */ /* 0x000fe200078e0207 */
[CC--:B------:R-:W-:Y:S01]  /*76d0*/  LEA R6, P0, R7.reuse, R250.reuse, 0x2 ;  /* 0x000000fa07067211 */ /* 0x0c0fe200078010ff */
[----:B------:R-:W-:Y:S03]  /*76e0*/  RED.E.ADD.F32.FTZ.RN.STRONG.GPU [R10.64], R120 ;  /* 0x000000780a00798e */ /* 0x000fe6000c10e784 */
[-C--:B------:R-:W-:Y:S02]  /*76f0*/  LEA.HI.X.SX32 R7, R7, R251.reuse, 0x2, P0 ;  /* 0x000000fb07077211 */ /* 0x080fe400000f16ff */
[----:B------:R2:W-:Y:S05]  /*7700*/  RED.E.ADD.F32.FTZ.RN.STRONG.GPU [R8.64], R121 ;  /* 0x000000790800798e */ /* 0x0005ea000c10e784 */
[----:B------:R-:W-:Y:S01]  /*7710*/  RED.E.ADD.F32.FTZ.RN.STRONG.GPU [R6.64], R122 ;  /* 0x0000007a0600798e */ /* 0x000fe2000c10e784 */
[CC--:B-1----:R-:W-:Y:S04]  /*7720*/  LEA R12, P0, R5.reuse, R250.reuse, 0x2 ;  /* 0x000000fa050c7211 */ /* 0x0c2fe800078010ff */
        /* <DEDUP_REMOVED lines=10> */
[----:B--2---:R-:W-:Y:S03]  /*77d0*/  IMAD.IADD R9, R201, 0x1, R15 ;  /* 0x00000001c9097824 */ /* 0x004fe600078e020f */
        /* <DEDUP_REMOVED lines=164> */
.L_x_531:
[----:B------:R-:W-:Y:S01]  /*8220*/  ISETP.LT.AND P0, PT, RZ, UR8, PT ;  /* 0x00000008ff007c0c */ /* 0x000fe2000bf01270 */
[----:B------:R-:W-:Y:S11]  /*8230*/  UIADD3 UR8, UR8, -0x1, URZ ;  /* 0xffffffff08087890 */ /* 0x000ff6000fffe03f */
[----:B------:R-:W-:Y:S01]  /*8240*/  @!UPT UIADD3 URZ, URZ, URZ, URZ ;  /* 0x0000003f3f3ff290 */ /* 0x000fe2000fffe03f */
        /* <DEDUP_REMOVED lines=214> */
.L_x_533:
        /* <DEDUP_REMOVED lines=18> */
.L_x_534:
[----:B------:R-:W-:Y:S01]  /*90d0*/  BAR.SYNC.DEFER_BLOCKING 0x0 ;  /* 0x0000000000007b1d */ /* 0x000fe20000010000 */
[----:B------:R-:W-:Y:S01]  /*90e0*/  USHF.R.S32.HI UR10, URZ, 0x1f, UR21 ;  /* 0x0000001f3f0a7899 */ /* 0x000fe20008011415 */
[--C-:B------:R-:W-:Y:S01]  /*90f0*/  SHF.R.S32.HI R73, RZ, 0x1f, R232.reuse ;  /* 0x0000001fff497819 */ /* 0x100fe200000114e8 */
[----:B------:R-:W-:Y:S01]  /*9100*/  IMAD.U32 R4, RZ, RZ, UR21 ;  /* 0x00000015ff047e24 */ /* 0x000fe2000f8e00ff */
[----:B------:R-:W-:Y:S01]  /*9110*/  UIMAD UR7, UR22, -0x40, UR7 ;  /* 0xffffffc0160778a4 */ /* 0x000fe2000f8e0207 */
[----:B--2---:R-:W-:Y:S01]  /*9120*/  IMAD.MOV.U32 R72, RZ, RZ, R232 ;  /* 0x000000ffff487224 */ /* 0x004fe200078e00e8 */
[----:B------:R-:W-:Y:S01]  /*9130*/  ULDC.64 UR8, c[0x0][0x3a0] ;  /* 0x0000e80000087ab9 */ /* 0x000fe20000000a00 */
[----:B------:R-:W-:Y:S01]  /*9140*/  BSSY B0, `(.L_x_535) ;  /* 0x0000030000007945 */ /* 0x000fe20003800000 */
[----:B------:R-:W-:Y:S01]  /*9150*/  UIMAD UR6, UR10, UR8, URZ ;  /* 0x000000080a0672a4 */ /* 0x000fe2000f8e023f */
[----:B------:R-:W-:Y:S01]  /*9160*/  IMAD.WIDE.U32 R6, R4, c[0x0][0x3a0], R72 ;  /* 0x0000e80004067a25 */ /* 0x000fe200078e0048 */
[----:B------:R-:W-:-:S02]  /*9170*/  ISETP.GE.AND P5, PT, R229, UR7, PT ;  /* 0x00000007e5007c0c */ /* 0x000fc4000bfa6270 */
[----:B------:R-:W-:Y:S01]  /*9180*/  UIMAD UR6, UR21, UR9, UR6 ;  /* 0x00000009150672a4 */ /* 0x000fe2000f8e0206 */
[----:B------:R-:W-:Y:S02]  /*9190*/  SHF.R.S32.HI R68, RZ, 0x1f, R229 ;  /* 0x0000001fff447819 */ /* 0x000fe400000114e5 */
[----:B------:R-:W-:Y:S01]  /*91a0*/  IADD3 R74, P0, R6, UR14, RZ ;  /* 0x0000000e064a7c10 */ /* 0x000fe2000ff1e0ff */
[----:B------:R-:W-:Y:S02]  /*91b0*/  ULDC.64 UR8, c[0x0][0x3b8] ;  /* 0x0000ee0000087ab9 */ /* 0x000fe40000000a00 */
[----:B------:R-:W-:Y:S01]  /*91c0*/  IMAD.U32 R4, RZ, RZ, UR6 ;  /* 0x00000006ff047e24 */ /* 0x000fe2000f8e00ff */
[----:B------:R-:W-:-:S04]  /*91d0*/  UIMAD UR6, UR59, UR8, URZ ;  /* 0x000000083b0672a4 */ /* 0x000fc8000f8e023f */
[----:B------:R-:W-:Y:S01]  /*91e0*/  IADD3.X R75, R7, UR15, R4, P0, !PT ;  /* 0x0000000f074b7c10 */ /* 0x000fe200087fe404 */
[----:B------:R2:W3:Y:S01]  /*91f0*/  LDS.128 R64, [R225+0x11000] ;  /* 0x01100000e1407984 */ /* 0x0004e20000000c00 */
[----:B------:R-:W-:Y:S01]  /*9200*/  IMAD.U32 R4, RZ, RZ, UR35 ;  /* 0x00000023ff047e24 */ /* 0x000fe2000f8e00ff */
[----:B------:R-:W-:Y:S02]  /*9210*/  UIMAD UR6, UR35, UR9, UR6 ;  /* 0x00000009230672a4 */ /* 0x000fe4000f8e0206 */
[----:B------:R2:W4:Y:S01]  /*9220*/  LDS.128 R60, [R225+0x13000] ;  /* 0x01300000e13c7984 */ /* 0x0005220000000c00 */
[----:B------:R-:W-:-:S03]  /*9230*/  IMAD.WIDE.U32 R74, R4, c[0x0][0x3b8], R74 ;  /* 0x0000ee00044a7a25 */ /* 0x000fc600078e004a */
[----:B------:R2:W1:Y:S02]  /*9240*/  LDS.128 R56, [R225+0x15000] ;  /* 0x01500000e1387984 */ /* 0x0004640000000c00 */
[----:B------:R-:W-:Y:S02]  /*9250*/  IADD3 R69, R75, UR6, RZ ;  /* 0x000000064b457c10 */ /* 0x000fe4000fffe0ff */
        /* <DEDUP_REMOVED lines=12> */
[----:B------:R-:W-:Y:S01]  /*9320*/  IMAD R70, R68, c[0x0][0x3a0], RZ ;  /* 0x0000e80044467a24 */ /* 0x000fe200078e02ff */
[----:B------:R-:W-:Y:S01]  /*9330*/  ISETP.GE.AND P3, PT, R228, c[0x0][0x220], PT ;  /* 0x00008800e4007a0c */ /* 0x000fe20003f66270 */
[----:B------:R-:W-:Y:S01]  /*9340*/  IMAD.MOV.U32 R76, RZ, RZ, R74 ;  /* 0x000000ffff4c7224 */ /* 0x000fe200078e004a */
[----:B------:R-:W3:Y:S01]  /*9350*/  LDS.128 R12, [R225+0x14000] ;  /* 0x01400000e10c7984 */ /* 0x000ee20000000c00 */
[----:B------:R-:W-:Y:S01]  /*9360*/  IMAD.MOV.U32 R77, RZ, RZ, R69 ;  /* 0x000000ffff4d7224 */ /* 0x000fe200078e0045 */
[----:B------:R-:W-:Y:S01]  /*9370*/  ISETP.GE.AND P2, PT, R227, c[0x0][0x220], PT ;  /* 0x00008800e3007a0c */ /* 0x000fe20003f46270 */
[C---:B------:R-:W-:Y:S01]  /*9380*/  IMAD R70, R229.reuse, c[0x0][0x3a4], R70 ;  /* 0x0000e900e5467a24 */ /* 0x040fe200078e0246 */
[----:B------:R-:W4:Y:S01]  /*9390*/  LDS.128 R8, [R225+0x16000] ;  /* 0x01600000e1087984 */ /* 0x000f220000000c00 */
[----:B------:R-:W-:Y:S01]  /*93a0*/  IMAD.WIDE.U32 R76, R229, c[0x0][0x3a0], R76 ;  /* 0x0000e800e54c7a25 */ /* 0x000fe200078e004c */
[----:B------:R-:W-:-:S02]  /*93b0*/  ISETP.GE.AND P1, PT, R226, c[0x0][0x220], PT ;  /* 0x00008800e2007a0c */ /* 0x000fc40003f26270 */
        /* <DEDUP_REMOVED lines=8> */
.L_x_536:
[----:B---34-:R-:W-:Y:S05]  /*9440*/  BSYNC B0 ;  /* 0x0000000000007941 */ /* 0x018fea0003800000 */
.L_x_535:
[----:B-1----:R-:W-:Y:S01]  /*9450*/  IADD3 R4, R229, 0x20, RZ ;  /* 0x00000020e5047810 */ /* 0x002fe20007ffe0ff */
[----:B------:R-:W-:Y:S03]  /*9460*/  BSSY B0, `(.L_x_537) ;  /* 0x0000015000007945 */ /* 0x000fe60003800000 */
[----:B------:R-:W-:-:S13]  /*9470*/  ISETP.GE.AND P4, PT, R4, UR7, PT ;  /* 0x0000000704007c0c */ /* 0x000fda000bf86270 */
[----:B------:R-:W-:Y:S05]  /*9480*/  @P4 BRA `(.L_x_538) ;  /* 0x0000012000004947 */ /* 0x000fea0003800000 */
[----:B------:R-:W-:Y:S01]  /*9490*/  IADD3 R5, P0, R229, 0x20, RZ ;  /* 0x00000020e5057810 */ /* 0x000fe20007f1e0ff */
[----:B------:R-:W-:Y:S01]  /*94a0*/  IMAD.MOV.U32 R6, RZ, RZ, R74 ;  /* 0x000000ffff067224 */ /* 0x000fe200078e004a */
[----:B------:R-:W-:Y:S01]  /*94b0*/  ISETP.GE.AND P3, PT, R232, c[0x0][0x220], PT ;  /* 0x00008800e8007a0c */ /* 0x000fe20003f66270 */
[----:B------:R-:W-:Y:S01]  /*94c0*/  IMAD.MOV.U32 R7, RZ, RZ, R69 ;  /* 0x000000ffff077224 */ /* 0x000fe200078e0045 */
        /* <DEDUP_REMOVED lines=14> */
.L_x_538:
[----:B------:R-:W-:Y:S05]  /*95b0*/  BSYNC B0 ;  /* 0x0000000000007941 */ /* 0x000fea0003800000 */
.L_x_537:
[----:B------:R-:W-:Y:S01]  /*95c0*/  ULDC.64 UR6, c[0x0][0x3a8] ;  /* 0x0000ea0000067ab9 */ /* 0x000fe20000000a00 */
[----:B------:R-:W-:Y:S01]  /*95d0*/  IMAD.U32 R5, RZ, RZ, UR21 ;  /* 0x00000015ff057e24 */ /* 0x000fe2000f8e00ff */
[----:B------:R-:W-:Y:S01]  /*95e0*/  UIMAD UR6, UR10, UR6, URZ ;  /* 0x000000060a0672a4 */ /* 0x000fe2000f8e023f */
[----:B------:R-:W-:Y:S02]  /*95f0*/  BSSY B0, `(.L_x_539) ;  /* 0x000001d000007945 */ /* 0x000fe40003800000 */
[----:B------:R-:W-:Y:S01]  /*9600*/  IMAD.WIDE.U32 R4, R5, c[0x0][0x3a8], R72 ;  /* 0x0000ea0005047a25 */ /* 0x000fe200078e0048 */
[----:B------:R-:W-:-:S04]  /*9610*/  UIMAD UR6, UR21, UR7, UR6 ;  /* 0x00000007150672a4 */ /* 0x000fc8000f8e0206 */
[----:B------:R-:W-:Y:S02]  /*9620*/  IADD3 R6, P0, R4, UR11, RZ ;  /* 0x0000000b04067c10 */ /* 0x000fe4000ff1e0ff */
[----:B------:R-:W-:Y:S01]  /*9630*/  MOV R4, UR6 ;  /* 0x0000000600047c02 */ /* 0x000fe20008000f00 */
[----:B------:R-:W-:Y:S02]  /*9640*/  ULDC.64 UR6, c[0x0][0x3c0] ;  /* 0x0000f00000067ab9 */ /* 0x000fe40000000a00 */
[----:B------:R-:W-:Y:S01]  /*9650*/  UIMAD UR6, UR59, UR6, URZ ;  /* 0x000000063b0672a4 */ /* 0x000fe2000f8e023f */
[----:B------:R-:W-:Y:S01]  /*9660*/  IADD3.X R7, R5, UR12, R4, P0, !PT ;  /* 0x0000000c05077c10 */ /* 0x000fe200087fe404 */
[----:B------:R-:W-:Y:S02]  /*9670*/  IMAD.U32 R4, RZ, RZ, UR35 ;  /* 0x00000023ff047e24 */ /* 0x000fe4000f8e00ff */
[----:B------:R-:W-:Y:S02]  /*9680*/  UIMAD UR6, UR35, UR7, UR6 ;  /* 0x00000007230672a4 */ /* 0x000fe4000f8e0206 */
[----:B------:R-:W-:-:S05]  /*9690*/  IMAD.WIDE.U32 R6, R4, c[0x0][0x3c0], R6 ;  /* 0x0000f00004067a25 */ /* 0x000fca00078e0006 */
[----:B------:R-:W-:Y:S01]  /*96a0*/  IADD3 R5, R7, UR6, RZ ;  /* 0x0000000607057c10 */ /* 0x000fe2000fffe0ff */
[----:B------:R-:W-:Y:S05]  /*96b0*/  @P5 BRA `(.L_x_540) ;  /* 0x0000010000005947 */ /* 0x000fea0003800000 */
[----:B------:R-:W-:Y:S01]  /*96c0*/  IMAD R4, R68, c[0x0][0x3a8], RZ ;  /* 0x0000ea0044047a24 */ /* 0x000fe200078e02ff */
[----:B------:R-:W-:Y:S01]  /*96d0*/  ISETP.GE.AND P3, PT, R232, c[0x0][0x220], PT ;  /* 0x00008800e8007a0c */ /* 0x000fe20003f66270 */
[----:B-1----:R-:W-:Y:S01]  /*96e0*/  IMAD.MOV.U32 R8, RZ, RZ, R6 ;  /* 0x000000ffff087224 */ /* 0x002fe200078e0006 */
        /* <DEDUP_REMOVED lines=9> */
[----:B------:R1:W-:Y:S04]  /*9780*/  @!P3 STG.E.128 [R10.64], R48 ;  /* 0x000000300a00b986 */ /* 0x0003e8000c101d04 */
[----:B------:R1:W-:Y:S04]  /*9790*/  @!P2 STG.E.128 [R10.64+0x80], R40 ;  /* 0x000080280a00a986 */ /* 0x0003e8000c101d04 */
[----:B------:R1:W-:Y:S04]  /*97a0*/  @!P1 STG.E.128 [R10.64+0x100], R32 ;  /* 0x000100200a009986 */ /* 0x0003e8000c101d04 */
[----:B------:R1:W-:Y:S02]  /*97b0*/  @!P0 STG.E.128 [R10.64+0x180], R24 ;  /* 0x000180180a008986 */ /* 0x0003e4000c101d04 */
.L_x_540:
[----:B------:R-:W-:Y:S05]  /*97c0*/  BSYNC B0 ;  /* 0x0000000000007941 */ /* 0x000fea0003800000 */
.L_x_539:
[----:B------:R-:W-:Y:S05]  /*97d0*/  @P4 BRA `(.L_x_541) ;  /* 0x00000a8000004947 */ /* 0x000fea0003800000 */
[----:B------:R-:W-:Y:S01]  /*97e0*/  IADD3 R4, P0, R229, 0x20, RZ ;  /* 0x00000020e5047810 */ /* 0x000fe20007f1e0ff */
[----:B-1----:R-:W-:Y:S01]  /*97f0*/  IMAD.MOV.U32 R8, RZ, RZ, R6 ;  /* 0x000000ffff087224 */ /* 0x002fe200078e0006 */
[----:B------:R-:W-:Y:S01]  /*9800*/  ISETP.GE.AND P2, PT, R232, c[0x0][0x220], PT ;  /* 0x00008800e8007a0c */ /* 0x000fe20003f46270 */
[----:B------:R-:W-:Y:S01]  /*9810*/  IMAD.MOV.U32 R9, RZ, RZ, R5 ;  /* 0x000000ffff097224 */ /* 0x000fe200078e0005 */
        /* <DEDUP_REMOVED lines=16> */
.L_x_513:
        /* <DEDUP_REMOVED lines=20> */
.L_x_542:
        /* <DEDUP_REMOVED lines=18> */
.L_x_543:
        /* <DEDUP_REMOVED lines=12> */
[----:B------:R-:W-:Y:S01]  /*9c40*/  IMAD.U32 R4, RZ, RZ, UR6 ;  /* 0x00000006ff047e24 */ /* 0x000fe2000f8e00ff */
[----:B------:R-:W-:-:S04]  /*9c50*/  UIMAD UR6, UR57, UR8, URZ ;  /* 0x00000008390672a4 */ /* 0x000fc8000f8e023f */
[----:B------:R-:W-:Y:S01]  /*9c60*/  IADD3.X R7, R5, UR15, R4, P0, !PT ;  /* 0x0000000f05077c10 */ /* 0x000fe200087fe404 */
[----:B------:R-:W-:Y:S01]  /*9c70*/  UIMAD UR6, UR35, UR9, UR6 ;  /* 0x00000009230672a4 */ /* 0x000fe2000f8e0206 */
[----:B------:R-:W-:-:S03]  /*9c80*/  SHF.R.S32.HI R4, RZ, 0x1f, R229 ;  /* 0x0000001fff047819 */ /* 0x000fc600000114e5 */
        /* <DEDUP_REMOVED lines=19> */
.L_x_545:
[----:B------:R-:W-:Y:S05]  /*9dc0*/  BSYNC B0 ;  /* 0x0000000000007941 */ /* 0x000fea0003800000 */
.L_x_544:
        /* <DEDUP_REMOVED lines=21> */
.L_x_547:
[----:B------:R-:W-:Y:S05]  /*9f20*/  BSYNC B0 ;  /* 0x0000000000007941 */ /* 0x000fea0003800000 */
.L_x_546:
[----:B------:R-:W-:Y:S01]  /*9f30*/  ULDC.64 UR6, c[0x0][0x3a8] ;  /* 0x0000ea0000067ab9 */ /* 0x000fe20000000a00 */
[----:B------:R-:W-:Y:S01]  /*9f40*/  IMAD.U32 R5, RZ, RZ, UR21 ;  /* 0x00000015ff057e24 */ /* 0x000fe2000f8e00ff */
[----:B------:R-:W-:Y:S01]  /*9f50*/  UIMAD UR6, UR10, UR6, URZ ;  /* 0x000000060a0672a4 */ /* 0x000fe2000f8e023f */
[----:B------:R-:W-:Y:S01]  /*9f60*/  IMAD.U32 R8, RZ, RZ, UR35 ;  /* 0x00000023ff087e24 */ /* 0x000fe2000f8e00ff */
[----:B------:R-:W-:Y:S01]  /*9f70*/  BSSY B0, `(.L_x_548) ;  /* 0x000001c000007945 */ /* 0x000fe20003800000 */
[----:B--2---:R-:W-:Y:S01]  /*9f80*/  IMAD.WIDE.U32 R6, R5, c[0x0][0x3a8], R232 ;  /* 0x0000ea0005067a25 */ /* 0x004fe200078e00e8 */
[----:B------:R-:W-:-:S04]  /*9f90*/  UIMAD UR6, UR21, UR7, UR6 ;  /* 0x00000007150672a4 */ /* 0x000fc8000f8e0206 */
[----:B------:R-:W-:Y:S02]  /*9fa0*/  IADD3 R6, P0, R6, UR11, RZ ;  /* 0x0000000b06067c10 */ /* 0x000fe4000ff1e0ff */
[----:B------:R-:W-:Y:S01]  /*9fb0*/  MOV R5, UR6 ;  /* 0x0000000600057c02 */ /* 0x000fe20008000f00 */
[----:B------:R-:W-:Y:S02]  /*9fc0*/  ULDC.64 UR6, c[0x0][0x3c0] ;  /* 0x0000f00000067ab9 */ /* 0x000fe40000000a00 */
[----:B------:R-:W-:Y:S01]  /*9fd0*/  UIMAD UR6, UR57, UR6, URZ ;  /* 0x00000006390672a4 */ /* 0x000fe2000f8e023f */
[----:B------:R-:W-:-:S03]  /*9fe0*/  IADD3.X R7, R7, UR12, R5, P0, !PT ;  /* 0x0000000c07077c10 */ /* 0x000fc600087fe405 */
[----:B------:R-:W-:Y:S02]  /*9ff0*/  UIMAD UR6, UR35, UR7, UR6 ;  /* 0x00000007230672a4 */ /* 0x000fe4000f8e0206 */
        /* <DEDUP_REMOVED lines=13> */
[----:B-1----:R-:W-:-:S04]  /*a0d0*/  LEA R12, P5, R10, c[0x0][0x348], 0x1 ;  /* 0x0000d2000a0c7a11 */ /* 0x002fc800078a08ff */
[----:B------:R-:W-:-:S05]  /*a0e0*/  LEA.HI.X R13, R10, c[0x0][0x34c], R5, 0x1, P5 ;  /* 0x0000d3000a0d7a11 */ /* 0x000fca00028f0c05 */
[----:B------:R1:W-:Y:S04]  /*a0f0*/  @!P3 STG.E.128 [R12.64], RZ ;  /* 0x000000ff0c00b986 */ /* 0x0003e8000c101d04 */
[----:B------:R1:W-:Y:S04]  /*a100*/  @!P2 STG.E.128 [R12.64+0x80], RZ ;  /* 0x000080ff0c00a986 */ /* 0x0003e8000c101d04 */
[----:B------:R1:W-:Y:S04]  /*a110*/  @!P1 STG.E.128 [R12.64+0x100], RZ ;  /* 0x000100ff0c009986 */ /* 0x0003e8000c101d04 */
[----:B------:R1:W-:Y:S02]  /*a120*/  @!P0 STG.E.128 [R12.64+0x180], RZ ;  /* 0x000180ff0c008986 */ /* 0x0003e4000c101d04 */
.L_x_549:
[----:B------:R-:W-:Y:S05]  /*a130*/  BSYNC B0 ;  /* 0x0000000000007941 */ /* 0x000fea0003800000 */
.L_x_548:
[----:B------:R-:W-:Y:S05]  /*a140*/  @P4 BRA `(.L_x_541) ;  /* 0x0000011000004947 */ /* 0x000fea0003800000 */
[----:B------:R-:W-:Y:S01]  /*a150*/  IADD3 R5, P0, R229, 0x20, RZ ;  /* 0x00000020e5057810 */ /* 0x000fe20007f1e0ff */
[----:B------:R-:W-:Y:S01]  /*a160*/  IMAD.MOV.U32 R6, RZ, RZ, R8 ;  /* 0x000000ffff067224 */ /* 0x000fe200078e0008 */
[----:B------:R-:W-:-:S02]  /*a170*/  ISETP.GE.AND P3, PT, R232, c[0x0][0x220], PT ;  /* 0x00008800e8007a0c */ /* 0x000fc40003f66270 */
        /* <DEDUP_REMOVED lines=14> */
.L_x_541:
[----:B------:R-:W-:Y:S05]  /*a260*/  BSYNC B1 ;  /* 0x0000000000017941 */ /* 0x000fea0003800000 */
.L_x_508:
        /* <DEDUP_REMOVED lines=12> */
.L_x_550:
[----:B------:R-:W-:Y:S05]  /*a330*/  EXIT ;  /* 0x000000000000794d */ /* 0x000fea0003800000 */
.L_x_552:
        /* <DEDUP_REMOVED lines=12> */
.L_x_2015:


//--------------------- .text._ZN5flash44flash_bwd_dq_dk_dv_loop_seqk_parallel_kernelI23Flash_bwd_kernel_traitsILi256ELi64ELi64ELi8ELi4ELi2ELi2ELb0ELb1EN7cutlass6half_tE19Flash_kernel_traitsILi256ELi64ELi64ELi8ES3_EELb0ELb0ELb1ELb0ELb0ELb1ELb0EEEvNS_16Flash_bwd_paramsE --------------------------
	.section	.text._ZN5flash44flash_bwd_dq_dk_dv_loop_seqk_parallel_kernelI23Flash_bwd_kernel_traitsILi256ELi64ELi64ELi8ELi4ELi2ELi2ELb0ELb1EN7cutlass6half_tE19Flash_kernel_traitsILi256ELi64ELi64ELi8ES3_EELb0ELb0ELb1ELb0ELb0ELb1ELb0EEEvNS_16Flash_bwd_paramsE,"ax",@progbits
	.sectioninfo	@"SHI_REGISTERS=254"
	.align	128
        .global         _ZN5flash44flash_bwd_dq_dk_dv_loop_seqk_parallel_kernelI23Flash_bwd_kernel_traitsILi256ELi64ELi64ELi8ELi4ELi2ELi2ELb0ELb1EN7cutlass6half_tE19Flash_kernel_traitsILi256ELi64ELi64ELi8ES3_EELb0ELb0ELb1ELb0ELb0ELb1ELb0EEEvNS_16Flash_bwd_paramsE
        .type           _ZN5flash44flash_bwd_dq_dk_dv_loop_seqk_parallel_kernelI23Flash_bwd_kernel_traitsILi256ELi64ELi64ELi8ELi4ELi2ELi2ELb0ELb1EN7cutlass6half_tE19Flash_kernel_traitsILi256ELi64ELi64ELi8ES3_EELb0ELb0ELb1ELb0ELb0ELb1ELb0EEEvNS_16Flash_bwd_paramsE,@function
        .size           _ZN5flash44flash_bwd_dq_dk_dv_loop_seqk_parallel_kernelI23Flash_bwd_kernel_traitsILi256ELi64ELi64ELi8ELi4ELi2ELi2ELb0ELb1EN7cutlass6half_tE19Flash_kernel_traitsILi256ELi64ELi64ELi8ES3_EELb0ELb0ELb1ELb0ELb0ELb1ELb0EEEvNS_16Flash_bwd_paramsE,(.L_x_2016 - _ZN5flash44flash_bwd_dq_dk_dv_loop_seqk_parallel_kernelI23Flash_bwd_kernel_traitsILi256ELi64ELi64ELi8ELi4ELi2ELi2ELb0ELb1EN7cutlass6half_tE19Flash_kernel_traitsILi256ELi64ELi64ELi8ES3_EELb0ELb0ELb1ELb0ELb0ELb1ELb0EEEvNS_16Flash_bwd_paramsE)
        .other          _ZN5flash44flash_bwd_dq_dk_dv_loop_seqk_parallel_kernelI23Flash_bwd_kernel_traitsILi256ELi64ELi64ELi8ELi4ELi2ELi2ELb0ELb1EN7cutlass6half_tE19Flash_kernel_traitsILi256ELi64ELi64ELi8ES3_EELb0ELb0ELb1ELb0ELb0ELb1ELb0EEEvNS_16Flash_bwd_paramsE,@"STO_CUDA_ENTRY STV_DEFAULT"
_ZN5flash44flash_bwd_dq_dk_dv_loop_seqk_parallel_kernelI23Flash_bwd_kernel_traitsILi256ELi64ELi64ELi8ELi4ELi2ELi2ELb0ELb1EN7cutlass6half_tE19Flash_kernel_traitsILi256ELi64ELi64ELi8ES3_EELb0ELb0ELb1ELb0ELb0ELb1ELb0EEEvNS_16Flash_bwd_paramsE:
.text._ZN5flash44flash_bwd_dq_dk_dv_loop_seqk_parallel_kernelI23Flash_bwd_kernel_traitsILi256ELi64ELi64ELi8ELi4ELi2ELi2ELb0ELb1EN7cutlass6half_tE19Flash_kernel_traitsILi256ELi64ELi64ELi8ES3_EELb0ELb0ELb1ELb0ELb0ELb1ELb0EEEvNS_16Flash_bwd_paramsE:
        /* <DEDUP_REMOVED lines=42> */
[----:B------:R-:W-:Y:S01]  /*02a0*/  SHF.R.S32.HI R0, RZ, 0x4, R9 ;  /* 0x00000004ff007819 */ /* 0x000fe20000011409 */
[----:B------:R-:W-:Y:S01]  /*02b0*/  UIMAD UR6, UR32, UR11, UR38 ;  /* 0x0000000b200672a4 */ /* 0x000fe2000f8e0226 */
[----:B------:R-:W-:Y:S01]  /*02c0*/  LOP3.LUT R3, R3, 0xfffffffc, RZ, 0xc0, !PT ;  /* 0xfffffffc03037812 */ /* 0x000fe200078ec0ff */
[----:B------:R-:W-:Y:S01]  /*02d0*/  IMAD.IADD R7, R228, 0x1, -R7 ;  /* 0x00000001e4077824 */ /* 0x000fe200078e0a07 */
[----:B------:R-:W-:Y:S01]  /*02e0*/  LOP3.LUT R2, R2, 0xfffffffe, RZ, 0xc0, !PT ;  /* 0xfffffffe02027812 */ /* 0x000fe200078ec0ff */
[----:B------:R-:W-:Y:S01]  /*02f0*/  @!UP5 UIMAD UR7, UR32, UR13, UR38 ;  /* 0x0000000d2007d2a4 */ /* 0x000fe2000f8e0226 */
[----:B------:R-:W-:Y:S01]  /*0300*/  LEA.HI R6, R9, R0, RZ, 0x1 ;  /* 0x0000000009067211 */ /* 0x000fe200078f08ff */
[C---:B------:R-:W-:Y:S01]  /*0310*/  IMAD.IADD R3, R4.reuse, 0x1, -R3 ;  /* 0x0000000104037824 */ /* 0x040fe200078e0a03 */
[-C--:B------:R-:W-:Y:S01]  /*0320*/  LEA.HI R17, R19, R228.reuse, RZ, 0x3 ;  /* 0x000000e413117211 */ /* 0x080fe200078f18ff */
[----:B------:R-:W-:Y:S01]  /*0330*/  IMAD.IADD R2, R4, 0x1, -R2 ;  /* 0x0000000104027824 */ /* 0x000fe200078e0a02 */
[----:B------:R-:W-:Y:S01]  /*0340*/  LOP3.LUT R6, R6, 0xfffffffe, RZ, 0xc0, !PT ;  /* 0xfffffffe06067812 */ /* 0x000fe200078ec0ff */
[----:B------:R-:W-:Y:S01]  /*0350*/  USHF.L.U32 UR46, UR47, 0x6, URZ ;  /* 0x000000062f2e7899 */ /* 0x000fe2000800063f */
[----:B------:R-:W-:Y:S01]  /*0360*/  SHF.R.S32.HI R4, RZ, 0x1f, R7 ;  /* 0x0000001fff047819 */ /* 0x000fe20000011407 */
[----:B------:R-:W-:Y:S01]  /*0370*/  IMAD.SHL.U32 R15, R2, 0x10, RZ ;  /* 0x00000010020f7824 */ /* 0x000fe200078e00ff */
[----:B------:R-:W-:Y:S01]  /*0380*/  LOP3.LUT R9, R9, 0xfffffff0, RZ, 0xc0, !PT ;  /* 0xfffffff009097812 */ /* 0x000fe200078ec0ff */
[----:B------:R-:W-:Y:S01]  /*0390*/  IMAD.IADD R6, R0, 0x1, -R6 ;  /* 0x0000000100067824 */ /* 0x000fe200078e0a06 */
[----:B------:R-:W-:Y:S01]  /*03a0*/  LEA.HI R5, R19, R228, RZ, 0x2 ;  /* 0x000000e413057211 */ /* 0x000fe200078f10ff */
[----:B------:R-:W-:Y:S01]  /*03b0*/  ULDC UR50, c[0x0][0x214] ;  /* 0x0000850000327ab9 */ /* 0x000fe20000000800 */
[----:B------:R-:W-:Y:S01]  /*03c0*/  LEA.HI R4, R4, R7, RZ, 0x2 ;  /* 0x0000000704047211 */ /* 0x000fe200078f10ff */
[C---:B------:R-:W-:Y:S01]  /*03d0*/  IMAD.IADD R0, R228.reuse, 0x1, -R9 ;  /* 0x00000001e4007824 */ /* 0x040fe200078e0a09 */
[----:B------:R-:W-:Y:S01]  /*03e0*/  LOP3.LUT R7, R17, 0xfffffff8, RZ, 0xc0, !PT ;  /* 0xfffffff811077812 */ /* 0x000fe200078ec0ff */
[----:B------:R-:W-:Y:S01]  /*03f0*/  IMAD.U32 R232, RZ, RZ, UR14 ;  /* 0x0000000effe87e24 */ /* 0x000fe2000f8e00ff */
[--C-:B------:R-:W-:Y:S01]  /*0400*/  SHF.R.S32.HI R11, RZ, 0x2, R5.reuse ;  /* 0x00000002ff0b7819 */ /* 0x100fe20000011405 */
[----:B------:R-:W-:Y:S01]  /*0410*/  ULDC UR57, c[0x0][0x1c8] ;  /* 0x0000720000397ab9 */ /* 0x000fe20000000800 */
[----:B------:R-:W-:Y:S01]  /*0420*/  SHF.R.S32.HI R12, RZ, 0x1f, R5 ;  /* 0x0000001fff0c7819 */ /* 0x000fe20000011405 */
[----:B------:R-:W-:Y:S01]  /*0430*/  IMAD.IADD R8, R228, 0x1, -R7 ;  /* 0x00000001e4087824 */ /* 0x000fe200078e0a07 */
[----:B------:R-:W-:Y:S01]  /*0440*/  SHF.R.S32.HI R7, RZ, 0x1f, R0 ;  /* 0x0000001fff077819 */ /* 0x000fe20000011400 */
[----:B------:R-:W-:Y:S01]  /*0450*/  ULDC.U8 UR10, c[0x0][0x3d0] ;  /* 0x0000f400000a7ab9 */ /* 0x000fe20000000000 */
[----:B------:R-:W-:Y:S01]  /*0460*/  LEA.HI R12, R12, R11, RZ, 0x3 ;  /* 0x0000000b0c0c7211 */ /* 0x000fe200078f18ff */
[----:B------:R-:W-:Y:S01]  /*0470*/  IMAD.SHL.U32 R234, R8, 0x8, RZ ;  /* 0x0000000808ea7824 */ /* 0x000fe200078e00ff */
[----:B------:R-:W-:Y:S01]  /*0480*/  LEA.HI R7, R7, R0, RZ, 0x3 ;  /* 0x0000000007077211 */ /* 0x000fe200078f18ff */
[----:B------:R-:W-:Y:S01]  /*0490*/  ULDC UR51, c[0x0][0x224] ;  /* 0x0000890000337ab9 */ /* 0x000fe20000000800 */
[----:B------:R-:W-:Y:S01]  /*04a0*/  LOP3.LUT R12, R12, 0xfffffff8, RZ, 0xc0, !PT ;  /* 0xfffffff80c0c7812 */ /* 0x000fe200078ec0ff */
[----:B------:R-:W-:Y:S01]  /*04b0*/  @UP5 UIMAD UR55, UR32, UR50, URZ ;  /* 0x00000032203752a4 */ /* 0x000fe2000f8e023f */
[----:B------:R-:W-:Y:S01]  /*04c0*/  SHF.R.S32.HI R231, RZ, 0x3, R17 ;  /* 0x00000003ffe77819 */ /* 0x000fe20000011411 */
[----:B------:R-:W-:Y:S01]  /*04d0*/  ULDC.64 UR4, c[0x0][0x118] ;  /* 0x0000460000047ab9 */ /* 0x000fe20000000a00 */
[----:B------:R-:W-:Y:S01]  /*04e0*/  LOP3.LUT R13, R7, 0xfffffff8, RZ, 0xc0, !PT ;  /* 0xfffffff8070d7812 */ /* 0x000fe200078ec0ff */
[----:B------:R-:W-:Y:S01]  /*04f0*/  IMAD.IADD R12, R11, 0x1, -R12 ;  /* 0x000000010b0c7824 */ /* 0x000fe200078e0a0c */
        /* <DEDUP_REMOVED lines=9> */
[----:B------:R-:W-:Y:S01]  /*0590*/  ULOP3.LUT UR57, UR38, UR57, URZ, 0x3c, !UPT ;  /* 0x0000003926397292 */ /* 0x000fe2000f8e3c3f */
[----:B------:R-:W-:Y:S01]  /*05a0*/  LOP3.LUT R11, R11, 0x1c0, RZ, 0xc0, !PT ;  /* 0x000001c00b0b7812 */ /* 0x000fe200078ec0ff */
[----:B------:R-:W-:Y:S01]  /*05b0*/  USHF.R.S32.HI UR58, URZ, 0x1f, UR38 ;  /* 0x0000001f3f3a7899 */ /* 0x000fe20008011426 */
[----:B------:R-:W-:Y:S01]  /*05c0*/  ISETP.NE.U32.AND P0, PT, R0, 0x1, PT ;  /* 0x000000010000780c */ /* 0x000fe20003f05070 */
[----:B------:R-:W-:Y:S01]  /*05d0*/  UISETP.NE.AND UP6, UPT, UR10, URZ, UPT ;  /* 0x0000003f0a00728c */ /* 0x000fe2000bfc5270 */
[C---:B------:R-:W-:Y:S01]  /*05e0*/  LOP3.LUT R0, R8.reuse, 0x10, R15, 0xf8, !PT ;  /* 0x0000001008007812 */ /* 0x040fe200078ef80f */
[----:B------:R-:W-:Y:S01]  /*05f0*/  USHF.R.S32.HI UR60, URZ, 0x1f, UR32 ;  /* 0x0000001f3f3c7899 */ /* 0x000fe20008011420 */
[----:B------:R-:W-:Y:S01]  /*0600*/  SHF.R.U32.HI R9, RZ, 0x3, R11 ;  /* 0x00000003ff097819 */ /* 0x000fe2000001160b */
[----:B------:R-:W-:Y:S01]  /*0610*/  USHF.R.S32.HI UR59, URZ, 0x1f, UR38 ;  /* 0x0000001f3f3b7899 */ /* 0x000fe20008011426 */
[----:B------:R-:W-:Y:S01]  /*0620*/  LOP3.LUT R10, R11, 0x38, R234, 0xf8, !PT ;  /* 0x000000380b0a7812 */ /* 0x000fe200078ef8ea */
[----:B------:R-:W-:Y:S01]  /*0630*/  UIMAD.WIDE.U32 UR42, UR36, UR44, URZ ;  /* 0x0000002c242a72a5 */ /* 0x000fe2000f8e003f */
[----:B------:R-:W-:Y:S01]  /*0640*/  LOP3.LUT R226, R8, 0x8, R17, 0xf8, !PT ;  /* 0x0000000808e27812 */ /* 0x000fe200078ef811 */
        /* <DEDUP_REMOVED lines=32> */
[----:B------:R-:W-:Y:S01]  /*0850*/  IMAD.SHL.U32 R228, R228, 0x2, RZ ;  /* 0x00000002e4e47824 */ /* 0x000fe200078e00ff */
[----:B------:R-:W-:Y:S01]  /*0860*/  LOP3.LUT R14, R14, R9, RZ, 0x3c, !PT ;  /* 0x000000090e0e7212 */ /* 0x000fe200078e3cff */
[--C-:B------:R-:W-:Y:S01]  /*0870*/  IMAD R9, R3, 0x400, R10.reuse ;  /* 0x0000040003097824 */ /* 0x100fe200078e020a */
[----:B------:R-:W-:Y:S01]  /*0880*/  LOP3.LUT R5, R8, 0x20, R5, 0xf8, !PT ;  /* 0x0000002008057812 */ /* 0x000fe200078ef805 */
[----:B------:R-:W-:Y:S01]  /*0890*/  IMAD R10, R2, 0x400, R10 ;  /* 0x00000400020a7824 */ /* 0x000fe200078e020a */
[----:B------:R-:W-:Y:S01]  /*08a0*/  LOP3.LUT R8, R13, 0x1c0, RZ, 0xc0, !PT ;  /* 0x000001c00d087812 */ /* 0x000fe200078ec0ff */
[----:B------:R-:W-:Y:S01]  /*08b0*/  IMAD.IADD R236, R9, 0x1, R14 ;  /* 0x0000000109ec7824 */ /* 0x000fe200078e020e */
[----:B------:R-:W-:Y:S01]  /*08c0*/  SHF.R.S32.HI R4, RZ, 0x2, R4 ;  /* 0x00000002ff047819 */ /* 0x000fe20000011404 */
[----:B------:R-:W-:Y:S01]  /*08d0*/  IMAD.SHL.U32 R9, R6, 0x8, RZ ;  /* 0x0000000806097824 */ /* 0x000fe200078e00ff */
[----:B------:R-:W-:Y:S01]  /*08e0*/  SHF.R.U32.HI R6, RZ, 0x3, R8 ;  /* 0x00000003ff067819 */ /* 0x000fe20000011608 */
[----:B------:R-:W-:Y:S01]  /*08f0*/  IMAD.SHL.U32 R236, R236, 0x2, RZ ;  /* 0x00000002ecec7824 */ /* 0x000fe200078e00ff */
[----:B------:R-:W-:Y:S01]  /*0900*/  LOP3.LUT R226, R226, R15, RZ, 0x3c, !PT ;  /* 0x0000000fe2e27212 */ /* 0x000fe200078e3cff */
[----:B------:R-:W-:Y:S01]  /*0910*/  IMAD R229, R3, 0x10, R4 ;  /* 0x0000001003e57824 */ /* 0x000fe200078e0204 */
[----:B------:R-:W-:Y:S01]  /*0920*/  LOP3.LUT R9, R8, 0x8, R9, 0xf8, !PT ;  /* 0x0000000808097812 */ /* 0x000fe200078ef809 */
[----:B------:R-:W-:Y:S01]  /*0930*/  IMAD.IADD R233, R10, 0x1, R233 ;  /* 0x000000010ae97824 */ /* 0x000fe200078e02e9 */
[----:B------:R-:W-:Y:S01]  /*0940*/  LOP3.LUT R5, R6, R5, R8, 0x1e, !PT ;  /* 0x0000000506057212 */ /* 0x000fe200078e1e08 */
[----:B------:R-:W-:Y:S01]  /*0950*/  IMAD.IADD R226, R17, 0x1, R226 ;  /* 0x0000000111e27824 */ /* 0x000fe200078e02e2 */
[----:B------:R-:W-:Y:S01]  /*0960*/  LOP3.LUT R8, R7, 0xfffffe00, RZ, 0xc0, !PT ;  /* 0xfffffe0007087812 */ /* 0x000fe200078ec0ff */
[----:B------:R-:W-:Y:S01]  /*0970*/  IMAD.MOV.U32 R7, RZ, RZ, -0x10 ;  /* 0xfffffff0ff077424 */ /* 0x000fe200078e00ff */
[----:B------:R-:W-:Y:S01]  /*0980*/  LOP3.LUT R9, R9, R6, RZ, 0x3c, !PT ;  /* 0x0000000609097212 */ /* 0x000fe200078e3cff */
[----:B------:R-:W-:Y:S01]  /*0990*/  IMAD.SHL.U32 R226, R226, 0x2, RZ ;  /* 0x00000002e2e27824 */ /* 0x000fe200078e00ff */
        /* <DEDUP_REMOVED lines=12> */
[----:B------:R-:W-:Y:S01]  /*0a60*/  SEL R5, R4, 0xffffffc0, !P3 ;  /* 0xffffffc004057807 */ /* 0x000fe20005800000 */
[----:B------:R-:W-:Y:S01]  /*0a70*/  IMAD.IADD R216, R226, 0x1, R3 ;  /* 0x00000001e2d87824 */ /* 0x000fe200078e0203 */
[----:B------:R-:W-:Y:S01]  /*0a80*/  SEL R4, R4, 0xffffffc0, !P5 ;  /* 0xffffffc004047807 */ /* 0x000fe20006800000 */
[----:B------:R-:W-:Y:S01]  /*0a90*/  IMAD.IADD R225, R227, 0x1, R217 ;  /* 0x00000001e3e17824 */ /* 0x000fe200078e02d9 */
[----:B------:R-:W-:Y:S01]  /*0aa0*/  LEA R220, R220, 0x20000, 0x1 ;  /* 0x00020000dcdc7811 */ /* 0x000fe200078e08ff */
[----:B------:R-:W-:Y:S01]  /*0ab0*/  IMAD.SHL.U32 R222, R0, 0x2, RZ ;  /* 0x0000000200de7824 */ /* 0x000fe200078e00ff */
[----:B------:R-:W-:Y:S01]  /*0ac0*/  @P1 IADD3 R238, R236, -0x20, RZ ;  /* 0xffffffe0ecee1810 */ /* 0x000fe20007ffe0ff */
[----:B------:R-:W-:Y:S01]  /*0ad0*/  IMAD.SHL.U32 R230, R230, 0x2, RZ ;  /* 0x00000002e6e67824 */ /* 0x000fe200078e00ff */
[----:B------:R-:W-:Y:S01]  /*0ae0*/  IADD3 R237, R233, 0x40, RZ ;  /* 0x00000040e9ed7810 */ /* 0x000fe20007ffe0ff */
[----:B------:R-:W-:Y:S01]  /*0af0*/  IMAD.IADD R218, R4, 0x1, R220 ;  /* 0x0000000104da7824 */ /* 0x000fe200078e02dc */
[----:B------:R-:W-:Y:S01]  /*0b00*/  LOP3.LUT R228, R11, 0x6, R228, 0xf8, !PT ;  /* 0x000000060be47812 */ /* 0x000fe200078ef8e4 */
[----:B------:R-:W-:Y:S01]  /*0b10*/  IMAD.IADD R219, R217, 0x1, R220 ;  /* 0x00000001d9db7824 */ /* 0x000fe200078e02dc */
[----:B------:R-:W-:Y:S01]  /*0b20*/  @P2 IADD3 R237, R233, -0x40, RZ ;  /* 0xffffffc0e9ed2810 */ /* 0x000fe20007ffe0ff */
[----:B------:R-:W-:-:S02]  /*0b30*/  IMAD R0, R0, 0x2, R5 ;  /* 0x0000000200007824 */ /* 0x000fc400078e0205 */
[----:B------:R-:W-:Y:S02]  /*0b40*/  IMAD.IADD R3, R226, 0x1, R5 ;  /* 0x00000001e2037824 */ /* 0x000fe400078e0205 */
[----:B------:R-:W-:Y:S02]  /*0b50*/  IMAD.IADD R2, R5, 0x1, R216 ;  /* 0x0000000105027824 */ /* 0x000fe400078e02d8 */
[----:B------:R-:W-:Y:S02]  /*0b60*/  IMAD.IADD R239, R236, 0x1, R7 ;  /* 0x00000001ecef7824 */ /* 0x000fe400078e0207 */
[----:B------:R-:W-:Y:S02]  /*0b70*/  IMAD.SHL.U32 R221, R221, 0x2, RZ ;  /* 0x00000002dddd7824 */ /* 0x000fe400078e00ff */
[----:B------:R-:W-:Y:S02]  /*0b80*/  IMAD.IADD R240, R7, 0x1, R238 ;  /* 0x0000000107f07824 */ /* 0x000fe400078e02ee */
[----:B------:R-:W-:-:S02]  /*0b90*/  IMAD.IADD R224, R227, 0x1, R4 ;  /* 0x00000001e3e07824 */ /* 0x000fc400078e0204 */
[----:B------:R-:W-:Y:S02]  /*0ba0*/  IMAD.IADD R223, R225, 0x1, R4 ;  /* 0x00000001e1df7824 */ /* 0x000fe400078e0204 */
[----:B----4-:R-:W-:Y:S02]  /*0bb0*/  IMAD.IADD R217, R217, 0x1, R218 ;  /* 0x00000001d9d97824 */ /* 0x010fe400078e02da */
.L_x_583:
[----:B------:R-:W-:Y:S02]  /*0bc0*/  ULDC.64 UR6, c[0x0][0x240] ;  /* 0x0000900000067ab9 */ /* 0x000fe40000000a00 */
[----:B------:R-:W-:Y:S02]  /*0bd0*/  UISETP.NE.U32.AND UP1, UPT, URZ, UR6, UPT ;  /* 0x000000063f00728c */ /* 0x000fe4000bf25070 */
[----:B------:R-:W-:Y:S02]  /*0be0*/  USHF.L.U32 UR14, UR32, 0x2, URZ ;  /* 0x00000002200e7899 */ /* 0x000fe4000800063f */
[----:B------:R-:W-:Y:S02]  /*0bf0*/  USHF.R.S32.HI UR40, URZ, 0x1f, UR32 ;  /* 0x0000001f3f287899 */ /* 0x000fe40008011420 */
[----:B------:R-:W-:-:S02]  /*0c00*/  UISETP.NE.AND.EX UP1, UPT, URZ, UR7, UPT, UP1 ;  /* 0x000000073f00728c */ /* 0x000fc4000bf25310 */
[----:B------:R-:W-:Y:S02]  /*0c10*/  ULDC.64 UR10, c[0x0][0x250] ;  /* 0x00009400000a7ab9 */ /* 0x000fe40000000a00 */
[----:B------:R-:W-:Y:S02]  /*0c20*/  UISETP.NE.U32.AND UP3, UPT, URZ, UR10, UPT ;  /* 0x0000000a3f00728c */ /* 0x000fe4000bf65070 */
[----:B------:R-:W-:Y:S01]  /*0c30*/  USHF.L.U64.HI UR13, UR32, 0x2, UR40 ;  /* 0x00000002200d7899 */ /* 0x000fe20008010228 */
[----:B------:R-:W-:Y:S01]  /*0c40*/  PLOP3.LUT P2, PT, PT, PT, UP1, 0x80, 0x0 ;  /* 0x000000000000781c */ /* 0x000fe20003f4f018 */
[----:B------:R-:W-:Y:S02]  /*0c50*/  UIADD3 UR6, UP0, UR14, UR6, URZ ;  /* 0x000000060e067290 */ /* 0x000fe4000ff1e03f */
[----:B------:R-:W-:Y:S02]  /*0c60*/  UISETP.NE.AND.EX UP3, UPT, URZ, UR11, UPT, UP3 ;  /* 0x0000000b3f00728c */ /* 0x000fe4000bf65330 */
[----:B------:R-:W-:-:S02]  /*0c70*/  UIADD3.X UR7, UR13, UR7, URZ, UP0, !UPT ;  /* 0x000000070d077290 */ /* 0x000fc400087fe43f */
[----:B-1----:R-:W-:Y:S01]  /*0c80*/  IMAD.U32 R12, RZ, RZ, UR6 ;  /* 0x00000006ff0c7e24 */ /* 0x002fe2000f8e00ff */
[----:B------:R-:W-:Y:S01]  /*0c90*/  ULDC.U8 UR12, c[0x0][0x312] ;  /* 0x0000c480000c7ab9 */ /* 0x000fe20000000000 */
[----:B------:R-:W-:Y:S01]  /*0ca0*/  PLOP3.LUT P0, PT, PT, PT, UP3, 0x80, 0x0 ;  /* 0x000000000000781c */ /* 0x000fe20003f0f038 */
[----:B------:R-:W-:Y:S01]  /*0cb0*/  ULDC.64 UR8, c[0x0][0x248] ;  /* 0x0000920000087ab9 */ /* 0x000fe20000000a00 */
[----:B------:R-:W-:Y:S01]  /*0cc0*/  IMAD.U32 R13, RZ, RZ, UR7 ;  /* 0x00000007ff0d7e24 */ /* 0x000fe2000f8e00ff */
[----:B------:R-:W-:Y:S02]  /*0cd0*/  UISETP.NE.AND UP4, UPT, UR12, URZ, UPT ;  /* 0x0000003f0c00728c */ /* 0x000fe4000bf85270 */
[----:B------:R-:W-:Y:S02]  /*0ce0*/  @UP3 UIADD3 UR6, UP0, UR14, UR10, URZ ;  /* 0x0000000a0e063290 */ /* 0x000fe4000ff1e03f */
[----:B--2---:R-:W2:Y:S01]  /*0cf0*/  @P2 LDG.E R7, [R12.64] ;  /* 0x000000040c072981 */ /* 0x004ea2000c1e1900 */
[----:B------:R-:W-:-:S02]  /*0d00*/  UISETP.EQ.U32.AND UP2, UPT, URZ, UR8, UPT ;  /* 0x000000083f00728c */ /* 0x000fc4000bf42070 */
[----:B------:R-:W-:Y:S01]  /*0d10*/  @UP3 UIADD3.X UR7, UR13, UR11, URZ, UP0, !UPT ;  /* 0x0000000b0d073290 */ /* 0x000fe200087fe43f */
[----:B------:R-:W3:Y:S01]  /*0d20*/  @P2 LDG.E R4, [R12.64+0x4] ;  /* 0x000004040c042981 */ /* 0x000ee2000c1e1900 */
[----:B------:R-:W-:Y:S01]  /*0d30*/  MOV R10, UR6 ;  /* 0x00000006000a7c02 */ /* 0x000fe20008000f00 */
[----:B------:R-:W-:-:S03]  /*0d40*/  UISETP.EQ.OR.EX UP2, UPT, URZ, UR9, !UP4, UP2 ;  /* 0x000000093f00728c */ /* 0x000fc6000e742720 */
[----:B------:R-:W-:Y:S01]  /*0d50*/  IMAD.U32 R11, RZ, RZ, UR7 ;  /* 0x00000007ff0b7e24 */ /* 0x000fe2000f8e00ff */
[----:B------:R-:W-:-:S04]  /*0d60*/  UIADD3 UR8, UP0, UR14, UR8, URZ ;  /* 0x000000080e087290 */ /* 0x000fc8000ff1e03f */
[----:B----4-:R-:W4:Y:S01]  /*0d70*/  @P0 LDG.E R5, [R10.64] ;  /* 0x000000040a050981 */ /* 0x010f22000c1e1900 */
[----:B------:R-:W-:Y:S01]  /*0d80*/  PLOP3.LUT P1, PT, PT, PT, UP2, 0x80, 0x0 ;  /* 0x000000000000781c */ /* 0x000fe20003f2f028 */
[----:B------:R-:W-:Y:S01]  /*0d90*/  UIADD3.X UR9, UR13, UR9, URZ, UP0, !UPT ;  /* 0x000000090d097290 */ /* 0x000fe200087fe43f */
[----:B------:R-:W-:-:S05]  /*0da0*/  IMAD.U32 R8, RZ, RZ, UR8 ;  /* 0x00000008ff087e24 */ /* 0x000fca000f8e00ff */
[----:B------:R-:W-:-:S06]  /*0db0*/  MOV R9, UR9 ;  /* 0x0000000900097c02 */ /* 0x000fcc0008000f00 */
[----:B-----5:R-:W5:Y:S01]  /*0dc0*/  @!P1 LDG.E R6, [R8.64] ;  /* 0x0000000408069981 */ /* 0x020f62000c1e1900 */
[----:B------:R-:W-:Y:S02]  /*0dd0*/  UMOV UR16, 0xffffffff ;  /* 0xffffffff00107882 */ /* 0x000fe40000000000 */
[----:B------:R-:W-:Y:S02]  /*0de0*/  UMOV UR21, URZ ;  /* 0x0000003f00157c82 */ /* 0x000fe40008000000 */
[----:B------:R-:W-:Y:S02]  /*0df0*/  UMOV UR24, 0xffffffff ;  /* 0xffffffff00187882 */ /* 0x000fe40000000000 */
[----:B------:R-:W-:Y:S01]  /*0e00*/  ULDC UR8, c[0x0][0x218] ;  /* 0x0000860000087ab9 */ /* 0x000fe20000000800 */
[----:B--2---:R-:W1:Y:S08]  /*0e10*/  @P2 R2UR UR16, R7 ;  /* 0x00000000071023c2 */ /* 0x004e7000000e0000 */
[----:B---3--:R-:W1:Y:S08]  /*0e20*/  @P2 R2UR UR12, R4 ;  /* 0x00000000040c23c2 */ /* 0x008e7000000e0000 */
[----:B----4-:R2:W3:Y:S01]  /*0e30*/  @P0 R2UR UR21, R5 ;  /* 0x00000000051503c2 */ /* 0x0104e200000e0000 */
[----:B------:R-:W-:-:S04]  /*0e40*/  ISETP.NE.U32.AND P0, PT, RZ, c[0x0][0x248], PT ;  /* 0x00009200ff007a0c */ /* 0x000fc80003f05070 */
[----:B------:R-:W-:Y:S01]  /*0e50*/  ISETP.NE.AND.EX P0, PT, RZ, c[0x0][0x24c], PT, P0 ;  /* 0x00009300ff007a0c */ /* 0x000fe20003f05300 */
[----:B-1----:R-:W-:Y:S02]  /*0e60*/  @UP1 UIADD3 UR12, UR12, -UR16, URZ ;  /* 0x800000100c0c1290 */ /* 0x002fe4000fffe03f */
[----:B-----5:R2:W1:Y:S05]  /*0e70*/  @!P1 R2UR UR24, R6 ;  /* 0x00000000061893c2 */ /* 0x02046a00000e0000 */
[----:B------:R-:W-:-:S05]  /*0e80*/  @!UP1 ULDC UR12, c[0x0][0x214] ;  /* 0x00008500000c9ab9 */ /* 0x000fca0000000800 */
[----:B------:R-:W-:Y:S05]  /*0e90*/  @!P0 BRA `(.L_x_553) ;  /* 0x0000007000008947 */ /* 0x000fea0003800000 */
[----:B---3--:R-:W-:-:S13]  /*0ea0*/  PLOP3.LUT P0, PT, PT, PT, UP4, 0x80, 0x0 ;  /* 0x000000000000781c */ /* 0x008fda0003f0f048 */
[----:B------:R-:W3:Y:S04]  /*0eb0*/  @P0 LDG.E R4, [R8.64+0x4] ;  /* 0x0000040408040981 */ /* 0x000ee8000c1e1900 */
[----:B--2---:R-:W2:Y:S01]  /*0ec0*/  @!P0 LDG.E R5, [R8.64] ;  /* 0x0000000408058981 */ /* 0x004ea2000c1e1900 */
[----:B---3--:R-:W3:Y:S02]  /*0ed0*/  @P0 R2UR UR6, R4 ;  /* 0x00000000040603c2 */ /* 0x008ee400000e0000 */
[----:B-1-3--:R-:W-:-:S11]  /*0ee0*/  @UP4 UIADD3 UR8, UR6, -UR24, URZ ;  /* 0x8000001806084290 */ /* 0x00afd6000fffe03f */
[----:B--2---:R1:W2:Y:S01]  /*0ef0*/  @!P0 R2UR UR8, R5 ;  /* 0x00000000050883c2 */ /* 0x0042a200000e0000 */
[----:B------:R-:W-:-:S07]  /*0f00*/  DEPBAR.LE SB1, 0x0, {2} ;  /* 0x000090040000791a */ /* 0x000fce0000000000 */
.L_x_553:
[----:B---3--:R-:W-:Y:S02]  /*0f10*/  ULDC.64 UR6, c[0x0][0x258] ;  /* 0x0000960000067ab9 */ /* 0x008fe40000000a00 */
[----:B------:R-:W-:-:S04]  /*0f20*/  UISETP.NE.U32.AND UP2, UPT, URZ, UR6, UPT ;  /* 0x000000063f00728c */ /* 0x000fc8000bf45070 */
[----:B------:R-:W-:-:S06]  /*0f30*/  UISETP.NE.AND.EX UP2, UPT, URZ, UR7, UPT, UP2 ;  /* 0x000000073f00728c */ /* 0x000fcc000bf45320 */
[----:B------:R-:W-:-:S05]  /*0f40*/  PLOP3.LUT P0, PT, PT, PT, UP2, 0x80, 0x0 ;  /* 0x000000000000781c */ /* 0x000fca0003f0f028 */
[----:B------:R-:W-:-:S04]  /*0f50*/  @UP2 UIADD3 UR6, UP0, UR14, UR6, URZ ;  /* 0x000000060e062290 */ /* 0x000fc8000ff1e03f */
[----:B------:R-:W-:Y:S02]  /*0f60*/  @UP2 UIADD3.X UR7, UR13, UR7, URZ, UP0, !UPT ;  /* 0x000000070d072290 */ /* 0x000fe400087fe43f */
[----:B------:R-:W-:-:S04]  /*0f70*/  IMAD.U32 R4, RZ, RZ, UR6 ;  /* 0x00000006ff047e24 */ /* 0x000fc8000f8e00ff */
[----:B--2---:R-:W-:Y:S01]  /*0f80*/  IMAD.U32 R5, RZ, RZ, UR7 ;  /* 0x00000007ff057e24 */ /* 0x004fe2000f8e00ff */
        /* <DEDUP_REMOVED lines=8> */
[----:B--2---:R-:W-:-:S02]  /*1010*/  @UP2 UIADD3 UR6, UR9, -UR21, URZ ;  /* 0x8000001509062290 */ /* 0x004fc4000fffe03f */
        /* <DEDUP_REMOVED lines=50> */
.L_x_555:
        /* <DEDUP_REMOVED lines=18> */
.L_x_556:
[----:B------:R-:W-:Y:S01]  /*1460*/  IABS R6, c[0x0][0x1c8] ;  /* 0x0000720000067a13 */ /* 0x000fe20000000000 */
[----:B------:R-:W-:Y:S01]  /*1470*/  ULDC.64 UR10, c[0x0][0x370] ;  /* 0x0000dc00000a7ab9 */ /* 0x000fe20000000a00 */
[----:B------:R-:W-:Y:S01]  /*1480*/  ISETP.NE.AND P2, PT, RZ, c[0x0][0x1c8], PT ;  /* 0x00007200ff007a0c */ /* 0x000fe20003f45270 */
[----:B------:R-:W-:Y:S01]  /*1490*/  @UP3 UIMAD.WIDE.U32 UR8, UR16, UR10, URZ ;  /* 0x0000000a100832a5 */ /* 0x000fe2000f8e003f */
[----:B------:R-:W1:Y:S01]  /*14a0*/  I2F.RP R7, R6 ;  /* 0x0000000600077306 */ /* 0x000e620000209400 */
[----:B------:R-:W-:Y:S02]  /*14b0*/  ULDC UR13, c[0x0][0x224] ;  /* 0x00008900000d7ab9 */ /* 0x000fe40000000800 */
[----:B------:R-:W-:Y:S02]  /*14c0*/  @UP3 UIMAD UR27, UR16, UR11, UR9 ;  /* 0x0000000b101b32a4 */ /* 0x000fe4000f8e0209 */
[----:B------:R-:W-:Y:S02]  /*14d0*/  USHF.R.S32.HI UR20, URZ, 0x1f, UR23 ;  /* 0x0000001f3f147899 */ /* 0x000fe40008011417 */
        /* <DEDUP_REMOVED lines=26> */
[----:B------:R-:W-:Y:S01]  /*1680*/  UIADD3 UR8, UP1, UR17, UR8, URZ ;  /* 0x0000000811087290 */ /* 0x000fe2000ff3e03f */
[----:B------:R-:W-:Y:S01]  /*1690*/  IMAD.MOV.U32 R8, RZ, RZ, RZ ;  /* 0x000000ffff087224 */ /* 0x000fe200078e00ff */
[----:B------:R-:W-:Y:S01]  /*16a0*/  UIMAD UR11, UR61, UR11, UR9 ;  /* 0x0000000b3d0b72a4 */ /* 0x000fe2000f8e0209 */
[----:B------:R-:W-:Y:S01]  /*16b0*/  IMAD R5, R4, R6, RZ ;  /* 0x0000000604057224 */ /* 0x000fe200078e02ff */
[----:B------:R-:W-:Y:S01]  /*16c0*/  IABS R4, UR38 ;  /* 0x0000002600047c13 */ /* 0x000fe20008000000 */
[----:B------:R-:W-:-:S02]  /*16d0*/  UIADD3.X UR9, UR28, UR7, URZ, UP1, !UPT ;  /* 0x000000071c097290 */ /* 0x000fc40008ffe43f */
[----:B------:R-:W-:Y:S01]  /*16e0*/  IMAD.HI.U32 R5, R9, R5, R8 ;  /* 0x0000000509057227 */ /* 0x000fe200078e0008 */
[----:B------:R-:W-:Y:S02]  /*16f0*/  UIMAD UR7, UR37, UR8, URZ ;  /* 0x00000008250772a4 */ /* 0x000fe4000f8e023f */
[----:B------:R-:W-:Y:S02]  /*1700*/  ULDC UR13, c[0x0][0x234] ;  /* 0x00008d00000d7ab9 */ /* 0x000fe40000000800 */
[----:B------:R-:W-:Y:S01]  /*1710*/  UIMAD UR10, UR36, UR9, UR7 ;  /* 0x00000009240a72a4 */ /* 0x000fe2000f8e0207 */
[----:B------:R-:W-:Y:S01]  /*1720*/  IMAD.HI.U32 R16, R5, R4, RZ ;  /* 0x0000000405107227 */ /* 0x000fe200078e00ff */
[----:B------:R-:W-:Y:S02]  /*1730*/  @UP5 USEL UR7, UR55, UR16, !UP3 ;  /* 0x0000001037075287 */ /* 0x000fe4000d800000 */
[----:B------:R-:W-:Y:S01]  /*1740*/  UIMAD.WIDE.U32 UR8, UR36, UR8, URZ ;  /* 0x00000008240872a5 */ /* 0x000fe2000f8e003f */
[----:B------:R-:W-:Y:S01]  /*1750*/  IMAD.MOV R5, RZ, RZ, -R16 ;  /* 0x000000ffff057224 */ /* 0x000fe200078e0a10 */
[----:B------:R-:W-:-:S02]  /*1760*/  @UP5 UIMAD UR13, UR38, UR13, UR7 ;  /* 0x0000000d260d52a4 */ /* 0x000fc4000f8e0207 */
[----:B------:R-:W-:Y:S01]  /*1770*/  USEL UR11, UR11, URZ, UP6 ;  /* 0x0000003f0b0b7287 */ /* 0x000fe2000b000000 */
[----:B------:R-:W-:Y:S01]  /*1780*/  IMAD R5, R6, R5, R4 ;  /* 0x0000000506057224 */ /* 0x000fe200078e0204 */
[----:B------:R-:W-:-:S03]  /*1790*/  UIADD3 UR10, UR9, UR10, URZ ;  /* 0x0000000a090a7290 */ /* 0x000fc6000fffe03f */
[----:B------:R-:W-:Y:S01]  /*17a0*/  @!UP5 UMOV UR13, UR50 ;  /* 0x00000032000ddc82 */ /* 0x000fe20008000000 */
[----:B------:R-:W-:-:S13]  /*17b0*/  ISETP.GT.U32.AND P0, PT, R6, R5, PT ;  /* 0x000000050600720c */ /* 0x000fda0003f04070 */
        /* <DEDUP_REMOVED lines=15> */
.L_x_557:
[----:B------:R-:W-:Y:S02]  /*18b0*/  UMOV UR15, UR51 ;  /* 0x00000033000f7c82 */ /* 0x000fe40008000000 */
.L_x_558:
[----:B------:R-:W-:Y:S01]  /*18c0*/  UIADD3 UR8, UP4, UP3, UR8, UR46, UR48 ;  /* 0x0000002e08087290 */ /* 0x000fe2000fb9e030 */
[----:B------:R-:W-:Y:S01]  /*18d0*/  SHF.R.S32.HI R5, RZ, 0x1f, R231 ;  /* 0x0000001fff057819 */ /* 0x000fe200000114e7 */
[----:B------:R-:W-:Y:S01]  /*18e0*/  IMAD.U32 R7, RZ, RZ, UR5 ;  /* 0x00000005ff077e24 */ /* 0x000fe2000f8e00ff */
[----:B------:R-:W-:Y:S01]  /*18f0*/  IADD3 R11, P0, R231, UR17, RZ ;  /* 0x00000011e70b7c10 */ /* 0x000fe2000ff1e0ff */
[----:B------:R-:W-:Y:S01]  /*1900*/  UIADD3 UR25, UP2, UP1, UR18, UR8, UR19 ;  /* 0x0000000812197290 */ /* 0x000fe2000f95e013 */
[--C-:B------:R-:W-:Y:S01]  /*1910*/  SHF.R.S32.HI R235, RZ, 0x1f, R234.reuse ;  /* 0x0000001fffeb7819 */ /* 0x100fe200000114ea */
[----:B------:R-:W-:Y:S01]  /*1920*/  UIADD3.X UR7, UR10, UR49, UR54, UP4, UP3 ;  /* 0x000000310a077290 */ /* 0x000fe2000a7e6436 */
[----:B------:R-:W-:Y:S01]  /*1930*/  IADD3.X R4, R5, UR28, RZ, P0, !PT ;  /* 0x0000001c05047c10 */ /* 0x000fe200087fe4ff */
[----:B------:R-:W-:Y:S01]  /*1940*/  ULDC.64 UR8, c[0x0][0x1a8] ;  /* 0x00006a0000087ab9 */ /* 0x000fe20000000a00 */
[----:B------:R-:W-:Y:S01]  /*1950*/  IMAD.U32 R6, RZ, RZ, UR4 ;  /* 0x00000004ff067e24 */ /* 0x000fe2000f8e00ff */
[----:B------:R-:W-:Y:S01]  /*1960*/  UIADD3.X UR19, UR11, UR7, UR14, UP2, UP1 ;  /* 0x000000070b137290 */ /* 0x000fe200097e240e */
[C---:B------:R-:W-:Y:S01]  /*1970*/  IMAD.WIDE.U32 R12, R11.reuse, c[0x0][0x190], R234 ;  /* 0x000064000b0c7a25 */ /* 0x040fe200078e00ea */
[----:B------:R-:W-:Y:S01]  /*1980*/  UIMAD UR7, UR58, UR8, URZ ;  /* 0x000000083a0772a4 */ /* 0x000fe2000f8e023f */
[----:B------:R-:W-:Y:S01]  /*1990*/  BSSY B1, `(.L_x_554) ;  /* 0x00006ce000017945 */ /* 0x000fe20003800000 */
[----:B------:R-:W-:Y:S01]  /*19a0*/  UMOV UR16, 0x4 ;  /* 0x0000000400107882 */ /* 0x000fe20000000000 */
[----:B------:R-:W-:Y:S01]  /*19b0*/  IMAD R4, R4, c[0x0][0x190], RZ ;  /* 0x0000640004047a24 */ /* 0x000fe200078e02ff */
[----:B------:R-:W-:Y:S01]  /*19c0*/  UIMAD UR18, UR38, UR9, UR7 ;  /* 0x00000009261272a4 */ /* 0x000fe2000f8e0207 */
[----:B------:R-:W-:Y:S01]  /*19d0*/  IADD3 R14, P0, R12, UR39, RZ ;  /* 0x000000270c0e7c10 */ /* 0x000fe2000ff1e0ff */
[----:B------:R-:W-:Y:S01]  /*19e0*/  ULDC.64 UR4, c[0x0][0x200] ;  /* 0x0000800000047ab9 */ /* 0x000fe20000000a00 */
[----:B------:R-:W-:Y:S01]  /*19f0*/  IMAD R4, R11, c[0x0][0x194], R4 ;  /* 0x000065000b047a24 */ /* 0x000fe200078e0204 */
[----:B------:R-:W-:Y:S01]  /*1a00*/  ULDC.64 UR8, c[0x0][0x378] ;  /* 0x0000de0000087ab9 */ /* 0x000fe20000000a00 */
[----:B------:R-:W1:Y:S01]  /*1a10*/  S2R R11, SR_TID.X ;  /* 0x00000000000b7919 */ /* 0x000e620000002100 */
[----:B------:R-:W-:Y:S01]  /*1a20*/  UIMAD UR7, UR58, UR8, URZ ;  /* 0x000000083a0772a4 */ /* 0x000fe2000f8e023f */
[----:B------:R-:W-:Y:S01]  /*1a30*/  IMAD.U32 R10, RZ, RZ, UR38 ;  /* 0x00000026ff0a7e24 */ /* 0x000fe2000f8e00ff */
[----:B------:R-:W-:Y:S01]  /*1a40*/  IADD3.X R15, R13, UR33, R4, P0, !PT ;  /* 0x000000210d0f7c10 */ /* 0x000fe200087fe404 */
[----:B------:R-:W-:Y:S01]  /*1a50*/  IMAD.U32 R4, RZ, RZ, UR17 ;  /* 0x00000011ff047e24 */ /* 0x000fe2000f8e00ff */
[----:B------:R-:W-:Y:S01]  /*1a60*/  UIMAD UR11, UR38, UR9, UR7 ;  /* 0x00000009260b72a4 */ /* 0x000fe2000f8e0207 */
[----:B------:R-:W-:-:S02]  /*1a70*/  IADD3 R12, P0, R234, UR26, RZ ;  /* 0x0000001aea0c7c10 */ /* 0x000fc4000ff1e0ff */
[----:B------:R-:W-:Y:S02]  /*1a80*/  ULDC.64 UR8, c[0x0][0x370] ;  /* 0x0000dc0000087ab9 */ /* 0x000fe40000000a00 */
[----:B------:R-:W-:Y:S01]  /*1a90*/  UIMAD UR7, UR28, UR8, URZ ;  /* 0x000000081c0772a4 */ /* 0x000fe2000f8e023f */
[----:B------:R-:W-:Y:S01]  /*1aa0*/  IADD3.X R13, R235, UR27, RZ, P0, !PT ;  /* 0x0000001beb0d7c10 */ /* 0x000fe200087fe4ff */
[----:B------:R-:W-:Y:S02]  /*1ab0*/  UIADD3 UR8, UR17, UR13, URZ ;  /* 0x0000000d11087290 */ /* 0x000fe4000fffe03f */
[----:B------:R-:W-:Y:S02]  /*1ac0*/  UIMAD UR10, UR17, UR9, UR7 ;  /* 0x00000009110a72a4 */ /* 0x000fe4000f8e0207 */
[----:B------:R-:W-:Y:S01]  /*1ad0*/  UIMAD.WIDE UR8, UR8, UR16, UR4 ;  /* 0x00000010080872a5 */ /* 0x000fe2000f8e0204 */
[----:B------:R-:W-:Y:S01]  /*1ae0*/  IMAD.WIDE.U32 R12, R4, c[0x0][0x370], R12 ;  /* 0x0000dc00040c7a25 */ /* 0x000fe200078e000c */
[----:B------:R-:W-:-:S02]  /*1af0*/  UIADD3 UR7, -UR6, UR12, UR23 ;  /* 0x0000000c06077290 */ /* 0x000fc4000fffe117 */
[----:B------:R-:W-:Y:S01]  /*1b00*/  ULDC.64 UR4, c[0x0][0x3c8] ;  /* 0x0000f20000047ab9 */ /* 0x000fe20000000a00 */
[----:B------:R-:W-:Y:S01]  /*1b10*/  IMAD R4, R5, c[0x0][0x370], RZ ;  /* 0x0000dc0005047a24 */ /* 0x000fe200078e02ff */
[----:B------:R-:W-:Y:S01]  /*1b20*/  ULDC UR28, c[0x0][0x2e8] ;  /* 0x0000ba00001c7ab9 */ /* 0x000fe20000000800 */
[----:B------:R-:W-:Y:S01]  /*1b30*/  IADD3 R13, R13, UR10, RZ ;  /* 0x0000000a0d0d7c10 */ /* 0x000fe2000fffe0ff */
[----:B------:R-:W-:Y:S01]  /*1b40*/  UMOV UR14, UR8 ;  /* 0x00000008000e7c82 */ /* 0x000fe20008000000 */
[----:B------:R-:W-:Y:S01]  /*1b50*/  IMAD R4, R231, c[0x0][0x374], R4 ;  /* 0x0000dd00e7047a24 */ /* 0x000fe200078e0204 */
[----:B------:R-:W-:Y:S02]  /*1b60*/  UIADD3 UR8, UR17, UR15, URZ ;  /* 0x0000000f11087290 */ /* 0x000fe4000fffe03f */
[----:B------:R-:W-:Y:S02]  /*1b70*/  UMOV UR13, UR9 ;  /* 0x00000009000d7c82 */ /* 0x000fe40008000000 */
[----:B------:R-:W-:Y:S01]  /*1b80*/  UIMAD.WIDE UR8, UR8, UR16, UR4 ;  /* 0x00000010080872a5 */ /* 0x000fe2000f8e0204 */
[----:B------:R1:W2:Y:S01]  /*1b90*/  R2UR UR4, R6 ;  /* 0x00000000060473c2 */ /* 0x0002a200000e0000 */
[----:B------:R-:W-:-:S04]  /*1ba0*/  UIADD3 UR7, UR7, -UR28, URZ ;  /* 0x8000001c07077290 */ /* 0x000fc8000fffe03f */
[----:B------:R-:W-:Y:S02]  /*1bb0*/  USHF.R.S32.HI UR17, URZ, 0x1f, UR7 ;  /* 0x0000001f3f117899 */ /* 0x000fe40008011407 */
        /* <DEDUP_REMOVED lines=8> */
[----:B-1----:R-:W-:-:S03]  /*1c40*/  SHF.R.S32.HI R6, RZ, 0x1f, R11 ;  /* 0x0000001fff067819 */ /* 0x002fc6000001140b */
[----:B------:R-:W-:Y:S01]  /*1c50*/  UISETP.GT.AND UP1, UPT, UR29, UR17, UPT ;  /* 0x000000111d00728c */ /* 0x000fe2000bf24270 */
[----:B---3--:R-:W-:-:S04]  /*1c60*/  LEA.HI R7, R6, R11, RZ, 0x5 ;  /* 0x0000000b06077211 */ /* 0x008fc800078f28ff */
[----:B------:R-:W-:Y:S02]  /*1c70*/  LOP3.LUT R6, R7, 0xffffffe0, RZ, 0xc0, !PT ;  /* 0xffffffe007067812 */ /* 0x000fe400078ec0ff */
[----:B------:R-:W-:-:S03]  /*1c80*/  SHF.R.S32.HI R7, RZ, 0x5, R7 ;  /* 0x00000005ff077819 */ /* 0x000fc60000011407 */
[----:B------:R-:W-:Y:S02]  /*1c90*/  IMAD.IADD R6, R11, 0x1, -R6 ;  /* 0x000000010b067824 */ /* 0x000fe400078e0a06 */
[----:B------:R-:W-:-:S04]  /*1ca0*/  IMAD.WIDE.U32 R10, R10, c[0x0][0x378], R12 ;  /* 0x0000de000a0a7a25 */ /* 0x000fc800078e000c */
[----:B------:R-:W-:Y:S01]  /*1cb0*/  IMAD R6, R7, UR47, R6 ;  /* 0x0000002f07067c24 */ /* 0x000fe2000f8e0206 */
[----:B------:R-:W-:Y:S01]  /*1cc0*/  IADD3 R11, R11, UR11, RZ ;  /* 0x0000000b0b0b7c10 */ /* 0x000fe2000fffe0ff */
[----:B------:R-:W-:-:S03]  /*1cd0*/  IMAD.U32 R12, RZ, RZ, UR38 ;  /* 0x00000026ff0c7e24 */ /* 0x000fc6000f8e00ff */
[----:B------:R-:W-:Y:S01]  /*1ce0*/  IADD3 R7, P0, R6, UR25, RZ ;  /* 0x0000001906077c10 */ /* 0x000fe2000ff1e0ff */
[----:B------:R-:W-:-:S03]  /*1cf0*/  IMAD.WIDE.U32 R12, R12, c[0x0][0x1a8], R14 ;  /* 0x00006a000c0c7a25 */ /* 0x000fc600078e000e */
[----:B------:R-:W-:Y:S01]  /*1d00*/  LEA.HI.X.SX32 R6, R6, UR19, 0x1, P0 ;  /* 0x0000001306067c11 */ /* 0x000fe200080f0eff */
[----:B------:R-:W-:Y:S01]  /*1d10*/  IMAD.WIDE.U32 R10, R231, c[0x0][0x370], R10 ;  /* 0x0000dc00e70a7a25 */ /* 0x000fe200078e000a */
[----:B------:R-:W-:Y:S02]  /*1d20*/  IADD3 R8, R13, UR18, RZ ;  /* 0x000000120d087c10 */ /* 0x000fe4000fffe0ff */
[C---:B------:R-:W-:Y:S01]  /*1d30*/  LEA R250, P0, R12.reuse, c[0x0][0x160], 0x1 ;  /* 0x000058000cfa7a11 */ /* 0x040fe200078008ff */
[----:B------:R-:W-:Y:S01]  /*1d40*/  IMAD.IADD R4, R11, 0x1, R4 ;  /* 0x000000010b047824 */ /* 0x000fe200078e0204 */
[----:B------:R-:W-:Y:S02]  /*1d50*/  LEA R246, P2, R7, c[0x0][0x350], 0x2 ;  /* 0x0000d40007f67a11 */ /* 0x000fe400078410ff */
[----:B------:R-:W-:Y:S02]  /*1d60*/  LEA.HI.X R251, R12, c[0x0][0x164], R8, 0x1, P0 ;  /* 0x000059000cfb7a11 */ /* 0x000fe400000f0c08 */
[----:B------:R-:W-:-:S02]  /*1d70*/  PLOP3.LUT P0, PT, PT, PT, UP1, 0x80, 0x0 ;  /* 0x000000000000781c */ /* 0x000fc40003f0f018 */
[C---:B------:R-:W-:Y:S02]  /*1d80*/  LEA R248, P3, R10.reuse, c[0x0][0x330], 0x1 ;  /* 0x0000cc000af87a11 */ /* 0x040fe400078608ff */
[----:B------:R-:W-:Y:S02]  /*1d90*/  LEA.HI.X R247, R7, c[0x0][0x354], R6, 0x2, P2 ;  /* 0x0000d50007f77a11 */ /* 0x000fe400010f1406 */
[----:B------:R-:W-:-:S07]  /*1da0*/  LEA.HI.X R249, R10, c[0x0][0x334], R4, 0x1, P3 ;  /* 0x0000cd000af97a11 */ /* 0x000fce00018f0c04 */
        /* <DEDUP_REMOVED lines=19> */
.L_x_560:
        /* <DEDUP_REMOVED lines=18> */
.L_x_561:
[----:B------:R-:W-:Y:S01]  /*2000*/  ULDC.64 UR8, c[0x0][0x3a0] ;  /* 0x0000e80000087ab9 */ /* 0x000fe20000000a00 */
[----:B------:R-:W-:Y:S01]  /*2010*/  IMAD.U32 R7, RZ, RZ, UR23 ;  /* 0x00000017ff077e24 */ /* 0x000fe2000f8e00ff */
[----:B------:R-:W-:Y:S01]  /*2020*/  UIMAD UR7, UR20, UR8, URZ ;  /* 0x00000008140772a4 */ /* 0x000fe2000f8e023f */
[----:B------:R-:W-:Y:S01]  /*2030*/  IMAD.U32 R8, RZ, RZ, UR38 ;  /* 0x00000026ff087e24 */ /* 0x000fe2000f8e00ff */
[----:B------:R-:W-:Y:S01]  /*2040*/  UIMAD UR6, UR22, -0x40, UR6 ;  /* 0xffffffc0160678a4 */ /* 0x000fe2000f8e0206 */
[----:B------:R-:W-:Y:S01]  /*2050*/  IMAD.WIDE.U32 R6, R7, c[0x0][0x3a0], R234 ;  /* 0x0000e80007067a25 */ /* 0x000fe200078e00ea */
[----:B------:R-:W-:Y:S01]  /*2060*/  UIMAD UR7, UR23, UR9, UR7 ;  /* 0x00000009170772a4 */ /* 0x000fe2000f8e0207 */
[----:B------:R-:W-:Y:S02]  /*2070*/  BSSY B0, `(.L_x_562) ;  /* 0x0000016000007945 */ /* 0x000fe40003800000 */
[----:B------:R-:W-:Y:S01]  /*2080*/  ULDC.64 UR8, c[0x0][0x3b8] ;  /* 0x0000ee0000087ab9 */ /* 0x000fe20000000a00 */
[----:B------:R-:W-:-:S02]  /*2090*/  IADD3 R6, P0, R6, UR14, RZ ;  /* 0x0000000e06067c10 */ /* 0x000fc4000ff1e0ff */
[----:B------:R-:W-:Y:S01]  /*20a0*/  MOV R4, UR7 ;  /* 0x0000000700047c02 */ /* 0x000fe20008000f00 */
[----:B------:R-:W-:Y:S01]  /*20b0*/  UIMAD UR7, UR58, UR8, URZ ;  /* 0x000000083a0772a4 */ /* 0x000fe2000f8e023f */
[----:B------:R-:W-:Y:S02]  /*20c0*/  ISETP.GE.AND P1, PT, R231, UR6, PT ;  /* 0x00000006e7007c0c */ /* 0x000fe4000bf26270 */
[----:B------:R-:W-:Y:S01]  /*20d0*/  IADD3.X R7, R7, UR15, R4, P0, !PT ;  /* 0x0000000f07077c10 */ /* 0x000fe200087fe404 */
[----:B------:R-:W-:-:S04]  /*20e0*/  UIMAD UR7, UR38, UR9, UR7 ;  /* 0x00000009260772a4 */ /* 0x000fc8000f8e0207 */
[----:B------:R-:W-:-:S05]  /*20f0*/  IMAD.WIDE.U32 R8, R8, c[0x0][0x3b8], R6 ;  /* 0x0000ee0008087a25 */ /* 0x000fca00078e0006 */
[----:B------:R-:W-:Y:S01]  /*2100*/  IADD3 R7, R9, UR7, RZ ;  /* 0x0000000709077c10 */ /* 0x000fe2000fffe0ff */
[----:B------:R-:W-:Y:S05]  /*2110*/  @P1 BRA `(.L_x_563) ;  /* 0x000000b000001947 */ /* 0x000fea0003800000 */
[----:B------:R-:W-:Y:S01]  /*2120*/  MOV R6, R8 ;  /* 0x0000000800067202 */ /* 0x000fe20000000f00 */
[----:B------:R-:W-:-:S04]  /*2130*/  IMAD R4, R5, c[0x0][0x3a0], RZ ;  /* 0x0000e80005047a24 */ /* 0x000fc800078e02ff */
[----:B------:R-:W-:-:S04]  /*2140*/  IMAD.WIDE.U32 R10, R231, c[0x0][0x3a0], R6 ;  /* 0x0000e800e70a7a25 */ /* 0x000fc800078e0006 */
        /* <DEDUP_REMOVED lines=8> */
.L_x_563:
[----:B------:R-:W-:Y:S05]  /*21d0*/  BSYNC B0 ;  /* 0x0000000000007941 */ /* 0x000fea0003800000 */
.L_x_562:
        /* <DEDUP_REMOVED lines=8> */
[----:B------:R-:W-:Y:S01]  /*2260*/  IMAD R4, R4, c[0x0][0x3a0], RZ ;  /* 0x0000e80004047a24 */ /* 0x000fe200078e02ff */
[----:B------:R-:W-:-:S03]  /*2270*/  LEA R8, P2, R6, c[0x0][0x340], 0x1 ;  /* 0x0000d00006087a11 */ /* 0x000fc600078408ff */
[----:B------:R-:W-:-:S05]  /*2280*/  IMAD R4, R9, c[0x0][0x3a4], R4 ;  /* 0x0000e90009047a24 */ /* 0x000fca00078e0204 */
[----:B------:R-:W-:-:S04]  /*2290*/  IADD3 R7, R7, R4, RZ ;  /* 0x0000000407077210 */ /* 0x000fc80007ffe0ff */
[----:B------:R-:W-:-:S05]  /*22a0*/  LEA.HI.X R9, R6, c[0x0][0x344], R7, 0x1, P2 ;  /* 0x0000d10006097a11 */ /* 0x000fca00010f0c07 */
[----:B------:R2:W-:Y:S04]  /*22b0*/  STG.E.128 [R8.64], RZ ;  /* 0x000000ff08007986 */ /* 0x0005e8000c101d04 */
[----:B------:R2:W-:Y:S04]  /*22c0*/  STG.E.128 [R8.64+0x80], RZ ;  /* 0x000080ff08007986 */ /* 0x0005e8000c101d04 */
[----:B------:R2:W-:Y:S04]  /*22d0*/  STG.E.128 [R8.64+0x100], RZ ;  /* 0x000100ff08007986 */ /* 0x0005e8000c101d04 */
[----:B------:R2:W-:Y:S02]  /*22e0*/  STG.E.128 [R8.64+0x180], RZ ;  /* 0x000180ff08007986 */ /* 0x0005e4000c101d04 */
.L_x_565:
[----:B------:R-:W-:Y:S05]  /*22f0*/  BSYNC B0 ;  /* 0x0000000000007941 */ /* 0x000fea0003800000 */
.L_x_564:
[----:B------:R-:W-:Y:S01]  /*2300*/  ULDC.64 UR6, c[0x0][0x3a8] ;  /* 0x0000ea0000067ab9 */ /* 0x000fe20000000a00 */
[----:B------:R-:W-:Y:S01]  /*2310*/  IMAD.U32 R7, RZ, RZ, UR23 ;  /* 0x00000017ff077e24 */ /* 0x000fe2000f8e00ff */
[----:B------:R-:W-:Y:S01]  /*2320*/  UIMAD UR6, UR20, UR6, URZ ;  /* 0x00000006140672a4 */ /* 0x000fe2000f8e023f */
[----:B--2---:R-:W-:Y:S01]  /*2330*/  IMAD.U32 R8, RZ, RZ, UR38 ;  /* 0x00000026ff087e24 */ /* 0x004fe2000f8e00ff */
[----:B------:R-:W-:Y:S01]  /*2340*/  BSSY B0, `(.L_x_566) ;  /* 0x0000017000007945 */ /* 0x000fe20003800000 */
[----:B------:R-:W-:Y:S01]  /*2350*/  IMAD.WIDE.U32 R6, R7, c[0x0][0x3a8], R234 ;  /* 0x0000ea0007067a25 */ /* 0x000fe200078e00ea */
        /* <DEDUP_REMOVED lines=10> */
[----:B------:R-:W-:Y:S01]  /*2400*/  MOV R6, R8 ;  /* 0x0000000800067202 */ /* 0x000fe20000000f00 */
[----:B------:R-:W-:-:S04]  /*2410*/  IMAD R4, R5, c[0x0][0x3a8], RZ ;  /* 0x0000ea0005047a24 */ /* 0x000fc800078e02ff */
[----:B------:R-:W-:-:S04]  /*2420*/  IMAD.WIDE.U32 R10, R231, c[0x0][0x3a8], R6 ;  /* 0x0000ea00e70a7a25 */ /* 0x000fc800078e0006 */
[----:B------:R-:W-:Y:S01]  /*2430*/  IMAD R4, R231, c[0x0][0x3ac], R4 ;  /* 0x0000eb00e7047a24 */ /* 0x000fe200078e0204 */
[----:B-1----:R-:W-:-:S04]  /*2440*/  LEA R12, P1, R10, c[0x0][0x348], 0x1 ;  /* 0x0000d2000a0c7a11 */ /* 0x002fc800078208ff */
[----:B------:R-:W-:-:S04]  /*2450*/  IADD3 R4, R11, R4, RZ ;  /* 0x000000040b047210 */ /* 0x000fc80007ffe0ff */
[----:B------:R-:W-:-:S05]  /*2460*/  LEA.HI.X R13, R10, c[0x0][0x34c], R4, 0x1, P1 ;  /* 0x0000d3000a0d7a11 */ /* 0x000fca00008f0c04 */
[----:B------:R1:W-:Y:S04]  /*2470*/  STG.E.128 [R12.64], RZ ;  /* 0x000000ff0c007986 */ /* 0x0003e8000c101d04 */
[----:B------:R1:W-:Y:S04]  /*2480*/  STG.E.128 [R12.64+0x80], RZ ;  /* 0x000080ff0c007986 */ /* 0x0003e8000c101d04 */
[----:B------:R1:W-:Y:S04]  /*2490*/  STG.E.128 [R12.64+0x100], RZ ;  /* 0x000100ff0c007986 */ /* 0x0003e8000c101d04 */
[----:B------:R1:W-:Y:S02]  /*24a0*/  STG.E.128 [R12.64+0x180], RZ ;  /* 0x000180ff0c007986 */ /* 0x0003e4000c101d04 */
.L_x_567:
[----:B------:R-:W-:Y:S05]  /*24b0*/  BSYNC B0 ;  /* 0x0000000000007941 */ /* 0x000fea0003800000 */
.L_x_566:
[----:B------:R-:W-:Y:S05]  /*24c0*/  @P0 BRA `(.L_x_568) ;  /* 0x000061a000000947 */ /* 0x000fea0003800000 */
[----:B------:R-:W-:Y:S02]  /*24d0*/  IADD3 R4, P0, R231, 0x20, RZ ;  /* 0x00000020e7047810 */ /* 0x000fe40007f1e0ff */
        /* <DEDUP_REMOVED lines=11> */
[----:B------:R2:W-:Y:S01]  /*2590*/  STG.E.128 [R4.64+0x180], RZ ;  /* 0x000180ff04007986 */ /* 0x0005e2000c101d04 */
[----:B------:R-:W-:Y:S05]  /*25a0*/  BRA `(.L_x_568) ;  /* 0x000060c000007947 */ /* 0x000fea0003800000 */
.L_x_559:
[----:B------:R-:W-:Y:S01]  /*25b0*/  ULDC.64 UR10, c[0x0][0x198] ;  /* 0x00006600000a7ab9 */ /* 0x000fe20000000a00 */
[----:B------:R-:W-:Y:S01]  /*25c0*/  IADD3 R8, R231, 0x20, RZ ;  /* 0x00000020e7087810 */ /* 0x000fe20007ffe0ff */
[----:B------:R-:W-:Y:S01]  /*25d0*/  ULDC.64 UR8, c[0x0][0x1a0] ;  /* 0x0000680000087ab9 */ /* 0x000fe20000000a00 */
[----:B------:R-:W-:Y:S01]  /*25e0*/  IMAD.MOV.U32 R7, RZ, RZ, 0x40 ;  /* 0x00000040ff077424 */ /* 0x000fe200078e00ff */
[----:B------:R-:W-:Y:S01]  /*25f0*/  UIMAD UR10, UR20, UR10, URZ ;  /* 0x0000000a140a72a4 */ /* 0x000fe2000f8e023f */
[----:B------:R-:W-:Y:S01]  /*2600*/  IMAD R11, R9, c[0x0][0x1b0], RZ ;  /* 0x00006c00090b7a24 */ /* 0x000fe200078e02ff */
[----:B------:R-:W-:Y:S01]  /*2610*/  UIMAD UR8, UR20, UR8, URZ ;  /* 0x00000008140872a4 */ /* 0x000fe2000f8e023f */
[----:B------:R-:W-:Y:S01]  /*2620*/  IMAD.WIDE.U32 R20, R7, c[0x0][0x370], RZ ;  /* 0x0000dc0007147a25 */ /* 0x000fe200078e00ff */
[----:B------:R-:W-:Y:S01]  /*2630*/  UIMAD UR11, UR23, UR11, UR10 ;  /* 0x0000000b170b72a4 */ /* 0x000fe2000f8e020a */
[----:B------:R-:W-:Y:S01]  /*2640*/  SHF.L.U32 R242, R229, 0x2, RZ ;  /* 0x00000002e5f27819 */ /* 0x000fe200000006ff */
[----:B------:R-:W-:Y:S01]  /*2650*/  UIMAD UR10, UR23, UR9, UR8 ;  /* 0x00000009170a72a4 */ /* 0x000fe2000f8e0208 */
[----:B------:R-:W-:Y:S01]  /*2660*/  IMAD R22, R16, c[0x0][0x1b4], R11 ;  /* 0x00006d0010167a24 */ /* 0x000fe200078e020b */
[----:B------:R-:W-:Y:S01]  /*2670*/  UIMAD UR8, UR7, -0x40, UR12 ;  /* 0xffffffc0070878a4 */ /* 0x000fe2000f8e020c */
[----:B------:R-:W-:Y:S01]  /*2680*/  IMAD R11, R7, c[0x0][0x374], RZ ;  /* 0x0000dd00070b7a24 */ /* 0x000fe200078e02ff */
[----:B------:R-:W-:Y:S01]  /*2690*/  UIMAD UR9, UR22, -0x40, UR6 ;  /* 0xffffffc0160978a4 */ /* 0x000fe2000f8e0206 */
[----:B------:R-:W-:Y:S01]  /*26a0*/  IMAD.U32 R15, RZ, RZ, UR23 ;  /* 0x00000017ff0f7e24 */ /* 0x000fe2000f8e00ff */
[----:B------:R-:W-:Y:S01]  /*26b0*/  MOV R6, UR11 ;  /* 0x0000000b00067c02 */ /* 0x000fe20008000f00 */
[----:B------:R-:W-:Y:S01]  /*26c0*/  IMAD.U32 R13, RZ, RZ, UR23 ;  /* 0x00000017ff0d7e24 */ /* 0x000fe2000f8e00ff */
[C---:B------:R-:W-:Y:S01]  /*26d0*/  ISETP.GE.AND P2, PT, R8.reuse, UR8, PT ;  /* 0x0000000808007c0c */ /* 0x040fe2000bf46270 */
[----:B------:R-:W-:Y:S01]  /*26e0*/  IMAD.WIDE.U32 R14, R15, c[0x0][0x198], R234 ;  /* 0x000066000f0e7a25 */ /* 0x000fe200078e00ea */
[----:B------:R-:W-:-:S02]  /*26f0*/  ISETP.GE.AND P0, PT, R8, UR9, PT ;  /* 0x0000000908007c0c */ /* 0x000fc4000bf06270 */
[----:B------:R-:W-:Y:S01]  /*2700*/  MOV R244, 0x7f800000 ;  /* 0x7f80000000f47802 */ /* 0x000fe20000000f00 */
[----:B------:R-:W-:Y:S01]  /*2710*/  IMAD.WIDE.U32 R12, R13, c[0x0][0x1a0], R234 ;  /* 0x000068000d0c7a25 */ /* 0x000fe200078e00ea */
[----:B------:R-:W-:-:S03]  /*2720*/  IADD3 R14, P3, R14, UR34, RZ ;  /* 0x000000220e0e7c10 */ /* 0x000fc6000ff7e0ff */
[----:B------:R-:W-:Y:S01]  /*2730*/  IMAD.WIDE.U32 R18, R7, c[0x0][0x190], RZ ;  /* 0x0000640007127a25 */ /* 0x000fe200078e00ff */
[----:B------:R-:W-:Y:S02]  /*2740*/  IADD3 R12, P1, R12, UR30, RZ ;  /* 0x0000001e0c0c7c10 */ /* 0x000fe4000ff3e0ff */
[----:B------:R-:W-:Y:S01]  /*2750*/  IADD3.X R15, R15, UR35, R6, P3, !PT ;  /* 0x000000230f0f7c10 */ /* 0x000fe20009ffe406 */
[----:B------:R-:W-:Y:S01]  /*2760*/  IMAD.U32 R4, RZ, RZ, UR10 ;  /* 0x0000000aff047e24 */ /* 0x000fe2000f8e00ff */
[----:B------:R-:W-:Y:S01]  /*2770*/  @!P2 IADD3 R20, P4, R248, R20, RZ ;  /* 0x00000014f814a210 */ /* 0x000fe20007f9e0ff */
[----:B------:R-:W-:Y:S01]  /*2780*/  IMAD R7, R7, c[0x0][0x194], RZ ;  /* 0x0000650007077a24 */ /* 0x000fe200078e02ff */
[----:B------:R-:W-:Y:S01]  /*2790*/  @!P2 IADD3 R18, P3, R250, R18, RZ ;  /* 0x00000012fa12a210 */ /* 0x000fe20007f7e0ff */
[----:B------:R-:W-:Y:S01]  /*27a0*/  IMAD R9, R9, c[0x0][0x1b8], RZ ;  /* 0x00006e0009097a24 */ /* 0x000fe200078e02ff */
[----:B------:R-:W-:Y:S01]  /*27b0*/  @!P2 IADD3.X R21, R249, R21, R11, P4, !PT ;  /* 0x00000015f915a210 */ /* 0x000fe200027fe40b */
[----:B------:R-:W-:Y:S01]  /*27c0*/  IMAD.WIDE.U32 R14, R16, c[0x0][0x1b0], R14 ;  /* 0x00006c00100e7a25 */ /* 0x000fe200078e000e */
[----:B------:R-:W-:-:S02]  /*27d0*/  PLOP3.LUT P4, PT, PT, PT, UP6, 0x80, 0x0 ;  /* 0x000000000000781c */ /* 0x000fc40003f8f068 */
[----:B------:R-:W-:Y:S01]  /*27e0*/  IADD3.X R13, R13, UR31, R4, P1, !PT ;  /* 0x0000001f0d0d7c10 */ /* 0x000fe20008ffe404 */
[C---:B------:R-:W-:Y:S01]  /*27f0*/  IMAD R9, R16.reuse, c[0x0][0x1bc], R9 ;  /* 0x00006f0010097a24 */ /* 0x040fe200078e0209 */
[----:B------:R-:W-:Y:S01]  /*2800*/  @!P2 IADD3.X R19, R251, R19, R7, P3, !PT ;  /* 0x00000013fb13a210 */ /* 0x000fe20001ffe407 */
[----:B------:R-:W-:Y:S01]  /*2810*/  IMAD.MOV.U32 R243, RZ, RZ, 0x7f800000 ;  /* 0x7f800000fff37424 */ /* 0x000fe200078e00ff */
[C---:B------:R-:W-:Y:S01]  /*2820*/  @!P0 IADD3 R8, P3, R231.reuse, 0x20, RZ ;  /* 0x00000020e7088810 */ /* 0x040fe20007f7e0ff */
[----:B------:R-:W-:Y:S01]  /*2830*/  IMAD.WIDE.U32 R16, R16, c[0x0][0x1b8], R12 ;  /* 0x00006e0010107a25 */ /* 0x000fe200078e000c */
[C---:B------:R-:W-:Y:S02]  /*2840*/  ISETP.GE.AND P1, PT, R231.reuse, UR9, PT ;  /* 0x00000009e7007c0c */ /* 0x040fe4000bf26270 */
[----:B------:R-:W-:Y:S02]  /*2850*/  @!P0 IADD3.X R13, RZ, R5, RZ, P3, !PT ;  /* 0x00000005ff0d8210 */ /* 0x000fe40001ffe4ff */
[----:B------:R-:W-:Y:S01]  /*2860*/  ISETP.GE.AND P3, PT, R231, UR8, PT ;  /* 0x00000008e7007c0c */ /* 0x000fe2000bf66270 */
[----:B------:R-:W-:Y:S01]  /*2870*/  @P4 BAR.SYNC.DEFER_BLOCKING 0x0 ;  /* 0x0000000000004b1d */ /* 0x000fe20000010000 */
[----:B------:R-:W-:Y:S01]  /*2880*/  IADD3 R23, R15, R22, RZ ;  /* 0x000000160f177210 */ /* 0x000fe20007ffe0ff */
[----:B------:R-:W-:Y:S01]  /*2890*/  @!P0 IMAD R13, R13, c[0x0][0x198], RZ ;  /* 0x000066000d0d8a24 */ /* 0x000fe200078e02ff */
[----:B------:R-:W-:-:S02]  /*28a0*/  @!P0 IADD3 R7, P5, R231, 0x20, RZ ;  /* 0x00000020e7078810 */ /* 0x000fc40007fbe0ff */
[----:B------:R-:W-:Y:S01]  /*28b0*/  IADD3 R17, R17, R9, RZ ;  /* 0x0000000911117210 */ /* 0x000fe20007ffe0ff */
[--C-:B------:R-:W-:Y:S02]  /*28c0*/  @!P0 IMAD.MOV.U32 R15, RZ, RZ, R23.reuse ;  /* 0x000000ffff0f8224 */ /* 0x100fe400078e0017 */
[----:B------:R-:W-:Y:S02]  /*28d0*/  @!P1 IMAD.MOV.U32 R22, RZ, RZ, R14 ;  /* 0x000000ffff169224 */ /* 0x000fe400078e000e */
[----:B------:R-:W-:Y:S02]  /*28e0*/  @!P1 IMAD R4, R5, c[0x0][0x198], RZ ;  /* 0x0000660005049a24 */ /* 0x000fe400078e02ff */
[----:B------:R-:W-:-:S04]  /*28f0*/  @!P1 IMAD.WIDE.U32 R22, R231, c[0x0][0x198], R22 ;  /* 0x00006600e7169a25 */ /* 0x000fc800078e0016 */
[----:B------:R-:W-:Y:S01]  /*2900*/  @!P1 IMAD R11, R231, c[0x0][0x19c], R4 ;  /* 0x00006700e70b9a24 */ /* 0x000fe200078e0204 */
[----:B------:R-:W-:Y:S01]  /*2910*/  IADD3 R4, R229, 0x8, RZ ;  /* 0x00000008e5047810 */ /* 0x000fe20007ffe0ff */
[----:B------:R-:W-:Y:S01]  /*2920*/  @!P0 IMAD.X R6, RZ, RZ, R5, P5 ;  /* 0x000000ffff068224 */ /* 0x000fe200028e0605 */
[----:B------:R-:W-:Y:S01]  /*2930*/  @!P1 LEA R12, P5, R22, c[0x0][0x168], 0x1 ;  /* 0x00005a00160c9a11 */ /* 0x000fe200078a08ff */
[----:B------:R-:W-:Y:S01]  /*2940*/  @!P1 IMAD.IADD R11, R23, 0x1, R11 ;  /* 0x00000001170b9824 */ /* 0x000fe200078e020b */
[----:B------:R-:W-:Y:S01]  /*2950*/  ISETP.GE.AND P6, PT, R4, UR8, PT ;  /* 0x0000000804007c0c */ /* 0x000fe2000bfc6270 */
[C---:B------:R-:W-:Y:S01]  /*2960*/  @!P0 IMAD R10, R8.reuse, c[0x0][0x19c], R13 ;  /* 0x00006700080a8a24 */ /* 0x040fe200078e020d */
[----:B------:R1:W-:Y:S01]  /*2970*/  @P3 STS.128 [R230+0x8000], RZ ;  /* 0x008000ffe6003388 */ /* 0x0003e20000000c00 */
[----:B------:R-:W-:Y:S01]  /*2980*/  @!P0 IMAD.WIDE.U32 R14, R8, c[0x0][0x198], R14 ;  /* 0x00006600080e8a25 */ /* 0x000fe200078e000e */
[----:B------:R-:W-:Y:S02]  /*2990*/  @!P1 LEA.HI.X R13, R22, c[0x0][0x16c], R11, 0x1, P5 ;  /* 0x00005b00160d9a11 */ /* 0x000fe400028f0c0b */
[----:B------:R1:W-:Y:S01]  /*29a0*/  @P3 STS.128 [R230+0xa000], RZ ;  /* 0x00a000ffe6003388 */ /* 0x0003e20000000c00 */
[----:B------:R-:W-:Y:S01]  /*29b0*/  @!P1 IMAD R4, R5, c[0x0][0x1a0], RZ ;  /* 0x0000680005049a24 */ /* 0x000fe200078e02ff */
[----:B------:R-:W-:Y:S01]  /*29c0*/  @!P0 MOV R22, R16 ;  /* 0x0000001000168202 */ /* 0x000fe20000000f00 */
[----:B------:R-:W-:Y:S01]  /*29d0*/  @!P0 IMAD.IADD R10, R15, 0x1, R10 ;  /* 0x000000010f0a8824 */ /* 0x000fe200078e020a */
[----:B------:R1:W-:Y:S01]  /*29e0*/  @P3 STS.128 [R230+0xc000], RZ ;  /* 0x00c000ffe6003388 */ /* 0x0003e20000000c00 */
[--C-:B------:R-:W-:Y:S01]  /*29f0*/  @!P0 IMAD.MOV.U32 R23, RZ, RZ, R17.reuse ;  /* 0x000000ffff178224 */ /* 0x100fe200078e0011 */
[C---:B------:R-:W-:Y:S01]  /*2a00*/  @!P0 LEA R8, P5, R14.reuse, c[0x0][0x168], 0x1 ;  /* 0x00005a000e088a11 */ /* 0x040fe200078a08ff */
[C---:B------:R-:W-:Y:S01]  /*2a10*/  @!P1 IMAD R4, R231.reuse, c[0x0][0x1a4], R4 ;  /* 0x00006900e7049a24 */ /* 0x040fe200078e0204 */
[----:B------:R1:W-:Y:S01]  /*2a20*/  @P3 STS.128 [R230+0xe000], RZ ;  /* 0x00e000ffe6003388 */ /* 0x0003e20000000c00 */
[----:B------:R-:W-:Y:S01]  /*2a30*/  @!P1 IMAD.WIDE.U32 R16, R231, c[0x0][0x1a0], R16 ;  /* 0x00006800e7109a25 */ /* 0x000fe200078e0010 */
[----:B------:R-:W-:-:S02]  /*2a40*/  @!P0 LEA.HI.X R9, R14, c[0x0][0x16c], R10, 0x1, P5 ;  /* 0x00005b000e098a11 */ /* 0x000fc400028f0c0a */
[----:B------:R-:W-:Y:S01]  /*2a50*/  @!PT LDS RZ, [RZ] ;  /* 0x00000000fffff984 */ /* 0x000fe20000000800 */
[----:B------:R-:W-:Y:S01]  /*2a60*/  @!PT LDS RZ, [RZ] ;  /* 0x00000000fffff984 */ /* 0x000fe20000000800 */
[----:B------:R-:W-:Y:S01]  /*2a70*/  @!PT LDS RZ, [RZ] ;  /* 0x00000000fffff984 */ /* 0x000fe20000000800 */
[----:B------:R1:W-:Y:S01]  /*2a80*/  @!P3 LDGSTS.E.BYPASS.LTC128B.128 [R230+0x8000], [R248.64] ;  /* 0x08000000f8e6bfae */ /* 0x0003e2000b901d44 */
[----:B------:R-:W-:Y:S01]  /*2a90*/  @!P0 IMAD R6, R6, c[0x0][0x1a0], RZ ;  /* 0x0000680006068a24 */ /* 0x000fe200078e02ff */
[----:B------:R-:W-:Y:S01]  /*2aa0*/  @!P1 IADD3 R4, R17, R4, RZ ;  /* 0x0000000411049210 */ /* 0x000fe20007ffe0ff */
[C---:B------:R-:W-:Y:S01]  /*2ab0*/  @!P0 IMAD.WIDE.U32 R22, R7.reuse, c[0x0][0x1a0], R22 ;  /* 0x0000680007168a25 */ /* 0x040fe200078e0016 */
[----:B------:R1:W-:Y:S01]  /*2ac0*/  @!P3 LDGSTS.E.BYPASS.LTC128B.128 [R230+0xa000], [R248.64+0x80] ;  /* 0x0a000080f8e6bfae */ /* 0x0003e2000b901d44 */
[C---:B------:R-:W-:Y:S02]  /*2ad0*/  @!P1 LEA R14, P5, R16.reuse, c[0x0][0x170], 0x1 ;  /* 0x00005c00100e9a11 */ /* 0x040fe400078a08ff */
[----:B------:R-:W-:Y:S01]  /*2ae0*/  @!P0 IMAD R6, R7, c[0x0][0x1a4], R6 ;  /* 0x0000690007068a24 */ /* 0x000fe200078e0206 */
[----:B------:R1:W-:Y:S01]  /*2af0*/  @!P3 LDGSTS.E.BYPASS.LTC128B.128 [R230+0xc000], [R248.64+0x100] ;  /* 0x0c000100f8e6bfae */ /* 0x0003e2000b901d44 */
[----:B------:R-:W-:Y:S02]  /*2b00*/  @!P1 LEA.HI.X R15, R16, c[0x0][0x174], R4, 0x1, P5 ;  /* 0x00005d00100f9a11 */ /* 0x000fe400028f0c04 */
[----:B------:R-:W-:Y:S01]  /*2b10*/  SHF.R.S32.HI R4, RZ, 0x1f, R229 ;  /* 0x0000001fff047819 */ /* 0x000fe200000114e5 */
[----:B------:R1:W-:Y:S01]  /*2b20*/  @!P3 LDGSTS.E.BYPASS.LTC128B.128 [R230+0xe000], [R248.64+0x180] ;  /* 0x0e000180f8e6bfae */ /* 0x0003e2000b901d44 */
[----:B------:R-:W-:Y:S01]  /*2b30*/  @!P0 IMAD.IADD R6, R23, 0x1, R6 ;  /* 0x0000000117068824 */ /* 0x000fe200078e0206 */
[----:B------:R-:W-:-:S02]  /*2b40*/  @!P0 LEA R10, P4, R22, c[0x0][0x170], 0x1 ;  /* 0x00005c00160a8a11 */ /* 0x000fc400078808ff */
[----:B------:R1:W-:Y:S01]  /*2b50*/  @P2 STS.128 [R230+0x9000], RZ ;  /* 0x009000ffe6002388 */ /* 0x0003e20000000c00 */
[C---:B------:R-:W-:Y:S02]  /*2b60*/  SHF.L.U64.HI R241, R229.reuse, 0x2, R4 ;  /* 0x00000002e5f17819 */ /* 0x040fe40000010204 */
[----:B------:R-:W-:Y:S01]  /*2b70*/  @!P0 LEA.HI.X R11, R22, c[0x0][0x174], R6, 0x1, P4 ;  /* 0x00005d00160b8a11 */ /* 0x000fe200020f0c06 */
        /* <DEDUP_REMOVED lines=66> */
[----:B------:R-:W-:-:S03]  /*2fa0*/  IADD3 R4, P1, R242, UR14, RZ ;  /* 0x0000000ef2047c10 */ /* 0x000fc6000ff3e0ff */
[----:B------:R1:W-:Y:S01]  /*2fb0*/  @P0 STS.128 [R230+0x19000], RZ ;  /* 0x019000ffe6000388 */ /* 0x0003e20000000c00 */
[----:B------:R-:W-:-:S03]  /*2fc0*/  IADD3.X R5, R241, UR13, RZ, P1, !PT ;  /* 0x0000000df1057c10 */ /* 0x000fc60008ffe4ff */
[----:B------:R1:W-:Y:S04]  /*2fd0*/  @P0 STS.128 [R230+0x1b000], RZ ;  /* 0x01b000ffe6000388 */ /* 0x0003e80000000c00 */
[----:B------:R1:W5:Y:S04]  /*2fe0*/  @!P2 LDG.E R243, [R4.64] ;  /* 0x0000000404f3a981 */ /* 0x000368000c1e1900 */
[----:B------:R1:W5:Y:S04]  /*2ff0*/  @!P6 LDG.E R244, [R4.64+0x20] ;  /* 0x0000200404f4e981 */ /* 0x000368000c1e1900 */
        /* <DEDUP_REMOVED lines=75> */
[----:B--2---:R-:W-:Y:S01]  /*34b0*/  CS2R R20, SRZ ;  /* 0x0000000000147805 */ /* 0x004fe2000001ff00 */
[----:B------:R-:W-:-:S02]  /*34c0*/  ULDC UR25, c[0x0][0x2e8] ;  /* 0x0000ba0000197ab9 */ /* 0x000fc40000000800 */
[----:B------:R-:W-:Y:S02]  /*34d0*/  UIADD3 UR20, UR23, 0x40, URZ ;  /* 0x0000004017147890 */ /* 0x000fe4000fffe03f */
[----:B------:R-:W-:Y:S02]  /*34e0*/  UIADD3 UR19, UR19, -UR25, URZ ;  /* 0x8000001913137290 */ /* 0x000fe4000fffe03f */
[----:B-1----:R-:W-:Y:S02]  /*34f0*/  ULDC UR10, c[0x0][0x2e4] ;  /* 0x0000b900000a7ab9 */ /* 0x002fe40000000800 */
.L_x_573:
        /* <DEDUP_REMOVED lines=124> */
[----:B------:R-:W-:Y:S01]  /*3cc0*/  UIADD3 UR11, UR10, UR18, -UR6 ;  /* 0x000000120a0b7290 */ /* 0x000fe2000fffe806 */
        /* <DEDUP_REMOVED lines=8> */
.L_x_569:
[----:B------:R-:W-:Y:S01]  /*3d50*/  IADD3 R87, R229, UR9, RZ ;  /* 0x00000009e5577c10 */ /* 0x000fe2000fffe0ff */
[----:B------:R-:W-:Y:S01]  /*3d60*/  UIADD3 UR11, UR6, 0x1, -UR12 ;  /* 0x00000001060b7890 */ /* 0x000fe2000fffe80c */
[----:B------:R-:W-:Y:S01]  /*3d70*/  IMAD.U32 R85, RZ, RZ, UR22 ;  /* 0x00000016ff557e24 */ /* 0x000fe2000f8e00ff */
[----:B------:R-:W-:Y:S01]  /*3d80*/  UIADD3 UR10, -UR8, UR6, -UR12 ;  /* 0x00000006080a7290 */ /* 0x000fe2000fffe90c */
[----:B------:R-:W-:Y:S01]  /*3d90*/  IADD3 R84, R87, 0x8, RZ ;  /* 0x0000000857547810 */ /* 0x000fe20007ffe0ff */
[----:B------:R-:W-:Y:S01]  /*3da0*/  UIADD3 UR9, UR11, UR41, URZ ;  /* 0x000000290b097290 */ /* 0x000fe2000fffe03f */
[----:B------:R-:W-:Y:S03]  /*3db0*/  IMAD R100, R85, 0x40, R228 ;  /* 0x0000004055647824 */ /* 0x000fe600078e02e4 */
[C---:B------:R-:W-:Y:S02]  /*3dc0*/  IADD3 R89, R87.reuse, UR10, RZ ;  /* 0x0000000a57597c10 */ /* 0x040fe4000fffe0ff */
[----:B------:R-:W-:Y:S02]  /*3dd0*/  IADD3 R87, R87, UR9, RZ ;  /* 0x0000000957577c10 */ /* 0x000fe4000fffe0ff */
[----:B------:R-:W-:Y:S02]  /*3de0*/  IMNMX R89, RZ, R89, !PT ;  /* 0x00000059ff597217 */ /* 0x000fe40007800200 */
[----:B------:R-:W-:Y:S02]  /*3df0*/  IADD3 R98, R100, 0x1, RZ ;  /* 0x0000000164627810 */ /* 0x000fe40007ffe0ff */
[----:B------:R-:W-:Y:S01]  /*3e00*/  IADD3 R85, R84, UR10, RZ ;  /* 0x0000000a54557c10 */ /* 0x000fe2000fffe0ff */
[----:B------:R-:W-:Y:S01]  /*3e10*/  UMOV UR10, UR8 ;  /* 0x00000008000a7c82 */ /* 0x000fe20008000000 */
        /* <DEDUP_REMOVED lines=58> */
.L_x_570:
        /* <DEDUP_REMOVED lines=9> */
[----:B------:R-:W-:Y:S02]  /*4250*/  FMUL.FTZ R4, R244, 1.4426950216293334961 ;  /* 0x3fb8aa3bf4047820 */ /* 0x000fe40000410000 */
[--C-:B------:R-:W-:Y:S02]  /*4260*/  FFMA.FTZ R115, R5, c[0x0][0x23c], -R84.reuse ;  /* 0x00008f0005737a23 */ /* 0x100fe40000010854 */
[--C-:B------:R-:W-:Y:S01]  /*4270*/  FFMA.FTZ R118, R8, c[0x0][0x23c], -R84.reuse ;  /* 0x00008f0008767a23 */ /* 0x100fe20000010854 */
[----:B------:R-:W-:Y:S01]  /*4280*/  FSEL R4, R4, RZ, P0 ;  /* 0x000000ff04047208 */ /* 0x000fe20000000000 */
[--C-:B------:R-:W-:Y:S01]  /*4290*/  FFMA.FTZ R119, R9, c[0x0][0x23c], -R84.reuse ;  /* 0x00008f0009777a23 */ /* 0x100fe20000010854 */
[----:B------:R-:W-:Y:S01]  /*42a0*/  MUFU.EX2 R114, R114 ;  /* 0x0000007200727308 */ /* 0x000fe20000000800 */
[----:B------:R-:W-:Y:S02]  /*42b0*/  FFMA.FTZ R122, R12, c[0x0][0x23c], -R84 ;  /* 0x00008f000c7a7a23 */ /* 0x000fe40000010854 */
[--C-:B------:R-:W-:Y:S02]  /*42c0*/  FFMA.FTZ R116, R6, c[0x0][0x23c], -R4.reuse ;  /* 0x00008f0006747a23 */ /* 0x100fe40000010804 */
[--C-:B------:R-:W-:Y:S02]  /*42d0*/  FFMA.FTZ R117, R7, c[0x0][0x23c], -R4.reuse ;  /* 0x00008f0007757a23 */ /* 0x100fe40000010804 */
[--C-:B------:R-:W-:Y:S02]  /*42e0*/  FFMA.FTZ R120, R10, c[0x0][0x23c], -R4.reuse ;  /* 0x00008f000a787a23 */ /* 0x100fe40000010804 */
[----:B------:R-:W-:Y:S01]  /*42f0*/  FFMA.FTZ R121, R11, c[0x0][0x23c], -R4 ;  /* 0x00008f000b797a23 */ /* 0x000fe20000010804 */
[----:B------:R-:W-:Y:S01]  /*4300*/  MUFU.EX2 R115, R115 ;  /* 0x0000007300737308 */ /* 0x000fe20000000800 */
[----:B------:R-:W-:Y:S02]  /*4310*/  FFMA.FTZ R123, R13, c[0x0][0x23c], -R84 ;  /* 0x00008f000d7b7a23 */ /* 0x000fe40000010854 */
[--C-:B------:R-:W-:Y:S02]  /*4320*/  FFMA.FTZ R124, R14, c[0x0][0x23c], -R4.reuse ;  /* 0x00008f000e7c7a23 */ /* 0x100fe40000010804 */
[----:B------:R-:W-:Y:S02]  /*4330*/  FFMA.FTZ R125, R15, c[0x0][0x23c], -R4 ;  /* 0x00008f000f7d7a23 */ /* 0x000fe40000010804 */
[----:B------:R-:W-:Y:S02]  /*4340*/  FFMA.FTZ R126, R16, c[0x0][0x23c], -R84 ;  /* 0x00008f00107e7a23 */ /* 0x000fe40000010854 */
[----:B------:R-:W-:Y:S01]  /*4350*/  FFMA.FTZ R128, R18, c[0x0][0x23c], -R4 ;  /* 0x00008f0012807a23 */ /* 0x000fe20000010804 */
[----:B------:R-:W-:Y:S01]  /*4360*/  MUFU.EX2 R116, R116 ;  /* 0x0000007400747308 */ /* 0x000fe20000000800 */
[----:B------:R-:W-:Y:S02]  /*4370*/  FFMA.FTZ R84, R17, c[0x0][0x23c], -R84 ;  /* 0x00008f0011547a23 */ /* 0x000fe40000010854 */
[----:B------:R-:W-:Y:S07]  /*4380*/  FFMA.FTZ R4, R19, c[0x0][0x23c], -R4 ;  /* 0x00008f0013047a23 */ /* 0x000fee0000010804 */
        /* <DEDUP_REMOVED lines=162> */
[----:B------:R-:W-:Y:S01]  /*4db0*/  FADD.FTZ R4, -R113, R13 ;  /* 0x0000000d71047221 */ /* 0x000fe20000010100 */
[----:B------:R-:W-:Y:S01]  /*4dc0*/  F2FP.PACK_AB R88, R10, R9 ;  /* 0x000000090a58723e */ /* 0x000fe200000000ff */
[----:B------:R-:W-:Y:S01]  /*4dd0*/  FADD.FTZ R13, -R112, R14 ;  /* 0x0000000e700d7221 */ /* 0x000fe20000010100 */
[----:B------:R-:W-:Y:S01]  /*4de0*/  F2FP.PACK_AB R14, R8, R7 ;  /* 0x00000007080e723e */ /* 0x000fe200000000ff */
[----:B------:R-:W-:Y:S02]  /*4df0*/  FADD.FTZ R6, -R112, R15 ;  /* 0x0000000f70067221 */ /* 0x000fe40000010100 */
[----:B------:R-:W-:Y:S01]  /*4e00*/  FMUL.FTZ R11, R122, R11 ;  /* 0x0000000b7a0b7220 */ /* 0x000fe20000410000 */
[----:B------:R-:W-:Y:S01]  /*4e10*/  STS [R239+0x20400], R88 ;  /* 0x02040058ef007388 */ /* 0x000fe20000000800 */
[----:B------:R-:W-:Y:S02]  /*4e20*/  FMUL.FTZ R4, R123, R4 ;  /* 0x000000047b047220 */ /* 0x000fe40000410000 */
[----:B------:R-:W-:Y:S02]  /*4e30*/  FMUL.FTZ R13, R124, R13 ;  /* 0x0000000d7c0d7220 */ /* 0x000fe40000410000 */
[----:B------:R-:W-:Y:S01]  /*4e40*/  FMUL.FTZ R6, R125, R6 ;  /* 0x000000067d067220 */ /* 0x000fe20000410000 */
[----:B------:R-:W-:Y:S01]  /*4e50*/  STS [R239+0x20000], R14 ;  /* 0x0200000eef007388 */ /* 0x000fe20000000800 */
[C---:B------:R-:W-:Y:S01]  /*4e60*/  FADD.FTZ R15, -R113.reuse, R16 ;  /* 0x00000010710f7221 */ /* 0x040fe20000010100 */
[----:B------:R-:W-:Y:S01]  /*4e70*/  F2FP.PACK_AB R93, R4, R11 ;  /* 0x0000000b045d723e */ /* 0x000fe200000000ff */
[----:B------:R-:W-:Y:S01]  /*4e80*/  FADD.FTZ R12, -R113, R17 ;  /* 0x00000011710c7221 */ /* 0x000fe20000010100 */
[----:B------:R-:W-:Y:S01]  /*4e90*/  F2FP.PACK_AB R95, R6, R13 ;  /* 0x0000000d065f723e */ /* 0x000fe200000000ff */
[C---:B------:R-:W-:Y:S02]  /*4ea0*/  FADD.FTZ R17, -R112.reuse, R18 ;  /* 0x0000001270117221 */ /* 0x040fe40000010100 */
[----:B------:R-:W-:Y:S01]  /*4eb0*/  FADD.FTZ R112, -R112, R19 ;  /* 0x0000001370707221 */ /* 0x000fe20000010100 */
[----:B------:R-:W-:Y:S01]  /*4ec0*/  STS [R238+0x20000], R93 ;  /* 0x0200005dee007388 */ /* 0x000fe20000000800 */
[----:B------:R-:W-:Y:S02]  /*4ed0*/  FMUL.FTZ R15, R126, R15 ;  /* 0x0000000f7e0f7220 */ /* 0x000fe40000410000 */
[----:B------:R-:W-:Y:S02]  /*4ee0*/  FMUL.FTZ R12, R127, R12 ;  /* 0x0000000c7f0c7220 */ /* 0x000fe40000410000 */
[----:B------:R-:W-:Y:S01]  /*4ef0*/  FMUL.FTZ R17, R128, R17 ;  /* 0x0000001180117220 */ /* 0x000fe20000410000 */
[----:B------:R-:W-:Y:S01]  /*4f00*/  STS [R238+0x20400], R95 ;  /* 0x0204005fee007388 */ /* 0x000fe20000000800 */
[----:B------:R-:W-:Y:S01]  /*4f10*/  FMUL.FTZ R112, R129, R112 ;  /* 0x0000007081707220 */ /* 0x000fe20000410000 */
[----:B------:R-:W-:Y:S04]  /*4f20*/  F2FP.PACK_AB R97, R12, R15 ;  /* 0x0000000f0c61723e */ /* 0x000fe800000000ff */
[----:B------:R-:W-:Y:S01]  /*4f30*/  F2FP.PACK_AB R99, R112, R17 ;  /* 0x000000117063723e */ /* 0x000fe200000000ff */
        /* <DEDUP_REMOVED lines=96> */
[----:B------:R-:W-:Y:S04]  /*5540*/  IMAD.MOV.U32 R7, RZ, RZ, c[0x0][0x370] ;  /* 0x0000dc00ff077624 */ /* 0x000fe800078e00ff */
[----:B------:R-:W-:Y:S05]  /*5550*/  IMAD.U32 R5, R7, -0x40, RZ ;  /* 0xffffffc007057824 */ /* 0x000fea00078e00ff */
[C---:B------:R-:W-:Y:S04]  /*5560*/  LEA R248, P0, R5.reuse, R248, 0x1 ;  /* 0x000000f805f87211 */ /* 0x040fe800078008ff */
[----:B------:R-:W-:Y:S01]  /*5570*/  LEA.HI.X.SX32 R249, R5, R249, 0x1, P0 ;  /* 0x000000f905f97211 */ /* 0x000fe200000f0eff */
[----:B------:R-:W-:Y:S01]  /*5580*/  IMAD.MOV.U32 R5, RZ, RZ, c[0x0][0x374] ;  /* 0x0000dd00ff057624 */ /* 0x000fe200078e00ff */
        /* <DEDUP_REMOVED lines=14> */
.L_x_571:
        /* <DEDUP_REMOVED lines=14> */
[----:B------:R-:W-:Y:S05]  /*5750*/  LDSM.16.MT88.4 R212, [R221+0x14800] ;  /* 0x01480000ddd4783b */ /* 0x000fea0000004200 */
        /* <DEDUP_REMOVED lines=25> */
[----:B------:R-:W-:Y:S07]  /*58f0*/  LDSM.16.M88.4 R196, [R218] ;  /* 0x00000000dac4783b */ /* 0x000fee0000000200 */
[-C--:B------:R-:W-:Y:S08]  /*5900*/  HMMA.16816.F32 R100, R200, R212.reuse, R100 ;  /* 0x000000d4c864723c */ /* 0x080ff00000001864 */
[C---:B------:R-:W-:Y:S08]  /*5910*/  HMMA.16816.F32 R104, R208.reuse, R212, R104 ;  /* 0x000000d4d068723c */ /* 0x040ff00000001868 */
[-C--:B------:R-:W-:Y:S08]  /*5920*/  HMMA.16816.F32 R108, R208, R214.reuse, R108 ;  /* 0x000000d6d06c723c */ /* 0x080ff0000000186c */
[C---:B------:R-:W-:Y:S01]  /*5930*/  HMMA.16816.F32 R112, R200.reuse, R214, R112 ;  /* 0x000000d6c870723c */ /* 0x040fe20000001870 */
[----:B------:R-:W1:Y:S07]  /*5940*/  LDSM.16.MT88.4 R212, [R221+0x11000] ;  /* 0x01100000ddd4783b */ /* 0x000e6e0000004200 */
[-C--:B--2---:R-:W-:Y:S08]  /*5950*/  HMMA.16816.F32 R116, R200, R204.reuse, R116 ;  /* 0x000000ccc874723c */ /* 0x084ff00000001874 */
[C---:B------:R-:W-:Y:S08]  /*5960*/  HMMA.16816.F32 R120, R208.reuse, R204, R120 ;  /* 0x000000ccd078723c */ /* 0x040ff00000001878 */
[-C--:B------:R-:W-:Y:S01]  /*5970*/  HMMA.16816.F32 R124, R208, R206.reuse, R124 ;  /* 0x000000ced07c723c */ /* 0x080fe2000000187c */
[----:B------:R-:W2:Y:S07]  /*5980*/  LDSM.16.M88.4 R208, [R218+0x1000] ;  /* 0x00100000dad0783b */ /* 0x000eae0000000200 */
[----:B------:R-:W-:Y:S01]  /*5990*/  HMMA.16816.F32 R128, R200, R206, R128 ;  /* 0x000000cec880723c */ /* 0x000fe20000001880 */
[----:B------:R-:W3:Y:S05]  /*59a0*/  LDSM.16.MT88.4 R200, [R221+0x13000] ;  /* 0x01300000ddc8783b */ /* 0x000eea0000004200 */
[----:B------:R-:W4:Y:S02]  /*59b0*/  LDSM.16.MT88.4 R204, [R221+0x15000] ;  /* 0x01500000ddcc783b */ /* 0x000f240000004200 */
        /* <DEDUP_REMOVED lines=9> */
[----:B------:R-:W-:Y:S07]  /*5a50*/  LDSM.16.M88.4 R200, [R217] ;  /* 0x00000000d9c8783b */ /* 0x000fee0000000200 */
[-C--:B----4-:R-:W-:Y:S08]  /*5a60*/  HMMA.16816.F32 R100, R196, R204.reuse, R100 ;  /* 0x000000ccc464723c */ /* 0x090ff00000001864 */
        /* <DEDUP_REMOVED lines=10> */
[----:B------:R-:W4:Y:S02]  /*5b10*/  LDSM.16.MT88.4 R212, [R221+0x15800] ;  /* 0x01580000ddd4783b */ /* 0x000f240000004200 */
[-C--:B--2---:R-:W-:Y:S08]  /*5b20*/  HMMA.16816.F32 R4, R200, R204.reuse, R4 ;  /* 0x000000ccc804723c */ /* 0x084ff00000001804 */
[C---:B-1----:R-:W-:Y:S08]  /*5b30*/  HMMA.16816.F32 R8, R208.reuse, R204, R8 ;  /* 0x000000ccd008723c */ /* 0x042ff00000001808 */
[-C--:B------:R-:W-:Y:S08]  /*5b40*/  HMMA.16816.F32 R12, R208, R206.reuse, R12 ;  /* 0x000000ced00c723c */ /* 0x080ff0000000180c */
[C---:B------:R-:W-:Y:S01]  /*5b50*/  HMMA.16816.F32 R16, R200.reuse, R206, R16 ;  /* 0x000000cec810723c */ /* 0x040fe20000001810 */
[----:B------:R-:W1:Y:S07]  /*5b60*/  LDSM.16.MT88.4 R204, [R221+0x17800] ;  /* 0x01780000ddcc783b */ /* 0x000e6e0000004200 */
[-C--:B---3--:R-:W-:Y:S08]  /*5b70*/  HMMA.16816.F32 R84, R200, R196.reuse, R84 ;  /* 0x000000c4c854723c */ /* 0x088ff00000001854 */
[C---:B------:R-:W-:Y:S08]  /*5b80*/  HMMA.16816.F32 R88, R208.reuse, R196, R88 ;  /* 0x000000c4d058723c */ /* 0x040ff00000001858 */
[-C--:B------:R-:W-:Y:S08]  /*5b90*/  HMMA.16816.F32 R92, R208, R198.reuse, R92 ;  /* 0x000000c6d05c723c */ /* 0x080ff0000000185c */
[C---:B------:R-:W-:Y:S08]  /*5ba0*/  HMMA.16816.F32 R96, R200.reuse, R198, R96 ;  /* 0x000000c6c860723c */ /* 0x040ff00000001860 */
[-C--:B----4-:R-:W-:Y:S08]  /*5bb0*/  HMMA.16816.F32 R100, R200, R212.reuse, R100 ;  /* 0x000000d4c864723c */ /* 0x090ff00000001864 */
        /* <DEDUP_REMOVED lines=10> */
[----:B------:R-:W-:Y:S05]  /*5c60*/  RED.E.ADD.F32.FTZ.RN.STRONG.GPU [R246.64], R4 ;  /* 0x00000004f600798e */ /* 0x000fea000c10e784 */
[C---:B------:R-:W-:Y:S07]  /*5c70*/  HMMA.16816.F32 R120, R208.reuse, R204, R120 ;  /* 0x000000ccd078723c */ /* 0x040fee0000001878 */
[----:B------:R-:W-:Y:S01]  /*5c80*/  IMAD.SHL.U32 R205, R245, 0x8, RZ ;  /* 0x00000008f5cd7824 */ /* 0x000fe200078e00ff */
[-C--:B------:R-:W-:Y:S07]  /*5c90*/  HMMA.16816.F32 R124, R208, R206.reuse, R124 ;  /* 0x000000ced07c723c */ /* 0x080fee000000187c */
[-C--:B------:R-:W-:Y:S01]  /*5ca0*/  LEA R210, P0, R205, R246.reuse, 0x2 ;  /* 0x000000f6cdd27211 */ /* 0x080fe200078010ff */
[----:B------:R-:W-:Y:S04]  /*5cb0*/  HMMA.16816.F32 R128, R200, R206, R128 ;  /* 0x000000cec880723c */ /* 0x000fe80000001880 */
[----:B------:R-:W-:Y:S01]  /*5cc0*/  IMAD.SHL.U32 R209, R245, 0x10, RZ ;  /* 0x00000010f5d17824 */ /* 0x000fe200078e00ff */
[-C--:B------:R-:W-:Y:S02]  /*5cd0*/  LEA.HI.X.SX32 R211, R205, R247.reuse, 0x2, P0 ;  /* 0x000000f7cdd37211 */ /* 0x080fe400000f16ff */
[----:B------:R-:W-:Y:S02]  /*5ce0*/  IMAD R201, R245, 0x18, RZ ;  /* 0x00000018f5c97824 */ /* 0x000fe400078e02ff */
[-C--:B------:R-:W-:Y:S01]  /*5cf0*/  LEA R198, P1, R209, R246.reuse, 0x2 ;  /* 0x000000f6d1c67211 */ /* 0x080fe200078210ff */
[----:B------:R1:W-:Y:S02]  /*5d00*/  RED.E.ADD.F32.FTZ.RN.STRONG.GPU [R210.64], R5 ;  /* 0x00000005d200798e */ /* 0x0003e4000c10e784 */
[-C--:B------:R-:W-:Y:S01]  /*5d10*/  LEA R214, P0, R201, R246.reuse, 0x2 ;  /* 0x000000f6c9d67211 */ /* 0x080fe200078010ff */
[----:B------:R-:W-:Y:S01]  /*5d20*/  IMAD.SHL.U32 R203, R245, 0x20, RZ ;  /* 0x00000020f5cb7824 */ /* 0x000fe200078e00ff */
[-C--:B------:R-:W-:Y:S01]  /*5d30*/  LEA.HI.X.SX32 R199, R209, R247.reuse, 0x2, P1 ;  /* 0x000000f7d1c77211 */ /* 0x080fe200008f16ff */
[----:B------:R-:W-:Y:S01]  /*5d40*/  IMAD R207, R245, 0x28, RZ ;  /* 0x00000028f5cf7824 */ /* 0x000fe200078e02ff */
[-C--:B------:R-:W-:Y:S01]  /*5d50*/  LEA.HI.X.SX32 R215, R201, R247.reuse, 0x2, P0 ;  /* 0x000000f7c9d77211 */ /* 0x080fe200000f16ff */
[----:B------:R-:W-:Y:S01]  /*5d60*/  IMAD R201, R245, 0x30, RZ ;  /* 0x00000030f5c97824 */ /* 0x000fe200078e02ff */
[-C--:B------:R-:W-:Y:S01]  /*5d70*/  LEA R202, P1, R203, R246.reuse, 0x2 ;  /* 0x000000f6cbca7211 */ /* 0x080fe200078210ff */
[----:B------:R-:W-:Y:S01]  /*5d80*/  RED.E.ADD.F32.FTZ.RN.STRONG.GPU [R198.64], R6 ;  /* 0x00000006c600798e */ /* 0x000fe2000c10e784 */
[-C--:B------:R-:W-:Y:S01]  /*5d90*/  LEA R206, P0, R207, R246.reuse, 0x2 ;  /* 0x000000f6cfce7211 */ /* 0x080fe200078010ff */
[----:B------:R-:W-:Y:S01]  /*5da0*/  IMAD R245, R245, 0x38, RZ ;  /* 0x00000038f5f57824 */ /* 0x000fe200078e02ff */
[-C--:B------:R-:W-:Y:S02]  /*5db0*/  LEA.HI.X.SX32 R203, R203, R247.reuse, 0x2, P1 ;  /* 0x000000f7cbcb7211 */ /* 0x080fe400008f16ff */
[----:B------:R3:W-:Y:S01]  /*5dc0*/  RED.E.ADD.F32.FTZ.RN.STRONG.GPU [R214.64], R7 ;  /* 0x00000007d600798e */ /* 0x0007e2000c10e784 */
[-C--:B------:R-:W-:Y:S02]  /*5dd0*/  LEA.HI.X.SX32 R207, R207, R247.reuse, 0x2, P0 ;  /* 0x000000f7cfcf7211 */ /* 0x080fe400000f16ff */
[-C--:B------:R-:W-:Y:S02]  /*5de0*/  LEA R200, P1, R201, R246.reuse, 0x2 ;  /* 0x000000f6c9c87211 */ /* 0x080fe400078210ff */
[----:B------:R4:W-:Y:S01]  /*5df0*/  RED.E.ADD.F32.FTZ.RN.STRONG.GPU [R202.64], R8 ;  /* 0x00000008ca00798e */ /* 0x0009e2000c10e784 */
[-C--:B--2---:R-:W-:Y:S02]  /*5e00*/  LEA R212, P0, R245, R246.reuse, 0x2 ;  /* 0x000000f6f5d47211 */ /* 0x084fe400078010ff */
[-C--:B------:R-:W-:Y:S02]  /*5e10*/  LEA.HI.X.SX32 R201, R201, R247.reuse, 0x2, P1 ;  /* 0x000000f7c9c97211 */ /* 0x080fe400008f16ff */
[----:B------:R-:W-:Y:S01]  /*5e20*/  RED.E.ADD.F32.FTZ.RN.STRONG.GPU [R206.64], R9 ;  /* 0x00000009ce00798e */ /* 0x000fe2000c10e784 */
[-C--:B------:R-:W-:Y:S02]  /*5e30*/  LEA.HI.X.SX32 R213, R245, R247.reuse, 0x2, P0 ;  /* 0x000000f7f5d57211 */ /* 0x080fe400000f16ff */
[----:B-1----:R-:W-:Y:S02]  /*5e40*/  IADD3 R5, R209, 0x20, RZ ;  /* 0x00000020d1057810 */ /* 0x002fe40007ffe0ff */
[----:B------:R1:W-:Y:S05]  /*5e50*/  RED.E.ADD.F32.FTZ.RN.STRONG.GPU [R200.64], R10 ;  /* 0x0000000ac800798e */ /* 0x0003ea000c10e784 */
[----:B------:R2:W-:Y:S05]  /*5e60*/  RED.E.ADD.F32.FTZ.RN.STRONG.GPU [R212.64], R11 ;  /* 0x0000000bd400798e */ /* 0x0005ea000c10e784 */
[----:B------:R2:W-:Y:S01]  /*5e70*/  RED.E.ADD.F32.FTZ.RN.STRONG.GPU [R246.64+0x80], R16 ;  /* 0x00008010f600798e */ /* 0x0005e2000c10e784 */
[-C--:B---3--:R-:W-:Y:S01]  /*5e80*/  LEA R214, P0, R5, R246.reuse, 0x2 ;  /* 0x000000f605d67211 */ /* 0x088fe200078010ff */
[----:B------:R-:W-:Y:S03]  /*5e90*/  IMAD.IADD R7, R205, 0x1, R5 ;  /* 0x00000001cd077824 */ /* 0x000fe600078e0205 */
[----:B------:R3:W-:Y:S01]  /*5ea0*/  RED.E.ADD.F32.FTZ.RN.STRONG.GPU [R210.64+0x80], R17 ;  /* 0x00008011d200798e */ /* 0x0007e2000c10e784 */
[-C--:B------:R-:W-:Y:S01]  /*5eb0*/  LEA.HI.X.SX32 R215, R5, R247.reuse, 0x2, P0 ;  /* 0x000000f705d77211 */ /* 0x080fe200000f16ff */
[----:B------:R-:W-:Y:S01]  /*5ec0*/  IMAD.IADD R5, R205, 0x1, R7 ;  /* 0x00000001cd057824 */ /* 0x000fe200078e0207 */
[CC--:B----4-:R-:W-:Y:S03]  /*5ed0*/  LEA R202, P0, R7.reuse, R246.reuse, 0x2 ;  /* 0x000000f607ca7211 */ /* 0x0d0fe600078010ff */
[----:B------:R4:W-:Y:S01]  /*5ee0*/  RED.E.ADD.F32.FTZ.RN.STRONG.GPU [R214.64], R18 ;  /* 0x00000012d600798e */ /* 0x0009e2000c10e784 */
[-C--:B------:R-:W-:Y:S01]  /*5ef0*/  LEA.HI.X.SX32 R203, R7, R247.reuse, 0x2, P0 ;  /* 0x000000f707cb7211 */ /* 0x080fe200000f16ff */
[----:B------:R-:W-:Y:S01]  /*5f00*/  IMAD.IADD R7, R205, 0x1, R5 ;  /* 0x00000001cd077824 */ /* 0x000fe200078e0205 */
[-C--:B-1----:R-:W-:Y:S03]  /*5f10*/  LEA R200, P1, R5, R246.reuse, 0x2 ;  /* 0x000000f605c87211 */ /* 0x082fe600078210ff */
[----:B------:R1:W-:Y:S01]  /*5f20*/  RED.E.ADD.F32.FTZ.RN.STRONG.GPU [R202.64], R19 ;  /* 0x00000013ca00798e */ /* 0x0003e2000c10e784 */
[-C--:B------:R-:W-:Y:S01]  /*5f30*/  LEA R6, P0, R7, R246.reuse, 0x2 ;  /* 0x000000f607067211 */ /* 0x080fe200078010ff */
[----:B------:R-:W-:Y:S01]  /*5f40*/  IMAD.IADD R9, R205, 0x1, R7 ;  /* 0x00000001cd097824 */ /* 0x000fe200078e0207 */
[-C--:B------:R-:W-:Y:S02]  /*5f50*/  LEA.HI.X.SX32 R201, R5, R247.reuse, 0x2, P1 ;  /* 0x000000f705c97211 */ /* 0x080fe400008f16ff */
[-C--:B------:R-:W-:Y:S01]  /*5f60*/  LEA.HI.X.SX32 R7, R7, R247.reuse, 0x2, P0 ;  /* 0x000000f707077211 */ /* 0x080fe200000f16ff */
[----:B------:R-:W-:Y:S01]  /*5f70*/  IMAD.IADD R5, R205, 0x1, R9 ;  /* 0x00000001cd057824 */ /* 0x000fe200078e0209 */
[CC--:B------:R-:W-:Y:S01]  /*5f80*/  LEA R10, P0, R9.reuse, R246.reuse, 0x2 ;  /* 0x000000f6090a7211 */ /* 0x0c0fe200078010ff */
[----:B------:R1:W-:Y:S03]  /*5f90*/  RED.E.ADD.F32.FTZ.RN.STRONG.GPU [R200.64], R12 ;  /* 0x0000000cc800798e */ /* 0x0003e6000c10e784 */
[-C--:B--2---:R-:W-:Y:S02]  /*5fa0*/  LEA.HI.X.SX32 R11, R9, R247.reuse, 0x2, P0 ;  /* 0x000000f7090b7211 */ /* 0x084fe400000f16ff */
[----:B------:R-:W-:Y:S01]  /*5fb0*/  RED.E.ADD.F32.FTZ.RN.STRONG.GPU [R6.64], R13 ;  /* 0x0000000d0600798e */ /* 0x000fe2000c10e784 */
[-C--:B------:R-:W-:Y:S02]  /*5fc0*/  LEA R16, P0, R5, R246.reuse, 0x2 ;  /* 0x000000f605107211 */ /* 0x080fe400078010ff */
[----:B------:R-:W-:Y:S02]  /*5fd0*/  IADD3 R9, R209, 0x40, RZ ;  /* 0x00000040d1097810 */ /* 0x000fe40007ffe0ff */
[----:B------:R2:W-:Y:S01]  /*5fe0*/  RED.E.ADD.F32.FTZ.RN.STRONG.GPU [R10.64], R14 ;  /* 0x0000000e0a00798e */ /* 0x0005e2000c10e784 */
[-C--:B---3--:R-:W-:Y:S02]  /*5ff0*/  LEA.HI.X.SX32 R17, R5, R247.reuse, 0x2, P0 ;  /* 0x000000f705117211 */ /* 0x088fe400000f16ff */
[-C--:B----4-:R-:W-:Y:S01]  /*6000*/  LEA R18, P0, R9, R246.reuse, 0x2 ;  /* 0x000000f609127211 */ /* 0x090fe200078010ff */
[----:B------:R-:W-:Y:S02]  /*6010*/  IMAD.IADD R5, R205, 0x1, R9 ;  /* 0x00000001cd057824 */ /* 0x000fe400078e0209 */
[----:B------:R3:W-:Y:S01]  /*6020*/  RED.E.ADD.F32.FTZ.RN.STRONG.GPU [R16.64], R15 ;  /* 0x0000000f1000798e */ /* 0x0007e2000c10e784 */
[-C--:B-1----:R-:W-:Y:S01]  /*6030*/  LEA.HI.X.SX32 R19, R9, R247.reuse, 0x2, P0 ;  /* 0x000000f709137211 */ /* 0x082fe200000f16ff */
[----:B------:R-:W-:Y:S03]  /*6040*/  IMAD.IADD R9, R205, 0x1, R5 ;  /* 0x00000001cd097824 */ /* 0x000fe600078e0205 */
[----:B------:R-:W-:Y:S05]  /*6050*/  RED.E.ADD.F32.FTZ.RN.STRONG.GPU [R246.64+0x100], R84 ;  /* 0x00010054f600798e */ /* 0x000fea000c10e784 */
[----:B------:R-:W-:Y:S01]  /*6060*/  RED.E.ADD.F32.FTZ.RN.STRONG.GPU [R210.64+0x100], R85 ;  /* 0x00010055d200798e */ /* 0x000fe2000c10e784 */
[CC--:B------:R-:W-:Y:S04]  /*6070*/  LEA R200, P0, R5.reuse, R246.reuse, 0x2 ;  /* 0x000000f605c87211 */ /* 0x0c0fe800078010ff */
[----:B------:R-:W-:Y:S01]  /*6080*/  RED.E.ADD.F32.FTZ.RN.STRONG.GPU [R18.64], R86 ;  /* 0x000000561200798e */ /* 0x000fe2000c10e784 */
[-C--:B------:R-:W-:Y:S01]  /*6090*/  LEA.HI.X.SX32 R201, R5, R247.reuse, 0x2, P0 ;  /* 0x000000f705c97211 */ /* 0x080fe200000f16ff */
[----:B------:R-:W-:Y:S01]  /*60a0*/  IMAD.IADD R5, R205, 0x1, R9 ;  /* 0x00000001cd057824 */ /* 0x000fe200078e0209 */
[-C--:B--2---:R-:W-:Y:S03]  /*60b0*/  LEA R10, P1, R9, R246.reuse, 0x2 ;  /* 0x000000f6090a7211 */ /* 0x084fe600078210ff */
[----:B------:R-:W-:Y:S01]  /*60c0*/  RED.E.ADD.F32.FTZ.RN.STRONG.GPU [R200.64], R87 ;  /* 0x00000057c800798e */ /* 0x000fe2000c10e784 */
[-C--:B------:R-:W-:Y:S01]  /*60d0*/  LEA R8, P0, R5, R246.reuse, 0x2 ;  /* 0x000000f605087211 */ /* 0x080fe200078010ff */
[----:B------:R-:W-:Y:S01]  /*60e0*/  IMAD.IADD R7, R205, 0x1, R5 ;  /* 0x00000001cd077824 */ /* 0x000fe200078e0205 */
[-C--:B------:R-:W-:Y:S02]  /*60f0*/  LEA.HI.X.SX32 R11, R9, R247.reuse, 0x2, P1 ;  /* 0x000000f7090b7211 */ /* 0x080fe400008f16ff */
[-C--:B------:R-:W-:Y:S01]  /*6100*/  LEA.HI.X.SX32 R9, R5, R247.reuse, 0x2, P0 ;  /* 0x000000f705097211 */ /* 0x080fe200000f16ff */
[----:B------:R-:W-:Y:S01]  /*6110*/  IMAD.IADD R5, R205, 0x1, R7 ;  /* 0x00000001cd057824 */ /* 0x000fe200078e0207 */
[CC--:B------:R-:W-:Y:S01]  /*6120*/  LEA R12, P0, R7.reuse, R246.reuse, 0x2 ;  /* 0x000000f6070c7211 */ /* 0x0c0fe200078010ff */
[----:B------:R1:W-:Y:S03]  /*6130*/  RED.E.ADD.F32.FTZ.RN.STRONG.GPU [R10.64], R88 ;  /* 0x000000580a00798e */ /* 0x0003e6000c10e784 */
[-C--:B------:R-:W-:Y:S02]  /*6140*/  LEA.HI.X.SX32 R13, R7, R247.reuse, 0x2, P0 ;  /* 0x000000f7070d7211 */ /* 0x080fe400000f16ff */
[----:B------:R2:W-:Y:S01]  /*6150*/  RED.E.ADD.F32.FTZ.RN.STRONG.GPU [R8.64], R89 ;  /* 0x000000590800798e */ /* 0x0005e2000c10e784 */
[-C--:B------:R-:W-:Y:S02]  /*6160*/  LEA R14, P0, R5, R246.reuse, 0x2 ;  /* 0x000000f6050e7211 */ /* 0x080fe400078010ff */
[----:B------:R-:W-:Y:S02]  /*6170*/  IADD3 R7, R209, 0x60, RZ ;  /* 0x00000060d1077810 */ /* 0x000fe40007ffe0ff */
[----:B------:R4:W-:Y:S01]  /*6180*/  RED.E.ADD.F32.FTZ.RN.STRONG.GPU [R12.64], R90 ;  /* 0x0000005a0c00798e */ /* 0x0009e2000c10e784 */
[-C--:B---3--:R-:W-:Y:S02]  /*6190*/  LEA.HI.X.SX32 R15, R5, R247.reuse, 0x2, P0 ;  /* 0x000000f7050f7211 */ /* 0x088fe400000f16ff */
[-C--:B------:R-:W-:Y:S01]  /*61a0*/  LEA R16, P0, R7, R246.reuse, 0x2 ;  /* 0x000000f607107211 */ /* 0x080fe200078010ff */
[----:B------:R-:W-:Y:S01]  /*61b0*/  IMAD.IADD R5, R205, 0x1, R7 ;  /* 0x00000001cd057824 */ /* 0x000fe200078e0207 */
[----:B------:R-:W-:Y:S02]  /*61c0*/  LDSM.16.MT88.4 R84, [R221+0x4000] ;  /* 0x00400000dd54783b */ /* 0x000fe40000004200 */
[-C--:B------:R-:W-:Y:S01]  /*61d0*/  LEA.HI.X.SX32 R17, R7, R247.reuse, 0x2, P0 ;  /* 0x000000f707117211 */ /* 0x080fe200000f16ff */
[----:B------:R-:W-:Y:S02]  /*61e0*/  IMAD.IADD R7, R205, 0x1, R5 ;  /* 0x00000001cd077824 */ /* 0x000fe400078e0205 */
[----:B------:R3:W-:Y:S05]  /*61f0*/  RED.E.ADD.F32.FTZ.RN.STRONG.GPU [R14.64], R91 ;  /* 0x0000005b0e00798e */ /* 0x0007ea000c10e784 */
[----:B------:R-:W-:Y:S01]  /*6200*/  RED.E.ADD.F32.FTZ.RN.STRONG.GPU [R246.64+0x180], R96 ;  /* 0x00018060f600798e */ /* 0x000fe2000c10e784 */
[CC--:B-1----:R-:W-:Y:S04]  /*6210*/  LEA R10, P0, R5.reuse, R246.reuse, 0x2 ;  /* 0x000000f6050a7211 */ /* 0x0c2fe800078010ff */
[----:B------:R-:W-:Y:S01]  /*6220*/  RED.E.ADD.F32.FTZ.RN.STRONG.GPU [R210.64+0x180], R97 ;  /* 0x00018061d200798e */ /* 0x000fe2000c10e784 */
[-C--:B------:R-:W-:Y:S01]  /*6230*/  LEA.HI.X.SX32 R11, R5, R247.reuse, 0x2, P0 ;  /* 0x000000f7050b7211 */ /* 0x080fe200000f16ff */
[C---:B------:R-:W-:Y:S03]  /*6240*/  IMAD.IADD R5, R205.reuse, 0x1, R7 ;  /* 0x00000001cd057824 */ /* 0x040fe600078e0207 */
[----:B------:R1:W-:Y:S01]  /*6250*/  RED.E.ADD.F32.FTZ.RN.STRONG.GPU [R16.64], R98 ;  /* 0x000000621000798e */ /* 0x0003e2000c10e784 */
[----:B--2---:R-:W-:Y:S01]  /*6260*/  IMAD.IADD R9, R205, 0x1, R5 ;  /* 0x00000001cd097824 */ /* 0x004fe200078e0205 */
[-C--:B----4-:R-:W-:Y:S02]  /*6270*/  LEA R12, P1, R7, R246.reuse, 0x2 ;  /* 0x000000f6070c7211 */ /* 0x090fe400078210ff */
[-C--:B------:R-:W-:Y:S01]  /*6280*/  LEA R6, P0, R5, R246.reuse, 0x2 ;  /* 0x000000f605067211 */ /* 0x080fe200078010ff */
[----:B------:R2:W-:Y:S01]  /*6290*/  RED.E.ADD.F32.FTZ.RN.STRONG.GPU [R10.64], R99 ;  /* 0x000000630a00798e */ /* 0x0005e2000c10e784 */
[-C--:B------:R-:W-:Y:S02]  /*62a0*/  LEA.HI.X.SX32 R13, R7, R247.reuse, 0x2, P1 ;  /* 0x000000f7070d7211 */ /* 0x080fe400008f16ff */
[-C--:B------:R-:W-:Y:S01]  /*62b0*/  LEA.HI.X.SX32 R7, R5, R247.reuse, 0x2, P0 ;  /* 0x000000f705077211 */ /* 0x080fe200000f16ff */
[----:B------:R-:W-:Y:S01]  /*62c0*/  IMAD.IADD R5, R205, 0x1, R9 ;  /* 0x00000001cd057824 */ /* 0x000fe200078e0209 */
[----:B------:R-:W-:Y:S01]  /*62d0*/  LDSM.16.MT88.4 R88, [R221+0x6000] ;  /* 0x00600000dd58783b */ /* 0x000fe20000004200 */
[CC--:B---3--:R-:W-:Y:S04]  /*62e0*/  LEA R14, P0, R9.reuse, R246.reuse, 0x2 ;  /* 0x000000f6090e7211 */ /* 0x0c8fe800078010ff */
[----:B------:R3:W-:Y:S01]  /*62f0*/  RED.E.ADD.F32.FTZ.RN.STRONG.GPU [R12.64], R92 ;  /* 0x0000005c0c00798e */ /* 0x0007e2000c10e784 */
[-C--:B------:R-:W-:Y:S02]  /*6300*/  LEA.HI.X.SX32 R15, R9, R247.reuse, 0x2, P0 ;  /* 0x000000f7090f7211 */ /* 0x080fe400000f16ff */
[----:B------:R-:W-:Y:S02]  /*6310*/  IADD3 R9, R209, 0x80, RZ ;  /* 0x00000080d1097810 */ /* 0x000fe40007ffe0ff */
[----:B------:R-:W-:Y:S05]  /*6320*/  RED.E.ADD.F32.FTZ.RN.STRONG.GPU [R6.64], R93 ;  /* 0x0000005d0600798e */ /* 0x000fea000c10e784 */
[----:B------:R4:W-:Y:S01]  /*6330*/  RED.E.ADD.F32.FTZ.RN.STRONG.GPU [R14.64], R94 ;  /* 0x0000005e0e00798e */ /* 0x0009e2000c10e784 */
[CC--:B-1----:R-:W-:Y:S04]  /*6340*/  LEA R16, P0, R5.reuse, R246.reuse, 0x2 ;  /* 0x000000f605107211 */ /* 0x0c2fe800078010ff */
[-C--:B------:R-:W-:Y:S01]  /*6350*/  LEA.HI.X.SX32 R17, R5, R247.reuse, 0x2, P0 ;  /* 0x000000f705117211 */ /* 0x080fe200000f16ff */
[----:B------:R-:W-:Y:S01]  /*6360*/  IMAD.IADD R5, R205, 0x1, R9 ;  /* 0x00000001cd057824 */ /* 0x000fe200078e0209 */
[CC--:B--2---:R-:W-:Y:S03]  /*6370*/  LEA R10, P0, R9.reuse, R246.reuse, 0x2 ;  /* 0x000000f6090a7211 */ /* 0x0c4fe600078010ff */
[----:B------:R1:W-:Y:S01]  /*6380*/  RED.E.ADD.F32.FTZ.RN.STRONG.GPU [R16.64], R95 ;  /* 0x0000005f1000798e */ /* 0x0003e2000c10e784 */
[-C--:B------:R-:W-:Y:S01]  /*6390*/  LEA.HI.X.SX32 R11, R9, R247.reuse, 0x2, P0 ;  /* 0x000000f7090b7211 */ /* 0x080fe200000f16ff */
[----:B------:R-:W-:Y:S03]  /*63a0*/  IMAD.IADD R9, R205, 0x1, R5 ;  /* 0x00000001cd097824 */ /* 0x000fe600078e0205 */
[----:B------:R-:W-:Y:S01]  /*63b0*/  RED.E.ADD.F32.FTZ.RN.STRONG.GPU [R246.64+0x200], R100 ;  /* 0x00020064f600798e */ /* 0x000fe2000c10e784 */
[CC--:B---3--:R-:W-:Y:S04]  /*63c0*/  LEA R12, P0, R5.reuse, R246.reuse, 0x2 ;  /* 0x000000f6050c7211 */ /* 0x0c8fe800078010ff */
[----:B------:R-:W-:Y:S01]  /*63d0*/  RED.E.ADD.F32.FTZ.RN.STRONG.GPU [R210.64+0x200], R101 ;  /* 0x00020065d200798e */ /* 0x000fe2000c10e784 */
[-C--:B------:R-:W-:Y:S01]  /*63e0*/  LEA.HI.X.SX32 R13, R5, R247.reuse, 0x2, P0 ;  /* 0x000000f7050d7211 */ /* 0x080fe200000f16ff */
[----:B------:R-:W-:Y:S03]  /*63f0*/  IMAD.IADD R5, R205, 0x1, R9 ;  /* 0x00000001cd057824 */ /* 0x000fe600078e0209 */
[----:B------:R2:W-:Y:S01]  /*6400*/  RED.E.ADD.F32.FTZ.RN.STRONG.GPU [R10.64], R102 ;  /* 0x000000660a00798e */ /* 0x0005e2000c10e784 */
[-C--:B----4-:R-:W-:Y:S01]  /*6410*/  LEA R14, P1, R9, R246.reuse, 0x2 ;  /* 0x000000f6090e7211 */ /* 0x090fe200078210ff */
[----:B------:R-:W-:Y:S01]  /*6420*/  IMAD.IADD R7, R205, 0x1, R5 ;  /* 0x00000001cd077824 */ /* 0x000fe200078e0205 */
[-C--:B------:R-:W-:Y:S02]  /*6430*/  LEA R8, P0, R5, R246.reuse, 0x2 ;  /* 0x000000f605087211 */ /* 0x080fe400078010ff */
[----:B------:R3:W-:Y:S01]  /*6440*/  RED.E.ADD.F32.FTZ.RN.STRONG.GPU [R12.64], R103 ;  /* 0x000000670c00798e */ /* 0x0007e2000c10e784 */
[-C--:B------:R-:W-:Y:S02]  /*6450*/  LEA.HI.X.SX32 R15, R9, R247.reuse, 0x2, P1 ;  /* 0x000000f7090f7211 */ /* 0x080fe400008f16ff */
[-C--:B------:R-:W-:Y:S01]  /*6460*/  LEA.HI.X.SX32 R9, R5, R247.reuse, 0x2, P0 ;  /* 0x000000f705097211 */ /* 0x080fe200000f16ff */
[----:B------:R-:W-:Y:S01]  /*6470*/  IMAD.IADD R5, R205, 0x1, R7 ;  /* 0x00000001cd057824 */ /* 0x000fe200078e0207 */
[----:B------:R-:W-:Y:S01]  /*6480*/  LDSM.16.MT88.4 R100, [R221+0x2800] ;  /* 0x00280000dd64783b */ /* 0x000fe20000004200 */
[CC--:B-1----:R-:W-:Y:S04]  /*6490*/  LEA R16, P0, R7.reuse, R246.reuse, 0x2 ;  /* 0x000000f607107211 */ /* 0x0c2fe800078010ff */
[----:B------:R1:W-:Y:S01]  /*64a0*/  RED.E.ADD.F32.FTZ.RN.STRONG.GPU [R14.64], R104 ;  /* 0x000000680e00798e */ /* 0x0003e2000c10e784 */
[-C--:B------:R-:W-:Y:S02]  /*64b0*/  LEA.HI.X.SX32 R17, R7, R247.reuse, 0x2, P0 ;  /* 0x000000f707117211 */ /* 0x080fe400000f16ff */
[----:B------:R-:W-:Y:S02]  /*64c0*/  IADD3 R7, R209, 0xa0, RZ ;  /* 0x000000a0d1077810 */ /* 0x000fe40007ffe0ff */
[----:B------:R-:W-:Y:S05]  /*64d0*/  RED.E.ADD.F32.FTZ.RN.STRONG.GPU [R8.64], R105 ;  /* 0x000000690800798e */ /* 0x000fea000c10e784 */
[----:B------:R4:W-:Y:S01]  /*64e0*/  RED.E.ADD.F32.FTZ.RN.STRONG.GPU [R16.64], R106 ;  /* 0x0000006a1000798e */ /* 0x0009e2000c10e784 */
[CC--:B--2---:R-:W-:Y:S04]  /*64f0*/  LEA R10, P0, R5.reuse, R246.reuse, 0x2 ;  /* 0x000000f6050a7211 */ /* 0x0c4fe800078010ff */
[-C--:B------:R-:W-:Y:S01]  /*6500*/  LEA.HI.X.SX32 R11, R5, R247.reuse, 0x2, P0 ;  /* 0x000000f7050b7211 */ /* 0x080fe200000f16ff */
[----:B------:R-:W-:Y:S01]  /*6510*/  IMAD.IADD R5, R205, 0x1, R7 ;  /* 0x00000001cd057824 */ /* 0x000fe200078e0207 */
[CC--:B---3--:R-:W-:Y:S03]  /*6520*/  LEA R12, P0, R7.reuse, R246.reuse, 0x2 ;  /* 0x000000f6070c7211 */ /* 0x0c8fe600078010ff */
[----:B------:R2:W-:Y:S01]  /*6530*/  RED.E.ADD.F32.FTZ.RN.STRONG.GPU [R10.64], R107 ;  /* 0x0000006b0a00798e */ /* 0x0005e2000c10e784 */
[-C--:B------:R-:W-:Y:S01]  /*6540*/  LEA.HI.X.SX32 R13, R7, R247.reuse, 0x2, P0 ;  /* 0x000000f7070d7211 */ /* 0x080fe200000f16ff */
[----:B------:R-:W-:Y:S03]  /*6550*/  IMAD.IADD R7, R205, 0x1, R5 ;  /* 0x00000001cd077824 */ /* 0x000fe600078e0205 */
[----:B------:R-:W-:Y:S01]  /*6560*/  RED.E.ADD.F32.FTZ.RN.STRONG.GPU [R246.64+0x280], R112 ;  /* 0x00028070f600798e */ /* 0x000fe2000c10e784 */
[CC--:B-1----:R-:W-:Y:S04]  /*6570*/  LEA R14, P0, R5.reuse, R246.reuse, 0x2 ;  /* 0x000000f6050e7211 */ /* 0x0c2fe800078010ff */
        /* <DEDUP_REMOVED lines=12> */
[CC--:B--2---:R-:W-:Y:S04]  /*6640*/  LEA R10, P0, R9.reuse, R246.reuse, 0x2 ;  /* 0x000000f6090a7211 */ /* 0x0c4fe800078010ff */
[----:B------:R2:W-:Y:S01]  /*6650*/  RED.E.ADD.F32.FTZ.RN.STRONG.GPU [R16.64], R108 ;  /* 0x0000006c1000798e */ /* 0x0005e2000c10e784 */
[-C--:B------:R-:W-:Y:S02]  /*6660*/  LEA.HI.X.SX32 R11, R9, R247.reuse, 0x2, P0 ;  /* 0x000000f7090b7211 */ /* 0x080fe400000f16ff */
[C---:B------:R-:W-:Y:S02]  /*6670*/  IADD3 R9, R209.reuse, 0xc0, RZ ;  /* 0x000000c0d1097810 */ /* 0x040fe40007ffe0ff */
[----:B------:R-:W-:Y:S01]  /*6680*/  RED.E.ADD.F32.FTZ.RN.STRONG.GPU [R6.64], R109 ;  /* 0x0000006d0600798e */ /* 0x000fe2000c10e784 */
[----:B------:R-:W-:Y:S04]  /*6690*/  IADD3 R209, R209, 0xe0, RZ ;  /* 0x000000e0d1d17810 */ /* 0x000fe80007ffe0ff */
[----:B------:R4:W-:Y:S01]  /*66a0*/  RED.E.ADD.F32.FTZ.RN.STRONG.GPU [R10.64], R110 ;  /* 0x0000006e0a00798e */ /* 0x0009e2000c10e784 */
[CC--:B-1----:R-:W-:Y:S04]  /*66b0*/  LEA R12, P0, R5.reuse, R246.reuse, 0x2 ;  /* 0x000000f6050c7211 */ /* 0x0c2fe800078010ff */
[-C--:B------:R-:W-:Y:S01]  /*66c0*/  LEA.HI.X.SX32 R13, R5, R247.reuse, 0x2, P0 ;  /* 0x000000f7050d7211 */ /* 0x080fe200000f16ff */
[----:B------:R-:W-:Y:S01]  /*66d0*/  IMAD.IADD R5, R205, 0x1, R9 ;  /* 0x00000001cd057824 */ /* 0x000fe200078e0209 */
[CC--:B---3--:R-:W-:Y:S03]  /*66e0*/  LEA R14, P0, R9.reuse, R246.reuse, 0x2 ;  /* 0x000000f6090e7211 */ /* 0x0c8fe600078010ff */
[----:B------:R1:W-:Y:S01]  /*66f0*/  RED.E.ADD.F32.FTZ.RN.STRONG.GPU [R12.64], R111 ;  /* 0x0000006f0c00798e */ /* 0x0003e2000c10e784 */
[-C--:B------:R-:W-:Y:S01]  /*6700*/  LEA.HI.X.SX32 R15, R9, R247.reuse, 0x2, P0 ;  /* 0x000000f7090f7211 */ /* 0x080fe200000f16ff */
[----:B------:R-:W-:Y:S03]  /*6710*/  IMAD.IADD R9, R205, 0x1, R5 ;  /* 0x00000001cd097824 */ /* 0x000fe600078e0205 */
[----:B------:R-:W-:Y:S01]  /*6720*/  RED.E.ADD.F32.FTZ.RN.STRONG.GPU [R246.64+0x300], R116 ;  /* 0x00030074f600798e */ /* 0x000fe2000c10e784 */
[CC--:B--2---:R-:W-:Y:S04]  /*6730*/  LEA R16, P0, R5.reuse, R246.reuse, 0x2 ;  /* 0x000000f605107211 */ /* 0x0c4fe800078010ff */
        /* <DEDUP_REMOVED lines=11> */
[CC--:B------:R-:W-:Y:S01]  /*67f0*/  LEA R6, P0, R7.reuse, R246.reuse, 0x2 ;  /* 0x000000f607067211 */ /* 0x0c0fe200078010ff */
[----:B------:R-:W-:Y:S03]  /*6800*/  RED.E.ADD.F32.FTZ.RN.STRONG.GPU [R10.64], R120 ;  /* 0x000000780a00798e */ /* 0x000fe6000c10e784 */
[-C--:B------:R-:W-:Y:S02]  /*6810*/  LEA.HI.X.SX32 R7, R7, R247.reuse, 0x2, P0 ;  /* 0x000000f707077211 */ /* 0x080fe400000f16ff */
[----:B------:R4:W-:Y:S01]  /*6820*/  RED.E.ADD.F32.FTZ.RN.STRONG.GPU [R8.64], R121 ;  /* 0x000000790800798e */ /* 0x0009e2000c10e784 */
[CC--:B-1----:R-:W-:Y:S04]  /*6830*/  LEA R12, P0, R5.reuse, R246.reuse, 0x2 ;  /* 0x000000f6050c7211 */ /* 0x0c2fe800078010ff */
[-C--:B------:R-:W-:Y:S01]  /*6840*/  LEA.HI.X.SX32 R13, R5, R247.reuse, 0x2, P0 ;  /* 0x000000f7050d7211 */ /* 0x080fe200000f16ff */
[C---:B------:R-:W-:Y:S01]  /*6850*/  IMAD.IADD R5, R205.reuse, 0x1, R209 ;  /* 0x00000001cd057824 */ /* 0x040fe200078e02d1 */
[----:B------:R-:W-:Y:S03]  /*6860*/  RED.E.ADD.F32.FTZ.RN.STRONG.GPU [R6.64], R122 ;  /* 0x0000007a0600798e */ /* 0x000fe6000c10e784 */
[----:B--2---:R-:W-:Y:S02]  /*6870*/  IMAD.IADD R15, R205, 0x1, R5 ;  /* 0x00000001cd0f7824 */ /* 0x004fe400078e0205 */
[----:B------:R-:W-:Y:S01]  /*6880*/  RED.E.ADD.F32.FTZ.RN.STRONG.GPU [R12.64], R123 ;  /* 0x0000007b0c00798e */ /* 0x000fe2000c10e784 */
[CC--:B---3--:R-:W-:Y:S04]  /*6890*/  LEA R16, P0, R209.reuse, R246.reuse, 0x2 ;  /* 0x000000f6d1107211 */ /* 0x0c8fe800078010ff */
[----:B------:R-:W-:Y:S01]  /*68a0*/  RED.E.ADD.F32.FTZ.RN.STRONG.GPU [R246.64+0x380], R128 ;  /* 0x00038080f600798e */ /* 0x000fe2000c10e784 */
[-C--:B------:R-:W-:Y:S02]  /*68b0*/  LEA.HI.X.SX32 R17, R209, R247.reuse, 0x2, P0 ;  /* 0x000000f7d1117211 */ /* 0x080fe400000f16ff */
[CC--:B------:R-:W-:Y:S02]  /*68c0*/  LEA R18, P0, R5.reuse, R246.reuse, 0x2 ;  /* 0x000000f605127211 */ /* 0x0c0fe400078010ff */
[----:B------:R-:W-:Y:S02]  /*68d0*/  RED.E.ADD.F32.FTZ.RN.STRONG.GPU [R210.64+0x380], R129 ;  /* 0x00038081d200798e */ /* 0x000fe4000c10e784 */
[-C--:B------:R-:W-:Y:S01]  /*68e0*/  LEA.HI.X.SX32 R19, R5, R247.reuse, 0x2, P0 ;  /* 0x000000f705137211 */ /* 0x080fe200000f16ff */
[----:B----4-:R-:W-:Y:S01]  /*68f0*/  IMAD.IADD R9, R205, 0x1, R15 ;  /* 0x00000001cd097824 */ /* 0x010fe200078e020f */
[-C--:B------:R-:W-:Y:S01]  /*6900*/  LEA R92, P0, R15, R246.reuse, 0x2 ;  /* 0x000000f60f5c7211 */ /* 0x080fe200078010ff */
[----:B------:R-:W-:Y:S02]  /*6910*/  RED.E.ADD.F32.FTZ.RN.STRONG.GPU [R16.64], R130 ;  /* 0x000000821000798e */ /* 0x000fe4000c10e784 */
[----:B------:R-:W-:Y:S01]  /*6920*/  IMAD.IADD R5, R205, 0x1, R9 ;  /* 0x00000001cd057824 */ /* 0x000fe200078e0209 */
[-C--:B------:R-:W-:Y:S02]  /*6930*/  LEA R98, P2, R9, R246.reuse, 0x2 ;  /* 0x000000f609627211 */ /* 0x080fe400078410ff */
[-C--:B------:R-:W-:Y:S01]  /*6940*/  LEA.HI.X.SX32 R93, R15, R247.reuse, 0x2, P0 ;  /* 0x000000f70f5d7211 */ /* 0x080fe200000f16ff */
        /* <DEDUP_REMOVED lines=10> */
[----:B------:R-:W2:Y:S05]  /*69f0*/  LDSM.16.MT88.4 R16, [R221+0x2000] ;  /* 0x00200000dd10783b */ /* 0x000eaa0000004200 */
[----:B------:R-:W-:Y:S05]  /*6a00*/  LDSM.16.MT88.4 R108, [R221+0x6800] ;  /* 0x00680000dd6c783b */ /* 0x000fea0000004200 */
        /* <DEDUP_REMOVED lines=85> */
[----:B------:R-:W-:Y:S04]  /*6f60*/  IMAD.MOV.U32 R7, RZ, RZ, c[0x0][0x190] ;  /* 0x00006400ff077624 */ /* 0x000fe800078e00ff */
[----:B------:R-:W-:Y:S05]  /*6f70*/  IMAD.U32 R5, R7, -0x40, RZ ;  /* 0xffffffc007057824 */ /* 0x000fea00078e00ff */
[C---:B------:R-:W-:Y:S04]  /*6f80*/  LEA R250, P0, R5.reuse, R250, 0x1 ;  /* 0x000000fa05fa7211 */ /* 0x040fe800078008ff */
[----:B------:R-:W-:Y:S01]  /*6f90*/  LEA.HI.X.SX32 R251, R5, R251, 0x1, P0 ;  /* 0x000000fb05fb7211 */ /* 0x000fe200000f0eff */
[----:B------:R-:W-:Y:S01]  /*6fa0*/  IMAD.MOV.U32 R5, RZ, RZ, c[0x0][0x194] ;  /* 0x00006500ff057624 */ /* 0x000fe200078e00ff */
[C---:B------:R-:W-:Y:S04]  /*6fb0*/  LEA R6, P0, R7.reuse, R250, 0x6 ;  /* 0x000000fa07067211 */ /* 0x040fe800078030ff */
[----:B------:R-:W-:Y:S01]  /*6fc0*/  LEA.HI.X R7, R7, R251, R5, 0x6, P0 ;  /* 0x000000fb07077211 */ /* 0x000fe200000f3405 */
[----:B------:R-:W-:Y:S01]  /*6fd0*/  @!PT LDS RZ, [RZ] ;  /* 0x00000000fffff984 */ /* 0x000fe20000000800 */
[----:B------:R-:W-:Y:S01]  /*6fe0*/  @!PT LDS RZ, [RZ] ;  /* 0x00000000fffff984 */ /* 0x000fe20000000800 */
[----:B------:R-:W-:Y:S01]  /*6ff0*/  @!PT LDS RZ, [RZ] ;  /* 0x00000000fffff984 */ /* 0x000fe20000000800 */
[----:B------:R1:W-:Y:S04]  /*7000*/  LDGSTS.E.BYPASS.LTC128B.128 [R230], [R250.64] ;  /* 0x00000000fae67fae */ /* 0x0003e8000b901d44 */
        /* <DEDUP_REMOVED lines=8> */
.L_x_572:
        /* <DEDUP_REMOVED lines=218> */
.L_x_574:
        /* <DEDUP_REMOVED lines=18> */
.L_x_575:
        /* <DEDUP_REMOVED lines=9> */
[----:B-1----:R-:W-:Y:S01]  /*7fe0*/  IMAD.WIDE.U32 R6, R4, c[0x0][0x3a0], R72 ;  /* 0x0000e80004067a25 */ /* 0x002fe200078e0048 */
        /* <DEDUP_REMOVED lines=8> */
[----:B------:R1:W2:Y:S01]  /*8070*/  LDS.128 R64, [R230+0x11000] ;  /* 0x01100000e6407984 */ /* 0x0002a20000000c00 */
[----:B------:R-:W-:Y:S01]  /*8080*/  IMAD.U32 R4, RZ, RZ, UR38 ;  /* 0x00000026ff047e24 */ /* 0x000fe2000f8e00ff */
[----:B------:R-:W-:Y:S02]  /*8090*/  UIMAD UR7, UR38, UR9, UR7 ;  /* 0x00000009260772a4 */ /* 0x000fe4000f8e0207 */
[----:B------:R1:W3:Y:S01]  /*80a0*/  LDS.128 R60, [R230+0x13000] ;  /* 0x01300000e63c7984 */ /* 0x0002e20000000c00 */
[----:B------:R-:W-:-:S03]  /*80b0*/  IMAD.WIDE.U32 R74, R4, c[0x0][0x3b8], R74 ;  /* 0x0000ee00044a7a25 */ /* 0x000fc600078e004a */
[----:B------:R1:W4:Y:S02]  /*80c0*/  LDS.128 R56, [R230+0x15000] ;  /* 0x01500000e6387984 */ /* 0x0003240000000c00 */
        /* <DEDUP_REMOVED lines=15> */
[----:B------:R-:W3:Y:S02]  /*81c0*/  LDS.128 R8, [R230+0x12000] ;  /* 0x01200000e6087984 */ /* 0x000ee40000000c00 */
[----:B------:R-:W-:-:S02]  /*81d0*/  IMAD R69, R231, c[0x0][0x3a4], R70 ;  /* 0x0000e900e7457a24 */ /* 0x000fc400078e0246 */
[----:B------:R-:W4:Y:S01]  /*81e0*/  LDS.128 R4, [R230+0x10000] ;  /* 0x01000000e6047984 */ /* 0x000f220000000c00 */
[----:B------:R-:W-:-:S03]  /*81f0*/  IMAD.WIDE.U32 R76, R231, c[0x0][0x3a0], R76 ;  /* 0x0000e800e74c7a25 */ /* 0x000fc600078e004c */
[----:B------:R-:W1:Y:S02]  /*8200*/  LDS.128 R16, [R230+0x16000] ;  /* 0x01600000e6107984 */ /* 0x000e640000000c00 */
[----:B------:R-:W-:Y:S02]  /*8210*/  IADD3 R69, R69, R77, RZ ;  /* 0x0000004d45457210 */ /* 0x000fe40007ffe0ff */
[----:B------:R-:W-:-:S04]  /*8220*/  LEA R78, P0, R76, c[0x0][0x340], 0x1 ;  /* 0x0000d0004c4e7a11 */ /* 0x000fc800078008ff */
[----:B------:R-:W-:-:S05]  /*8230*/  LEA.HI.X R79, R76, c[0x0][0x344], R69, 0x1, P0 ;  /* 0x0000d1004c4f7a11 */ /* 0x000fca00000f0c45 */
[----:B--2---:R2:W-:Y:S04]  /*8240*/  STG.E.128 [R78.64+0x100], R12 ;  /* 0x0001000c4e007986 */ /* 0x0045e8000c101d04 */
[----:B---3--:R2:W-:Y:S04]  /*8250*/  STG.E.128 [R78.64+0x80], R8 ;  /* 0x000080084e007986 */ /* 0x0085e8000c101d04 */
[----:B----4-:R2:W-:Y:S04]  /*8260*/  STG.E.128 [R78.64], R4 ;  /* 0x000000044e007986 */ /* 0x0105e8000c101d04 */
[----:B-1----:R2:W-:Y:S02]  /*8270*/  STG.E.128 [R78.64+0x180], R16 ;  /* 0x000180104e007986 */ /* 0x0025e4000c101d04 */
.L_x_577:
[----:B--23--:R-:W-:Y:S05]  /*8280*/  BSYNC B0 ;  /* 0x0000000000007941 */ /* 0x00cfea0003800000 */
.L_x_576:
        /* <DEDUP_REMOVED lines=13> */
[----:B------:R2:W-:Y:S04]  /*8360*/  STG.E.128 [R8.64], R64 ;  /* 0x0000004008007986 */ /* 0x0005e8000c101d04 */
[----:B------:R2:W-:Y:S04]  /*8370*/  STG.E.128 [R8.64+0x80], R60 ;  /* 0x0000803c08007986 */ /* 0x0005e8000c101d04 */
[----:B----4-:R2:W-:Y:S04]  /*8380*/  STG.E.128 [R8.64+0x100], R56 ;  /* 0x0001003808007986 */ /* 0x0105e8000c101d04 */
[----:B-1----:R2:W-:Y:S02]  /*8390*/  STG.E.128 [R8.64+0x180], R52 ;  /* 0x0001803408007986 */ /* 0x0025e4000c101d04 */
.L_x_579:
[----:B------:R-:W-:Y:S05]  /*83a0*/  BSYNC B0 ;  /* 0x0000000000007941 */ /* 0x000fea0003800000 */
.L_x_578:
        /* <DEDUP_REMOVED lines=16> */
[----:B--2---:R-:W-:Y:S01]  /*84b0*/  MOV R8, R6 ;  /* 0x0000000600087202 */ /* 0x004fe20000000f00 */
[----:B------:R-:W-:Y:S01]  /*84c0*/  IMAD R4, R68, c[0x0][0x3a8], RZ ;  /* 0x0000ea0044047a24 */ /* 0x000fe200078e02ff */
[----:B------:R-:W-:-:S03]  /*84d0*/  MOV R9, R5 ;  /* 0x0000000500097202 */ /* 0x000fc60000000f00 */
[C---:B------:R-:W-:Y:S02]  /*84e0*/  IMAD R4, R231.reuse, c[0x0][0x3ac], R4 ;  /* 0x0000eb00e7047a24 */ /* 0x040fe400078e0204 */
[----:B------:R-:W-:-:S05]  /*84f0*/  IMAD.WIDE.U32 R8, R231, c[0x0][0x3a8], R8 ;  /* 0x0000ea00e7087a25 */ /* 0x000fca00078e0008 */
[----:B------:R-:W-:Y:S02]  /*8500*/  IADD3 R4, R4, R9, RZ ;  /* 0x0000000904047210 */ /* 0x000fe40007ffe0ff */
[----:B------:R-:W-:-:S04]  /*8510*/  LEA R10, P0, R8, c[0x0][0x348], 0x1 ;  /* 0x0000d200080a7a11 */ /* 0x000fc800078008ff */
[----:B------:R-:W-:-:S05]  /*8520*/  LEA.HI.X R11, R8, c[0x0][0x34c], R4, 0x1, P0 ;  /* 0x0000d300080b7a11 */ /* 0x000fca00000f0c04 */
[----:B-1----:R1:W-:Y:S04]  /*8530*/  STG.E.128 [R10.64], R48 ;  /* 0x000000300a007986 */ /* 0x0023e8000c101d04 */
[----:B------:R1:W-:Y:S04]  /*8540*/  STG.E.128 [R10.64+0x80], R40 ;  /* 0x000080280a007986 */ /* 0x0003e8000c101d04 */
[----:B------:R1:W-:Y:S04]  /*8550*/  STG.E.128 [R10.64+0x100], R32 ;  /* 0x000100200a007986 */ /* 0x0003e8000c101d04 */
[----:B------:R1:W-:Y:S02]  /*8560*/  STG.E.128 [R10.64+0x180], R24 ;  /* 0x000180180a007986 */ /* 0x0003e4000c101d04 */
.L_x_581:
[----:B------:R-:W-:Y:S05]  /*8570*/  BSYNC B0 ;  /* 0x0000000000007941 */ /* 0x000fea0003800000 */
.L_x_580:
[----:B------:R-:W-:Y:S05]  /*8580*/  @P1 BRA `(.L_x_568) ;  /* 0x000000e000001947 */ /* 0x000fea0003800000 */
[----:B------:R-:W-:Y:S01]  /*8590*/  IADD3 R4, P0, R231, 0x20, RZ ;  /* 0x00000020e7047810 */ /* 0x000fe20007f1e0ff */
[----:B--2---:R-:W-:Y:S01]  /*85a0*/  IMAD.MOV.U32 R8, RZ, RZ, R6 ;  /* 0x000000ffff087224 */ /* 0x004fe200078e0006 */
[----:B------:R-:W-:-:S03]  /*85b0*/  MOV R9, R5 ;  /* 0x0000000500097202 */ /* 0x000fc60000000f00 */
[----:B------:R-:W-:Y:S02]  /*85c0*/  IMAD.X R7, RZ, RZ, R68, P0 ;  /* 0x000000ffff077224 */ /* 0x000fe400000e0644 */
[----:B------:R-:W-:-:S04]  /*85d0*/  IMAD.WIDE.U32 R8, R4, c[0x0][0x3a8], R8 ;  /* 0x0000ea0004087a25 */ /* 0x000fc800078e0008 */
[----:B------:R-:W-:-:S04]  /*85e0*/  IMAD R7, R7, c[0x0][0x3a8], RZ ;  /* 0x0000ea0007077a24 */ /* 0x000fc800078e02ff */
[----:B------:R-:W-:Y:S01]  /*85f0*/  IMAD R7, R4, c[0x0][0x3ac], R7 ;  /* 0x0000eb0004077a24 */ /* 0x000fe200078e0207 */
[----:B------:R-:W-:-:S04]  /*8600*/  LEA R4, P0, R8, c[0x0][0x348], 0x1 ;  /* 0x0000d20008047a11 */ /* 0x000fc800078008ff */
[----:B------:R-:W-:-:S04]  /*8610*/  IADD3 R7, R7, R9, RZ ;  /* 0x0000000907077210 */ /* 0x000fc80007ffe0ff */
[----:B------:R-:W-:-:S05]  /*8620*/  LEA.HI.X R5, R8, c[0x0][0x34c], R7, 0x1, P0 ;  /* 0x0000d30008057a11 */ /* 0x000fca00000f0c07 */
[----:B-1----:R1:W-:Y:S04]  /*8630*/  STG.E.128 [R4.64], R44 ;  /* 0x0000002c04007986 */ /* 0x0023e8000c101d04 */
[----:B------:R1:W-:Y:S04]  /*8640*/  STG.E.128 [R4.64+0x80], R36 ;  /* 0x0000802404007986 */ /* 0x0003e8000c101d04 */
[----:B------:R1:W-:Y:S04]  /*8650*/  STG.E.128 [R4.64+0x100], R28 ;  /* 0x0001001c04007986 */ /* 0x0003e8000c101d04 */
[----:B------:R1:W-:Y:S02]  /*8660*/  STG.E.128 [R4.64+0x180], R20 ;  /* 0x0001801404007986 */ /* 0x0003e4000c101d04 */
.L_x_568:
[----:B------:R-:W-:Y:S05]  /*8670*/  BSYNC B1 ;  /* 0x0000000000017941 */ /* 0x000fea0003800000 */
.L_x_554:
        /* <DEDUP_REMOVED lines=11> */
.L_x_582:
[----:B------:R-:W-:Y:S05]  /*8730*/  EXIT ;  /* 0x000000000000794d */ /* 0x000fea0003800000 */
.L_x_584:
        /* <DEDUP_REMOVED lines=12> */
.L_x_2016:


//--------------------- .text._ZN5flash44flash_bwd_dq_dk_dv_loop_seqk_parallel_kernelI23Flash_bwd_kernel_traitsILi256ELi64ELi64ELi8ELi4ELi2ELi2ELb0ELb1EN7cutlass6half_tE19Flash_kernel_traitsILi256ELi64ELi64ELi8ES3_EELb0ELb0ELb1ELb1ELb0ELb0ELb0EEEvNS_16Flash_bwd_paramsE --------------------------
	.section	.text._ZN5flash44flash_bwd_dq_dk_dv_loop_seqk_parallel_kernelI23Flash_bwd_kernel_traitsILi256ELi64ELi64ELi8ELi4ELi2ELi2ELb0ELb1EN7cutlass6half_tE19Flash_kernel_traitsILi256ELi64ELi64ELi8ES3_EELb0ELb0ELb1ELb1ELb0ELb0ELb0EEEvNS_16Flash_bwd_paramsE,"ax",@progbits
	.sectioninfo	@"SHI_REGISTERS=254"
	.align	128
        .global         _ZN5flash44flash_bwd_dq_dk_dv_loop_seqk_parallel_kernelI23Flash_bwd_kernel_traitsILi256ELi64ELi64ELi8ELi4ELi2ELi2ELb0ELb1EN7cutlass6half_tE19Flash_kernel_traitsILi256ELi64ELi64ELi8ES3_EELb0ELb0ELb1ELb1ELb0ELb0ELb0EEEvNS_16Flash_bwd_paramsE
        .type           _ZN5flash44flash_bwd_dq_dk_dv_loop_seqk_parallel_kernelI23Flash_bwd_kernel_traitsILi256ELi64ELi64ELi8ELi4ELi2ELi2ELb0ELb1EN7cutlass6half_tE19Flash_kernel_traitsILi256ELi64ELi64ELi8ES3_EELb0ELb0ELb1ELb1ELb0ELb0ELb0EEEvNS_16Flash_bwd_paramsE,@function
        .size           _ZN5flash44flash_bwd_dq_dk_dv_loop_seqk_parallel_kernelI23Flash_bwd_kernel_traitsILi256ELi64ELi64ELi8ELi4ELi2ELi2ELb0ELb1EN7cutlass6half_tE19Flash_kernel_traitsILi256ELi64ELi64ELi8ES3_EELb0ELb0ELb1ELb1ELb0ELb0ELb0EEEvNS_16Flash_bwd_paramsE,(.L_x_2017 - _ZN5flash44flash_bwd_dq_dk_dv_loop_seqk_parallel_kernelI23Flash_bwd_kernel_traitsILi256ELi64ELi64ELi8ELi4ELi2ELi2ELb0ELb1EN7cutlass6half_tE19Flash_kernel_traitsILi256ELi64ELi64ELi8ES3_EELb0ELb0ELb1ELb1ELb0ELb0ELb0EEEvNS_16Flash_bwd_paramsE)
        .other          _ZN5flash44flash_bwd_dq_dk_dv_loop_seqk_parallel_kernelI23Flash_bwd_kernel_traitsILi256ELi64ELi64ELi8ELi4ELi2ELi2ELb0ELb1EN7cutlass6half_tE19Flash_kernel_traitsILi256ELi64ELi64ELi8ES3_EELb0ELb0ELb1ELb1ELb0ELb0ELb0EEEvNS_16Flash_bwd_paramsE,@"STO_CUDA_ENTRY STV_DEFAULT"
_ZN5flash44flash_bwd_dq_dk_dv_loop_seqk_parallel_kernelI23Flash_bwd_kernel_traitsILi256ELi64ELi64ELi8ELi4ELi2ELi2ELb0ELb1EN7cutlass6half_tE19Flash_kernel_traitsILi256ELi64ELi64ELi8ES3_EELb0ELb0ELb1ELb1ELb0ELb0ELb0EEEvNS_16Flash_bwd_paramsE:
.text._ZN5flash44flash_bwd_dq_dk_dv_loop_seqk_parallel_kernelI23Flash_bwd_kernel_traitsILi256ELi64ELi64ELi8ELi4ELi2ELi2ELb0ELb1EN7cutlass6half_tE19Flash_kernel_traitsILi256ELi64ELi64ELi8ES3_EELb0ELb0ELb1ELb1ELb0ELb0ELb0EEEvNS_16Flash_bwd_paramsE:
        /* <DEDUP_REMOVED lines=88> */
[----:B------:R-:W-:Y:S01]  /*0580*/  ULDC.64 UR4, c[0x0][0x118] ;  /* 0x0000460000047ab9 */ /* 0x000fe20000000a00 */
[----:B------:R-:W-:Y:S01]  /*0590*/  ISETP.NE.U32.AND P0, PT, R0, 0x1, PT ;  /* 0x000000010000780c */ /* 0x000fe20003f05070 */
[----:B------:R-:W-:Y:S01]  /*05a0*/  ULOP3.LUT UR58, UR37, UR58, URZ, 0x3c, !UPT ;  /* 0x0000003a253a7292 */ /* 0x000fe2000f8e3c3f */
[----:B------:R-:W-:Y:S01]  /*05b0*/  LOP3.LUT R0, R8, 0x10, R15, 0xf8, !PT ;  /* 0x0000001008007812 */ /* 0x000fe200078ef80f */
[----:B------:R-:W-:Y:S01]  /*05c0*/  UISETP.NE.AND UP6, UPT, UR10, URZ, UPT ;  /* 0x0000003f0a00728c */ /* 0x000fe2000bfc5270 */
[----:B------:R-:W-:Y:S01]  /*05d0*/  LEA.HI R4, R4, R11, RZ, 0x2 ;  /* 0x0000000b04047211 */ /* 0x000fe200078f10ff */
[----:B------:R-:W-:Y:S01]  /*05e0*/  USHF.R.S32.HI UR59, URZ, 0x1f, UR37 ;  /* 0x0000001f3f3b7899 */ /* 0x000fe20008011425 */
[----:B------:R-:W-:Y:S01]  /*05f0*/  LOP3.LUT R10, R9, 0x38, R232, 0xf8, !PT ;  /* 0x00000038090a7812 */ /* 0x000fe200078ef8e8 */
[----:B------:R-:W-:Y:S01]  /*0600*/  USHF.R.S32.HI UR61, URZ, 0x1f, UR36 ;  /* 0x0000001f3f3d7899 */ /* 0x000fe20008011424 */
[----:B------:R-:W-:Y:S01]  /*0610*/  LOP3.LUT R222, R8, 0x8, R17, 0xf8, !PT ;  /* 0x0000000808de7812 */ /* 0x000fe200078ef811 */
[----:B------:R-:W-:Y:S01]  /*0620*/  USHF.R.S32.HI UR60, URZ, 0x1f, UR37 ;  /* 0x0000001f3f3c7899 */ /* 0x000fe20008011425 */
[----:B------:R-:W-:Y:S01]  /*0630*/  SHF.R.U32.HI R15, RZ, 0x3, R8 ;  /* 0x00000003ff0f7819 */ /* 0x000fe20000011608 */
[----:B------:R-:W-:Y:S01]  /*0640*/  UIMAD.WIDE.U32 UR44, UR38, UR46, URZ ;  /* 0x0000002e262c72a5 */ /* 0x000fe2000f8e003f */
[----:B------:R-:W-:Y:S01]  /*0650*/  SHF.R.U32.HI R9, RZ, 0x3, R9 ;  /* 0x00000003ff097819 */ /* 0x000fe20000011609 */
[----:B------:R-:W-:Y:S01]  /*0660*/  UIMAD UR53, UR39, UR46, URZ ;  /* 0x0000002e273572a4 */ /* 0x000fe2000f8e023f */
[CC--:B------:R-:W-:Y:S01]  /*0670*/  LEA.HI R11, R19.reuse, R224.reuse, RZ, 0x7 ;  /* 0x000000e0130b7211 */ /* 0x0c0fe200078f38ff */
[----:B------:R-:W-:Y:S01]  /*0680*/  USHF.R.S32.HI UR55, URZ, 0x1f, UR49 ;  /* 0x0000001f3f377899 */ /* 0x000fe20008011431 */
[----:B------:R-:W-:Y:S01]  /*0690*/  LEA.HI R8, R19, R224, RZ, 0x6 ;  /* 0x000000e013087211 */ /* 0x000fe200078f30ff */
[----:B------:R-:W-:Y:S01]  /*06a0*/  UIMAD UR52, UR6, UR52, URZ ;  /* 0x00000034063472a4 */ /* 0x000fe2000f8e023f */
[----:B------:R-:W-:Y:S01]  /*06b0*/  LOP3.LUT R9, R10, R9, RZ, 0x3c, !PT ;  /* 0x000000090a097212 */ /* 0x000fe200078e3cff */
[----:B------:R-:W-:Y:S01]  /*06c0*/  IMAD.SHL.U32 R10, R6, 0x200, RZ ;  /* 0x00000200060a7824 */ /* 0x000fe200078e00ff */
[----:B------:R-:W-:Y:S01]  /*06d0*/  SHF.R.S32.HI R11, RZ, 0x7, R11 ;  /* 0x00000007ff0b7819 */ /* 0x000fe2000001140b */
[----:B------:R-:W-:Y:S01]  /*06e0*/  @!UP5 UIMAD UR51, UR7, UR51, URZ ;  /* 0x000000330733d2a4 */ /* 0x000fe2000f8e023f */
[----:B------:R-:W-:Y:S01]  /*06f0*/  SHF.R.S32.HI R8, RZ, 0x6, R8 ;  /* 0x00000006ff087819 */ /* 0x000fe20000011408 */
[----:B------:R-:W-:Y:S01]  /*0700*/  USHF.R.S32.HI UR50, URZ, 0x1f, UR43 ;  /* 0x0000001f3f327899 */ /* 0x000fe2000801142b */
        /* <DEDUP_REMOVED lines=71> */
[----:B------:R-:W-:Y:S01]  /*0b80*/  IMAD.IADD R238, R235, 0x1, R6 ;  /* 0x00000001ebee7824 */ /* 0x000fe200078e0206 */
[----:B------:R-:W-:Y:S01]  /*0b90*/  ULDC UR42, c[0x0][0x2e8] ;  /* 0x0000ba00002a7ab9 */ /* 0x000fe20000000800 */
[----:B------:R-:W-:-:S02]  /*0ba0*/  IMAD.SHL.U32 R217, R217, 0x2, RZ ;  /* 0x00000002d9d97824 */ /* 0x000fc400078e00ff */
[----:B------:R-:W-:Y:S02]  /*0bb0*/  IMAD.IADD R239, R6, 0x1, R237 ;  /* 0x0000000106ef7824 */ /* 0x000fe400078e02ed */
[--C-:B------:R-:W-:Y:S02]  /*0bc0*/  IMAD.IADD R220, R223, 0x1, R4.reuse ;  /* 0x00000001dfdc7824 */ /* 0x100fe400078e0204 */
[----:B------:R-:W-:Y:S02]  /*0bd0*/  IMAD.IADD R219, R221, 0x1, R4 ;  /* 0x00000001dddb7824 */ /* 0x000fe400078e0204 */
[----:B------:R-:W-:Y:S02]  /*0be0*/  IMAD.IADD R213, R213, 0x1, R214 ;  /* 0x00000001d5d57824 */ /* 0x000fe400078e02d6 */
.L_x_631:
        /* <DEDUP_REMOVED lines=14> */
[----:B-1----:R-:W-:Y:S01]  /*0cd0*/  IMAD.U32 R12, RZ, RZ, UR6 ;  /* 0x00000006ff0c7e24 */ /* 0x002fe2000f8e00ff */
[----:B------:R-:W-:Y:S02]  /*0ce0*/  UISETP.NE.AND UP4, UPT, UR14, URZ, UPT ;  /* 0x0000003f0e00728c */ /* 0x000fe4000bf85270 */
[----:B------:R-:W-:Y:S01]  /*0cf0*/  UISETP.EQ.U32.AND UP2, UPT, URZ, UR8, UPT ;  /* 0x000000083f00728c */ /* 0x000fe2000bf42070 */
[----:B------:R-:W-:Y:S01]  /*0d00*/  IMAD.U32 R13, RZ, RZ, UR7 ;  /* 0x00000007ff0d7e24 */ /* 0x000fe2000f8e00ff */
[----:B------:R-:W-:-:S02]  /*0d10*/  @UP3 UIADD3 UR6, UP0, UR13, UR10, URZ ;  /* 0x0000000a0d063290 */ /* 0x000fc4000ff1e03f */
[----:B------:R-:W-:Y:S02]  /*0d20*/  UISETP.EQ.OR.EX UP2, UPT, URZ, UR9, !UP4, UP2 ;  /* 0x000000093f00728c */ /* 0x000fe4000e742720 */
[----:B------:R-:W-:Y:S01]  /*0d30*/  @UP3 UIADD3.X UR7, UR12, UR11, URZ, UP0, !UPT ;  /* 0x0000000b0c073290 */ /* 0x000fe200087fe43f */
[----:B--2---:R-:W2:Y:S01]  /*0d40*/  @P2 LDG.E R9, [R12.64] ;  /* 0x000000040c092981 */ /* 0x004ea2000c1e1900 */
[----:B------:R-:W-:Y:S02]  /*0d50*/  UIADD3 UR8, UP0, UR13, UR8, URZ ;  /* 0x000000080d087290 */ /* 0x000fe4000ff1e03f */
[----:B------:R-:W-:Y:S01]  /*0d60*/  PLOP3.LUT P1, PT, PT, PT, UP2, 0x80, 0x0 ;  /* 0x000000000000781c */ /* 0x000fe20003f2f028 */
[----:B---3--:R-:W3:Y:S01]  /*0d70*/  @P2 LDG.E R4, [R12.64+0x4] ;  /* 0x000004040c042981 */ /* 0x008ee2000c1e1900 */
[----:B------:R-:W-:Y:S01]  /*0d80*/  UIADD3.X UR9, UR12, UR9, URZ, UP0, !UPT ;  /* 0x000000090c097290 */ /* 0x000fe200087fe43f */
[----:B------:R-:W-:Y:S01]  /*0d90*/  PLOP3.LUT P0, PT, PT, PT, UP3, 0x80, 0x0 ;  /* 0x000000000000781c */ /* 0x000fe20003f0f038 */
[----:B------:R-:W-:-:S02]  /*0da0*/  IMAD.U32 R6, RZ, RZ, UR8 ;  /* 0x00000008ff067e24 */ /* 0x000fc4000f8e00ff */
[----:B------:R-:W-:Y:S02]  /*0db0*/  IMAD.U32 R10, RZ, RZ, UR6 ;  /* 0x00000006ff0a7e24 */ /* 0x000fe4000f8e00ff */
[----:B------:R-:W-:Y:S02]  /*0dc0*/  IMAD.U32 R7, RZ, RZ, UR9 ;  /* 0x00000009ff077e24 */ /* 0x000fe4000f8e00ff */
[----:B------:R-:W-:-:S03]  /*0dd0*/  IMAD.U32 R11, RZ, RZ, UR7 ;  /* 0x00000007ff0b7e24 */ /* 0x000fc6000f8e00ff */
[----:B------:R-:W4:Y:S04]  /*0de0*/  @!P1 LDG.E R8, [R6.64] ;  /* 0x0000000406089981 */ /* 0x000f28000c1e1900 */
        /* <DEDUP_REMOVED lines=11> */
[----:B--2---:R-:W1:Y:S08]  /*0ea0*/  @P2 R2UR UR16, R9 ;  /* 0x00000000091023c2 */ /* 0x004e7000000e0000 */
[----:B---3--:R-:W1:Y:S08]  /*0eb0*/  @P2 R2UR UR11, R4 ;  /* 0x00000000040b23c2 */ /* 0x008e7000000e0000 */
[----:B----4-:R2:W3:Y:S01]  /*0ec0*/  @!P1 R2UR UR30, R8 ;  /* 0x00000000081e93c2 */ /* 0x0104e200000e0000 */
[----:B------:R-:W-:-:S04]  /*0ed0*/  ISETP.NE.U32.AND P1, PT, RZ, c[0x0][0x248], PT ;  /* 0x00009200ff007a0c */ /* 0x000fc80003f25070 */
[----:B------:R-:W-:-:S03]  /*0ee0*/  ISETP.NE.AND.EX P1, PT, RZ, c[0x0][0x24c], PT, P1 ;  /* 0x00009300ff007a0c */ /* 0x000fc60003f25310 */
[----:B-----5:R2:W4:Y:S01]  /*0ef0*/  @P0 R2UR UR25, R5 ;  /* 0x00000000051903c2 */ /* 0x02052200000e0000 */
[----:B------:R-:W-:Y:S01]  /*0f00*/  IADD3 R12, P0, R230, UR6, RZ ;  /* 0x00000006e60c7c10 */ /* 0x000fe2000ff1e0ff */
[----:B-1----:R-:W-:Y:S01]  /*0f10*/  @UP1 UIADD3 UR11, UR11, -UR16, URZ ;  /* 0x800000100b0b1290 */ /* 0x002fe2000fffe03f */
[----:B------:R-:W-:-:S06]  /*0f20*/  SHF.R.S32.HI R4, RZ, 0x1f, R230 ;  /* 0x0000001fff047819 */ /* 0x000fcc00000114e6 */
[----:B------:R-:W-:Y:S01]  /*0f30*/  @!UP1 ULDC UR11, c[0x0][0x214] ;  /* 0x00008500000b9ab9 */ /* 0x000fe20000000800 */
[----:B------:R-:W-:Y:S01]  /*0f40*/  LEA.HI.X.SX32 R11, R11, R4, 0x1, P0 ;  /* 0x000000040b0b7211 */ /* 0x000fe200000f0eff */
[----:B------:R-:W-:Y:S05]  /*0f50*/  @!P1 BRA `(.L_x_585) ;  /* 0x0000007000009947 */ /* 0x000fea0003800000 */
[----:B---3--:R-:W-:-:S13]  /*0f60*/  PLOP3.LUT P0, PT, PT, PT, UP4, 0x80, 0x0 ;  /* 0x000000000000781c */ /* 0x008fda0003f0f048 */
[----:B--2---:R-:W2:Y:S04]  /*0f70*/  @P0 LDG.E R5, [R6.64+0x4] ;  /* 0x0000040406050981 */ /* 0x004ea8000c1e1900 */
[----:B------:R-:W3:Y:S01]  /*0f80*/  @!P0 LDG.E R8, [R6.64] ;  /* 0x0000000406088981 */ /* 0x000ee2000c1e1900 */
[----:B--2---:R-:W1:Y:S02]  /*0f90*/  @P0 R2UR UR6, R5 ;  /* 0x00000000050603c2 */ /* 0x004e6400000e0000 */
[----:B-1----:R-:W-:-:S11]  /*0fa0*/  @UP4 UIADD3 UR8, UR6, -UR30, URZ ;  /* 0x8000001e06084290 */ /* 0x002fd6000fffe03f */
[----:B---3--:R1:W2:Y:S01]  /*0fb0*/  @!P0 R2UR UR8, R8 ;  /* 0x00000000080883c2 */ /* 0x0082a200000e0000 */
[----:B------:R-:W-:-:S07]  /*0fc0*/  DEPBAR.LE SB1, 0x0, {2} ;  /* 0x000090040000791a */ /* 0x000fce0000000000 */
.L_x_585:
        /* <DEDUP_REMOVED lines=9> */
[----:B--2---:R-:W2:Y:S01]  /*1060*/  @P0 LDG.E R5, [R6.64] ;  /* 0x0000000406050981 */ /* 0x004ea2000c1e1900 */
[----:B------:R-:W-:Y:S02]  /*1070*/  @!UP2 UISETP.NE.U32.AND UP0, UPT, URZ, UR6, UPT ;  /* 0x000000063f00a28c */ /* 0x000fe4000bf05070 */
[----:B------:R-:W-:Y:S02]  /*1080*/  ULDC UR10, c[0x0][0x21c] ;  /* 0x00008700000a7ab9 */ /* 0x000fe40000000800 */
[----:B------:R-:W-:Y:S02]  /*1090*/  @!UP2 UISETP.NE.AND.EX UP0, UPT, URZ, UR7, UPT, UP0 ;  /* 0x000000073f00a28c */ /* 0x000fe4000bf05300 */
[----:B------:R-:W-:Y:S02]  /*10a0*/  USHF.L.U32 UR19, UR24, 0x6, URZ ;  /* 0x0000000618137899 */ /* 0x000fe4000800063f */
[----:B------:R-:W-:Y:S01]  /*10b0*/  @!UP2 USEL UR6, URZ, UR10, !UP0 ;  /* 0x0000000a3f06a287 */ /* 0x000fe2000c000000 */
[----:B--2---:R-:W1:Y:S02]  /*10c0*/  @P0 R2UR UR9, R5 ;  /* 0x00000000050903c2 */ /* 0x004e6400000e0000 */
[----:B-1--4-:R-:W-:-:S02]  /*10d0*/  @UP2 UIADD3 UR7, UR9, -UR25, URZ ;  /* 0x8000001909072290 */ /* 0x012fc4000fffe03f */
        /* <DEDUP_REMOVED lines=18> */
[----:B------:R-:W-:Y:S02]  /*1200*/  UISETP.NE.AND UP0, UPT, UR30, -0x1, UPT ;  /* 0xffffffff1e00788c */ /* 0x000fe4000bf05270 */
        /* <DEDUP_REMOVED lines=31> */
.L_x_587:
[----:B------:R-:W-:Y:S01]  /*1400*/  IABS R7, c[0x0][0x1c8] ;  /* 0x0000720000077a13 */ /* 0x000fe20000000000 */
[----:B------:R-:W-:Y:S01]  /*1410*/  @UP0 UIADD3 UR6, UR25, UR30, URZ ;  /* 0x0000001e19060290 */ /* 0x000fe2000fffe03f */
[----:B------:R-:W-:Y:S01]  /*1420*/  ISETP.LE.AND P0, PT, RZ, UR58, PT ;  /* 0x0000003aff007c0c */ /* 0x000fe2000bf03270 */
[----:B------:R-:W-:Y:S01]  /*1430*/  ULDC.64 UR12, c[0x0][0x1a0] ;  /* 0x00006800000c7ab9 */ /* 0x000fe20000000a00 */
[----:B------:R-:W1:Y:S01]  /*1440*/  I2F.RP R13, R7 ;  /* 0x00000007000d7306 */ /* 0x000e620000209400 */
[----:B------:R-:W-:-:S04]  /*1450*/  @UP0 UIMAD.WIDE.U32 UR8, UR6, UR12, URZ ;  /* 0x0000000c060802a5 */ /* 0x000fc8000f8e003f */
[----:B------:R-:W-:-:S03]  /*1460*/  @UP0 UIMAD UR26, UR6, UR13, UR9 ;  /* 0x0000000d061a02a4 */ /* 0x000fc6000f8e0209 */
[----:B------:R-:W-:Y:S01]  /*1470*/  @UP0 UMOV UR22, UR8 ;  /* 0x0000000800160c82 */ /* 0x000fe20008000000 */
[----:B-1----:R-:W1:Y:S02]  /*1480*/  MUFU.RCP R8, R13 ;  /* 0x0000000d00087308 */ /* 0x002e640000001000 */
[----:B-1----:R-:W-:-:S06]  /*1490*/  IADD3 R8, R8, 0xffffffe, RZ ;  /* 0x0ffffffe08087810 */ /* 0x002fcc0007ffe0ff */
[----:B------:R-:W1:Y:S02]  /*14a0*/  F2I.FTZ.U32.TRUNC.NTZ R9, R8 ;  /* 0x0000000800097305 */ /* 0x000e64000021f000 */
[----:B-1----:R-:W-:Y:S02]  /*14b0*/  IMAD.MOV R5, RZ, RZ, -R9 ;  /* 0x000000ffff057224 */ /* 0x002fe400078e0a09 */
[----:B------:R-:W-:Y:S02]  /*14c0*/  IMAD.MOV.U32 R8, RZ, RZ, RZ ;  /* 0x000000ffff087224 */ /* 0x000fe400078e00ff */
        /* <DEDUP_REMOVED lines=28> */
.L_x_588:
        /* <DEDUP_REMOVED lines=45> */
.L_x_589:
[----:B------:R-:W-:Y:S02]  /*1960*/  UMOV UR13, UR52 ;  /* 0x00000034000d7c82 */ /* 0x000fe40008000000 */
.L_x_590:
[----:B------:R-:W-:Y:S01]  /*1970*/  UIADD3 UR8, UP4, UP3, UR8, UR43, UR49 ;  /* 0x0000002b08087290 */ /* 0x000fe2000fb9e031 */
[----:B------:R-:W1:Y:S01]  /*1980*/  S2R R9, SR_TID.X ;  /* 0x0000000000097919 */ /* 0x000e620000002100 */
[----:B------:R-:W-:Y:S01]  /*1990*/  IMAD.U32 R6, RZ, RZ, UR5 ;  /* 0x00000005ff067e24 */ /* 0x000fe2000f8e00ff */
[----:B------:R-:W-:Y:S01]  /*19a0*/  UMOV UR16, 0x4 ;  /* 0x0000000400107882 */ /* 0x000fe20000000000 */
[----:B------:R-:W-:Y:S01]  /*19b0*/  IMAD.U32 R5, RZ, RZ, UR4 ;  /* 0x00000004ff057e24 */ /* 0x000fe2000f8e00ff */
[----:B------:R-:W-:Y:S01]  /*19c0*/  UIADD3 UR32, UP2, UP1, UR17, UR8, UR29 ;  /* 0x0000000811207290 */ /* 0x000fe2000f95e01d */
[--C-:B------:R-:W-:Y:S01]  /*19d0*/  SHF.R.S32.HI R233, RZ, 0x1f, R232.reuse ;  /* 0x0000001fffe97819 */ /* 0x100fe200000114e8 */
        /* <DEDUP_REMOVED lines=8> */
[----:B------:R-:W-:Y:S01]  /*1a60*/  ULDC.64 UR4, c[0x0][0x3c8] ;  /* 0x0000f20000047ab9 */ /* 0x000fe20000000a00 */
[----:B------:R-:W-:Y:S01]  /*1a70*/  IMAD.WIDE.U32 R22, R15, c[0x0][0x190], R232 ;  /* 0x000064000f167a25 */ /* 0x000fe200078e00e8 */
[----:B------:R-:W-:Y:S01]  /*1a80*/  UIMAD UR12, UR37, UR9, UR6 ;  /* 0x00000009250c72a4 */ /* 0x000fe2000f8e0206 */
[----:B------:R-:W-:Y:S02]  /*1a90*/  BSSY B1, `(.L_x_586) ;  /* 0x000089f000017945 */ /* 0x000fe40003800000 */
[----:B------:R-:W-:Y:S01]  /*1aa0*/  ULDC.64 UR8, c[0x0][0x370] ;  /* 0x0000dc0000087ab9 */ /* 0x000fe20000000a00 */
[----:B------:R-:W-:Y:S01]  /*1ab0*/  IMAD.WIDE.U32 R20, R20, c[0x0][0x370], R16 ;  /* 0x0000dc0014147a25 */ /* 0x000fe200078e0010 */
[----:B------:R-:W-:-:S03]  /*1ac0*/  UIMAD UR6, UR34, UR8, URZ ;  /* 0x00000008220672a4 */ /* 0x000fc6000f8e023f */
[----:B------:R-:W-:Y:S01]  /*1ad0*/  IMAD.U32 R16, RZ, RZ, UR37 ;  /* 0x00000025ff107e24 */ /* 0x000fe2000f8e00ff */
[----:B------:R-:W-:-:S03]  /*1ae0*/  UIMAD UR14, UR15, UR9, UR6 ;  /* 0x000000090f0e72a4 */ /* 0x000fc6000f8e0206 */
[----:B------:R-:W-:Y:S02]  /*1af0*/  ULDC.64 UR8, c[0x0][0x378] ;  /* 0x0000de0000087ab9 */ /* 0x000fe40000000a00 */
[----:B------:R-:W-:Y:S01]  /*1b00*/  UIMAD UR6, UR59, UR8, URZ ;  /* 0x000000083b0672a4 */ /* 0x000fe2000f8e023f */
[----:B------:R-:W-:Y:S01]  /*1b10*/  IADD3 R21, R21, UR14, RZ ;  /* 0x0000000e15157c10 */ /* 0x000fe2000fffe0ff */
[----:B------:R-:W-:Y:S02]  /*1b20*/  UIADD3 UR8, UR15, UR13, URZ ;  /* 0x0000000d0f087290 */ /* 0x000fe4000fffe03f */
[----:B------:R-:W-:Y:S02]  /*1b30*/  UIMAD UR10, UR37, UR9, UR6 ;  /* 0x00000009250a72a4 */ /* 0x000fe4000f8e0206 */
[----:B------:R-:W-:Y:S01]  /*1b40*/  UIMAD.WIDE UR8, UR8, UR16, UR4 ;  /* 0x00000010080872a5 */ /* 0x000fe2000f8e0204 */
[----:B------:R-:W-:Y:S01]  /*1b50*/  IMAD.WIDE.U32 R16, R16, c[0x0][0x378], R20 ;  /* 0x0000de0010107a25 */ /* 0x000fe200078e0014 */
[----:B------:R-:W-:-:S02]  /*1b60*/  UIADD3 UR6, -UR7, UR11, UR19 ;  /* 0x0000000b07067290 */ /* 0x000fc4000fffe113 */
[----:B------:R-:W-:Y:S01]  /*1b70*/  ULDC.64 UR4, c[0x0][0x200] ;  /* 0x0000800000047ab9 */ /* 0x000fe20000000a00 */
[----:B------:R-:W-:Y:S01]  /*1b80*/  IMAD.U32 R20, RZ, RZ, UR37 ;  /* 0x00000025ff147e24 */ /* 0x000fe2000f8e00ff */
[----:B------:R-:W-:Y:S01]  /*1b90*/  ULDC UR13, c[0x0][0x2e8] ;  /* 0x0000ba00000d7ab9 */ /* 0x000fe20000000800 */
[----:B------:R-:W-:Y:S01]  /*1ba0*/  IADD3 R17, R17, UR10, RZ ;  /* 0x0000000a11117c10 */ /* 0x000fe2000fffe0ff */
[----:B------:R-:W-:Y:S02]  /*1bb0*/  UMOV UR18, UR8 ;  /* 0x0000000800127c82 */ /* 0x000fe40008000000 */
[----:B------:R-:W-:Y:S02]  /*1bc0*/  UIADD3 UR8, UR15, UR20, URZ ;  /* 0x000000140f087290 */ /* 0x000fe4000fffe03f */
[----:B------:R-:W-:Y:S01]  /*1bd0*/  UMOV UR17, UR9 ;  /* 0x0000000900117c82 */ /* 0x000fe20008000000 */
[----:B------:R-:W-:Y:S01]  /*1be0*/  IMAD.WIDE.U32 R16, R230, c[0x0][0x370], R16 ;  /* 0x0000dc00e6107a25 */ /* 0x000fe200078e0010 */
[----:B------:R-:W-:Y:S01]  /*1bf0*/  UIMAD.WIDE UR8, UR8, UR16, UR4 ;  /* 0x00000010080872a5 */ /* 0x000fe2000f8e0204 */
[----:B------:R1:W2:Y:S01]  /*1c00*/  R2UR UR5, R6 ;  /* 0x00000000060573c2 */ /* 0x0002a200000e0000 */
[----:B------:R-:W-:-:S02]  /*1c10*/  UIADD3 UR6, UR6, -UR13, URZ ;  /* 0x8000000d06067290 */ /* 0x000fc4000fffe03f */
[----:B------:R-:W-:Y:S02]  /*1c20*/  LEA R244, P3, R16, c[0x0][0x330], 0x1 ;  /* 0x0000cc0010f47a11 */ /* 0x000fe400078608ff */
[----:B------:R-:W-:Y:S02]  /*1c30*/  USHF.R.S32.HI UR20, URZ, 0x1f, UR6 ;  /* 0x0000001f3f147899 */ /* 0x000fe40008011406 */
[----:B------:R-:W-:Y:S01]  /*1c40*/  UMOV UR16, UR8 ;  /* 0x0000000800107c82 */ /* 0x000fe20008000000 */
[----:B------:R3:W4:Y:S01]  /*1c50*/  R2UR UR4, R5 ;  /* 0x00000000050473c2 */ /* 0x00072200000e0000 */
[----:B------:R-:W-:Y:S02]  /*1c60*/  ULEA.HI UR20, UR20, UR6, URZ, 0x6 ;  /* 0x0000000614147291 */ /* 0x000fe4000f8f303f */
[----:B------:R-:W-:Y:S02]  /*1c70*/  UMOV UR15, UR9 ;  /* 0x00000009000f7c82 */ /* 0x000fe40008000000 */
[----:B------:R-:W-:-:S02]  /*1c80*/  USHF.R.S32.HI UR20, URZ, 0x6, UR20 ;  /* 0x000000063f147899 */ /* 0x000fc40008011414 */
[----:B------:R-:W-:Y:S02]  /*1c90*/  UIADD3 UR8, UR35, -0x1, URZ ;  /* 0xffffffff23087890 */ /* 0x000fe4000fffe03f */
[----:B------:R-:W-:-:S04]  /*1ca0*/  UISETP.LT.AND UP1, UPT, URZ, UR20, UPT ;  /* 0x000000143f00728c */ /* 0x000fc8000bf21270 */
[----:B------:R-:W-:Y:S01]  /*1cb0*/  USEL UR20, URZ, UR20, !UP1 ;  /* 0x000000143f147287 */ /* 0x000fe2000c800000 */
[----:B-1----:R-:W-:-:S03]  /*1cc0*/  SHF.R.S32.HI R6, RZ, 0x1f, R9 ;  /* 0x0000001fff067819 */ /* 0x002fc60000011409 */
[----:B------:R-:W-:Y:S01]  /*1cd0*/  UISETP.GT.AND UP1, UPT, UR35, UR20, UPT ;  /* 0x000000142300728c */ /* 0x000fe2000bf24270 */
[----:B------:R-:W-:-:S04]  /*1ce0*/  LEA.HI R7, R6, R9, RZ, 0x5 ;  /* 0x0000000906077211 */ /* 0x000fc800078f28ff */
[----:B------:R-:W-:Y:S02]  /*1cf0*/  LOP3.LUT R6, R7, 0xffffffe0, RZ, 0xc0, !PT ;  /* 0xffffffe007067812 */ /* 0x000fe400078ec0ff */
[----:B------:R-:W-:Y:S02]  /*1d00*/  SHF.R.S32.HI R7, RZ, 0x5, R7 ;  /* 0x00000005ff077819 */ /* 0x000fe40000011407 */
[C---:B---3--:R-:W-:Y:S01]  /*1d10*/  IADD3.X R5, R4.reuse, UR34, RZ, P0, !PT ;  /* 0x0000002204057c10 */ /* 0x048fe200087fe4ff */
[----:B------:R-:W-:Y:S02]  /*1d20*/  IMAD.IADD R6, R9, 0x1, -R6 ;  /* 0x0000000109067824 */ /* 0x000fe400078e0a06 */
[----:B------:R-:W-:Y:S02]  /*1d30*/  IMAD R9, R4, c[0x0][0x370], RZ ;  /* 0x0000dc0004097a24 */ /* 0x000fe400078e02ff */
[----:B------:R-:W-:Y:S02]  /*1d40*/  IMAD R6, R7, UR48, R6 ;  /* 0x0000003007067c24 */ /* 0x000fe4000f8e0206 */
[----:B------:R-:W-:-:S02]  /*1d50*/  IMAD R18, R5, c[0x0][0x190], RZ ;  /* 0x0000640005127a24 */ /* 0x000fc400078e02ff */
[----:B------:R-:W-:Y:S01]  /*1d60*/  IMAD R9, R230, c[0x0][0x374], R9 ;  /* 0x0000dd00e6097a24 */ /* 0x000fe200078e0209 */
[C---:B------:R-:W-:Y:S01]  /*1d70*/  IADD3 R7, P0, R6.reuse, UR32, RZ ;  /* 0x0000002006077c10 */ /* 0x040fe2000ff1e0ff */
[----:B------:R-:W-:Y:S02]  /*1d80*/  IMAD R18, R15, c[0x0][0x194], R18 ;  /* 0x000065000f127a24 */ /* 0x000fe400078e0212 */
[----:B------:R-:W-:Y:S01]  /*1d90*/  IMAD.IADD R9, R17, 0x1, R9 ;  /* 0x0000000111097824 */ /* 0x000fe200078e0209 */
[----:B------:R-:W-:Y:S02]  /*1da0*/  LEA.HI.X.SX32 R6, R6, UR29, 0x1, P0 ;  /* 0x0000001d06067c11 */ /* 0x000fe400080f0eff */
[----:B------:R-:W-:Y:S02]  /*1db0*/  IADD3 R22, P0, R22, UR33, RZ ;  /* 0x0000002116167c10 */ /* 0x000fe4000ff1e0ff */
[----:B------:R-:W-:Y:S02]  /*1dc0*/  LEA R250, P2, R7, c[0x0][0x350], 0x2 ;  /* 0x0000d40007fa7a11 */ /* 0x000fe400078410ff */
[----:B------:R-:W-:-:S02]  /*1dd0*/  IADD3.X R23, R23, UR31, R18, P0, !PT ;  /* 0x0000001f17177c10 */ /* 0x000fc400087fe412 */
        /* <DEDUP_REMOVED lines=26> */
.L_x_592:
        /* <DEDUP_REMOVED lines=18> */
.L_x_593:
        /* <DEDUP_REMOVED lines=34> */
.L_x_595:
[----:B------:R-:W-:Y:S05]  /*22c0*/  BSYNC B0 ;  /* 0x0000000000007941 */ /* 0x000fea0003800000 */
.L_x_594:
        /* <DEDUP_REMOVED lines=21> */
.L_x_597:
[----:B------:R-:W-:Y:S05]  /*2420*/  BSYNC B0 ;  /* 0x0000000000007941 */ /* 0x000fea0003800000 */
.L_x_596:
        /* <DEDUP_REMOVED lines=31> */
.L_x_599:
[----:B------:R-:W-:Y:S05]  /*2620*/  BSYNC B0 ;  /* 0x0000000000007941 */ /* 0x000fea0003800000 */
.L_x_598:
[----:B------:R-:W-:Y:S05]  /*2630*/  @P4 BRA `(.L_x_600) ;  /* 0x00007e4000004947 */ /* 0x000fea0003800000 */
[----:B------:R-:W-:Y:S02]  /*2640*/  IADD3 R6, P0, R230, 0x20, RZ ;  /* 0x00000020e6067810 */ /* 0x000fe40007f1e0ff */
[----:B------:R-:W-:-:S02]  /*2650*/  ISETP.GE.AND P2, PT, R232, c[0x0][0x220], PT ;  /* 0x00008800e8007a0c */ /* 0x000fc40003f46270 */
[----:B------:R-:W-:Y:S01]  /*2660*/  ISETP.GE.AND P1, PT, R229, c[0x0][0x220], PT ;  /* 0x00008800e5007a0c */ /* 0x000fe20003f26270 */
[----:B------:R-:W-:Y:S01]  /*2670*/  IMAD.X R4, RZ, RZ, R4, P0 ;  /* 0x000000ffff047224 */ /* 0x000fe200000e0604 */
[----:B------:R-:W-:-:S03]  /*2680*/  ISETP.GE.AND P0, PT, R228, c[0x0][0x220], PT ;  /* 0x00008800e4007a0c */ /* 0x000fc60003f06270 */
[----:B------:R-:W-:Y:S02]  /*2690*/  IMAD R7, R4, c[0x0][0x3a8], RZ ;  /* 0x0000ea0004077a24 */ /* 0x000fe400078e02ff */
[----:B------:R-:W-:Y:S02]  /*26a0*/  IMAD.MOV.U32 R4, RZ, RZ, R8 ;  /* 0x000000ffff047224 */ /* 0x000fe400078e0008 */
[C---:B------:R-:W-:Y:S02]  /*26b0*/  IMAD R7, R6.reuse, c[0x0][0x3ac], R7 ;  /* 0x0000eb0006077a24 */ /* 0x040fe400078e0207 */
[----:B------:R-:W-:-:S04]  /*26c0*/  IMAD.WIDE.U32 R4, R6, c[0x0][0x3a8], R4 ;  /* 0x0000ea0006047a25 */ /* 0x000fc800078e0004 */
[----:B------:R-:W-:Y:S01]  /*26d0*/  IMAD.IADD R7, R5, 0x1, R7 ;  /* 0x0000000105077824 */ /* 0x000fe200078e0207 */
        /* <DEDUP_REMOVED lines=9> */
.L_x_591:
        /* <DEDUP_REMOVED lines=10> */
[----:B------:R-:W-:Y:S01]  /*2810*/  IMAD R6, R5, c[0x0][0x370], RZ ;  /* 0x0000dc0005067a24 */ /* 0x000fe200078e02ff */
[----:B------:R-:W-:Y:S01]  /*2820*/  ISETP.GE.AND P4, PT, R232, c[0x0][0x220], PT ;  /* 0x00008800e8007a0c */ /* 0x000fe20003f86270 */
[----:B------:R-:W-:Y:S01]  /*2830*/  IMAD.U32 R22, RZ, RZ, UR21 ;  /* 0x00000015ff167e24 */ /* 0x000fe2000f8e00ff */
[----:B------:R-:W-:Y:S01]  /*2840*/  ISETP.GE.AND P3, PT, R229, c[0x0][0x220], PT ;  /* 0x00008800e5007a0c */ /* 0x000fe20003f66270 */
[----:B------:R-:W-:Y:S01]  /*2850*/  IMAD.U32 R23, RZ, RZ, UR23 ;  /* 0x00000017ff177e24 */ /* 0x000fe2000f8e00ff */
[----:B------:R-:W-:Y:S01]  /*2860*/  ISETP.GE.AND P2, PT, R228, c[0x0][0x220], PT ;  /* 0x00008800e4007a0c */ /* 0x000fe20003f46270 */
[----:B------:R-:W-:Y:S01]  /*2870*/  IMAD R5, R15, c[0x0][0x374], R6 ;  /* 0x0000dd000f057a24 */ /* 0x000fe200078e0206 */
[----:B------:R-:W-:Y:S01]  /*2880*/  ISETP.GE.AND P1, PT, R227, c[0x0][0x220], PT ;  /* 0x00008800e3007a0c */ /* 0x000fe20003f26270 */
[----:B------:R-:W-:-:S04]  /*2890*/  IMAD.WIDE.U32 R6, R15, c[0x0][0x370], R22 ;  /* 0x0000dc000f067a25 */ /* 0x000fc800078e0016 */
[----:B------:R-:W-:Y:S01]  /*28a0*/  IMAD.MOV.U32 R22, RZ, RZ, R6 ;  /* 0x000000ffff167224 */ /* 0x000fe200078e0006 */
[----:B------:R-:W-:Y:S01]  /*28b0*/  IADD3 R23, R7, R5, RZ ;  /* 0x0000000507177210 */ /* 0x000fe20007ffe0ff */
[----:B------:R-:W-:Y:S01]  /*28c0*/  IMAD.U32 R5, RZ, RZ, UR37 ;  /* 0x00000025ff057e24 */ /* 0x000fe2000f8e00ff */
[----:B------:R-:W-:Y:S01]  /*28d0*/  MOV R7, 0x2 ;  /* 0x0000000200077802 */ /* 0x000fe20000000f00 */
        /* <DEDUP_REMOVED lines=26> */
.L_x_602:
[----:B------:R-:W-:Y:S05]  /*2a80*/  BSYNC B0 ;  /* 0x0000000000007941 */ /* 0x000fea0003800000 */
.L_x_601:
[----:B--23--:R-:W-:Y:S01]  /*2a90*/  IADD3 R6, R230, 0x20, RZ ;  /* 0x00000020e6067810 */ /* 0x00cfe20007ffe0ff */
        /* <DEDUP_REMOVED lines=18> */
[----:B------:R-:W-:Y:S02]  /*2bc0*/  @!P2 LEA R24, P1, R7, c[0x0][0x330], 0x1 ;  /* 0x0000cc000718aa11 */ /* 0x000fe400078208ff */
        /* <DEDUP_REMOVED lines=22> */
[----:B---3--:R-:W-:-:S04]  /*2d30*/  LEA R22, P0, R7, c[0x0][0x330], 0x1 ;  /* 0x0000cc0007167a11 */ /* 0x008fc800078008ff */
[----:B------:R-:W-:-:S05]  /*2d40*/  LEA.HI.X R23, R7, c[0x0][0x334], R16, 0x1, P0 ;  /* 0x0000cd0007177a11 */ /* 0x000fca00000f0c10 */
[----:B------:R-:W-:Y:S01]  /*2d50*/  @!PT LDS RZ, [RZ] ;  /* 0x00000000fffff984 */ /* 0x000fe20000000800 */
[----:B------:R-:W-:Y:S01]  /*2d60*/  @!PT LDS RZ, [RZ] ;  /* 0x00000000fffff984 */ /* 0x000fe20000000800 */
[----:B------:R-:W-:Y:S01]  /*2d70*/  @!PT LDS RZ, [RZ] ;  /* 0x00000000fffff984 */ /* 0x000fe20000000800 */
[----:B------:R3:W-:Y:S04]  /*2d80*/  LDGSTS.E.BYPASS.LTC128B.128 [R226+0xf000], [R22.64+0x180] ;  /* 0x0f00018016e27fae */ /* 0x0007e8000b901d44 */
.L_x_604:
[----:B------:R-:W-:Y:S05]  /*2d90*/  BSYNC B0 ;  /* 0x0000000000007941 */ /* 0x000fea0003800000 */
.L_x_603:
[----:B------:R4:W-:Y:S01]  /*2da0*/  @P6 STS.128 [R226], RZ ;  /* 0x000000ffe2006388 */ /* 0x0009e20000000c00 */
[----:B------:R-:W-:Y:S03]  /*2db0*/  BSSY B0, `(.L_x_605) ;  /* 0x000002a000007945 */ /* 0x000fe60003800000 */
[----:B------:R4:W-:Y:S04]  /*2dc0*/  @P6 STS.128 [R226+0x2000], RZ ;  /* 0x002000ffe2006388 */ /* 0x0009e80000000c00 */
[----:B------:R4:W-:Y:S04]  /*2dd0*/  @P6 STS.128 [R226+0x4000], RZ ;  /* 0x004000ffe2006388 */ /* 0x0009e80000000c00 */
[----:B------:R4:W-:Y:S01]  /*2de0*/  @P6 STS.128 [R226+0x6000], RZ ;  /* 0x006000ffe2006388 */ /* 0x0009e20000000c00 */
[----:B------:R-:W-:Y:S05]  /*2df0*/  @P6 BRA `(.L_x_606) ;  /* 0x0000025000006947 */ /* 0x000fea0003800000 */
[----:B------:R-:W-:Y:S01]  /*2e00*/  IMAD.U32 R16, RZ, RZ, UR33 ;  /* 0x00000021ff107e24 */ /* 0x000fe2000f8e00ff */
[----:B------:R-:W-:Y:S01]  /*2e10*/  ISETP.GE.AND P3, PT, R232, c[0x0][0x220], PT ;  /* 0x00008800e8007a0c */ /* 0x000fe20003f66270 */
[----:B------:R-:W-:Y:S01]  /*2e20*/  IMAD.U32 R17, RZ, RZ, UR31 ;  /* 0x0000001fff117e24 */ /* 0x000fe2000f8e00ff */
[----:B------:R-:W-:Y:S01]  /*2e30*/  MOV R7, UR37 ;  /* 0x0000002500077c02 */ /* 0x000fe20008000f00 */
[----:B------:R-:W-:Y:S01]  /*2e40*/  IMAD.MOV.U32 R9, RZ, RZ, 0x2 ;  /* 0x00000002ff097424 */ /* 0x000fe200078e00ff */
[----:B------:R-:W-:Y:S01]  /*2e50*/  ISETP.GE.AND P2, PT, R229, c[0x0][0x220], PT ;  /* 0x00008800e5007a0c */ /* 0x000fe20003f46270 */
[----:B------:R-:W-:Y:S01]  /*2e60*/  IMAD.WIDE.U32 R14, R15, c[0x0][0x190], R16 ;  /* 0x000064000f0e7a25 */ /* 0x000fe200078e0010 */
[----:B------:R-:W-:-:S02]  /*2e70*/  ISETP.GE.AND P1, PT, R228, c[0x0][0x220], PT ;  /* 0x00008800e4007a0c */ /* 0x000fc40003f26270 */
[----:B------:R-:W-:Y:S01]  /*2e80*/  ISETP.GE.AND P0, PT, R227, c[0x0][0x220], PT ;  /* 0x00008800e3007a0c */ /* 0x000fe20003f06270 */
[----:B------:R-:W-:Y:S02]  /*2e90*/  IMAD.IADD R15, R18, 0x1, R15 ;  /* 0x00000001120f7824 */ /* 0x000fe400078e020f */
[----:B------:R-:W-:Y:S02]  /*2ea0*/  IMAD.WIDE R16, R232, R9, c[0x0][0x160] ;  /* 0x00005800e8107625 */ /* 0x000fe400078e0209 */
[----:B------:R-:W-:Y:S01]  /*2eb0*/  @!P3 MOV R240, R242 ;  /* 0x000000f200f0b202 */ /* 0x000fe20000000f00 */
[----:B------:R1:W-:Y:S01]  /*2ec0*/  @P3 STS.128 [R226], RZ ;  /* 0x000000ffe2003388 */ /* 0x0003e20000000c00 */
[----:B------:R-:W-:-:S03]  /*2ed0*/  IMAD.WIDE.U32 R14, R7, c[0x0][0x1a8], R14 ;  /* 0x00006a00070e7a25 */ /* 0x000fc600078e000e */
[----:B------:R-:W-:Y:S01]  /*2ee0*/  @!PT LDS RZ, [RZ] ;  /* 0x00000000fffff984 */ /* 0x000fe20000000800 */
[----:B------:R-:W-:Y:S01]  /*2ef0*/  @!PT LDS RZ, [RZ] ;  /* 0x00000000fffff984 */ /* 0x000fe20000000800 */
[----:B------:R-:W-:Y:S01]  /*2f00*/  @!PT LDS RZ, [RZ] ;  /* 0x00000000fffff984 */ /* 0x000fe20000000800 */
[----:B------:R1:W-:Y:S02]  /*2f10*/  @!P3 LDGSTS.E.BYPASS.LTC128B.128 [R226], [R240.64] ;  /* 0x00000000f0e2bfae */ /* 0x0003e4000b901d44 */
[----:B------:R-:W-:Y:S02]  /*2f20*/  IADD3 R7, R15, UR12, RZ ;  /* 0x0000000c0f077c10 */ /* 0x000fe4000fffe0ff */
[C---:B------:R-:W-:Y:S01]  /*2f30*/  LEA R16, P4, R14.reuse, R16, 0x1 ;  /* 0x000000100e107211 */ /* 0x040fe200078808ff */
[----:B------:R1:W-:Y:S03]  /*2f40*/  @P2 STS.128 [R226+0x2000], RZ ;  /* 0x002000ffe2002388 */ /* 0x0003e60000000c00 */
        /* <DEDUP_REMOVED lines=16> */
.L_x_606:
[----:B------:R-:W-:Y:S05]  /*3050*/  BSYNC B0 ;  /* 0x0000000000007941 */ /* 0x000fea0003800000 */
.L_x_605:
        /* <DEDUP_REMOVED lines=17> */
[C---:B------:R-:W-:Y:S02]  /*3170*/  @!P4 LEA R18, P0, R7.reuse, R242, 0x6 ;  /* 0x000000f20712c211 */ /* 0x040fe400078030ff */
        /* <DEDUP_REMOVED lines=27> */
.L_x_608:
[----:B------:R-:W-:Y:S05]  /*3330*/  BSYNC B0 ;  /* 0x0000000000007941 */ /* 0x000fea0003800000 */
.L_x_607:
[C---:B------:R-:W-:Y:S01]  /*3340*/  IADD3 R5, R225.reuse, 0x8, RZ ;  /* 0x00000008e1057810 */ /* 0x040fe20007ffe0ff */
[C---:B------:R-:W-:Y:S01]  /*3350*/  IMAD.SHL.U32 R247, R225.reuse, 0x4, RZ ;  /* 0x00000004e1f77824 */ /* 0x040fe200078e00ff */
[----:B------:R-:W-:Y:S01]  /*3360*/  ISETP.GE.AND P2, PT, R225, UR6, PT ;  /* 0x00000006e1007c0c */ /* 0x000fe2000bf46270 */
[----:B------:R-:W-:Y:S01]  /*3370*/  IMAD.MOV.U32 R248, RZ, RZ, 0x7f800000 ;  /* 0x7f800000fff87424 */ /* 0x000fe200078e00ff */
[----:B------:R-:W-:Y:S01]  /*3380*/  ISETP.GE.AND P1, PT, R5, UR6, PT ;  /* 0x0000000605007c0c */ /* 0x000fe2000bf26270 */
[----:B------:R-:W-:Y:S01]  /*3390*/  IMAD.MOV.U32 R249, RZ, RZ, 0x7f800000 ;  /* 0x7f800000fff97424 */ /* 0x000fe200078e00ff */
[----:B------:R-:W-:Y:S01]  /*33a0*/  SHF.R.S32.HI R246, RZ, 0x1f, R225 ;  /* 0x0000001ffff67819 */ /* 0x000fe200000114e1 */
[----:B------:R-:W-:Y:S01]  /*33b0*/  USHF.R.S32.HI UR9, URZ, 0x1f, UR19 ;  /* 0x0000001f3f097899 */ /* 0x000fe20008011413 */
[----:B-1----:R-:W-:Y:S01]  /*33c0*/  IADD3 R18, P0, R247, UR16, RZ ;  /* 0x00000010f7127c10 */ /* 0x002fe2000ff1e0ff */
[----:B------:R-:W-:Y:S01]  /*33d0*/  ULDC.64 UR12, c[0x0][0x198] ;  /* 0x00006600000c7ab9 */ /* 0x000fe20000000a00 */
[----:B------:R-:W-:Y:S01]  /*33e0*/  SHF.L.U64.HI R246, R225, 0x2, R246 ;  /* 0x00000002e1f67819 */ /* 0x000fe200000102f6 */
[----:B------:R-:W-:-:S02]  /*33f0*/  UIADD3 UR6, -UR19, UR7, URZ ;  /* 0x0000000713067290 */ /* 0x000fc4000fffe13f */
[----:B------:R-:W-:Y:S01]  /*3400*/  UIMAD UR10, UR9, UR12, URZ ;  /* 0x0000000c090a72a4 */ /* 0x000fe2000f8e023f */
[----:B------:R-:W-:-:S03]  /*3410*/  IADD3.X R19, R246, UR15, RZ, P0, !PT ;  /* 0x0000000ff6137c10 */ /* 0x000fc600087fe4ff */
[----:B------:R-:W-:Y:S01]  /*3420*/  ISETP.GE.AND P5, PT, R230, UR6, PT ;  /* 0x00000006e6007c0c */ /* 0x000fe2000bfa6270 */
[----:B------:R-:W-:Y:S01]  /*3430*/  IMAD.U32 R5, RZ, RZ, UR19 ;  /* 0x00000013ff057e24 */ /* 0x000fe2000f8e00ff */
[----:B------:R1:W5:Y:S01]  /*3440*/  @!P2 LDG.E R248, [R18.64] ;  /* 0x0000000412f8a981 */ /* 0x000362000c1e1900 */
[----:B------:R-:W-:-:S03]  /*3450*/  UIMAD UR10, UR19, UR13, UR10 ;  /* 0x0000000d130a72a4 */ /* 0x000fc6000f8e020a */
[----:B------:R1:W5:Y:S01]  /*3460*/  @!P1 LDG.E R249, [R18.64+0x20] ;  /* 0x0000200412f99981 */ /* 0x000362000c1e1900 */
[----:B------:R-:W-:-:S04]  /*3470*/  IMAD.WIDE.U32 R14, R5, c[0x0][0x198], R232 ;  /* 0x00006600050e7a25 */ /* 0x000fc800078e00e8 */
[----:B------:R-:W-:Y:S02]  /*3480*/  IMAD.U32 R7, RZ, RZ, UR10 ;  /* 0x0000000aff077e24 */ /* 0x000fe4000f8e00ff */
[----:B------:R1:W-:Y:S04]  /*3490*/  @P5 STS.128 [R226+0x10000], RZ ;  /* 0x010000ffe2005388 */ /* 0x0003e80000000c00 */
[----:B------:R1:W-:Y:S04]  /*34a0*/  @P5 STS.128 [R226+0x12000], RZ ;  /* 0x012000ffe2005388 */ /* 0x0003e80000000c00 */
[----:B------:R1:W-:Y:S04]  /*34b0*/  @P5 STS.128 [R226+0x14000], RZ ;  /* 0x014000ffe2005388 */ /* 0x0003e80000000c00 */
[----:B------:R1:W-:Y:S01]  /*34c0*/  @P5 STS.128 [R226+0x16000], RZ ;  /* 0x016000ffe2005388 */ /* 0x0003e20000000c00 */
[----:B------:R-:W-:-:S04]  /*34d0*/  IADD3 R16, P0, R14, UR27, RZ ;  /* 0x0000001b0e107c10 */ /* 0x000fc8000ff1e0ff */
[----:B------:R-:W-:Y:S01]  /*34e0*/  IADD3.X R17, R15, UR28, R7, P0, !PT ;  /* 0x0000001c0f117c10 */ /* 0x000fe200087fe407 */
[----:B------:R-:W-:Y:S01]  /*34f0*/  IMAD R7, R8, c[0x0][0x1b0], RZ ;  /* 0x00006c0008077a24 */ /* 0x000fe200078e02ff */
[----:B------:R-:W-:Y:S03]  /*3500*/  BSSY B0, `(.L_x_609) ;  /* 0x0000033000007945 */ /* 0x000fe60003800000 */
[C---:B------:R-:W-:Y:S02]  /*3510*/  IMAD R14, R10.reuse, c[0x0][0x1b4], R7 ;  /* 0x00006d000a0e7a24 */ /* 0x040fe400078e0207 */
[----:B------:R-:W-:-:S04]  /*3520*/  IMAD.WIDE.U32 R16, R10, c[0x0][0x1b0], R16 ;  /* 0x00006c000a107a25 */ /* 0x000fc800078e0010 */
[----:B------:R-:W-:Y:S01]  /*3530*/  IMAD.IADD R9, R17, 0x1, R14 ;  /* 0x0000000111097824 */ /* 0x000fe200078e020e */
[----:B------:R-:W-:Y:S05]  /*3540*/  @P5 BRA `(.L_x_610) ;  /* 0x000002e000005947 */ /* 0x000fea0003800000 */
[----:B------:R-:W-:Y:S01]  /*3550*/  ISETP.GE.AND P3, PT, R232, c[0x0][0x220], PT ;  /* 0x00008800e8007a0c */ /* 0x000fe20003f66270 */
[----:B------:R-:W-:Y:S01]  /*3560*/  IMAD R7, R11, c[0x0][0x198], RZ ;  /* 0x000066000b077a24 */ /* 0x000fe200078e02ff */
[----:B-1----:R-:W-:Y:S02]  /*3570*/  MOV R18, UR27 ;  /* 0x0000001b00127c02 */ /* 0x002fe40008000f00 */
[----:B------:R-:W-:Y:S01]  /*3580*/  MOV R19, UR28 ;  /* 0x0000001c00137c02 */ /* 0x000fe20008000f00 */
[C---:B------:R-:W-:Y:S01]  /*3590*/  IMAD R20, R12.reuse, c[0x0][0x19c], R7 ;  /* 0x000067000c147a24 */ /* 0x040fe200078e0207 */
        /* <DEDUP_REMOVED lines=15> */
[----:B---3--:R-:W-:Y:S01]  /*3690*/  @!P3 LEA R24, P6, R18, c[0x0][0x168], 0x1 ;  /* 0x00005a001218ba11 */ /* 0x008fe200078c08ff */
        /* <DEDUP_REMOVED lines=25> */
.L_x_610:
[----:B------:R-:W-:Y:S05]  /*3830*/  BSYNC B0 ;  /* 0x0000000000007941 */ /* 0x000fea0003800000 */
.L_x_609:
        /* <DEDUP_REMOVED lines=30> */
[----:B---3--:R-:W-:Y:S01]  /*3a20*/  IMAD.WIDE R22, R232, R7, c[0x0][0x168] ;  /* 0x00005a00e8167625 */ /* 0x008fe200078e0207 */
        /* <DEDUP_REMOVED lines=24> */
.L_x_612:
[----:B------:R-:W-:Y:S05]  /*3bb0*/  BSYNC B0 ;  /* 0x0000000000007941 */ /* 0x000fea0003800000 */
.L_x_611:
        /* <DEDUP_REMOVED lines=26> */
[----:B------:R-:W-:Y:S01]  /*3d60*/  @!P3 IMAD.MOV.U32 R6, RZ, RZ, R14 ;  /* 0x000000ffff06b224 */ /* 0x000fe200078e000e */
[----:B------:R3:W-:Y:S01]  /*3d70*/  @P3 STS.128 [R226+0x18000], RZ ;  /* 0x018000ffe2003388 */ /* 0x0007e20000000c00 */
[----:B------:R-:W-:Y:S01]  /*3d80*/  @!P3 IMAD R9, R4, c[0x0][0x1a0], RZ ;  /* 0x000068000409ba24 */ /* 0x000fe200078e02ff */
[----:B------:R-:W-:Y:S01]  /*3d90*/  IADD3 R19, R17, R18, RZ ;  /* 0x0000001211137210 */ /* 0x000fe20007ffe0ff */
[----:B------:R-:W-:Y:S01]  /*3da0*/  IMAD.MOV.U32 R5, RZ, RZ, 0x2 ;  /* 0x00000002ff057424 */ /* 0x000fe200078e00ff */
[----:B------:R-:W-:Y:S01]  /*3db0*/  MOV R18, R16 ;  /* 0x0000001000127202 */ /* 0x000fe20000000f00 */
[----:B------:R-:W-:-:S04]  /*3dc0*/  @!P3 IMAD.WIDE.U32 R16, R230, c[0x0][0x1a0], R6 ;  /* 0x00006800e610ba25 */ /* 0x000fc800078e0006 */
[----:B------:R-:W-:Y:S01]  /*3dd0*/  @!P3 IMAD R6, R230, c[0x0][0x1a4], R9 ;  /* 0x00006900e606ba24 */ /* 0x000fe200078e0209 */
[----:B------:R-:W-:Y:S01]  /*3de0*/  @!P3 LEA R22, P6, R16, c[0x0][0x170], 0x1 ;  /* 0x00005c001016ba11 */ /* 0x000fe200078c08ff */
[----:B------:R-:W-:-:S03]  /*3df0*/  IMAD.WIDE.U32 R18, R10, c[0x0][0x1b8], R18 ;  /* 0x00006e000a127a25 */ /* 0x000fc600078e0012 */
[----:B------:R-:W-:Y:S01]  /*3e00*/  @!P3 IADD3 R6, R17, R6, RZ ;  /* 0x000000061106b210 */ /* 0x000fe20007ffe0ff */
        /* <DEDUP_REMOVED lines=25> */
.L_x_614:
[----:B------:R-:W-:Y:S05]  /*3fa0*/  BSYNC B0 ;  /* 0x0000000000007941 */ /* 0x000fea0003800000 */
.L_x_613:
        /* <DEDUP_REMOVED lines=14> */
[----:B------:R-:W-:Y:S01]  /*4090*/  MOV R6, R14 ;  /* 0x0000000e00067202 */ /* 0x000fe20000000f00 */
[----:B------:R-:W-:Y:S01]  /*40a0*/  IMAD R4, R4, c[0x0][0x1a0], RZ ;  /* 0x0000680004047a24 */ /* 0x000fe200078e02ff */
[----:B------:R-:W-:Y:S01]  /*40b0*/  ISETP.GE.AND P2, PT, R229, c[0x0][0x220], PT ;  /* 0x00008800e5007a0c */ /* 0x000fe20003f46270 */
[----:B------:R-:W-:Y:S01]  /*40c0*/  IMAD.WIDE.U32 R16, R12, c[0x0][0x1a0], R16 ;  /* 0x000068000c107a25 */ /* 0x000fe200078e0010 */
[----:B------:R-:W-:-:S02]  /*40d0*/  ISETP.GE.AND P1, PT, R228, c[0x0][0x220], PT ;  /* 0x00008800e4007a0c */ /* 0x000fc40003f26270 */
[----:B------:R-:W-:Y:S01]  /*40e0*/  ISETP.GE.AND P0, PT, R227, c[0x0][0x220], PT ;  /* 0x00008800e3007a0c */ /* 0x000fe20003f06270 */
[----:B------:R-:W-:Y:S02]  /*40f0*/  IMAD R11, R12, c[0x0][0x1a4], R11 ;  /* 0x000069000c0b7a24 */ /* 0x000fe400078e020b */
[C---:B------:R-:W-:Y:S02]  /*4100*/  IMAD.WIDE.U32 R6, R5.reuse, c[0x0][0x1a0], R6 ;  /* 0x0000680005067a25 */ /* 0x040fe400078e0006 */
[----:B------:R1:W-:Y:S02]  /*4110*/  @P3 STS.128 [R226+0x19000], RZ ;  /* 0x019000ffe2003388 */ /* 0x0003e40000000c00 */
[----:B------:R-:W-:Y:S01]  /*4120*/  IMAD R4, R5, c[0x0][0x1a4], R4 ;  /* 0x0000690005047a24 */ /* 0x000fe200078e0204 */
[----:B------:R-:W-:Y:S01]  /*4130*/  @!P3 LEA R14, P5, R6, c[0x0][0x170], 0x1 ;  /* 0x00005c00060eba11 */ /* 0x000fe200078a08ff */
[----:B------:R-:W-:Y:S02]  /*4140*/  IMAD.IADD R17, R17, 0x1, R11 ;  /* 0x0000000111117824 */ /* 0x000fe400078e020b */
[----:B------:R-:W-:-:S02]  /*4150*/  IMAD.MOV.U32 R5, RZ, RZ, 0x2 ;  /* 0x00000002ff057424 */ /* 0x000fc400078e00ff */
        /* <DEDUP_REMOVED lines=27> */
.L_x_616:
[----:B------:R-:W-:Y:S05]  /*4310*/  BSYNC B0 ;  /* 0x0000000000007941 */ /* 0x000fea0003800000 */
.L_x_615:
        /* <DEDUP_REMOVED lines=15> */
[----:B------:R-:W-:-:S05]  /*4410*/  IMAD.U32 R7, RZ, RZ, UR23 ;  /* 0x00000017ff077e24 */ /* 0x000fca000f8e00ff */
[----:B-12---:R-:W2:Y:S01]  /*4420*/  @P0 LDG.E R5, [R6.64] ;  /* 0x0000000406050981 */ /* 0x006ea2000c1e1900 */
[----:B------:R-:W2:Y:S01]  /*4430*/  @P0 MUFU.RCP R4, c[0x0][0x238] ;  /* 0x00008e0000040b08 */ /* 0x000ea20000001000 */
        /* <DEDUP_REMOVED lines=66> */
[----:B------:R-:W-:-:S02]  /*4860*/  ULDC UR14, c[0x0][0x2e8] ;  /* 0x0000ba00000e7ab9 */ /* 0x000fc40000000800 */
[----:B------:R-:W-:Y:S02]  /*4870*/  UMOV UR6, URZ ;  /* 0x0000003f00067c82 */ /* 0x000fe40008000000 */
[----:B------:R-:W-:Y:S02]  /*4880*/  ULDC UR13, c[0x0][0x2e4] ;  /* 0x0000b900000d7ab9 */ /* 0x000fe40000000800 */
[----:B------:R-:W-:Y:S01]  /*4890*/  UIADD3 UR21, UR9, -UR14, URZ ;  /* 0x8000000e09157290 */ /* 0x000fe2000fffe03f */
[----:B--2---:R-:W-:Y:S01]  /*48a0*/  @P0 FMUL.FTZ R4, R5, R4 ;  /* 0x0000000405040220 */ /* 0x004fe20000410000 */
[----:B------:R-:W-:-:S03]  /*48b0*/  MOV R5, UR24 ;  /* 0x0000001800057c02 */ /* 0x000fc60008000f00 */
[----:B------:R-:W1:Y:S02]  /*48c0*/  @P0 R2UR UR10, R4 ;  /* 0x00000000040a03c2 */ /* 0x000e6400000e0000 */
[----:B------:R-:W-:-:S05]  /*48d0*/  IMAD R240, R5, 0x40, R224 ;  /* 0x0000004005f07824 */ /* 0x000fca00078e02e0 */
[----:B------:R-:W-:-:S04]  /*48e0*/  IADD3 R240, R225, -UR11, -R240 ;  /* 0x8000000be1f07c10 */ /* 0x000fc8000fffe8f0 */
[----:B------:R-:W-:Y:S01]  /*48f0*/  IADD3 R240, R240, UR7, RZ ;  /* 0x00000007f0f07c10 */ /* 0x000fe2000fffe0ff */
[----:B-1----:R-:W-:Y:S02]  /*4900*/  @UP1 UMOV UR6, UR10 ;  /* 0x0000000a00061c82 */ /* 0x002fe40008000000 */
.L_x_621:
[----:B------:R-:W0:Y:S01]  /*4910*/  LDGDEPBAR ;  /* 0x00000000000079af */ /* 0x000e220000000000 */
[----:B------:R-:W-:Y:S01]  /*4920*/  IADD3 R118, P0, R247, UR18, RZ ;  /* 0x00000012f7767c10 */ /* 0x000fe2000ff1e0ff */
[----:B------:R-:W-:Y:S02]  /*4930*/  USHF.L.U32 UR9, UR8, 0x6, URZ ;  /* 0x0000000608097899 */ /* 0x000fe4000800063f */
[----:B------:R-:W-:Y:S01]  /*4940*/  ULDC UR10, c[0x0][0x2e4] ;  /* 0x0000b900000a7ab9 */ /* 0x000fe20000000800 */
[----:B------:R-:W-:Y:S01]  /*4950*/  IADD3.X R119, R246, UR17, RZ, P0, !PT ;  /* 0x00000011f6777c10 */ /* 0x000fe200087fe4ff */
[----:B------:R-:W-:Y:S01]  /*4960*/  UISETP.GE.AND UP0, UPT, UR9, UR21, UPT ;  /* 0x000000150900728c */ /* 0x000fe2000bf06270 */
        /* <DEDUP_REMOVED lines=8> */
[----:B------:R-:W-:Y:S05]  /*49f0*/  LDSM.16.M88.4 R108, [R3+0x10000] ;  /* 0x01000000036c783b */ /* 0x000fea0000000200 */
[----:B------:R-:W-:Y:S05]  /*4a00*/  LDSM.16.M88.4 R112, [R3+0x10800] ;  /* 0x010800000370783b */ /* 0x000fea0000000200 */
[----:B-----5:R3:W5:Y:S01]  /*4a10*/  LDG.E R117, [R118.64] ;  /* 0x0000000476757981 */ /* 0x020762000c1e1900 */
[C---:B-1----:R-:W-:Y:S04]  /*4a20*/  HMMA.16816.F32 R4, R84.reuse, R88, RZ ;  /* 0x000000585404723c */ /* 0x042fe800000018ff */
[----:B------:R3:W5:Y:S04]  /*4a30*/  LDG.E R116, [R118.64+0x20] ;  /* 0x0000200476747981 */ /* 0x000768000c1e1900 */
[C---:B------:R-:W-:Y:S01]  /*4a40*/  HMMA.16816.F32 R8, R84.reuse, R90, RZ ;  /* 0x0000005a5408723c */ /* 0x040fe200000018ff */
[----:B------:R-:W1:Y:S07]  /*4a50*/  LDSM.16.M88.4 R88, [R220] ;  /* 0x00000000dc58783b */ /* 0x000e6e0000000200 */
[C---:B--2---:R-:W-:Y:S08]  /*4a60*/  HMMA.16816.F32 R12, R84.reuse, R92, RZ ;  /* 0x0000005c540c723c */ /* 0x044ff000000018ff */
[----:B------:R-:W-:Y:S01]  /*4a70*/  HMMA.16816.F32 R16, R84, R94, RZ ;  /* 0x0000005e5410723c */ /* 0x000fe200000018ff */
[----:B------:R-:W-:Y:S03]  /*4a80*/  LDSM.16.M88.4 R84, [R219] ;  /* 0x00000000db54783b */ /* 0x000fe60000000200 */
[----:B---3--:R-:W-:Y:S02]  /*4a90*/  IADD3 R118, R240, UR9, RZ ;  /* 0x00000009f0767c10 */ /* 0x008fe4000fffe0ff */
[----:B------:R-:W2:Y:S02]  /*4aa0*/  LDSM.16.M88.4 R92, [R2+0x10000] ;  /* 0x01000000025c783b */ /* 0x000ea40000000200 */
[C---:B------:R-:W-:Y:S05]  /*4ab0*/  HMMA.16816.F32 R4, R96.reuse, R100, R4 ;  /* 0x000000646004723c */ /* 0x040fea0000001804 */
[C---:B------:R-:W-:Y:S02]  /*4ac0*/  IADD3 R120, R118.reuse, 0x7, RZ ;  /* 0x0000000776787810 */ /* 0x040fe40007ffe0ff */
[----:B------:R-:W-:Y:S01]  /*4ad0*/  IADD3 R121, R118, 0x8, RZ ;  /* 0x0000000876797810 */ /* 0x000fe20007ffe0ff */
[C---:B------:R-:W-:Y:S01]  /*4ae0*/  HMMA.16816.F32 R8, R96.reuse, R102, R8 ;  /* 0x000000666008723c */ /* 0x040fe20000001808 */
[----:B------:R-:W3:Y:S02]  /*4af0*/  LDSM.16.M88.4 R100, [R2+0x10800] ;  /* 0x010800000264783b */ /* 0x000ee40000000200 */
[----:B------:R-:W-:Y:S02]  /*4b00*/  ISETP.GE.AND P0, PT, R120, RZ, PT ;  /* 0x000000ff7800720c */ /* 0x000fe40003f06270 */
[----:B------:R-:W-:Y:S02]  /*4b10*/  ISETP.GE.AND P1, PT, R121, RZ, PT ;  /* 0x000000ff7900720c */ /* 0x000fe40003f26270 */
[C---:B------:R-:W-:Y:S01]  /*4b20*/  IADD3 R123, R118.reuse, -0x8, RZ ;  /* 0xfffffff8767b7810 */ /* 0x040fe20007ffe0ff */
[C---:B----4-:R-:W-:Y:S04]  /*4b30*/  HMMA.16816.F32 R12, R96.reuse, R104, R12 ;  /* 0x00000068600c723c */ /* 0x050fe8000000180c */
[C---:B------:R-:W-:Y:S02]  /*4b40*/  IADD3 R122, R118.reuse, -0x1, RZ ;  /* 0xffffffff767a7810 */ /* 0x040fe40007ffe0ff */
[C---:B------:R-:W-:Y:S02]  /*4b50*/  IADD3 R125, R118.reuse, -0x10, RZ ;  /* 0xfffffff0767d7810 */ /* 0x040fe40007ffe0ff */
[----:B------:R-:W-:Y:S01]  /*4b60*/  HMMA.16816.F32 R16, R96, R106, R16 ;  /* 0x0000006a6010723c */ /* 0x000fe20000001810 */
[----:B------:R-:W-:Y:S03]  /*4b70*/  LDSM.16.M88.4 R96, [R223+0x2000] ;  /* 0x00200000df60783b */ /* 0x000fe60000000200 */
[C---:B------:R-:W-:Y:S02]  /*4b80*/  @!P0 IADD3 R120, -R118.reuse, -0x7, RZ ;  /* 0xfffffff976788810 */ /* 0x040fe40007ffe1ff */
[----:B------:R-:W4:Y:S01]  /*4b90*/  LDSM.16.M88.4 R104, [R222+0x12000] ;  /* 0x01200000de68783b */ /* 0x000f220000000200 */
[----:B------:R-:W-:Y:S01]  /*4ba0*/  ISETP.GE.AND P0, PT, R123, RZ, PT ;  /* 0x000000ff7b00720c */ /* 0x000fe20003f06270 */
[C---:B-1----:R-:W-:Y:S02]  /*4bb0*/  HMMA.16816.F32 R4, R88.reuse, R108, R4 ;  /* 0x0000006c5804723c */ /* 0x042fe40000001804 */
[----:B------:R-:W-:Y:S03]  /*4bc0*/  I2F R120, R120 ;  /* 0x0000007800787306 */ /* 0x000fe60000201400 */
[----:B------:R-:W-:Y:S02]  /*4bd0*/  @!P1 IADD3 R121, -R118, -0x8, RZ ;  /* 0xfffffff876799810 */ /* 0x000fe40007ffe1ff */
[----:B------:R-:W-:Y:S01]  /*4be0*/  ISETP.GE.AND P1, PT, R122, RZ, PT ;  /* 0x000000ff7a00720c */ /* 0x000fe20003f26270 */
[C---:B------:R-:W-:Y:S01]  /*4bf0*/  HMMA.16816.F32 R8, R88.reuse, R110, R8 ;  /* 0x0000006e5808723c */ /* 0x040fe20000001808 */
[----:B------:R-:W1:Y:S03]  /*4c00*/  LDSM.16.M88.4 R108, [R222+0x12800] ;  /* 0x01280000de6c783b */ /* 0x000e660000000200 */
[C---:B------:R-:W-:Y:S01]  /*4c10*/  IADD3 R124, R118.reuse, -0x9, RZ ;  /* 0xfffffff7767c7810 */ /* 0x040fe20007ffe0ff */
[----:B------:R-:W1:Y:S01]  /*4c20*/  I2F R121, R121 ;  /* 0x0000007900797306 */ /* 0x000e620000201400 */
[C---:B------:R-:W-:Y:S02]  /*4c30*/  @!P0 IADD3 R123, -R118.reuse, 0x8, RZ ;  /* 0x00000008767b8810 */ /* 0x040fe40007ffe1ff */
[C---:B------:R-:W-:Y:S03]  /*4c40*/  HMMA.16816.F32 R12, R88.reuse, R112, R12 ;  /* 0x00000070580c723c */ /* 0x040fe6000000180c */
[----:B------:R-:W-:Y:S02]  /*4c50*/  ISETP.GE.AND P0, PT, R125, RZ, PT ;  /* 0x000000ff7d00720c */ /* 0x000fe40003f06270 */
[----:B------:R-:W-:Y:S02]  /*4c60*/  @!P1 IADD3 R122, -R118, 0x1, RZ ;  /* 0x00000001767a9810 */ /* 0x000fe40007ffe1ff */
[----:B------:R-:W-:Y:S01]  /*4c70*/  ISETP.GE.AND P1, PT, R124, RZ, PT ;  /* 0x000000ff7c00720c */ /* 0x000fe20003f26270 */
[----:B------:R-:W-:Y:S01]  /*4c80*/  HMMA.16816.F32 R16, R88, R114, R16 ;  /* 0x000000725810723c */ /* 0x000fe20000001810 */
[----:B------:R-:W-:Y:S01]  /*4c90*/  LDSM.16.M88.4 R88, [R221+0x2000] ;  /* 0x00200000dd58783b */ /* 0x000fe20000000200 */
[----:B------:R-:W-:Y:S02]  /*4ca0*/  I2F R123, R123 ;  /* 0x0000007b007b7306 */ /* 0x000fe40000201400 */
[C---:B------:R-:W-:Y:S02]  /*4cb0*/  IADD3 R126, R118.reuse, -0x19, RZ ;  /* 0xffffffe7767e7810 */ /* 0x040fe40007ffe0ff */
[----:B------:R-:W-:Y:S01]  /*4cc0*/  LDSM.16.M88.4 R112, [R212+0x12800] ;  /* 0x01280000d470783b */ /* 0x000fe20000000200 */
[C---:B------:R-:W-:Y:S01]  /*4cd0*/  IADD3 R127, R118.reuse, -0x11, RZ ;  /* 0xffffffef767f7810 */ /* 0x040fe20007ffe0ff */
[C---:B--2---:R-:W-:Y:S04]  /*4ce0*/  HMMA.16816.F32 R4, R84.reuse, R92, R4 ;  /* 0x0000005c5404723c */ /* 0x044fe80000001804 */
[----:B------:R-:W2:Y:S01]  /*4cf0*/  I2F R122, R122 ;  /* 0x0000007a007a7306 */ /* 0x000ea20000201400 */
[C---:B------:R-:W-:Y:S02]  /*4d00*/  IADD3 R128, R118.reuse, -0x18, RZ ;  /* 0xffffffe876807810 */ /* 0x040fe40007ffe0ff */
[----:B------:R-:W-:Y:S01]  /*4d10*/  @!P0 IADD3 R125, -R118, 0x10, RZ ;  /* 0x00000010767d8810 */ /* 0x000fe20007ffe1ff */
[C---:B------:R-:W-:Y:S01]  /*4d20*/  HMMA.16816.F32 R8, R84.reuse, R94, R8 ;  /* 0x0000005e5408723c */ /* 0x040fe20000001808 */
[----:B------:R-:W2:Y:S02]  /*4d30*/  LDSM.16.M88.4 R92, [R212+0x12000] ;  /* 0x01200000d45c783b */ /* 0x000ea40000000200 */
[----:B------:R-:W-:Y:S02]  /*4d40*/  ISETP.GE.AND P0, PT, R126, RZ, PT ;  /* 0x000000ff7e00720c */ /* 0x000fe40003f06270 */
[----:B------:R-:W-:Y:S01]  /*4d50*/  @!P1 IADD3 R124, -R118, 0x9, RZ ;  /* 0x00000009767c9810 */ /* 0x000fe20007ffe1ff */
[----:B------:R-:W-:Y:S01]  /*4d60*/  I2F R125, R125 ;  /* 0x0000007d007d7306 */ /* 0x000fe20000201400 */
[----:B------:R-:W-:Y:S01]  /*4d70*/  ISETP.GE.AND P2, PT, R127, RZ, PT ;  /* 0x000000ff7f00720c */ /* 0x000fe20003f46270 */
[C---:B---3--:R-:W-:Y:S03]  /*4d80*/  HMMA.16816.F32 R12, R84.reuse, R100, R12 ;  /* 0x00000064540c723c */ /* 0x048fe6000000180c */
[----:B------:R-:W-:Y:S02]  /*4d90*/  ISETP.GE.AND P1, PT, R128, RZ, PT ;  /* 0x000000ff8000720c */ /* 0x000fe40003f26270 */
[----:B------:R-:W-:Y:S03]  /*4da0*/  IABS R119, R118 ;  /* 0x0000007600777213 */ /* 0x000fe60000000000 */
[----:B------:R-:W-:Y:S01]  /*4db0*/  HMMA.16816.F32 R16, R84, R102, R16 ;  /* 0x000000665410723c */ /* 0x000fe20000001810 */
[----:B------:R-:W-:Y:S01]  /*4dc0*/  LDSM.16.M88.4 R84, [R220+0x2000] ;  /* 0x00200000dc54783b */ /* 0x000fe20000000200 */
[----:B------:R-:W-:Y:S02]  /*4dd0*/  I2F R124, R124 ;  /* 0x0000007c007c7306 */ /* 0x000fe40000201400 */
[C---:B------:R-:W-:Y:S02]  /*4de0*/  @!P0 IADD3 R126, -R118.reuse, 0x19, RZ ;  /* 0x00000019767e8810 */ /* 0x040fe40007ffe1ff */
[----:B------:R-:W3:Y:S01]  /*4df0*/  LDSM.16.M88.4 R100, [R3+0x12000] ;  /* 0x012000000364783b */ /* 0x000ee20000000200 */
[C---:B------:R-:W-:Y:S01]  /*4e00*/  @!P2 IADD3 R127, -R118.reuse, 0x11, RZ ;  /* 0x00000011767fa810 */ /* 0x040fe20007ffe1ff */
[C---:B----4-:R-:W-:Y:S01]  /*4e10*/  HMMA.16816.F32 R4, R96.reuse, R104, R4 ;  /* 0x000000686004723c */ /* 0x050fe20000001804 */
[----:B------:R-:W-:Y:S03]  /*4e20*/  PLOP3.LUT P0, PT, PT, PT, UP0, 0x80, 0x0 ;  /* 0x000000000000781c */ /* 0x000fe60003f0f008 */
[----:B------:R-:W4:Y:S01]  /*4e30*/  I2F R119, R119 ;  /* 0x0000007700777306 */ /* 0x000f220000201400 */
[----:B------:R-:W-:Y:S03]  /*4e40*/  @!P1 IADD3 R128, -R118, 0x18, RZ ;  /* 0x0000001876809810 */ /* 0x000fe60007ffe1ff */
[C---:B------:R-:W-:Y:S01]  /*4e50*/  HMMA.16816.F32 R8, R96.reuse, R106, R8 ;  /* 0x0000006a6008723c */ /* 0x040fe20000001808 */
[----:B------:R-:W-:Y:S05]  /*4e60*/  LDSM.16.M88.4 R104, [R2+0x12000] ;  /* 0x012000000268783b */ /* 0x000fea0000000200 */
[----:B------:R-:W3:Y:S02]  /*4e70*/  I2F R130, R127 ;  /* 0x0000007f00827306 */ /* 0x000ee40000201400 */
[C---:B-1----:R-:W-:Y:S08]  /*4e80*/  HMMA.16816.F32 R12, R96.reuse, R108, R12 ;  /* 0x0000006c600c723c */ /* 0x042ff0000000180c */
[----:B------:R-:W-:Y:S01]  /*4e90*/  HMMA.16816.F32 R16, R96, R110, R16 ;  /* 0x0000006e6010723c */ /* 0x000fe20000001810 */
[----:B------:R-:W1:Y:S01]  /*4ea0*/  LDSM.16.M88.4 R96, [R3+0x12800] ;  /* 0x012800000360783b */ /* 0x000e620000000200 */
[----:B------:R-:W1:Y:S04]  /*4eb0*/  I2F R129, R128 ;  /* 0x0000008000817306 */ /* 0x000e680000201400 */
[----:B------:R-:W-:Y:S02]  /*4ec0*/  LDSM.16.M88.4 R108, [R222+0x14000] ;  /* 0x01400000de6c783b */ /* 0x000fe40000000200 */
[C---:B--2---:R-:W-:Y:S04]  /*4ed0*/  HMMA.16816.F32 R4, R88.reuse, R92, R4 ;  /* 0x0000005c5804723c */ /* 0x044fe80000001804 */
[----:B------:R-:W2:Y:S04]  /*4ee0*/  I2F R126, R126 ;  /* 0x0000007e007e7306 */ /* 0x000ea80000201400 */
[C---:B------:R-:W-:Y:S01]  /*4ef0*/  HMMA.16816.F32 R8, R88.reuse, R94, R8 ;  /* 0x0000005e5808723c */ /* 0x040fe20000001808 */
[----:B------:R-:W2:Y:S07]  /*4f00*/  LDSM.16.M88.4 R92, [R219+0x2000] ;  /* 0x00200000db5c783b */ /* 0x000eae0000000200 */
[C---:B------:R-:W-:Y:S08]  /*4f10*/  HMMA.16816.F32 R12, R88.reuse, R112, R12 ;  /* 0x00000070580c723c */ /* 0x040ff0000000180c */
[----:B------:R-:W-:Y:S01]  /*4f20*/  HMMA.16816.F32 R16, R88, R114, R16 ;  /* 0x000000725810723c */ /* 0x000fe20000001810 */
[----:B------:R-:W4:Y:S07]  /*4f30*/  LDSM.16.M88.4 R88, [R2+0x12800] ;  /* 0x012800000258783b */ /* 0x000f2e0000000200 */
[C---:B---3--:R-:W-:Y:S08]  /*4f40*/  HMMA.16816.F32 R4, R84.reuse, R100, R4 ;  /* 0x000000645404723c */ /* 0x048ff00000001804 */
[C---:B------:R-:W-:Y:S01]  /*4f50*/  HMMA.16816.F32 R8, R84.reuse, R102, R8 ;  /* 0x000000665408723c */ /* 0x040fe20000001808 */
[----:B------:R-:W3:Y:S07]  /*4f60*/  LDSM.16.M88.4 R100, [R223+0x4000] ;  /* 0x00400000df64783b */ /* 0x000eee0000000200 */
[C---:B-1----:R-:W-:Y:S08]  /*4f70*/  HMMA.16816.F32 R12, R84.reuse, R96, R12 ;  /* 0x00000060540c723c */ /* 0x042ff0000000180c */
[----:B------:R-:W-:Y:S01]  /*4f80*/  HMMA.16816.F32 R16, R84, R98, R16 ;  /* 0x000000625410723c */ /* 0x000fe20000001810 */
[----:B------:R-:W1:Y:S05]  /*4f90*/  LDSM.16.M88.4 R84, [R222+0x14800] ;  /* 0x01480000de54783b */ /* 0x000e6a0000000200 */
[----:B------:R-:W-:Y:S02]  /*4fa0*/  LDSM.16.M88.4 R96, [R221+0x4000] ;  /* 0x00400000dd60783b */ /* 0x000fe40000000200 */
[C---:B--2---:R-:W-:Y:S08]  /*4fb0*/  HMMA.16816.F32 R4, R92.reuse, R104, R4 ;  /* 0x000000685c04723c */ /* 0x044ff00000001804 */
[C---:B------:R-:W-:Y:S01]  /*4fc0*/  HMMA.16816.F32 R8, R92.reuse, R106, R8 ;  /* 0x0000006a5c08723c */ /* 0x040fe20000001808 */
[----:B------:R-:W2:Y:S07]  /*4fd0*/  LDSM.16.M88.4 R104, [R212+0x14000] ;  /* 0x01400000d468783b */ /* 0x000eae0000000200 */
[C---:B----4-:R-:W-:Y:S08]  /*4fe0*/  HMMA.16816.F32 R12, R92.reuse, R88, R12 ;  /* 0x000000585c0c723c */ /* 0x050ff0000000180c */
[----:B------:R-:W-:Y:S01]  /*4ff0*/  HMMA.16816.F32 R16, R92, R90, R16 ;  /* 0x0000005a5c10723c */ /* 0x000fe20000001810 */
[----:B------:R-:W4:Y:S05]  /*5000*/  LDSM.16.M88.4 R88, [R212+0x14800] ;  /* 0x01480000d458783b */ /* 0x000f2a0000000200 */
[----:B------:R-:W-:Y:S02]  /*5010*/  LDSM.16.M88.4 R92, [R220+0x4000] ;  /* 0x00400000dc5c783b */ /* 0x000fe40000000200 */
        /* <DEDUP_REMOVED lines=29> */
[C---:B------:R-:W-:Y:S08]  /*51f0*/  HMMA.16816.F32 R8, R96.reuse, R110, R8 ;  /* 0x0000006e6008723c */ /* 0x040ff00000001808 */
[C---:B-1----:R-:W-:Y:S08]  /*5200*/  HMMA.16816.F32 R12, R96.reuse, R84, R12 ;  /* 0x00000054600c723c */ /* 0x042ff0000000180c */
[----:B------:R-:W-:Y:S01]  /*5210*/  HMMA.16816.F32 R16, R96, R86, R16 ;  /* 0x000000566010723c */ /* 0x000fe20000001810 */
[----:B------:R-:W-:Y:S05]  /*5220*/  LDSM.16.M88.4 R84, [R220+0x6000] ;  /* 0x00600000dc54783b */ /* 0x000fea0000000200 */
[----:B------:R-:W1:Y:S02]  /*5230*/  LDSM.16.M88.4 R96, [R3+0x16000] ;  /* 0x016000000360783b */ /* 0x000e640000000200 */
[C---:B--2---:R-:W-:Y:S08]  /*5240*/  HMMA.16816.F32 R4, R92.reuse, R104, R4 ;  /* 0x000000685c04723c */ /* 0x044ff00000001804 */
[C---:B------:R-:W-:Y:S08]  /*5250*/  HMMA.16816.F32 R8, R92.reuse, R106, R8 ;  /* 0x0000006a5c08723c */ /* 0x040ff00000001808 */
[C---:B----4-:R-:W-:Y:S08]  /*5260*/  HMMA.16816.F32 R12, R92.reuse, R88, R12 ;  /* 0x000000585c0c723c */ /* 0x050ff0000000180c */
[----:B------:R-:W-:Y:S01]  /*5270*/  HMMA.16816.F32 R16, R92, R90, R16 ;  /* 0x0000005a5c10723c */ /* 0x000fe20000001810 */
[----:B------:R-:W-:Y:S05]  /*5280*/  LDSM.16.M88.4 R88, [R219+0x6000] ;  /* 0x00600000db58783b */ /* 0x000fea0000000200 */
[----:B------:R-:W2:Y:S02]  /*5290*/  LDSM.16.M88.4 R92, [R2+0x16000] ;  /* 0x01600000025c783b */ /* 0x000ea40000000200 */
[C---:B-1----:R-:W-:Y:S08]  /*52a0*/  HMMA.16816.F32 R4, R84.reuse, R96, R4 ;  /* 0x000000605404723c */ /* 0x042ff00000001804 */
[C---:B------:R-:W-:Y:S01]  /*52b0*/  HMMA.16816.F32 R8, R84.reuse, R98, R8 ;  /* 0x000000625408723c */ /* 0x040fe20000001808 */
[----:B------:R-:W1:Y:S07]  /*52c0*/  LDSM.16.M88.4 R96, [R2+0x16800] ;  /* 0x016800000260783b */ /* 0x000e6e0000000200 */
[C---:B------:R-:W-:Y:S08]  /*52d0*/  HMMA.16816.F32 R12, R84.reuse, R100, R12 ;  /* 0x00000064540c723c */ /* 0x040ff0000000180c */
[----:B------:R-:W-:Y:S08]  /*52e0*/  HMMA.16816.F32 R16, R84, R102, R16 ;  /* 0x000000665410723c */ /* 0x000ff00000001810 */
[C---:B--2---:R-:W-:Y:S08]  /*52f0*/  HMMA.16816.F32 R4, R88.reuse, R92, R4 ;  /* 0x0000005c5804723c */ /* 0x044ff00000001804 */
[C---:B------:R-:W-:Y:S08]  /*5300*/  HMMA.16816.F32 R8, R88.reuse, R94, R8 ;  /* 0x0000005e5808723c */ /* 0x040ff00000001808 */
[C---:B-1----:R-:W-:Y:S08]  /*5310*/  HMMA.16816.F32 R12, R88.reuse, R96, R12 ;  /* 0x00000060580c723c */ /* 0x042ff0000000180c */
[----:B------:R-:W-:Y:S01]  /*5320*/  FFMA.FTZ R6, R121, -UR6, R6 ;  /* 0x8000000679067c23 */ /* 0x000fe20008010006 */
[----:B------:R-:W-:Y:S03]  /*5330*/  HMMA.16816.F32 R16, R88, R98, R16 ;  /* 0x000000625810723c */ /* 0x000fe60000001810 */
[----:B------:R-:W-:Y:S02]  /*5340*/  FFMA.FTZ R7, R120, -UR6, R7 ;  /* 0x8000000678077c23 */ /* 0x000fe40008010007 */
[C---:B------:R-:W-:Y:S02]  /*5350*/  FFMA.FTZ R5, R122.reuse, -UR6, R5 ;  /* 0x800000067a057c23 */ /* 0x040fe40008010005 */
[C---:B------:R-:W-:Y:S02]  /*5360*/  FFMA.FTZ R4, R119.reuse, -UR6, R4 ;  /* 0x8000000677047c23 */ /* 0x040fe40008010004 */
[----:B------:R-:W-:Y:S03]  /*5370*/  FFMA.FTZ R11, R122, -UR6, R11 ;  /* 0x800000067a0b7c23 */ /* 0x000fe6000801000b */
[----:B------:R-:W-:Y:S02]  /*5380*/  FFMA.FTZ R10, R119, -UR6, R10 ;  /* 0x80000006770a7c23 */ /* 0x000fe4000801000a */
[C---:B------:R-:W-:Y:S02]  /*5390*/  FFMA.FTZ R8, R123.reuse, -UR6, R8 ;  /* 0x800000067b087c23 */ /* 0x040fe40008010008 */
[C---:B------:R-:W-:Y:S02]  /*53a0*/  FFMA.FTZ R9, R124.reuse, -UR6, R9 ;  /* 0x800000067c097c23 */ /* 0x040fe40008010009 */
[----:B------:R-:W-:Y:S02]  /*53b0*/  FFMA.FTZ R14, R123, -UR6, R14 ;  /* 0x800000067b0e7c23 */ /* 0x000fe4000801000e */
[----:B------:R-:W-:Y:S02]  /*53c0*/  FFMA.FTZ R15, R124, -UR6, R15 ;  /* 0x800000067c0f7c23 */ /* 0x000fe4000801000f */
[C---:B------:R-:W-:Y:S02]  /*53d0*/  FFMA.FTZ R12, R125.reuse, -UR6, R12 ;  /* 0x800000067d0c7c23 */ /* 0x040fe4000801000c */
[C---:B------:R-:W-:Y:S02]  /*53e0*/  FFMA.FTZ R13, R130.reuse, -UR6, R13 ;  /* 0x80000006820d7c23 */ /* 0x040fe4000801000d */
[----:B------:R-:W-:Y:S02]  /*53f0*/  FFMA.FTZ R18, R125, -UR6, R18 ;  /* 0x800000067d127c23 */ /* 0x000fe40008010012 */
[----:B------:R-:W-:Y:S02]  /*5400*/  FFMA.FTZ R19, R130, -UR6, R19 ;  /* 0x8000000682137c23 */ /* 0x000fe40008010013 */
[----:B------:R-:W-:Y:S02]  /*5410*/  FFMA.FTZ R16, R129, -UR6, R16 ;  /* 0x8000000681107c23 */ /* 0x000fe40008010010 */
[----:B------:R-:W-:Y:S01]  /*5420*/  FFMA.FTZ R17, R126, -UR6, R17 ;  /* 0x800000067e117c23 */ /* 0x000fe20008010011 */
[----:B------:R-:W-:-:S05]  /*5430*/  @!P0 BRA `(.L_x_617) ;  /* 0x000000c000008947 */ /* 0x000fca0003800000 */
        /* <DEDUP_REMOVED lines=12> */
.L_x_617:
[----:B------:R-:W-:Y:S01]  /*5500*/  IADD3 R89, R225, UR9, RZ ;  /* 0x00000009e1597c10 */ /* 0x000fe2000fffe0ff */
[----:B------:R-:W-:Y:S01]  /*5510*/  UIADD3 UR13, UR7, 0x1, -UR11 ;  /* 0x00000001070d7890 */ /* 0x000fe2000fffe80b */
[----:B------:R-:W-:Y:S01]  /*5520*/  IMAD.U32 R87, RZ, RZ, UR24 ;  /* 0x00000018ff577e24 */ /* 0x000fe2000f8e00ff */
[----:B------:R-:W-:Y:S01]  /*5530*/  UIADD3 UR12, -UR10, UR7, -UR11 ;  /* 0x000000070a0c7290 */ /* 0x000fe2000fffe90b */
[----:B------:R-:W-:Y:S01]  /*5540*/  IADD3 R85, R89, 0x8, RZ ;  /* 0x0000000859557810 */ /* 0x000fe20007ffe0ff */
[----:B------:R-:W-:Y:S01]  /*5550*/  UIADD3 UR9, UR13, UR42, URZ ;  /* 0x0000002a0d097290 */ /* 0x000fe2000fffe03f */
[----:B------:R-:W-:Y:S02]  /*5560*/  IMAD R84, R87, 0x40, R224 ;  /* 0x0000004057547824 */ /* 0x000fe400078e02e0 */
[----:B------:R-:W-:Y:S01]  /*5570*/  UMOV UR13, UR10 ;  /* 0x0000000a000d7c82 */ /* 0x000fe20008000000 */
[C---:B------:R-:W-:Y:S02]  /*5580*/  IADD3 R91, R89.reuse, UR12, RZ ;  /* 0x0000000c595b7c10 */ /* 0x040fe4000fffe0ff */
[----:B------:R-:W-:Y:S02]  /*5590*/  IADD3 R89, R89, UR9, RZ ;  /* 0x0000000959597c10 */ /* 0x000fe4000fffe0ff */
[----:B------:R-:W-:Y:S02]  /*55a0*/  IMNMX R91, RZ, R91, !PT ;  /* 0x0000005bff5b7217 */ /* 0x000fe40007800200 */
[C---:B------:R-:W-:Y:S02]  /*55b0*/  IADD3 R98, R84.reuse, 0x1, RZ ;  /* 0x0000000154627810 */ /* 0x040fe40007ffe0ff */
        /* <DEDUP_REMOVED lines=59> */
.L_x_618:
        /* <DEDUP_REMOVED lines=171> */
[C---:B------:R-:W-:Y:S02]  /*6420*/  FADD.FTZ R7, -R116.reuse, R7 ;  /* 0x0000000774077221 */ /* 0x040fe40000010100 */
[----:B------:R-:W-:Y:S04]  /*6430*/  FADD.FTZ R4, -R117, R4 ;  /* 0x0000000475047221 */ /* 0x000fe80000010100 */
[----:B------:R-:W-:Y:S02]  /*6440*/  FADD.FTZ R6, -R116, R6 ;  /* 0x0000000674067221 */ /* 0x000fe40000010100 */
[----:B------:R-:W-:Y:S02]  /*6450*/  FMUL.FTZ R5, R128, R5 ;  /* 0x0000000580057220 */ /* 0x000fe40000410000 */
[----:B------:R-:W-:Y:S02]  /*6460*/  FMUL.FTZ R7, R120, R7 ;  /* 0x0000000778077220 */ /* 0x000fe40000410000 */
[----:B------:R-:W-:Y:S02]  /*6470*/  FMUL.FTZ R4, R129, R4 ;  /* 0x0000000481047220 */ /* 0x000fe40000410000 */
[----:B------:R-:W-:Y:S02]  /*6480*/  FMUL.FTZ R6, R121, R6 ;  /* 0x0000000679067220 */ /* 0x000fe40000410000 */
[----:B------:R-:W-:Y:S01]  /*6490*/  FADD.FTZ R8, -R117, R8 ;  /* 0x0000000875087221 */ /* 0x000fe20000010100 */
        /* <DEDUP_REMOVED lines=196> */
.L_x_619:
        /* <DEDUP_REMOVED lines=104> */
[----:B------:R-:W-:Y:S01]  /*7760*/  RED.E.ADD.F32.FTZ.RN.STRONG.GPU [R250.64], R4 ;  /* 0x00000004fa00798e */ /* 0x000fe2000c10e784 */
        /* <DEDUP_REMOVED lines=11> */
[C---:B-1----:R-:W-:Y:S03]  /*7820*/  IMAD R205, R243.reuse, 0x28, RZ ;  /* 0x00000028f3cd7824 */ /* 0x042fe600078e02ff */
[----:B------:R1:W-:Y:S01]  /*7830*/  RED.E.ADD.F32.FTZ.RN.STRONG.GPU [R210.64], R8 ;  /* 0x00000008d200798e */ /* 0x0003e2000c10e784 */
[----:B------:R-:W-:Y:S01]  /*7840*/  IMAD R243, R243, 0x38, RZ ;  /* 0x00000038f3f37824 */ /* 0x000fe200078e02ff */
[-C--:B------:R-:W-:Y:S02]  /*7850*/  LEA.HI.X.SX32 R207, R207, R251.reuse, 0x2, P2 ;  /* 0x000000fbcfcf7211 */ /* 0x080fe400010f16ff */
[CC--:B------:R-:W-:Y:S04]  /*7860*/  LEA R204, P0, R205.reuse, R250.reuse, 0x2 ;  /* 0x000000facdcc7211 */ /* 0x0c0fe800078010ff */
[-C--:B------:R-:W-:Y:S02]  /*7870*/  LEA.HI.X.SX32 R205, R205, R251.reuse, 0x2, P0 ;  /* 0x000000fbcdcd7211 */ /* 0x080fe400000f16ff */
[----:B--2---:R-:W-:Y:S03]  /*7880*/  IADD3 R5, R203, 0x20, RZ ;  /* 0x00000020cb057810 */ /* 0x004fe60007ffe0ff */
[----:B------:R2:W-:Y:S05]  /*7890*/  RED.E.ADD.F32.FTZ.RN.STRONG.GPU [R204.64], R9 ;  /* 0x00000009cc00798e */ /* 0x0005ea000c10e784 */
[----:B------:R-:W-:Y:S01]  /*78a0*/  RED.E.ADD.F32.FTZ.RN.STRONG.GPU [R206.64], R10 ;  /* 0x0000000ace00798e */ /* 0x000fe2000c10e784 */
[----:B---3--:R-:W-:Y:S01]  /*78b0*/  IMAD.IADD R7, R201, 0x1, R5 ;  /* 0x00000001c9077824 */ /* 0x008fe200078e0205 */
        /* <DEDUP_REMOVED lines=279> */
[----:B------:R-:W-:Y:S01]  /*8a30*/  IMAD.MOV.U32 R4, RZ, RZ, c[0x0][0x194] ;  /* 0x00006500ff047624 */ /* 0x000fe200078e00ff */
[----:B------:R-:W-:Y:S02]  /*8a40*/  ISETP.GE.AND P2, PT, R227, c[0x0][0x220], PT ;  /* 0x00008800e3007a0c */ /* 0x000fe40003f46270 */
[-C--:B------:R-:W-:Y:S02]  /*8a50*/  LEA R10, P0, R7, R242.reuse, 0x1 ;  /* 0x000000f2070a7211 */ /* 0x080fe400078008ff */
[----:B------:R-:W-:Y:S02]  /*8a60*/  LEA R6, P1, R5, R7, 0x5 ;  /* 0x0000000705067211 */ /* 0x000fe400078228ff */
[----:B------:R-:W-:Y:S02]  /*8a70*/  LEA.HI.X.SX32 R11, R7, R243, 0x1, P0 ;  /* 0x000000f3070b7211 */ /* 0x000fe400000f0eff */
        /* <DEDUP_REMOVED lines=53> */
.L_x_620:
        /* <DEDUP_REMOVED lines=218> */
.L_x_622:
        /* <DEDUP_REMOVED lines=18> */
.L_x_623:
        /* <DEDUP_REMOVED lines=55> */
.L_x_625:
[----:B---34-:R-:W-:Y:S05]  /*a000*/  BSYNC B0 ;  /* 0x0000000000007941 */ /* 0x018fea0003800000 */
.L_x_624:
        /* <DEDUP_REMOVED lines=21> */
.L_x_627:
[----:B------:R-:W-:Y:S05]  /*a160*/  BSYNC B0 ;  /* 0x0000000000007941 */ /* 0x000fea0003800000 */
.L_x_626:
        /* <DEDUP_REMOVED lines=30> */
.L_x_629:
[----:B------:R-:W-:Y:S05]  /*a350*/  BSYNC B0 ;  /* 0x0000000000007941 */ /* 0x000fea0003800000 */
.L_x_628:
        /* <DEDUP_REMOVED lines=18> */
.L_x_600:
[----:B------:R-:W-:Y:S05]  /*a480*/  BSYNC B1 ;  /* 0x0000000000017941 */ /* 0x000fea0003800000 */
.L_x_586:
        /* <DEDUP_REMOVED lines=12> */
.L_x_630:
[----:B------:R-:W-:Y:S05]  /*a550*/  EXIT ;  /* 0x000000000000794d */ /* 0x000fea0003800000 */
.L_x_632:
        /* <DEDUP_REMOVED lines=10> */
.L_x_2017:


//--------------------- .text._ZN5flash44flash_bwd_dq_dk_dv_loop_seqk_parallel_kernelI23Flash_bwd_kernel_traitsILi256ELi64ELi64ELi8ELi4ELi2ELi2ELb0ELb0EN7cutlass6half_tE19Flash_kernel_traitsILi256ELi64ELi64ELi8ES3_EELb0ELb0ELb0ELb0ELb0ELb0ELb0EEEvNS_16Flash_bwd_paramsE --------------------------
	.section	.text._ZN5flash44flash_bwd_dq_dk_dv_loop_seqk_parallel_kernelI23Flash_bwd_kernel_traitsILi256ELi64ELi64ELi8ELi4ELi2ELi2ELb0ELb0EN7cutlass6half_tE19Flash_kernel_traitsILi256ELi64ELi64ELi8ES3_EELb0ELb0ELb0ELb0ELb0ELb0ELb0EEEvNS_16Flash_bwd_paramsE,"ax",@progbits
	.sectioninfo	@"SHI_REGISTERS=255"
	.align	128
        .global         _ZN5flash44flash_bwd_dq_dk_dv_loop_seqk_parallel_kernelI23Flash_bwd_kernel_traitsILi256ELi64ELi64ELi8ELi4ELi2ELi2ELb0ELb0EN7cutlass6half_tE19Flash_kernel_traitsILi256ELi64ELi64ELi8ES3_EELb0ELb0ELb0ELb0ELb0ELb0ELb0EEEvNS_16Flash_bwd_paramsE
        .type           _ZN5flash44flash_bwd_dq_dk_dv_loop_seqk_parallel_kernelI23Flash_bwd_kernel_traitsILi256ELi64ELi64ELi8ELi4ELi2ELi2ELb0ELb0EN7cutlass6half_tE19Flash_kernel_traitsILi256ELi64ELi64ELi8ES3_EELb0ELb0ELb0ELb0ELb0ELb0ELb0EEEvNS_16Flash_bwd_paramsE,@function
        .size           _ZN5flash44flash_bwd_dq_dk_dv_loop_seqk_parallel_kernelI23Flash_bwd_kernel_traitsILi256ELi64ELi64ELi8ELi4ELi2ELi2ELb0ELb0EN7cutlass6half_tE19Flash_kernel_traitsILi256ELi64ELi64ELi8ES3_EELb0ELb0ELb0ELb0ELb0ELb0ELb0EEEvNS_16Flash_bwd_paramsE,(.L_x_2018 - _ZN5flash44flash_bwd_dq_dk_dv_loop_seqk_parallel_kernelI23Flash_bwd_kernel_traitsILi256ELi64ELi64ELi8ELi4ELi2ELi2ELb0ELb0EN7cutlass6half_tE19Flash_kernel_traitsILi256ELi64ELi64ELi8ES3_EELb0ELb0ELb0ELb0ELb0ELb0ELb0EEEvNS_16Flash_bwd_paramsE)
        .other          _ZN5flash44flash_bwd_dq_dk_dv_loop_seqk_parallel_kernelI23Flash_bwd_kernel_traitsILi256ELi64ELi64ELi8ELi4ELi2ELi2ELb0ELb0EN7cutlass6half_tE19Flash_kernel_traitsILi256ELi64ELi64ELi8ES3_EELb0ELb0ELb0ELb0ELb0ELb0ELb0EEEvNS_16Flash_bwd_paramsE,@"STO_CUDA_ENTRY STV_DEFAULT"
_ZN5flash44flash_bwd_dq_dk_dv_loop_seqk_parallel_kernelI23Flash_bwd_kernel_traitsILi256ELi64ELi64ELi8ELi4ELi2ELi2ELb0ELb0EN7cutlass6half_tE19Flash_kernel_traitsILi256ELi64ELi64ELi8ES3_EELb0ELb0ELb0ELb0ELb0ELb0ELb0EEEvNS_16Flash_bwd_paramsE:
.text._ZN5flash44flash_bwd_dq_dk_dv_loop_seqk_parallel_kernelI23Flash_bwd_kernel_traitsILi256ELi64ELi64ELi8ELi4ELi2ELi2ELb0ELb0EN7cutlass6half_tE19Flash_kernel_traitsILi256ELi64ELi64ELi8ES3_EELb0ELb0ELb0ELb0ELb0ELb0ELb0EEEvNS_16Flash_bwd_paramsE:
[----:B------:R-:W-:Y:S02]  /*0000*/  MOV R1, c[0x0][0x28] ;  /* 0x00000a0000017a02 */ /* 0x000fe40000000f00 */
[----:B------:R-:W1:Y:S01]  /*0010*/  S2UR UR20, SR_CTAID.X ;  /* 0x00000000001479c3 */ /* 0x000e620000002500 */
[----:B------:R-:W-:Y:S01]  /*0020*/  ULDC UR4, c[0x0][0x218] ;  /* 0x0000860000047ab9 */ /* 0x000fe20000000800 */
[----:B------:R-:W-:Y:S01]  /*0030*/  IADD3 R1, R1, -0x58, RZ ;  /* 0xffffffa801017810 */ /* 0x000fe20007ffe0ff */
        /* <DEDUP_REMOVED lines=13> */
[----:B------:R-:W-:Y:S01]  /*0110*/  ULDC.U8 UR9, c[0x0][0x328] ;  /* 0x0000ca0000097ab9 */ /* 0x000fe20000000000 */
[----:B------:R-:W-:Y:S01]  /*0120*/  IMAD.MOV.U32 R248, RZ, RZ, -0x10 ;  /* 0xfffffff0fff87424 */ /* 0x000fe200078e00ff */
        /* <DEDUP_REMOVED lines=21> */
[----:B------:R-:W-:Y:S01]  /*0280*/  UIMAD UR55, UR8, UR6, UR55 ;  /* 0x00000006083772a4 */ /* 0x000fe2000f8e0237 */
[----:B------:R-:W-:Y:S01]  /*0290*/  LEA.HI R3, R3, R0, RZ, 0x2 ;  /* 0x0000000003037211 */ /* 0x000fe200078f10ff */
[----:B------:R-:W-:Y:S01]  /*02a0*/  UIMAD UR52, UR7, UR33, URZ ;  /* 0x00000021073472a4 */ /* 0x000fe2000f8e023f */
[----:B------:R-:W-:Y:S01]  /*02b0*/  LOP3.LUT R2, R2, 0xfffffffe, RZ, 0xc0, !PT ;  /* 0xfffffffe02027812 */ /* 0x000fe200078ec0ff */
[----:B------:R-:W-:Y:S01]  /*02c0*/  UIMAD UR6, UR33, UR11, UR35 ;  /* 0x0000000b210672a4 */ /* 0x000fe2000f8e0223 */
[----:B------:R-:W-:Y:S01]  /*02d0*/  LOP3.LUT R3, R3, 0xfffffffc, RZ, 0xc0, !PT ;  /* 0xfffffffc03037812 */ /* 0x000fe200078ec0ff */
[----:B------:R-:W-:Y:S01]  /*02e0*/  @!UP1 UIMAD UR7, UR33, UR13, UR35 ;  /* 0x0000000d210792a4 */ /* 0x000fe2000f8e0223 */
[CC--:B------:R-:W-:Y:S01]  /*02f0*/  LEA.HI R15, R13.reuse, R14.reuse, RZ, 0x2 ;  /* 0x0000000e0d0f7211 */ /* 0x0c0fe200078f10ff */
[C---:B------:R-:W-:Y:S01]  /*0300*/  IMAD.IADD R227, R0.reuse, 0x1, -R2 ;  /* 0x0000000100e37824 */ /* 0x040fe200078e0a02 */
[CC--:B------:R-:W-:Y:S01]  /*0310*/  LEA.HI R11, R13.reuse, R14.reuse, RZ, 0x3 ;  /* 0x0000000e0d0b7211 */ /* 0x0c0fe200078f18ff */
[----:B------:R-:W-:Y:S01]  /*0320*/  IMAD.IADD R233, R0, 0x1, -R3 ;  /* 0x0000000100e97824 */ /* 0x000fe200078e0a03 */
[----:B------:R-:W-:Y:S01]  /*0330*/  SHF.R.S32.HI R3, RZ, 0x4, R4 ;  /* 0x00000004ff037819 */ /* 0x000fe20000011404 */
[----:B------:R-:W-:Y:S01]  /*0340*/  USHF.L.U32 UR41, UR46, 0x6, URZ ;  /* 0x000000062e297899 */ /* 0x000fe2000800063f */
[--C-:B------:R-:W-:Y:S01]  /*0350*/  SHF.R.S32.HI R5, RZ, 0x2, R15.reuse ;  /* 0x00000002ff057819 */ /* 0x100fe2000001140f */
[----:B------:R-:W-:Y:S01]  /*0360*/  ULDC UR49, c[0x0][0x214] ;  /* 0x0000850000317ab9 */ /* 0x000fe20000000800 */
[----:B------:R-:W-:Y:S01]  /*0370*/  SHF.R.S32.HI R0, RZ, 0x1f, R15 ;  /* 0x0000001fff007819 */ /* 0x000fe2000001140f */
[----:B------:R-:W-:Y:S01]  /*0380*/  ULDC UR56, c[0x0][0x1c8] ;  /* 0x0000720000387ab9 */ /* 0x000fe20000000800 */
[----:B------:R-:W-:Y:S01]  /*0390*/  LEA.HI R2, R4, R3, RZ, 0x1 ;  /* 0x0000000304027211 */ /* 0x000fe200078f08ff */
[----:B------:R-:W-:Y:S01]  /*03a0*/  ULDC.U8 UR10, c[0x0][0x3d0] ;  /* 0x0000f400000a7ab9 */ /* 0x000fe20000000000 */
[----:B------:R-:W-:Y:S01]  /*03b0*/  LEA.HI R0, R0, R5, RZ, 0x3 ;  /* 0x0000000500007211 */ /* 0x000fe200078f18ff */
[----:B------:R-:W-:Y:S01]  /*03c0*/  ULDC UR50, c[0x0][0x224] ;  /* 0x0000890000327ab9 */ /* 0x000fe20000000800 */
[----:B------:R-:W-:Y:S01]  /*03d0*/  LOP3.LUT R2, R2, 0xfffffffe, RZ, 0xc0, !PT ;  /* 0xfffffffe02027812 */ /* 0x000fe200078ec0ff */
[----:B------:R-:W-:Y:S01]  /*03e0*/  @UP1 UIMAD UR54, UR33, UR49, URZ ;  /* 0x00000031213612a4 */ /* 0x000fe2000f8e023f */
[----:B------:R-:W-:Y:S01]  /*03f0*/  LOP3.LUT R0, R0, 0xfffffff8, RZ, 0xc0, !PT ;  /* 0xfffffff800007812 */ /* 0x000fe200078ec0ff */
[----:B------:R-:W-:Y:S01]  /*0400*/  UMOV UR39, URZ ;  /* 0x0000003f00277c82 */ /* 0x000fe20008000000 */
[----:B------:R-:W-:Y:S01]  /*0410*/  LEA.HI R6, R13, R14, RZ, 0x7 ;  /* 0x0000000e0d067211 */ /* 0x000fe200078f38ff */
[----:B------:R-:W-:Y:S01]  /*0420*/  IMAD.IADD R9, R3, 0x1, -R2 ;  /* 0x0000000103097824 */ /* 0x000fe200078e0a02 */
[----:B------:R-:W-:Y:S01]  /*0430*/  LOP3.LUT R2, R4, 0xfffffff0, RZ, 0xc0, !PT ;  /* 0xfffffff004027812 */ /* 0x000fe200078ec0ff */
[----:B------:R-:W-:Y:S01]  /*0440*/  IMAD.IADD R7, R5, 0x1, -R0 ;  /* 0x0000000105077824 */ /* 0x000fe200078e0a00 */
[----:B------:R-:W-:Y:S01]  /*0450*/  SHF.R.S32.HI R3, RZ, 0x3, R11 ;  /* 0x00000003ff037819 */ /* 0x000fe2000001140b */
[----:B------:R-:W-:Y:S01]  /*0460*/  ULDC.64 UR4, c[0x0][0x118] ;  /* 0x0000460000047ab9 */ /* 0x000fe20000000a00 */
[----:B------:R-:W-:Y:S01]  /*0470*/  LOP3.LUT R0, R11, 0xfffffff8, RZ, 0xc0, !PT ;  /* 0xfffffff80b007812 */ /* 0x000fe200078ec0ff */
[C---:B------:R-:W-:Y:S01]  /*0480*/  IMAD.IADD R2, R14.reuse, 0x1, -R2 ;  /* 0x000000010e027824 */ /* 0x040fe200078e0a02 */
[----:B------:R-:W-:Y:S01]  /*0490*/  SHF.R.S32.HI R6, RZ, 0x7, R6 ;  /* 0x00000007ff067819 */ /* 0x000fe20000011406 */
[----:B------:R-:W-:Y:S01]  /*04a0*/  IMAD.SHL.U32 R3, R3, 0x40, RZ ;  /* 0x0000004003037824 */ /* 0x000fe200078e00ff */
[----:B------:R-:W-:Y:S01]  /*04b0*/  ULOP3.LUT UR56, UR35, UR56, URZ, 0x3c, !UPT ;  /* 0x0000003823387292 */ /* 0x000fe2000f8e3c3f */
[----:B------:R-:W-:Y:S01]  /*04c0*/  IMAD.IADD R0, R14, 0x1, -R0 ;  /* 0x000000010e007824 */ /* 0x000fe200078e0a00 */
[----:B------:R-:W-:Y:S01]  /*04d0*/  SHF.R.S32.HI R4, RZ, 0x1f, R2 ;  /* 0x0000001fff047819 */ /* 0x000fe20000011402 */
[----:B------:R-:W-:Y:S01]  /*04e0*/  UISETP.NE.AND UP2, UPT, UR10, URZ, UPT ;  /* 0x0000003f0a00728c */ /* 0x000fe2000bf45270 */
[----:B------:R-:W-:Y:S01]  /*04f0*/  LOP3.LUT R3, R3, 0x1c0, RZ, 0xc0, !PT ;  /* 0x000001c003037812 */ /* 0x000fe200078ec0ff */
[----:B------:R-:W-:Y:S01]  /*0500*/  IMAD.SHL.U32 R240, R0, 0x8, RZ ;  /* 0x0000000800f07824 */ /* 0x000fe200078e00ff */
[----:B------:R-:W-:Y:S01]  /*0510*/  LEA.HI R10, R4, R2, RZ, 0x3 ;  /* 0x00000002040a7211 */ /* 0x000fe200078f18ff */
[----:B------:R-:W-:Y:S01]  /*0520*/  USHF.R.S32.HI UR61, URZ, 0x1f, UR35 ;  /* 0x0000001f3f3d7899 */ /* 0x000fe20008011423 */
[----:B------:R-:W-:Y:S01]  /*0530*/  SHF.R.U32.HI R5, RZ, 0x3, R3 ;  /* 0x00000003ff057819 */ /* 0x000fe20000011603 */
[----:B------:R-:W-:Y:S01]  /*0540*/  USHF.R.S32.HI UR60, URZ, 0x1f, UR33 ;  /* 0x0000001f3f3c7899 */ /* 0x000fe20008011421 */
        /* <DEDUP_REMOVED lines=15> */
[----:B------:R-:W-:Y:S01]  /*0640*/  UIMAD.WIDE.U32 UR42, UR36, UR44, URZ ;  /* 0x0000002c242a72a5 */ /* 0x000fe2000f8e003f */
[C-C-:B------:R-:W-:Y:S01]  /*0650*/  LOP3.LUT R3, R0.reuse, 0x8, R11.reuse, 0xf8, !PT ;  /* 0x0000000800037812 */ /* 0x140fe200078ef80b */
[----:B------:R-:W-:Y:S01]  /*0660*/  UIMAD UR51, UR37, UR44, URZ ;  /* 0x0000002c253372a4 */ /* 0x000fe2000f8e023f */
[----:B------:R-:W-:Y:S01]  /*0670*/  SHF.R.U32.HI R220, RZ, 0x3, R0 ;  /* 0x00000003ffdc7819 */ /* 0x000fe20000011600 */
[----:B------:R-:W-:Y:S01]  /*0680*/  USHF.R.S32.HI UR53, URZ, 0x1f, UR47 ;  /* 0x0000001f3f357899 */ /* 0x000fe2000801142f */
[----:B------:R-:W-:Y:S01]  /*0690*/  LOP3.LUT R2, R0, 0x10, R2, 0xf8, !PT ;  /* 0x0000001000027812 */ /* 0x000fe200078ef802 */
[----:B------:R-:W-:Y:S01]  /*06a0*/  IMAD R0, R6, 0x800, R4 ;  /* 0x0000080006007824 */ /* 0x000fe200078e0204 */
[----:B------:R-:W-:Y:S01]  /*06b0*/  LOP3.LUT R3, R3, R220, RZ, 0x3c, !PT ;  /* 0x000000dc03037212 */ /* 0x000fe200078e3cff */
[----:B------:R-:W-:Y:S01]  /*06c0*/  UIMAD UR50, UR6, UR50, URZ ;  /* 0x00000032063272a4 */ /* 0x000fe2000f8e023f */
[----:B------:R-:W-:Y:S01]  /*06d0*/  LEA.HI R5, R13, R14, RZ, 0x6 ;  /* 0x0000000e0d057211 */ /* 0x000fe200078f30ff */
[----:B------:R-:W-:Y:S01]  /*06e0*/  @!UP1 UIMAD UR49, UR7, UR49, URZ ;  /* 0x00000031073192a4 */ /* 0x000fe2000f8e023f */
[----:B------:R-:W-:Y:S01]  /*06f0*/  LOP3.LUT R2, R2, 0x8, R11, 0xf8, !PT ;  /* 0x0000000802027812 */ /* 0x000fe200078ef80b */
[----:B------:R-:W-:Y:S01]  /*0700*/  IMAD.IADD R3, R0, 0x1, R3 ;  /* 0x0000000100037824 */ /* 0x000fe200078e0203 */
[----:B------:R-:W-:Y:S01]  /*0710*/  SHF.R.S32.HI R0, RZ, 0x6, R5 ;  /* 0x00000006ff007819 */ /* 0x000fe20000011405 */
[----:B------:R-:W-:Y:S01]  /*0720*/  IMAD.U32 R11, RZ, RZ, UR14 ;  /* 0x0000000eff0b7e24 */ /* 0x000fe2000f8e00ff */
[----:B------:R-:W-:Y:S01]  /*0730*/  LOP3.LUT R220, R4, R2, R220, 0xf6, !PT ;  /* 0x0000000204dc7212 */ /* 0x000fe200078ef6dc */
[----:B------:R-:W-:Y:S01]  /*0740*/  IMAD.SHL.U32 R3, R3, 0x2, RZ ;  /* 0x0000000203037824 */ /* 0x000fe200078e00ff */
[----:B------:R-:W-:Y:S01]  /*0750*/  LOP3.LUT R2, R15, 0x7ffffffc, RZ, 0xc0, !PT ;  /* 0x7ffffffc0f027812 */ /* 0x000fe200078ec0ff */
[C---:B------:R-:W-:Y:S01]  /*0760*/  IMAD R4, R0.reuse, 0x200, R8 ;  /* 0x0000020000047824 */ /* 0x040fe200078e0208 */
[C---:B------:R-:W-:Y:S01]  /*0770*/  R2P PR, R7.reuse, 0x6 ;  /* 0x0000000607007804 */ /* 0x040fe20000000000 */
[----:B------:R-:W-:Y:S01]  /*0780*/  IMAD.SHL.U32 R5, R0, 0x8, RZ ;  /* 0x0000000800057824 */ /* 0x000fe200078e00ff */
[----:B------:R-:W-:Y:S01]  /*0790*/  SEL R216, R216, 0xffffffe0, !P3 ;  /* 0xffffffe0d8d87807 */ /* 0x000fe20005800000 */
[----:B------:R-:W-:Y:S01]  /*07a0*/  IMAD.SHL.U32 R0, R7, 0x40, RZ ;  /* 0x0000004007007824 */ /* 0x000fe200078e00ff */
[----:B------:R1:W-:Y:S01]  /*07b0*/  STL [R1+0x54], R4 ;  /* 0x0000540401007387 */ /* 0x0003e20000100800 */
[C---:B------:R-:W-:Y:S01]  /*07c0*/  IMAD.IADD R7, R14.reuse, 0x1, -R2 ;  /* 0x000000010e077824 */ /* 0x040fe200078e0a02 */
[----:B------:R-:W-:Y:S01]  /*07d0*/  LOP3.LUT R2, R5, 0x18, RZ, 0xc0, !PT ;  /* 0x0000001805027812 */ /* 0x000fe200078ec0ff */
[----:B------:R-:W-:Y:S01]  /*07e0*/  IMAD.SHL.U32 R14, R14, 0x2, RZ ;  /* 0x000000020e0e7824 */ /* 0x000fe200078e00ff */
[----:B------:R-:W-:Y:S01]  /*07f0*/  LOP3.LUT R0, R0, 0x1c0, RZ, 0xc0, !PT ;  /* 0x000001c000007812 */ /* 0x000fe200078ec0ff */
[----:B------:R-:W-:Y:S01]  /*0800*/  IMAD.IADD R216, R3, 0x1, R216 ;  /* 0x0000000103d87824 */ /* 0x000fe200078e02d8 */
[----:B------:R-:W-:Y:S01]  /*0810*/  SEL R217, R217, 0xffffffc0, !P4 ;  /* 0xffffffc0d9d97807 */ /* 0x000fe20006000000 */
[----:B------:R-:W-:Y:S01]  /*0820*/  IMAD.SHL.U32 R221, R220, 0x2, RZ ;  /* 0x00000002dcdd7824 */ /* 0x000fe200078e00ff */
[----:B------:R-:W-:Y:S01]  /*0830*/  SHF.R.U32.HI R5, RZ, 0x3, R0 ;  /* 0x00000003ff057819 */ /* 0x000fe20000011600 */
[----:B------:R-:W-:Y:S01]  /*0840*/  USHF.R.S32.HI UR48, URZ, 0x1f, UR41 ;  /* 0x0000001f3f307899 */ /* 0x000fe20008011429 */
[----:B------:R-:W-:Y:S01]  /*0850*/  SEL R248, R248, 0x10, !P0 ;  /* 0x00000010f8f87807 */ /* 0x000fe20004000000 */
[--C-:B------:R-:W-:Y:S01]  /*0860*/  IMAD R220, R220, 0x2, R217.reuse ;  /* 0x00000002dcdc7824 */ /* 0x100fe200078e02d9 */
[----:B------:R-:W-:Y:S01]  /*0870*/  UMOV UR40, 0xffff8000 ;  /* 0xffff800000287882 */ /* 0x000fe20000000000 */
[----:B------:R-:W-:-:S02]  /*0880*/  IMAD.IADD R218, R3, 0x1, R217 ;  /* 0x0000000103da7824 */ /* 0x000fc400078e02d9 */
[----:B------:R-:W-:Y:S02]  /*0890*/  IMAD.IADD R217, R217, 0x1, R216 ;  /* 0x00000001d9d97824 */ /* 0x000fe400078e02d8 */
[----:B-1----:R-:W-:Y:S02]  /*08a0*/  IMAD.SHL.U32 R4, R6, 0x20, RZ ;  /* 0x0000002006047824 */ /* 0x002fe400078e00ff */
[----:B------:R-:W-:-:S03]  /*08b0*/  IMAD.SHL.U32 R6, R9, 0x20, RZ ;  /* 0x0000002009067824 */ /* 0x000fc600078e00ff */
[----:B------:R-:W-:Y:S02]  /*08c0*/  LOP3.LUT R11, R4, 0x6, R14, 0xf8, !PT ;  /* 0x00000006040b7812 */ /* 0x000fe400078ef80e */
[----:B------:R-:W-:Y:S02]  /*08d0*/  LOP3.LUT R8, R2, 0x20, R6, 0xf8, !PT ;  /* 0x0000002002087812 */ /* 0x000fe400078ef806 */
[----:B------:R-:W-:Y:S01]  /*08e0*/  LOP3.LUT R4, R0, 0x20, R4, 0xf8, !PT ;  /* 0x0000002000047812 */ /* 0x000fe200078ef804 */
[----:B------:R1:W-:Y:S01]  /*08f0*/  STL [R1+0x50], R11 ;  /* 0x0000500b01007387 */ /* 0x0003e20000100800 */
[----:B------:R-:W-:Y:S01]  /*0900*/  LOP3.LUT R6, R5, R0, R2, 0x1e, !PT ;  /* 0x0000000005067212 */ /* 0x000fe200078e1e02 */
[----:B------:R-:W-:Y:S01]  /*0910*/  IMAD.SHL.U32 R0, R7, 0x2, RZ ;  /* 0x0000000207007824 */ /* 0x000fe200078e00ff */
[----:B------:R-:W-:Y:S01]  /*0920*/  LOP3.LUT R5, R4, R5, RZ, 0x3c, !PT ;  /* 0x0000000504057212 */ /* 0x000fe200078e3cff */
[----:B------:R-:W-:Y:S02]  /*0930*/  IMAD.SHL.U32 R4, R12, 0x40, RZ ;  /* 0x000000400c047824 */ /* 0x000fe400078e00ff */
[----:B------:R-:W-:-:S02]  /*0940*/  IMAD R2, R233, 0x400, R0 ;  /* 0x00000400e9027824 */ /* 0x000fc400078e0200 */
[----:B------:R-:W-:Y:S02]  /*0950*/  IMAD R0, R227, 0x400, R0 ;  /* 0x00000400e3007824 */ /* 0x000fe400078e0200 */
[----:B------:R-:W-:Y:S01]  /*0960*/  IMAD.IADD R246, R2, 0x1, R5 ;  /* 0x0000000102f67824 */ /* 0x000fe200078e0205 */
[----:B------:R-:W-:Y:S01]  /*0970*/  LOP3.LUT R2, R4, 0x1c0, RZ, 0xc0, !PT ;  /* 0x000001c004027812 */ /* 0x000fe200078ec0ff */
[----:B------:R-:W-:Y:S02]  /*0980*/  IMAD.IADD R7, R0, 0x1, R6 ;  /* 0x0000000100077824 */ /* 0x000fe400078e0206 */
[----:B------:R-:W-:Y:S01]  /*0990*/  IMAD.SHL.U32 R0, R9, 0x8, RZ ;  /* 0x0000000809007824 */ /* 0x000fe200078e00ff */
[----:B------:R-:W-:Y:S01]  /*09a0*/  SHF.R.U32.HI R4, RZ, 0x3, R2 ;  /* 0x00000003ff047819 */ /* 0x000fe20000011602 */
[----:B------:R-:W-:Y:S02]  /*09b0*/  IMAD.SHL.U32 R5, R10, 0x40, RZ ;  /* 0x000000400a057824 */ /* 0x000fe400078e00ff */
[----:B------:R-:W-:Y:S01]  /*09c0*/  IMAD.SHL.U32 R246, R246, 0x2, RZ ;  /* 0x00000002f6f67824 */ /* 0x000fe200078e00ff */
[----:B------:R-:W-:-:S02]  /*09d0*/  LOP3.LUT R6, R2, 0x8, R0, 0xf8, !PT ;  /* 0x0000000802067812 */ /* 0x000fc400078ef800 */
[----:B------:R-:W-:Y:S01]  /*09e0*/  LOP3.LUT R0, R5, 0xfffffe00, RZ, 0xc0, !PT ;  /* 0xfffffe0005007812 */ /* 0x000fe200078ec0ff */
[----:B------:R-:W-:Y:S01]  /*09f0*/  IMAD.IADD R249, R246, 0x1, R248 ;  /* 0x00000001f6f97824 */ /* 0x000fe200078e02f8 */
[----:B------:R-:W-:Y:S02]  /*0a00*/  LOP3.LUT R2, R4, R8, R2, 0x1e, !PT ;  /* 0x0000000804027212 */ /* 0x000fe400078e1e02 */
[----:B-1----:R-:W-:Y:S01]  /*0a10*/  LEA R11, R7, 0x18000, 0x1 ;  /* 0x00018000070b7811 */ /* 0x002fe200078e08ff */
[--C-:B------:R-:W-:Y:S01]  /*0a20*/  IMAD R233, R233, 0x400, R0.reuse ;  /* 0x00000400e9e97824 */ /* 0x100fe200078e0200 */
[----:B------:R-:W-:Y:S01]  /*0a30*/  LOP3.LUT R232, R2, R0, RZ, 0xfc, !PT ;  /* 0x0000000002e87212 */ /* 0x000fe200078efcff */
[----:B------:R-:W-:Y:S01]  /*0a40*/  IMAD R227, R227, 0x400, R0 ;  /* 0x00000400e3e37824 */ /* 0x000fe200078e0200 */
[C---:B------:R-:W-:Y:S01]  /*0a50*/  IADD3 R0, R11.reuse, 0x40, RZ ;  /* 0x000000400b007810 */ /* 0x040fe20007ffe0ff */
[----:B------:R1:W-:Y:S01]  /*0a60*/  STL [R1+0x48], R11 ;  /* 0x0000480b01007387 */ /* 0x0003e20000100800 */
[----:B------:R-:W-:-:S02]  /*0a70*/  @P2 IADD3 R0, R11, -0x40, RZ ;  /* 0xffffffc00b002810 */ /* 0x000fc40007ffe0ff */
[----:B------:R-:W-:Y:S02]  /*0a80*/  LOP3.LUT R4, R6, R4, RZ, 0x3c, !PT ;  /* 0x0000000406047212 */ /* 0x000fe400078e3cff */
[C---:B------:R-:W-:Y:S01]  /*0a90*/  IADD3 R247, R246.reuse, 0x20, RZ ;  /* 0x00000020f6f77810 */ /* 0x040fe20007ffe0ff */
[----:B------:R1:W-:Y:S01]  /*0aa0*/  STL [R1+0x4c], R0 ;  /* 0x00004c0001007387 */ /* 0x0003e20000100800 */
[----:B------:R-:W-:Y:S01]  /*0ab0*/  @P1 IADD3 R247, R246, -0x20, RZ ;  /* 0xffffffe0f6f71810 */ /* 0x000fe20007ffe0ff */
[----:B------:R-:W-:Y:S02]  /*0ac0*/  IMAD.IADD R227, R4, 0x1, R227 ;  /* 0x0000000104e37824 */ /* 0x000fe400078e02e3 */
[----:B------:R-:W-:Y:S02]  /*0ad0*/  IMAD.IADD R233, R233, 0x1, R4 ;  /* 0x00000001e9e97824 */ /* 0x000fe400078e0204 */
[----:B------:R-:W-:Y:S01]  /*0ae0*/  IMAD.IADD R248, R248, 0x1, R247 ;  /* 0x00000001f8f87824 */ /* 0x000fe200078e02f7 */
[----:B------:R-:W-:-:S02]  /*0af0*/  LEA R227, R227, 0x28000, 0x1 ;  /* 0x00028000e3e37811 */ /* 0x000fc400078e08ff */
.L_x_679:
        /* <DEDUP_REMOVED lines=14> */
[----:B-12---:R-:W-:Y:S01]  /*0be0*/  IMAD.U32 R4, RZ, RZ, UR6 ;  /* 0x00000006ff047e24 */ /* 0x006fe2000f8e00ff */
[----:B------:R-:W-:-:S02]  /*0bf0*/  UISETP.NE.AND UP4, UPT, UR14, URZ, UPT ;  /* 0x0000003f0e00728c */ /* 0x000fc4000bf85270 */
[----:B------:R-:W-:Y:S01]  /*0c00*/  UISETP.EQ.U32.AND UP6, UPT, URZ, UR8, UPT ;  /* 0x000000083f00728c */ /* 0x000fe2000bfc2070 */
[----:B------:R-:W-:Y:S01]  /*0c10*/  IMAD.U32 R5, RZ, RZ, UR7 ;  /* 0x00000007ff057e24 */ /* 0x000fe2000f8e00ff */
[----:B------:R-:W-:Y:S02]  /*0c20*/  @UP3 UIADD3 UR6, UP0, UR13, UR10, URZ ;  /* 0x0000000a0d063290 */ /* 0x000fe4000ff1e03f */
[----:B------:R-:W-:Y:S02]  /*0c30*/  UISETP.EQ.OR.EX UP6, UPT, URZ, UR9, !UP4, UP6 ;  /* 0x000000093f00728c */ /* 0x000fe4000e7c2760 */
[----:B------:R-:W-:Y:S01]  /*0c40*/  @UP3 UIADD3.X UR7, UR12, UR11, URZ, UP0, !UPT ;  /* 0x0000000b0c073290 */ /* 0x000fe200087fe43f */
[----:B------:R2:W3:Y:S01]  /*0c50*/  @P2 LDG.E R8, [R4.64] ;  /* 0x0000000404082981 */ /* 0x0004e2000c1e1900 */
[----:B------:R-:W-:Y:S02]  /*0c60*/  UIADD3 UR8, UP0, UR13, UR8, URZ ;  /* 0x000000080d087290 */ /* 0x000fe4000ff1e03f */
[----:B------:R-:W-:Y:S01]  /*0c70*/  PLOP3.LUT P1, PT, PT, PT, UP6, 0x80, 0x0 ;  /* 0x000000000000781c */ /* 0x000fe20003f2f068 */
[----:B----4-:R2:W4:Y:S01]  /*0c80*/  @P2 LDG.E R2, [R4.64+0x4] ;  /* 0x0000040404022981 */ /* 0x010522000c1e1900 */
[----:B------:R-:W-:Y:S01]  /*0c90*/  UIADD3.X UR9, UR12, UR9, URZ, UP0, !UPT ;  /* 0x000000090c097290 */ /* 0x000fe200087fe43f */
[----:B------:R-:W-:Y:S01]  /*0ca0*/  PLOP3.LUT P0, PT, PT, PT, UP3, 0x80, 0x0 ;  /* 0x000000000000781c */ /* 0x000fe20003f0f038 */
[----:B------:R-:W-:-:S02]  /*0cb0*/  IMAD.U32 R6, RZ, RZ, UR6 ;  /* 0x00000006ff067e24 */ /* 0x000fc4000f8e00ff */
[----:B------:R-:W-:-:S10]  /*0cc0*/  IMAD.U32 R7, RZ, RZ, UR7 ;  /* 0x00000007ff077e24 */ /* 0x000fd4000f8e00ff */
[----:B-----5:R-:W5:Y:S01]  /*0cd0*/  @P0 LDG.E R6, [R6.64] ;  /* 0x0000000406060981 */ /* 0x020f62000c1e1900 */
[----:B--2---:R-:W-:Y:S02]  /*0ce0*/  IMAD.U32 R4, RZ, RZ, UR8 ;  /* 0x00000008ff047e24 */ /* 0x004fe4000f8e00ff */
[----:B------:R-:W-:-:S05]  /*0cf0*/  IMAD.U32 R5, RZ, RZ, UR9 ;  /* 0x00000009ff057e24 */ /* 0x000fca000f8e00ff */
[----:B-1----:R-:W2:Y:S01]  /*0d00*/  @!P1 LDG.E R0, [R4.64] ;  /* 0x0000000404009981 */ /* 0x002ea2000c1e1900 */
[----:B------:R-:W1:Y:S01]  /*0d10*/  S2UR UR16, SR_CTAID.X ;  /* 0x00000000001079c3 */ /* 0x000e620000002500 */
[----:B------:R-:W-:Y:S02]  /*0d20*/  UMOV UR15, 0xffffffff ;  /* 0xffffffff000f7882 */ /* 0x000fe40000000000 */
[----:B------:R-:W1:Y:S01]  /*0d30*/  S2R R27, SR_TID.X ;  /* 0x00000000001b7919 */ /* 0x000e620000002100 */
[----:B------:R-:W-:Y:S02]  /*0d40*/  UMOV UR25, 0xffffffff ;  /* 0xffffffff00197882 */ /* 0x000fe40000000000 */
[----:B------:R-:W-:Y:S02]  /*0d50*/  ULDC UR8, c[0x0][0xc] ;  /* 0x0000030000087ab9 */ /* 0x000fe40000000800 */
[----:B------:R-:W-:Y:S02]  /*0d60*/  USHF.L.U32 UR8, UR8, 0x6, URZ ;  /* 0x0000000608087899 */ /* 0x000fe4000800063f */
[----:B------:R-:W-:-:S02]  /*0d70*/  UMOV UR17, URZ ;  /* 0x0000003f00117c82 */ /* 0x000fc40008000000 */
[----:B-1----:R-:W-:Y:S01]  /*0d80*/  USHF.L.U32 UR6, UR16, 0x6, URZ ;  /* 0x0000000610067899 */ /* 0x002fe2000800063f */
[----:B------:R-:W-:-:S03]  /*0d90*/  SHF.R.S32.HI R26, RZ, 0x1f, R27 ;  /* 0x0000001fff1a7819 */ /* 0x000fc6000001141b */
[----:B------:R-:W-:-:S03]  /*0da0*/  UIMAD UR6, UR8, UR39, UR6 ;  /* 0x00000027080672a4 */ /* 0x000fc6000f8e0206 */
[----:B------:R-:W-:Y:S01]  /*0db0*/  ULDC UR8, c[0x0][0x218] ;  /* 0x0000860000087ab9 */ /* 0x000fe20000000800 */
[----:B---3--:R-:W1:Y:S08]  /*0dc0*/  @P2 R2UR UR15, R8 ;  /* 0x00000000080f23c2 */ /* 0x008e7000000e0000 */
[----:B----4-:R-:W1:Y:S08]  /*0dd0*/  @P2 R2UR UR7, R2 ;  /* 0x00000000020723c2 */ /* 0x010e7000000e0000 */
[----:B-----5:R3:W4:Y:S08]  /*0de0*/  @P0 R2UR UR17, R6 ;  /* 0x00000000061103c2 */ /* 0x02073000000e0000 */
[----:B--2---:R2:W3:Y:S01]  /*0df0*/  @!P1 R2UR UR25, R0 ;  /* 0x00000000001993c2 */ /* 0x0044e200000e0000 */
[----:B------:R-:W-:-:S04]  /*0e00*/  ISETP.NE.U32.AND P1, PT, RZ, c[0x0][0x248], PT ;  /* 0x00009200ff007a0c */ /* 0x000fc80003f25070 */
[----:B------:R-:W-:Y:S01]  /*0e10*/  ISETP.NE.AND.EX P1, PT, RZ, c[0x0][0x24c], PT, P1 ;  /* 0x00009300ff007a0c */ /* 0x000fe20003f25310 */
[----:B-1----:R-:W-:-:S07]  /*0e20*/  @UP5 UIADD3 UR32, UR7, -UR15, URZ ;  /* 0x8000000f07205290 */ /* 0x002fce000fffe03f */
[----:B------:R-:W-:Y:S01]  /*0e30*/  @!UP5 ULDC UR32, c[0x0][0x214] ;  /* 0x000085000020dab9 */ /* 0x000fe20000000800 */
[----:B--2---:R-:W-:-:S04]  /*0e40*/  LEA.HI R0, R26, R27, RZ, 0x3 ;  /* 0x0000001b1a007211 */ /* 0x004fc800078f18ff */
[----:B------:R-:W-:Y:S01]  /*0e50*/  SHF.R.S32.HI R14, RZ, 0x3, R0 ;  /* 0x00000003ff0e7819 */ /* 0x000fe20000011400 */
[----:B------:R-:W-:-:S03]  /*0e60*/  IMAD.U32 R0, RZ, RZ, UR6 ;  /* 0x00000006ff007e24 */ /* 0x000fc6000f8e00ff */
[----:B------:R-:W-:Y:S02]  /*0e70*/  IADD3 R19, P0, R14, UR6, RZ ;  /* 0x000000060e137c10 */ /* 0x000fe4000ff1e0ff */
[----:B------:R-:W-:-:S04]  /*0e80*/  SHF.R.S32.HI R24, RZ, 0x1f, R14 ;  /* 0x0000001fff187819 */ /* 0x000fc8000001140e */
[----:B------:R-:W-:Y:S01]  /*0e90*/  LEA.HI.X.SX32 R20, R0, R24, 0x1, P0 ;  /* 0x0000001800147211 */ /* 0x000fe200000f0eff */
[----:B------:R-:W-:Y:S05]  /*0ea0*/  @!P1 BRA `(.L_x_633) ;  /* 0x0000007000009947 */ /* 0x000fea0003800000 */
[----:B---34-:R-:W-:-:S13]  /*0eb0*/  PLOP3.LUT P0, PT, PT, PT, UP4, 0x80, 0x0 ;  /* 0x000000000000781c */ /* 0x018fda0003f0f048 */
[----:B------:R-:W2:Y:S04]  /*0ec0*/  @P0 LDG.E R0, [R4.64+0x4] ;  /* 0x0000040404000981 */ /* 0x000ea8000c1e1900 */
[----:B------:R-:W3:Y:S01]  /*0ed0*/  @!P0 LDG.E R4, [R4.64] ;  /* 0x0000000404048981 */ /* 0x000ee2000c1e1900 */
[----:B--2---:R-:W1:Y:S02]  /*0ee0*/  @P0 R2UR UR6, R0 ;  /* 0x00000000000603c2 */ /* 0x004e6400000e0000 */
[----:B-1----:R-:W-:-:S11]  /*0ef0*/  @UP4 UIADD3 UR8, UR6, -UR25, URZ ;  /* 0x8000001906084290 */ /* 0x002fd6000fffe03f */
[----:B---3--:R1:W2:Y:S01]  /*0f00*/  @!P0 R2UR UR8, R4 ;  /* 0x00000000040883c2 */ /* 0x0082a200000e0000 */
[----:B------:R-:W-:-:S07]  /*0f10*/  DEPBAR.LE SB1, 0x0, {2} ;  /* 0x000090040000791a */ /* 0x000fce0000000000 */
.L_x_633:
[----:B---34-:R-:W-:Y:S02]  /*0f20*/  ULDC.64 UR6, c[0x0][0x258] ;  /* 0x0000960000067ab9 */ /* 0x018fe40000000a00 */
        /* <DEDUP_REMOVED lines=15> */
[----:B-1----:R-:W-:-:S02]  /*1020*/  @UP3 UIADD3 UR6, UR9, -UR17, URZ ;  /* 0x8000001109063290 */ /* 0x002fc4000fffe03f */
[----:B------:R-:W-:-:S04]  /*1030*/  @!UP3 UIADD3 UR6, UR7, UR8, -UR17 ;  /* 0x000000080706b290 */ /* 0x000fc8000fffe811 */
[----:B------:R-:W-:-:S06]  /*1040*/  UISETP.GT.AND UP0, UPT, UR6, UR24, UPT ;  /* 0x000000180600728c */ /* 0x000fcc000bf04270 */
[----:B------:R-:W-:-:S13]  /*1050*/  PLOP3.LUT P0, PT, PT, PT, UP0, 0x80, 0x0 ;  /* 0x000000000000781c */ /* 0x000fda0003f0f008 */
[----:B------:R-:W-:Y:S05]  /*1060*/  @!P0 BRA `(.L_x_634) ;  /* 0x00009ff000008947 */ /* 0x000fea0003800000 */
[----:B------:R-:W-:Y:S02]  /*1070*/  ULDC.64 UR10, c[0x0][0x178] ;  /* 0x00005e00000a7ab9 */ /* 0x000fe40000000a00 */
[----:B------:R-:W-:Y:S02]  /*1080*/  UISETP.NE.AND UP0, UPT, UR25, -0x1, UPT ;  /* 0xffffffff1900788c */ /* 0x000fe4000bf05270 */
[----:B------:R-:W-:Y:S02]  /*1090*/  UIADD3 UR7, UR32, 0x3f, URZ ;  /* 0x0000003f20077890 */ /* 0x000fe4000fffe03f */
[----:B------:R-:W-:Y:S02]  /*10a0*/  UIMAD UR12, UR38, UR10, URZ ;  /* 0x0000000a260c72a4 */ /* 0x000fe4000f8e023f */
[----:B------:R-:W-:Y:S01]  /*10b0*/  UIMAD.WIDE.U32 UR8, UR33, UR10, URZ ;  /* 0x0000000a210872a5 */ /* 0x000fe2000f8e003f */
[----:B------:R-:W-:Y:S01]  /*10c0*/  PLOP3.LUT P0, PT, PT, PT, UP0, 0x80, 0x0 ;  /* 0x000000000000781c */ /* 0x000fe20003f0f008 */
[----:B------:R-:W-:-:S02]  /*10d0*/  USHF.R.S32.HI UR10, URZ, 0x1f, UR7 ;  /* 0x0000001f3f0a7899 */ /* 0x000fc40008011407 */
[----:B------:R-:W-:Y:S02]  /*10e0*/  UIMAD UR14, UR33, UR11, UR12 ;  /* 0x0000000b210e72a4 */ /* 0x000fe4000f8e020c */
[----:B------:R-:W-:Y:S02]  /*10f0*/  ULEA.HI UR34, UR10, UR7, URZ, 0x6 ;  /* 0x000000070a227291 */ /* 0x000fe4000f8f303f */
[----:B------:R-:W-:Y:S02]  /*1100*/  ULDC.64 UR12, c[0x0][0x190] ;  /* 0x00006400000c7ab9 */ /* 0x000fe40000000a00 */
[----:B------:R-:W-:Y:S02]  /*1110*/  UISETP.NE.AND UP3, UPT, UR15, -0x1, UPT ;  /* 0xffffffff0f00788c */ /* 0x000fe4000bf65270 */
[----:B------:R-:W-:Y:S02]  /*1120*/  UIMAD.WIDE.U32 UR10, UR15, UR12, URZ ;  /* 0x0000000c0f0a72a5 */ /* 0x000fe4000f8e003f */
[----:B------:R-:W-:-:S02]  /*1130*/  @UP0 UIADD3 UR7, UR17, UR25, URZ ;  /* 0x0000001911070290 */ /* 0x000fc4000fffe03f */
[----:B------:R-:W-:Y:S02]  /*1140*/  ULDC.64 UR18, c[0x0][0x198] ;  /* 0x0000660000127ab9 */ /* 0x000fe40000000a00 */
[----:B------:R-:W-:Y:S02]  /*1150*/  UIADD3 UR29, UR9, UR14, URZ ;  /* 0x0000000e091d7290 */ /* 0x000fe4000fffe03f */
[----:B------:R-:W-:Y:S02]  /*1160*/  USEL UR30, UR8, UR10, !UP3 ;  /* 0x0000000a081e7287 */ /* 0x000fe4000d800000 */
[----:B------:R-:W-:-:S04]  /*1170*/  @UP0 UIMAD.WIDE.U32 UR8, UR7, UR18, URZ ;  /* 0x00000012070802a5 */ /* 0x000fc8000f8e003f */
[----:B------:R-:W-:Y:S02]  /*1180*/  @UP0 UIMAD UR27, UR7, UR19, UR9 ;  /* 0x00000013071b02a4 */ /* 0x000fe4000f8e0209 */
[----:B------:R-:W-:Y:S02]  /*1190*/  ULOP3.LUT UR9, UR34, 0xffffffc0, URZ, 0xc0, !UPT ;  /* 0xffffffc022097892 */ /* 0x000fe4000f8ec03f */
[----:B------:R-:W-:Y:S02]  /*11a0*/  UIMAD UR7, UR15, UR13, URZ ;  /* 0x0000000d0f0772a4 */ /* 0x000fe4000f8e023f */
[----:B------:R-:W-:Y:S02]  /*11b0*/  UIADD3 UR18, UR9, -0x40, URZ ;  /* 0xffffffc009127890 */ /* 0x000fe4000fffe03f */
[----:B------:R-:W-:Y:S02]  /*11c0*/  @UP3 UIADD3 UR29, UR11, UR7, URZ ;  /* 0x000000070b1d3290 */ /* 0x000fe4000fffe03f */
        /* <DEDUP_REMOVED lines=15> */
.L_x_635:
[----:B------:R-:W-:Y:S01]  /*12c0*/  IABS R6, c[0x0][0x1c8] ;  /* 0x0000720000067a13 */ /* 0x000fe20000000000 */
[----:B------:R-:W-:Y:S01]  /*12d0*/  @UP0 UIADD3 UR7, UR17, UR25, URZ ;  /* 0x0000001911070290 */ /* 0x000fe2000fffe03f */
[----:B------:R-:W-:Y:S01]  /*12e0*/  IABS R2, UR35 ;  /* 0x0000002300027c13 */ /* 0x000fe20008000000 */
        /* <DEDUP_REMOVED lines=11> */
[----:B------:R-:W-:-:S04]  /*13a0*/  IMAD R0, R0, R6, RZ ;  /* 0x0000000600007224 */ /* 0x000fc800078e02ff */
        /* <DEDUP_REMOVED lines=27> */
.L_x_636:
        /* <DEDUP_REMOVED lines=45> */
.L_x_637:
[----:B------:R-:W-:-:S03]  /*1830*/  UMOV UR12, UR50 ;  /* 0x00000032000c7c82 */ /* 0x000fc60008000000 */
.L_x_638:
[----:B------:R-:W-:Y:S01]  /*1840*/  LEA.HI R23, R26, R27, RZ, 0x5 ;  /* 0x0000001b1a177211 */ /* 0x000fe200078f28ff */
[----:B------:R-:W-:Y:S01]  /*1850*/  UIADD3 UR8, UP5, UP4, UR8, UR41, UR47 ;  /* 0x0000002908087290 */ /* 0x000fe2000fcbe02f */
[----:B------:R-:W-:Y:S01]  /*1860*/  SHF.R.S32.HI R241, RZ, 0x1f, R240 ;  /* 0x0000001ffff17819 */ /* 0x000fe200000114f0 */
[----:B------:R-:W-:Y:S01]  /*1870*/  IMAD.U32 R2, RZ, RZ, UR18 ;  /* 0x00000012ff027e24 */ /* 0x000fe2000f8e00ff */
[----:B------:R-:W-:Y:S01]  /*1880*/  LOP3.LUT R0, R23, 0xffffffe0, RZ, 0xc0, !PT ;  /* 0xffffffe017007812 */ /* 0x000fe200078ec0ff */
[----:B------:R-:W-:Y:S01]  /*1890*/  UIADD3 UR15, UP3, UP0, UR16, UR8, UR28 ;  /* 0x00000008100f7290 */ /* 0x000fe2000f87e01c */
[----:B------:R-:W-:Y:S01]  /*18a0*/  SHF.R.S32.HI R21, RZ, 0x5, R23 ;  /* 0x00000005ff157819 */ /* 0x000fe20000011417 */
[----:B------:R-:W-:Y:S01]  /*18b0*/  UIADD3.X UR7, UR10, UR48, UR53, UP5, UP4 ;  /* 0x000000300a077290 */ /* 0x000fe2000afe8435 */
[----:B------:R-:W-:Y:S01]  /*18c0*/  IADD3 R4, P1, R240, UR19, RZ ;  /* 0x00000013f0047c10 */ /* 0x000fe2000ff3e0ff */
[----:B------:R-:W-:Y:S01]  /*18d0*/  IMAD.IADD R18, R27, 0x1, -R0 ;  /* 0x000000011b127824 */ /* 0x000fe200078e0a00 */
[----:B------:R-:W-:Y:S01]  /*18e0*/  IADD3 R12, P0, R14, UR18, RZ ;  /* 0x000000120e0c7c10 */ /* 0x000fe2000ff1e0ff */
[----:B------:R-:W-:Y:S01]  /*18f0*/  UIADD3.X UR11, UR11, UR7, UR13, UP3, UP0 ;  /* 0x000000070b0b7290 */ /* 0x000fe20009fe040d */
[----:B------:R-:W-:Y:S01]  /*1900*/  IADD3.X R5, R241, UR22, RZ, P1, !PT ;  /* 0x00000016f1057c10 */ /* 0x000fe20008ffe4ff */
[----:B------:R-:W-:Y:S01]  /*1910*/  IMAD R0, R21, UR46, R18 ;  /* 0x0000002e15007c24 */ /* 0x000fe2000f8e0212 */
[----:B------:R-:W-:Y:S01]  /*1920*/  IADD3.X R13, R24, UR31, RZ, P0, !PT ;  /* 0x0000001f180d7c10 */ /* 0x000fe200087fe4ff */
[----:B------:R-:W-:Y:S01]  /*1930*/  ULDC.64 UR8, c[0x0][0x370] ;  /* 0x0000dc0000087ab9 */ /* 0x000fe20000000a00 */
[----:B------:R-:W-:Y:S01]  /*1940*/  IMAD.U32 R8, RZ, RZ, UR35 ;  /* 0x00000023ff087e24 */ /* 0x000fe2000f8e00ff */
[----:B------:R-:W-:Y:S01]  /*1950*/  UISETP.GE.AND UP0, UPT, UR32, 0x1, UPT ;  /* 0x000000012000788c */ /* 0x000fe2000bf06270 */
[----:B------:R-:W-:Y:S01]  /*1960*/  IADD3 R10, P0, R0, UR15, RZ ;  /* 0x0000000f000a7c10 */ /* 0x000fe2000ff1e0ff */
[----:B------:R-:W-:Y:S01]  /*1970*/  IMAD.WIDE.U32 R4, R2, c[0x0][0x370], R4 ;  /* 0x0000dc0002047a25 */ /* 0x000fe200078e0004 */
[----:B------:R-:W-:Y:S01]  /*1980*/  UIMAD UR7, UR31, UR8, URZ ;  /* 0x000000081f0772a4 */ /* 0x000fe2000f8e023f */
[----:B------:R-:W-:Y:S01]  /*1990*/  BSSY B1, `(.L_x_634) ;  /* 0x000096c000017945 */ /* 0x000fe20003800000 */
[----:B------:R-:W-:Y:S01]  /*19a0*/  LEA.HI.X.SX32 R2, R0, UR11, 0x1, P0 ;  /* 0x0000000b00027c11 */ /* 0x000fe200080f0eff */
[----:B------:R-:W-:Y:S01]  /*19b0*/  IMAD R0, R13, c[0x0][0x190], RZ ;  /* 0x000064000d007a24 */ /* 0x000fe200078e02ff */
[----:B------:R-:W-:Y:S01]  /*19c0*/  LEA R234, P0, R10, c[0x0][0x350], 0x2 ;  /* 0x0000d4000aea7a11 */ /* 0x000fe200078010ff */
[----:B------:R-:W-:Y:S01]  /*19d0*/  UIMAD UR10, UR18, UR9, UR7 ;  /* 0x00000009120a72a4 */ /* 0x000fe2000f8e0207 */
[----:B------:R-:W-:Y:S01]  /*19e0*/  IMAD.WIDE.U32 R6, R12, c[0x0][0x190], R240 ;  /* 0x000064000c067a25 */ /* 0x000fe200078e00f0 */
[----:B------:R-:W-:Y:S01]  /*19f0*/  UIADD3 UR14, UR18, UR14, URZ ;  /* 0x0000000e120e7290 */ /* 0x000fe2000fffe03f */
[----:B------:R-:W-:Y:S01]  /*1a00*/  LEA.HI.X R235, R10, c[0x0][0x354], R2, 0x2, P0 ;  /* 0x0000d5000aeb7a11 */ /* 0x000fe200000f1402 */
[----:B------:R-:W-:Y:S01]  /*1a10*/  ULDC.64 UR8, c[0x0][0x378] ;  /* 0x0000de0000087ab9 */ /* 0x000fe20000000a00 */
[----:B------:R-:W-:Y:S01]  /*1a20*/  PLOP3.LUT P0, PT, PT, PT, UP0, 0x80, 0x0 ;  /* 0x000000000000781c */ /* 0x000fe20003f0f008 */
[----:B------:R-:W-:Y:S01]  /*1a30*/  UIMAD UR7, UR61, UR8, URZ ;  /* 0x000000083d0772a4 */ /* 0x000fe2000f8e023f */
[----:B------:R-:W-:Y:S01]  /*1a40*/  IADD3 R5, R5, UR10, RZ ;  /* 0x0000000a05057c10 */ /* 0x000fe2000fffe0ff */
[----:B------:R-:W-:Y:S01]  /*1a50*/  UIADD3 UR8, UR18, UR12, URZ ;  /* 0x0000000c12087290 */ /* 0x000fe2000fffe03f */
[----:B------:R-:W-:Y:S01]  /*1a60*/  IMAD R15, R12, c[0x0][0x194], R0 ;  /* 0x000065000c0f7a24 */ /* 0x000fe200078e0200 */
[----:B------:R-:W-:-:S02]  /*1a70*/  UIMAD UR16, UR35, UR9, UR7 ;  /* 0x00000009231072a4 */ /* 0x000fc4000f8e0207 */
[----:B------:R-:W-:Y:S01]  /*1a80*/  IMAD.WIDE.U32 R4, R8, c[0x0][0x378], R4 ;  /* 0x0000de0008047a25 */ /* 0x000fe200078e0004 */
[----:B------:R-:W-:Y:S01]  /*1a90*/  UMOV UR38, 0x4 ;  /* 0x0000000400267882 */ /* 0x000fe20000000000 */
[----:B------:R-:W-:Y:S01]  /*1aa0*/  IADD3 R8, P1, R6, UR30, RZ ;  /* 0x0000001e06087c10 */ /* 0x000fe2000ff3e0ff */
[----:B------:R-:W-:Y:S02]  /*1ab0*/  ULDC.64 UR12, c[0x0][0x3c8] ;  /* 0x0000f200000c7ab9 */ /* 0x000fe40000000a00 */
[----:B------:R-:W-:Y:S01]  /*1ac0*/  ULDC.64 UR10, c[0x0][0x200] ;  /* 0x00008000000a7ab9 */ /* 0x000fe20000000a00 */
[----:B------:R-:W-:Y:S01]  /*1ad0*/  IADD3 R5, R5, UR16, RZ ;  /* 0x0000001005057c10 */ /* 0x000fe2000fffe0ff */
[----:B------:R-:W-:Y:S01]  /*1ae0*/  ULEA.HI.SX32 UR7, UR34, 0xffffffff, 0x1a ;  /* 0xffffffff22077891 */ /* 0x000fe2000f8fd23f */
[----:B------:R-:W-:Y:S01]  /*1af0*/  IADD3.X R9, R7, UR29, R15, P1, !PT ;  /* 0x0000001d07097c10 */ /* 0x000fe20008ffe40f */
[----:B------:R-:W-:Y:S02]  /*1b00*/  UIMAD.WIDE UR8, UR8, UR38, UR12 ;  /* 0x00000026080872a5 */ /* 0x000fe4000f8e020c */
[----:B------:R-:W-:Y:S01]  /*1b10*/  UIMAD.WIDE UR14, UR14, UR38, UR10 ;  /* 0x000000260e0e72a5 */ /* 0x000fe2000f8e020a */
[----:B------:R-:W-:Y:S05]  /*1b20*/  @!P0 BRA `(.L_x_639) ;  /* 0x00008b7000008947 */ /* 0x000fea0003800000 */
[----:B------:R-:W2:Y:S01]  /*1b30*/  LDL R30, [R1+0x54] ;  /* 0x00005400011e7983 */ /* 0x000ea20000100800 */
[----:B------:R-:W-:Y:S01]  /*1b40*/  PLOP3.LUT P0, PT, PT, PT, UP2, 0x80, 0x0 ;  /* 0x000000000000781c */ /* 0x000fe20003f0f028 */
[----:B------:R-:W-:Y:S01]  /*1b50*/  UMOV UR12, UR8 ;  /* 0x00000008000c7c82 */ /* 0x000fe20008000000 */
[C---:B------:R-:W-:Y:S01]  /*1b60*/  IADD3 R29, R240.reuse, 0x40, RZ ;  /* 0x00000040f01d7810 */ /* 0x040fe20007ffe0ff */
[----:B------:R-:W-:Y:S01]  /*1b70*/  UMOV UR11, UR9 ;  /* 0x00000009000b7c82 */ /* 0x000fe20008000000 */
[----:B------:R-:W-:Y:S01]  /*1b80*/  IADD3 R28, R240, 0xc0, RZ ;  /* 0x000000c0f01c7810 */ /* 0x000fe20007ffe0ff */
[----:B------:R-:W-:Y:S01]  /*1b90*/  ULDC.64 UR8, c[0x0][0x1a8] ;  /* 0x00006a0000087ab9 */ /* 0x000fe20000000a00 */
[----:B------:R-:W-:Y:S01]  /*1ba0*/  IMAD.U32 R10, RZ, RZ, UR35 ;  /* 0x00000023ff0a7e24 */ /* 0x000fe2000f8e00ff */
[----:B------:R-:W-:Y:S01]  /*1bb0*/  UIMAD UR13, UR61, UR8, URZ ;  /* 0x000000083d0d72a4 */ /* 0x000fe2000f8e023f */
[----:B------:R1:W-:Y:S01]  /*1bc0*/  STL [R1], R29 ;  /* 0x0000001d01007387 */ /* 0x0003e20000100800 */
[----:B------:R-:W-:Y:S01]  /*1bd0*/  ULEA.HI UR8, UR7, UR7, URZ, 0x1 ;  /* 0x0000000707087291 */ /* 0x000fe2000f8f083f */
[----:B------:R-:W-:Y:S01]  /*1be0*/  IMAD R0, R24, c[0x0][0x370], RZ ;  /* 0x0000dc0018007a24 */ /* 0x000fe200078e02ff */
[----:B------:R-:W-:Y:S01]  /*1bf0*/  UIMAD UR13, UR35, UR9, UR13 ;  /* 0x00000009230d72a4 */ /* 0x000fe2000f8e020d */
[----:B------:R1:W-:Y:S01]  /*1c00*/  STL [R1+0x4], R28 ;  /* 0x0000041c01007387 */ /* 0x0003e20000100800 */
[----:B------:R-:W-:Y:S01]  /*1c10*/  ULOP3.LUT UR8, UR8, 0xfffffffe, URZ, 0xc0, !UPT ;  /* 0xfffffffe08087892 */ /* 0x000fe2000f8ec03f */
[----:B------:R-:W-:Y:S01]  /*1c20*/  IMAD.WIDE.U32 R6, R14, c[0x0][0x370], R4 ;  /* 0x0000dc000e067a25 */ /* 0x000fe200078e0004 */
[----:B------:R-:W-:Y:S01]  /*1c30*/  UMOV UR10, UR14 ;  /* 0x0000000e000a7c82 */ /* 0x000fe20008000000 */
[----:B------:R-:W-:Y:S01]  /*1c40*/  @P0 BAR.SYNC.DEFER_BLOCKING 0x0 ;  /* 0x0000000000000b1d */ /* 0x000fe20000010000 */
[----:B------:R-:W-:Y:S01]  /*1c50*/  UIADD3 UR8, UR7, -UR8, URZ ;  /* 0x8000000807087290 */ /* 0x000fe2000fffe03f */
[----:B------:R-:W-:Y:S01]  /*1c60*/  IMAD.WIDE.U32 R10, R10, c[0x0][0x1a8], R8 ;  /* 0x00006a000a0a7a25 */ /* 0x000fe200078e0008 */
[----:B------:R-:W-:-:S02]  /*1c70*/  LEA R242, P0, R6, c[0x0][0x330], 0x1 ;  /* 0x0000cc0006f27a11 */ /* 0x000fc400078008ff */
[----:B------:R-:W-:Y:S01]  /*1c80*/  UISETP.NE.AND UP0, UPT, UR8, 0x1, UPT ;  /* 0x000000010800788c */ /* 0x000fe2000bf05270 */
[----:B------:R-:W-:Y:S01]  /*1c90*/  IMAD R0, R14, c[0x0][0x374], R0 ;  /* 0x0000dd000e007a24 */ /* 0x000fe200078e0200 */
[----:B------:R-:W-:Y:S01]  /*1ca0*/  UIMAD UR8, UR7, -0x40, UR32 ;  /* 0xffffffc0070878a4 */ /* 0x000fe2000f8e0220 */
[----:B------:R-:W-:Y:S01]  /*1cb0*/  LEA R243, P1, R10, c[0x0][0x160], 0x1 ;  /* 0x000058000af37a11 */ /* 0x000fe200078208ff */
[----:B------:R-:W-:Y:S01]  /*1cc0*/  UMOV UR9, UR15 ;  /* 0x0000000f00097c82 */ /* 0x000fe20008000000 */
[----:B------:R-:W-:Y:S01]  /*1cd0*/  IMAD.IADD R2, R7, 0x1, R0 ;  /* 0x0000000107027824 */ /* 0x000fe200078e0200 */
[----:B------:R-:W-:Y:S01]  /*1ce0*/  IADD3 R17, R11, UR13, RZ ;  /* 0x0000000d0b117c10 */ /* 0x000fe2000fffe0ff */
[----:B------:R-:W-:Y:S01]  /*1cf0*/  BSSY B0, `(.L_x_640) ;  /* 0x0000033000007945 */ /* 0x000fe20003800000 */
[----:B------:R-:W-:Y:S02]  /*1d00*/  ISETP.GE.AND P6, PT, R14, UR8, PT ;  /* 0x000000080e007c0c */ /* 0x000fe4000bfc6270 */
[----:B------:R-:W-:-:S02]  /*1d10*/  IADD3 R252, R240, 0x80, RZ ;  /* 0x00000080f0fc7810 */ /* 0x000fc40007ffe0ff */
[----:B------:R-:W-:Y:S02]  /*1d20*/  LEA.HI.X R245, R6, c[0x0][0x334], R2, 0x1, P0 ;  /* 0x0000cd0006f57a11 */ /* 0x000fe400000f0c02 */
[----:B------:R-:W-:Y:S01]  /*1d30*/  LEA.HI.X R244, R10, c[0x0][0x164], R17, 0x1, P1 ;  /* 0x000059000af47a11 */ /* 0x000fe200008f0c11 */
[----:B--2---:R-:W-:-:S06]  /*1d40*/  IMAD.SHL.U32 R237, R30, 0x2, RZ ;  /* 0x000000021eed7824 */ /* 0x004fcc00078e00ff */
[----:B------:R1:W-:Y:S04]  /*1d50*/  @P6 STS.128 [R237+0x10000], RZ ;  /* 0x010000ffed006388 */ /* 0x0003e80000000c00 */
[----:B------:R1:W-:Y:S04]  /*1d60*/  @P6 STS.128 [R237+0x12000], RZ ;  /* 0x012000ffed006388 */ /* 0x0003e80000000c00 */
[----:B------:R1:W-:Y:S04]  /*1d70*/  @P6 STS.128 [R237+0x14000], RZ ;  /* 0x014000ffed006388 */ /* 0x0003e80000000c00 */
[----:B------:R1:W-:Y:S01]  /*1d80*/  @P6 STS.128 [R237+0x16000], RZ ;  /* 0x016000ffed006388 */ /* 0x0003e20000000c00 */
[----:B------:R-:W-:Y:S05]  /*1d90*/  @P6 BRA `(.L_x_641) ;  /* 0x0000028000006947 */ /* 0x000fea0003800000 */
[----:B------:R-:W-:Y:S01]  /*1da0*/  MOV R5, UR22 ;  /* 0x0000001600057c02 */ /* 0x000fe20008000f00 */
[----:B------:R-:W-:Y:S01]  /*1db0*/  IMAD R0, R13, c[0x0][0x370], RZ ;  /* 0x0000dc000d007a24 */ /* 0x000fe200078e02ff */
[----:B------:R-:W-:Y:S01]  /*1dc0*/  MOV R8, UR35 ;  /* 0x0000002300087c02 */ /* 0x000fe20008000f00 */
[----:B------:R-:W-:Y:S01]  /*1dd0*/  IMAD.U32 R4, RZ, RZ, UR19 ;  /* 0x00000013ff047e24 */ /* 0x000fe2000f8e00ff */
[----:B------:R-:W-:Y:S01]  /*1de0*/  ISETP.GE.AND P4, PT, R240, c[0x0][0x220], PT ;  /* 0x00008800f0007a0c */ /* 0x000fe20003f86270 */
[C---:B------:R-:W-:Y:S01]  /*1df0*/  IMAD R0, R12.reuse, c[0x0][0x374], R0 ;  /* 0x0000dd000c007a24 */ /* 0x040fe200078e0200 */
[----:B------:R-:W-:Y:S01]  /*1e00*/  ISETP.GE.AND P3, PT, R29, c[0x0][0x220], PT ;  /* 0x000088001d007a0c */ /* 0x000fe20003f66270 */
[----:B------:R-:W-:Y:S01]  /*1e10*/  IMAD.WIDE.U32 R4, R12, c[0x0][0x370], R4 ;  /* 0x0000dc000c047a25 */ /* 0x000fe200078e0004 */
[----:B------:R-:W-:-:S02]  /*1e20*/  ISETP.GE.AND P2, PT, R252, c[0x0][0x220], PT ;  /* 0x00008800fc007a0c */ /* 0x000fc40003f46270 */
[----:B------:R-:W-:Y:S01]  /*1e30*/  ISETP.GE.AND P1, PT, R28, c[0x0][0x220], PT ;  /* 0x000088001c007a0c */ /* 0x000fe20003f26270 */
[----:B------:R-:W-:Y:S02]  /*1e40*/  IMAD.IADD R5, R5, 0x1, R0 ;  /* 0x0000000105057824 */ /* 0x000fe400078e0200 */
[----:B------:R-:W-:Y:S02]  /*1e50*/  IMAD.MOV.U32 R0, RZ, RZ, 0x2 ;  /* 0x00000002ff007424 */ /* 0x000fe400078e00ff */
[----:B------:R-:W-:Y:S02]  /*1e60*/  IMAD.WIDE.U32 R8, R8, c[0x0][0x378], R4 ;  /* 0x0000de0008087a25 */ /* 0x000fe400078e0004 */
[----:B------:R2:W-:Y:S02]  /*1e70*/  @P4 STS.128 [R237+0x10000], RZ ;  /* 0x010000ffed004388 */ /* 0x0005e40000000c00 */
[----:B------:R-:W-:Y:S01]  /*1e80*/  IMAD.WIDE R4, R240, R0, c[0x0][0x330] ;  /* 0x0000cc00f0047625 */ /* 0x000fe200078e0200 */
[----:B------:R-:W-:-:S03]  /*1e90*/  IADD3 R0, R9, UR16, RZ ;  /* 0x0000001009007c10 */ /* 0x000fc6000fffe0ff */
        /* <DEDUP_REMOVED lines=24> */
.L_x_641:
[----:B------:R-:W-:Y:S05]  /*2020*/  BSYNC B0 ;  /* 0x0000000000007941 */ /* 0x000fea0003800000 */
.L_x_640:
        /* <DEDUP_REMOVED lines=10> */
[----:B--2---:R-:W-:Y:S01]  /*20d0*/  IMAD.WIDE.U32 R8, R231, c[0x0][0x370], RZ ;  /* 0x0000dc00e7087a25 */ /* 0x004fe200078e00ff */
[----:B------:R-:W-:-:S02]  /*20e0*/  ISETP.GE.AND P3, PT, R29, c[0x0][0x220], PT ;  /* 0x000088001d007a0c */ /* 0x000fc40003f66270 */
[----:B------:R-:W-:Y:S02]  /*20f0*/  ISETP.GE.AND P2, PT, R252, c[0x0][0x220], PT ;  /* 0x00008800fc007a0c */ /* 0x000fe40003f46270 */
[----:B------:R-:W-:Y:S01]  /*2100*/  IADD3 R0, P1, R6, R8, RZ ;  /* 0x0000000806007210 */ /* 0x000fe20007f3e0ff */
[----:B------:R-:W-:-:S05]  /*2110*/  IMAD R6, R231, c[0x0][0x374], RZ ;  /* 0x0000dd00e7067a24 */ /* 0x000fca00078e02ff */
[----:B------:R-:W-:Y:S01]  /*2120*/  IADD3.X R2, R2, R9, R6, P1, !PT ;  /* 0x0000000902027210 */ /* 0x000fe20000ffe406 */
[----:B---3--:R-:W-:Y:S01]  /*2130*/  @!P4 IMAD.MOV.U32 R4, RZ, RZ, c[0x0][0x370] ;  /* 0x0000dc00ff04c624 */ /* 0x008fe200078e00ff */
        /* <DEDUP_REMOVED lines=31> */
.L_x_643:
[----:B------:R-:W-:Y:S05]  /*2330*/  BSYNC B0 ;  /* 0x0000000000007941 */ /* 0x000fea0003800000 */
.L_x_642:
[----:B------:R-:W-:Y:S01]  /*2340*/  PLOP3.LUT P0, PT, PT, PT, UP0, 0x80, 0x0 ;  /* 0x000000000000781c */ /* 0x000fe20003f0f008 */
[----:B------:R-:W-:Y:S01]  /*2350*/  BSSY B0, `(.L_x_644) ;  /* 0x0000048000007945 */ /* 0x000fe20003800000 */
[----:B------:R-:W-:-:S04]  /*2360*/  IADD3 R0, R30, 0x4000, RZ ;  /* 0x000040001e007810 */ /* 0x000fc80007ffe0ff */
[----:B------:R-:W-:-:S05]  /*2370*/  SEL R0, R0, R30, !P0 ;  /* 0x0000001e00007207 */ /* 0x000fca0004000000 */
[----:B------:R-:W-:Y:S01]  /*2380*/  IMAD.SHL.U32 R236, R0, 0x2, RZ ;  /* 0x0000000200ec7824 */ /* 0x000fe200078e00ff */
[----:B------:R-:W-:Y:S05]  /*2390*/  @!P6 BRA `(.L_x_645) ;  /* 0x000001100000e947 */ /* 0x000fea0003800000 */
[----:B------:R1:W-:Y:S04]  /*23a0*/  STS [R236], RZ ;  /* 0x000000ffec007388 */ /* 0x0003e80000000800 */
[----:B------:R1:W-:Y:S04]  /*23b0*/  STS [R236+0x4], RZ ;  /* 0x000004ffec007388 */ /* 0x0003e80000000800 */
        /* <DEDUP_REMOVED lines=13> */
[----:B------:R1:W-:Y:S01]  /*2490*/  STS [R236+0x600c], RZ ;  /* 0x00600cffec007388 */ /* 0x0003e20000000800 */
[----:B------:R-:W-:Y:S05]  /*24a0*/  BRA `(.L_x_646) ;  /* 0x0000032000007947 */ /* 0x000fea0003800000 */
.L_x_645:
[----:B--23--:R-:W-:Y:S01]  /*24b0*/  IMAD.U32 R4, RZ, RZ, UR30 ;  /* 0x0000001eff047e24 */ /* 0x00cfe2000f8e00ff */
[----:B------:R-:W-:Y:S01]  /*24c0*/  ISETP.GE.AND P1, PT, R240, c[0x0][0x220], PT ;  /* 0x00008800f0007a0c */ /* 0x000fe20003f26270 */
[----:B------:R-:W-:Y:S01]  /*24d0*/  IMAD.U32 R5, RZ, RZ, UR29 ;  /* 0x0000001dff057e24 */ /* 0x000fe2000f8e00ff */
[----:B------:R-:W-:Y:S01]  /*24e0*/  MOV R0, 0x2 ;  /* 0x0000000200007802 */ /* 0x000fe20000000f00 */
[----:B------:R-:W-:Y:S01]  /*24f0*/  IMAD.U32 R6, RZ, RZ, UR35 ;  /* 0x00000023ff067e24 */ /* 0x000fe2000f8e00ff */
[----:B------:R-:W-:Y:S01]  /*2500*/  ISETP.GE.AND P3, PT, R29, c[0x0][0x220], PT ;  /* 0x000088001d007a0c */ /* 0x000fe20003f66270 */
[----:B------:R-:W-:Y:S01]  /*2510*/  IMAD.WIDE.U32 R4, R12, c[0x0][0x190], R4 ;  /* 0x000064000c047a25 */ /* 0x000fe200078e0004 */
[----:B------:R-:W-:-:S04]  /*2520*/  ISETP.GE.AND P2, PT, R252, c[0x0][0x220], PT ;  /* 0x00008800fc007a0c */ /* 0x000fc80003f46270 */
[----:B------:R-:W-:-:S03]  /*2530*/  IADD3 R5, R15, R5, RZ ;  /* 0x000000050f057210 */ /* 0x000fc60007ffe0ff */
[----:B------:R-:W-:Y:S01]  /*2540*/  @!P1 IMAD.MOV.U32 R8, RZ, RZ, R243 ;  /* 0x000000ffff089224 */ /* 0x000fe200078e00f3 */
[----:B------:R-:W-:Y:S01]  /*2550*/  @!P1 MOV R9, R244 ;  /* 0x000000f400099202 */ /* 0x000fe20000000f00 */
[----:B------:R-:W-:Y:S01]  /*2560*/  IMAD.WIDE.U32 R6, R6, c[0x0][0x1a8], R4 ;  /* 0x00006a0006067a25 */ /* 0x000fe200078e0004 */
[----:B------:R2:W-:Y:S03]  /*2570*/  @P1 STS [R236], RZ ;  /* 0x000000ffec001388 */ /* 0x0005e60000000800 */
[----:B------:R-:W-:Y:S01]  /*2580*/  IMAD.WIDE R4, R240, R0, c[0x0][0x160] ;  /* 0x00005800f0047625 */ /* 0x000fe200078e0200 */
[----:B------:R2:W-:Y:S01]  /*2590*/  @P1 STS [R236+0x4], RZ ;  /* 0x000004ffec001388 */ /* 0x0005e20000000800 */
[----:B------:R-:W-:-:S03]  /*25a0*/  IADD3 R0, R7, UR13, RZ ;  /* 0x0000000d07007c10 */ /* 0x000fc6000fffe0ff */
[----:B------:R2:W-:Y:S01]  /*25b0*/  @P1 STS [R236+0x8], RZ ;  /* 0x000008ffec001388 */ /* 0x0005e20000000800 */
[----:B------:R-:W-:-:S03]  /*25c0*/  LEA R4, P4, R6, R4, 0x1 ;  /* 0x0000000406047211 */ /* 0x000fc600078808ff */
[----:B------:R2:W-:Y:S01]  /*25d0*/  @P1 STS [R236+0xc], RZ ;  /* 0x00000cffec001388 */ /* 0x0005e20000000800 */
[----:B------:R-:W-:-:S03]  /*25e0*/  LEA.HI.X R5, R6, R5, R0, 0x1, P4 ;  /* 0x0000000506057211 */ /* 0x000fc600020f0c00 */
[----:B------:R-:W-:Y:S01]  /*25f0*/  @!PT LDS RZ, [RZ] ;  /* 0x00000000fffff984 */ /* 0x000fe20000000800 */
[----:B------:R-:W-:Y:S01]  /*2600*/  @!PT LDS RZ, [RZ] ;  /* 0x00000000fffff984 */ /* 0x000fe20000000800 */
[----:B------:R-:W-:Y:S01]  /*2610*/  @!PT LDS RZ, [RZ] ;  /* 0x00000000fffff984 */ /* 0x000fe20000000800 */
[----:B------:R2:W-:Y:S01]  /*2620*/  @!P1 LDGSTS.E.BYPASS.LTC128B.128 [R236], [R8.64] ;  /* 0x0000000008ec9fae */ /* 0x0005e2000b901d44 */
[----:B------:R-:W-:-:S03]  /*2630*/  ISETP.GE.AND P1, PT, R28, c[0x0][0x220], PT ;  /* 0x000088001c007a0c */ /* 0x000fc60003f26270 */
[----:B------:R2:W-:Y:S04]  /*2640*/  @P3 STS [R236+0x2000], RZ ;  /* 0x002000ffec003388 */ /* 0x0005e80000000800 */
[----:B------:R2:W-:Y:S04]  /*2650*/  @P3 STS [R236+0x2004], RZ ;  /* 0x002004ffec003388 */ /* 0x0005e80000000800 */
[----:B------:R2:W-:Y:S04]  /*2660*/  @P3 STS [R236+0x2008], RZ ;  /* 0x002008ffec003388 */ /* 0x0005e80000000800 */
[----:B------:R2:W-:Y:S04]  /*2670*/  @P3 STS [R236+0x200c], RZ ;  /* 0x00200cffec003388 */ /* 0x0005e80000000800 */
[----:B------:R-:W-:Y:S01]  /*2680*/  @!PT LDS RZ, [RZ] ;  /* 0x00000000fffff984 */ /* 0x000fe20000000800 */
[----:B------:R-:W-:Y:S01]  /*2690*/  @!PT LDS RZ, [RZ] ;  /* 0x00000000fffff984 */ /* 0x000fe20000000800 */
[----:B------:R-:W-:Y:S01]  /*26a0*/  @!PT LDS RZ, [RZ] ;  /* 0x00000000fffff984 */ /* 0x000fe20000000800 */
[----:B------:R2:W-:Y:S04]  /*26b0*/  @!P3 LDGSTS.E.BYPASS.LTC128B.128 [R236+0x2000], [R4.64+0x80] ;  /* 0x0200008004ecbfae */ /* 0x0005e8000b901d44 */
        /* <DEDUP_REMOVED lines=11> */
[----:B------:R2:W-:Y:S01]  /*2770*/  @P1 STS [R236+0x600c], RZ ;  /* 0x00600cffec001388 */ /* 0x0005e20000000800 */
[----:B------:R-:W-:Y:S05]  /*2780*/  @P1 BRA `(.L_x_646) ;  /* 0x0000004000001947 */ /* 0x000fea0003800000 */
[----:B------:R-:W-:Y:S01]  /*2790*/  @!PT LDS RZ, [RZ] ;  /* 0x00000000fffff984 */ /* 0x000fe20000000800 */
[----:B------:R-:W-:Y:S01]  /*27a0*/  @!PT LDS RZ, [RZ] ;  /* 0x00000000fffff984 */ /* 0x000fe20000000800 */
[----:B------:R-:W-:Y:S01]  /*27b0*/  @!PT LDS RZ, [RZ] ;  /* 0x00000000fffff984 */ /* 0x000fe20000000800 */
[----:B------:R3:W-:Y:S02]  /*27c0*/  LDGSTS.E.BYPASS.LTC128B.128 [R236+0x6000], [R4.64+0x180] ;  /* 0x0600018004ec7fae */ /* 0x0007e4000b901d44 */
.L_x_646:
[----:B------:R-:W-:Y:S05]  /*27d0*/  BSYNC B0 ;  /* 0x0000000000007941 */ /* 0x000fea0003800000 */
.L_x_644:
[----:B------:R-:W-:Y:S01]  /*27e0*/  BSSY B0, `(.L_x_647) ;  /* 0x0000046000007945 */ /* 0x000fe20003800000 */
[----:B------:R-:W-:-:S02]  /*27f0*/  IMAD R2, R231, c[0x0][0x194], RZ ;  /* 0x00006500e7027a24 */ /* 0x000fc400078e02ff */
[----:B--2---:R-:W-:Y:S01]  /*2800*/  IMAD.WIDE.U32 R6, R231, c[0x0][0x190], RZ ;  /* 0x00006400e7067a25 */ /* 0x004fe200078e00ff */
[----:B------:R-:W-:Y:S05]  /*2810*/  @!P5 BRA `(.L_x_648) ;  /* 0x000001100000d947 */ /* 0x000fea0003800000 */
        /* <DEDUP_REMOVED lines=17> */
.L_x_648:
[----:B------:R-:W-:Y:S02]  /*2930*/  ISETP.GE.AND P4, PT, R240, c[0x0][0x220], PT ;  /* 0x00008800f0007a0c */ /* 0x000fe40003f86270 */
[----:B------:R-:W-:-:S02]  /*2940*/  ISETP.GE.AND P2, PT, R252, c[0x0][0x220], PT ;  /* 0x00008800fc007a0c */ /* 0x000fc40003f46270 */
[----:B------:R-:W-:Y:S02]  /*2950*/  ISETP.GE.AND P3, PT, R29, c[0x0][0x220], PT ;  /* 0x000088001d007a0c */ /* 0x000fe40003f66270 */
[----:B------:R-:W-:-:S04]  /*2960*/  IADD3 R0, P5, R10, R6, RZ ;  /* 0x000000060a007210 */ /* 0x000fc80007fbe0ff */
[----:B------:R-:W-:-:S03]  /*2970*/  IADD3.X R2, R17, R7, R2, P5, !PT ;  /* 0x0000000711027210 */ /* 0x000fc60002ffe402 */
[----:B---3--:R-:W-:Y:S01]  /*2980*/  @!P4 IMAD.MOV.U32 R4, RZ, RZ, c[0x0][0x190] ;  /* 0x00006400ff04c624 */ /* 0x008fe200078e00ff */
[----:B------:R2:W-:Y:S01]  /*2990*/  @P4 STS [R236+0x1000], RZ ;  /* 0x001000ffec004388 */ /* 0x0005e20000000800 */
[----:B------:R-:W-:Y:S02]  /*29a0*/  @!P4 IMAD.MOV.U32 R5, RZ, RZ, c[0x0][0x194] ;  /* 0x00006500ff05c624 */ /* 0x000fe400078e00ff */
[----:B------:R-:W-:Y:S01]  /*29b0*/  @!P3 LEA R6, P5, R0, c[0x0][0x160], 0x1 ;  /* 0x000058000006ba11 */ /* 0x000fe200078a08ff */
[----:B------:R2:W-:Y:S01]  /*29c0*/  @P4 STS [R236+0x1004], RZ ;  /* 0x001004ffec004388 */ /* 0x0005e20000000800 */
[----:B------:R-:W-:Y:S02]  /*29d0*/  @!P4 LEA R8, P1, R4, R243, 0x6 ;  /* 0x000000f30408c211 */ /* 0x000fe400078230ff */
[----:B------:R-:W-:Y:S01]  /*29e0*/  @!P3 LEA.HI.X R7, R0, c[0x0][0x164], R2, 0x1, P5 ;  /* 0x000059000007ba11 */ /* 0x000fe200028f0c02 */
[----:B------:R2:W-:Y:S01]  /*29f0*/  @P4 STS [R236+0x1008], RZ ;  /* 0x001008ffec004388 */ /* 0x0005e20000000800 */
[----:B------:R-:W-:-:S02]  /*2a00*/  @!P4 LEA.HI.X R9, R4, R244, R5, 0x6, P1 ;  /* 0x000000f40409c211 */ /* 0x000fc400008f3405 */
[C---:B------:R-:W-:Y:S01]  /*2a10*/  @!P2 LEA R4, P1, R0.reuse, c[0x0][0x160], 0x1 ;  /* 0x000058000004aa11 */ /* 0x040fe200078208ff */
[----:B------:R2:W-:Y:S03]  /*2a20*/  @P4 STS [R236+0x100c], RZ ;  /* 0x00100cffec004388 */ /* 0x0005e60000000800 */
[----:B------:R-:W-:Y:S01]  /*2a30*/  @!P2 LEA.HI.X R5, R0, c[0x0][0x164], R2, 0x1, P1 ;  /* 0x000059000005aa11 */ /* 0x000fe200008f0c02 */
[----:B------:R-:W-:Y:S01]  /*2a40*/  @!PT LDS RZ, [RZ] ;  /* 0x00000000fffff984 */ /* 0x000fe20000000800 */
[----:B------:R-:W-:Y:S01]  /*2a50*/  @!PT LDS RZ, [RZ] ;  /* 0x00000000fffff984 */ /* 0x000fe20000000800 */
[----:B------:R-:W-:Y:S01]  /*2a60*/  @!PT LDS RZ, [RZ] ;  /* 0x00000000fffff984 */ /* 0x000fe20000000800 */
[----:B------:R2:W-:Y:S01]  /*2a70*/  @!P4 LDGSTS.E.BYPASS.LTC128B.128 [R236+0x1000], [R8.64] ;  /* 0x0100000008eccfae */ /* 0x0005e2000b901d44 */
        /* <DEDUP_REMOVED lines=22> */
[----:B--2---:R-:W-:-:S04]  /*2be0*/  LEA R4, P1, R0, c[0x0][0x160], 0x1 ;  /* 0x0000580000047a11 */ /* 0x004fc800078208ff */
[----:B------:R-:W-:-:S05]  /*2bf0*/  LEA.HI.X R5, R0, c[0x0][0x164], R2, 0x1, P1 ;  /* 0x0000590000057a11 */ /* 0x000fca00008f0c02 */
[----:B------:R-:W-:Y:S01]  /*2c00*/  @!PT LDS RZ, [RZ] ;  /* 0x00000000fffff984 */ /* 0x000fe20000000800 */
[----:B------:R-:W-:Y:S01]  /*2c10*/  @!PT LDS RZ, [RZ] ;  /* 0x00000000fffff984 */ /* 0x000fe20000000800 */
[----:B------:R-:W-:Y:S01]  /*2c20*/  @!PT LDS RZ, [RZ] ;  /* 0x00000000fffff984 */ /* 0x000fe20000000800 */
[----:B------:R2:W-:Y:S04]  /*2c30*/  LDGSTS.E.BYPASS.LTC128B.128 [R236+0x7000], [R4.64+0x180] ;  /* 0x0700018004ec7fae */ /* 0x0005e8000b901d44 */
.L_x_649:
[----:B------:R-:W-:Y:S05]  /*2c40*/  BSYNC B0 ;  /* 0x0000000000007941 */ /* 0x000fea0003800000 */
.L_x_647:
        /* <DEDUP_REMOVED lines=13> */
[C---:B--23--:R-:W-:Y:S01]  /*2d20*/  IMAD.SHL.U32 R5, R0.reuse, 0x4, RZ ;  /* 0x0000000400057824 */ /* 0x04cfe200078e00ff */
[C---:B------:R-:W-:Y:S02]  /*2d30*/  IADD3 R2, R0.reuse, 0x8, RZ ;  /* 0x0000000800027810 */ /* 0x040fe40007ffe0ff */
[----:B------:R-:W-:Y:S02]  /*2d40*/  SHF.R.S32.HI R4, RZ, 0x1f, R0 ;  /* 0x0000001fff047819 */ /* 0x000fe40000011400 */
[----:B------:R-:W-:Y:S01]  /*2d50*/  ISETP.GE.AND P3, PT, R0, UR8, PT ;  /* 0x0000000800007c0c */ /* 0x000fe2000bf66270 */
[----:B------:R2:W-:Y:S01]  /*2d60*/  STL [R1+0x44], R5 ;  /* 0x0000440501007387 */ /* 0x0005e20000100800 */
[----:B------:R-:W-:Y:S01]  /*2d70*/  ISETP.GE.AND P2, PT, R2, UR8, PT ;  /* 0x0000000802007c0c */ /* 0x000fe2000bf46270 */
[----:B------:R-:W-:Y:S01]  /*2d80*/  USHF.R.S32.HI UR8, URZ, 0x1f, UR24 ;  /* 0x0000001f3f087899 */ /* 0x000fe20008011418 */
[----:B------:R-:W-:Y:S02]  /*2d90*/  SHF.L.U64.HI R6, R0, 0x2, R4 ;  /* 0x0000000200067819 */ /* 0x000fe40000010204 */
[----:B------:R-:W-:Y:S01]  /*2da0*/  IADD3 R4, P1, R5, UR10, RZ ;  /* 0x0000000a05047c10 */ /* 0x000fe2000ff3e0ff */
[----:B------:R-:W-:Y:S01]  /*2db0*/  UIMAD UR14, UR8, UR14, URZ ;  /* 0x0000000e080e72a4 */ /* 0x000fe2000f8e023f */
[----:B------:R-:W-:Y:S01]  /*2dc0*/  IMAD.U32 R18, RZ, RZ, UR24 ;  /* 0x00000018ff127e24 */ /* 0x000fe2000f8e00ff */
[----:B------:R3:W-:Y:S02]  /*2dd0*/  STL [R1+0x40], R6 ;  /* 0x0000400601007387 */ /* 0x0007e40000100800 */
[----:B------:R-:W-:-:S02]  /*2de0*/  UIMAD UR14, UR24, UR15, UR14 ;  /* 0x0000000f180e72a4 */ /* 0x000fc4000f8e020e */
[----:B------:R3:W-:Y:S04]  /*2df0*/  @P6 STS.128 [R237+0x18000], RZ ;  /* 0x018000ffed006388 */ /* 0x0007e80000000c00 */
[----:B------:R3:W-:Y:S04]  /*2e00*/  @P6 STS.128 [R237+0x1a000], RZ ;  /* 0x01a000ffed006388 */ /* 0x0007e80000000c00 */
[----:B------:R3:W-:Y:S01]  /*2e10*/  @P6 STS.128 [R237+0x1c000], RZ ;  /* 0x01c000ffed006388 */ /* 0x0007e20000000c00 */
[----:B--2---:R-:W-:-:S03]  /*2e20*/  IADD3.X R5, R6, UR9, RZ, P1, !PT ;  /* 0x0000000906057c10 */ /* 0x004fc60008ffe4ff */
[----:B------:R3:W-:Y:S04]  /*2e30*/  @P6 STS.128 [R237+0x1e000], RZ ;  /* 0x01e000ffed006388 */ /* 0x0007e80000000c00 */
[----:B------:R2:W5:Y:S04]  /*2e40*/  @!P3 LDG.E R250, [R4.64] ;  /* 0x0000000404fab981 */ /* 0x000568000c1e1900 */
[----:B------:R2:W5:Y:S01]  /*2e50*/  @!P2 LDG.E R251, [R4.64+0x20] ;  /* 0x0000200404fba981 */ /* 0x000562000c1e1900 */
[----:B------:R-:W-:Y:S01]  /*2e60*/  IMAD.U32 R0, RZ, RZ, UR14 ;  /* 0x0000000eff007e24 */ /* 0x000fe2000f8e00ff */
[----:B------:R-:W-:Y:S01]  /*2e70*/  BSSY B0, `(.L_x_650) ;  /* 0x0000036000007945 */ /* 0x000fe20003800000 */
[----:B--2---:R-:W-:-:S05]  /*2e80*/  IMAD.WIDE.U32 R4, R18, c[0x0][0x198], R240 ;  /* 0x0000660012047a25 */ /* 0x004fca00078e00f0 */
[----:B------:R-:W-:-:S04]  /*2e90*/  IADD3 R4, P1, R4, UR26, RZ ;  /* 0x0000001a04047c10 */ /* 0x000fc8000ff3e0ff */
[----:B------:R-:W-:Y:S01]  /*2ea0*/  IADD3.X R5, R5, UR27, R0, P1, !PT ;  /* 0x0000001b05057c10 */ /* 0x000fe20008ffe400 */
[----:B------:R-:W-:-:S04]  /*2eb0*/  IMAD R0, R22, c[0x0][0x1b0], RZ ;  /* 0x00006c0016007a24 */ /* 0x000fc800078e02ff */
[C---:B------:R-:W-:Y:S02]  /*2ec0*/  IMAD R15, R16.reuse, c[0x0][0x1b4], R0 ;  /* 0x00006d00100f7a24 */ /* 0x040fe400078e0200 */
[----:B------:R-:W-:-:S04]  /*2ed0*/  IMAD.WIDE.U32 R10, R16, c[0x0][0x1b0], R4 ;  /* 0x00006c00100a7a25 */ /* 0x000fc800078e0004 */
[----:B------:R-:W-:Y:S01]  /*2ee0*/  IMAD.IADD R17, R11, 0x1, R15 ;  /* 0x000000010b117824 */ /* 0x000fe200078e020f */
[----:B------:R-:W-:Y:S05]  /*2ef0*/  @P6 BRA `(.L_x_651) ;  /* 0x000002d000006947 */ /* 0x000fea0003800000 */
[----:B---3--:R-:W-:Y:S01]  /*2f00*/  ISETP.GE.AND P4, PT, R240, c[0x0][0x220], PT ;  /* 0x00008800f0007a0c */ /* 0x008fe20003f86270 */
[----:B------:R-:W-:Y:S01]  /*2f10*/  IMAD.U32 R4, RZ, RZ, UR26 ;  /* 0x0000001aff047e24 */ /* 0x000fe2000f8e00ff */
[----:B------:R-:W-:Y:S01]  /*2f20*/  ISETP.GE.AND P3, PT, R29, c[0x0][0x220], PT ;  /* 0x000088001d007a0c */ /* 0x000fe20003f66270 */
[----:B------:R-:W-:Y:S01]  /*2f30*/  IMAD.U32 R5, RZ, RZ, UR27 ;  /* 0x0000001bff057e24 */ /* 0x000fe2000f8e00ff */
[----:B------:R-:W-:Y:S01]  /*2f40*/  ISETP.GE.AND P2, PT, R252, c[0x0][0x220], PT ;  /* 0x00008800fc007a0c */ /* 0x000fe20003f46270 */
[----:B------:R-:W-:Y:S02]  /*2f50*/  IMAD R0, R20, c[0x0][0x198], RZ ;  /* 0x0000660014007a24 */ /* 0x000fe400078e02ff */
[----:B------:R-:W-:-:S04]  /*2f60*/  IMAD.WIDE.U32 R4, R19, c[0x0][0x198], R4 ;  /* 0x0000660013047a25 */ /* 0x000fc800078e0004 */
[----:B------:R-:W-:Y:S02]  /*2f70*/  IMAD R2, R19, c[0x0][0x19c], R0 ;  /* 0x0000670013027a24 */ /* 0x000fe400078e0200 */
[----:B------:R-:W-:Y:S01]  /*2f80*/  @!P4 MOV R6, R10 ;  /* 0x0000000a0006c202 */ /* 0x000fe20000000f00 */
[----:B------:R-:W-:Y:S01]  /*2f90*/  @!P4 IMAD R0, R24, c[0x0][0x198], RZ ;  /* 0x000066001800ca24 */ /* 0x000fe200078e02ff */
[----:B------:R2:W-:Y:S01]  /*2fa0*/  @P4 STS.128 [R237+0x18000], RZ ;  /* 0x018000ffed004388 */ /* 0x0005e20000000c00 */
[----:B------:R-:W-:Y:S01]  /*2fb0*/  @!P4 IMAD.MOV.U32 R7, RZ, RZ, R17 ;  /* 0x000000ffff07c224 */ /* 0x000fe200078e0011 */
[----:B------:R-:W-:Y:S01]  /*2fc0*/  IADD3 R5, R5, R2, RZ ;  /* 0x0000000205057210 */ /* 0x000fe20007ffe0ff */
[C---:B------:R-:W-:Y:S02]  /*2fd0*/  @!P4 IMAD R0, R14.reuse, c[0x0][0x19c], R0 ;  /* 0x000067000e00ca24 */ /* 0x040fe400078e0200 */
[----:B------:R-:W-:-:S04]  /*2fe0*/  @!P4 IMAD.WIDE.U32 R8, R14, c[0x0][0x198], R6 ;  /* 0x000066000e08ca25 */ /* 0x000fc800078e0006 */
[----:B------:R-:W-:Y:S01]  /*2ff0*/  IMAD.MOV.U32 R2, RZ, RZ, 0x2 ;  /* 0x00000002ff027424 */ /* 0x000fe200078e00ff */
[----:B------:R-:W-:Y:S01]  /*3000*/  @!P4 IADD3 R0, R9, R0, RZ ;  /* 0x000000000900c210 */ /* 0x000fe20007ffe0ff */
[----:B------:R-:W-:Y:S01]  /*3010*/  IMAD.WIDE.U32 R6, R16, c[0x0][0x1b0], R4 ;  /* 0x00006c0010067a25 */ /* 0x000fe200078e0004 */
[----:B------:R-:W-:-:S03]  /*3020*/  @!P4 LEA R12, P1, R8, c[0x0][0x168], 0x1 ;  /* 0x00005a00080cca11 */ /* 0x000fc600078208ff */
[----:B------:R-:W-:Y:S01]  /*3030*/  IMAD.WIDE R4, R240, R2, c[0x0][0x168] ;  /* 0x00005a00f0047625 */ /* 0x000fe200078e0202 */
[----:B------:R-:W-:Y:S02]  /*3040*/  @!P4 LEA.HI.X R13, R8, c[0x0][0x16c], R0, 0x1, P1 ;  /* 0x00005b00080dca11 */ /* 0x000fe400008f0c00 */
[----:B------:R-:W-:Y:S02]  /*3050*/  ISETP.GE.AND P1, PT, R28, c[0x0][0x220], PT ;  /* 0x000088001c007a0c */ /* 0x000fe40003f26270 */
[----:B------:R-:W-:Y:S01]  /*3060*/  IADD3 R0, R15, R7, RZ ;  /* 0x000000070f007210 */ /* 0x000fe20007ffe0ff */
[----:B------:R-:W-:Y:S01]  /*3070*/  @!PT LDS RZ, [RZ] ;  /* 0x00000000fffff984 */ /* 0x000fe20000000800 */
[----:B------:R-:W-:Y:S01]  /*3080*/  @!PT LDS RZ, [RZ] ;  /* 0x00000000fffff984 */ /* 0x000fe20000000800 */
[----:B------:R-:W-:Y:S01]  /*3090*/  @!PT LDS RZ, [RZ] ;  /* 0x00000000fffff984 */ /* 0x000fe20000000800 */
[----:B------:R2:W-:Y:S01]  /*30a0*/  @!P4 LDGSTS.E.BYPASS.LTC128B.128 [R237+0x18000], [R12.64] ;  /* 0x180000000cedcfae */ /* 0x0005e2000b901d44 */
        /* <DEDUP_REMOVED lines=18> */
.L_x_651:
[----:B---3--:R-:W-:Y:S05]  /*31d0*/  BSYNC B0 ;  /* 0x0000000000007941 */ /* 0x008fea0003800000 */
.L_x_650:
        /* <DEDUP_REMOVED lines=8> */
[----:B--2---:R-:W-:Y:S01]  /*3260*/  IMAD.U32 R5, RZ, RZ, UR27 ;  /* 0x0000001bff057e24 */ /* 0x004fe2000f8e00ff */
[----:B------:R-:W-:Y:S01]  /*3270*/  MOV R4, UR26 ;  /* 0x0000001a00047c02 */ /* 0x000fe20008000f00 */
[----:B------:R-:W-:Y:S01]  /*3280*/  IMAD.MOV.U32 R11, RZ, RZ, R17 ;  /* 0x000000ffff0b7224 */ /* 0x000fe200078e0011 */
[----:B------:R-:W-:Y:S01]  /*3290*/  ISETP.GE.AND P4, PT, R240, c[0x0][0x220], PT ;  /* 0x00008800f0007a0c */ /* 0x000fe20003f86270 */
[----:B------:R-:W-:Y:S01]  /*32a0*/  IMAD.X R2, RZ, RZ, R20, P1 ;  /* 0x000000ffff027224 */ /* 0x000fe200008e0614 */
[----:B------:R-:W-:Y:S01]  /*32b0*/  MOV R8, 0x2 ;  /* 0x0000000200087802 */ /* 0x000fe20000000f00 */
[----:B------:R-:W-:Y:S01]  /*32c0*/  IMAD.WIDE.U32 R4, R0, c[0x0][0x198], R4 ;  /* 0x0000660000047a25 */ /* 0x000fe200078e0004 */
[----:B------:R-:W-:-:S03]  /*32d0*/  ISETP.GE.AND P3, PT, R29, c[0x0][0x220], PT ;  /* 0x000088001d007a0c */ /* 0x000fc60003f66270 */
[----:B------:R-:W-:-:S04]  /*32e0*/  IMAD R2, R2, c[0x0][0x198], RZ ;  /* 0x0000660002027a24 */ /* 0x000fc800078e02ff */
[----:B------:R-:W-:Y:S01]  /*32f0*/  IMAD R2, R0, c[0x0][0x19c], R2 ;  /* 0x0000670000027a24 */ /* 0x000fe200078e0202 */
[----:B------:R-:W-:Y:S01]  /*3300*/  IADD3 R0, P1, R14, 0x20, RZ ;  /* 0x000000200e007810 */ /* 0x000fe20007f3e0ff */
[----:B------:R2:W-:Y:S03]  /*3310*/  @P4 STS.128 [R237+0x19000], RZ ;  /* 0x019000ffed004388 */ /* 0x0005e60000000c00 */
[----:B------:R-:W-:Y:S01]  /*3320*/  IADD3 R5, R5, R2, RZ ;  /* 0x0000000205057210 */ /* 0x000fe20007ffe0ff */
[----:B------:R-:W-:Y:S02]  /*3330*/  IMAD.X R2, RZ, RZ, R24, P1 ;  /* 0x000000ffff027224 */ /* 0x000fe400008e0618 */
[----:B------:R-:W-:-:S04]  /*3340*/  IMAD.WIDE.U32 R10, R0, c[0x0][0x198], R10 ;  /* 0x00006600000a7a25 */ /* 0x000fc800078e000a */
[----:B------:R-:W-:Y:S02]  /*3350*/  IMAD R2, R2, c[0x0][0x198], RZ ;  /* 0x0000660002027a24 */ /* 0x000fe400078e02ff */
[----:B------:R-:W-:-:S04]  /*3360*/  IMAD.WIDE.U32 R6, R16, c[0x0][0x1b0], R4 ;  /* 0x00006c0010067a25 */ /* 0x000fc800078e0004 */
[----:B------:R-:W-:Y:S01]  /*3370*/  IMAD.WIDE R4, R240, R8, c[0x0][0x168] ;  /* 0x00005a00f0047625 */ /* 0x000fe200078e0208 */
[----:B------:R-:W-:-:S03]  /*3380*/  @!P4 LEA R8, P1, R10, c[0x0][0x168], 0x1 ;  /* 0x00005a000a08ca11 */ /* 0x000fc600078208ff */
[----:B------:R-:W-:Y:S01]  /*3390*/  IMAD R0, R0, c[0x0][0x19c], R2 ;  /* 0x0000670000007a24 */ /* 0x000fe200078e0202 */
[----:B------:R-:W-:Y:S02]  /*33a0*/  IADD3 R2, R15, R7, RZ ;  /* 0x000000070f027210 */ /* 0x000fe40007ffe0ff */
[----:B------:R-:W-:Y:S01]  /*33b0*/  LEA R4, P2, R6, R4, 0x1 ;  /* 0x0000000406047211 */ /* 0x000fe200078408ff */
[----:B------:R-:W-:-:S03]  /*33c0*/  IMAD.IADD R0, R11, 0x1, R0 ;  /* 0x000000010b007824 */ /* 0x000fc600078e0200 */
[----:B------:R-:W-:Y:S02]  /*33d0*/  LEA.HI.X R5, R6, R5, R2, 0x1, P2 ;  /* 0x0000000506057211 */ /* 0x000fe400010f0c02 */
[----:B------:R-:W-:Y:S02]  /*33e0*/  ISETP.GE.AND P2, PT, R252, c[0x0][0x220], PT ;  /* 0x00008800fc007a0c */ /* 0x000fe40003f46270 */
[----:B------:R-:W-:Y:S02]  /*33f0*/  @!P4 LEA.HI.X R9, R10, c[0x0][0x16c], R0, 0x1, P1 ;  /* 0x00005b000a09ca11 */ /* 0x000fe400008f0c00 */
[----:B------:R-:W-:-:S03]  /*3400*/  ISETP.GE.AND P1, PT, R28, c[0x0][0x220], PT ;  /* 0x000088001c007a0c */ /* 0x000fc60003f26270 */
        /* <DEDUP_REMOVED lines=20> */
.L_x_653:
[----:B------:R-:W-:Y:S05]  /*3550*/  BSYNC B0 ;  /* 0x0000000000007941 */ /* 0x000fea0003800000 */
.L_x_652:
[----:B------:R-:W-:Y:S01]  /*3560*/  ULDC.64 UR14, c[0x0][0x1a0] ;  /* 0x00006800000e7ab9 */ /* 0x000fe20000000a00 */
[----:B------:R1:W-:Y:S01]  /*3570*/  @P6 STS.128 [R237+0x20000], RZ ;  /* 0x020000ffed006388 */ /* 0x0003e20000000c00 */
[----:B------:R-:W-:Y:S01]  /*3580*/  UIMAD UR8, UR8, UR14, URZ ;  /* 0x0000000e080872a4 */ /* 0x000fe2000f8e023f */
[----:B-12---:R-:W-:Y:S01]  /*3590*/  IMAD.WIDE.U32 R4, R18, c[0x0][0x1a0], R240 ;  /* 0x0000680012047a25 */ /* 0x006fe200078e00f0 */
        /* <DEDUP_REMOVED lines=58> */
.L_x_655:
[----:B------:R-:W-:Y:S05]  /*3940*/  BSYNC B0 ;  /* 0x0000000000007941 */ /* 0x000fea0003800000 */
.L_x_654:
[----:B------:R1:W-:Y:S01]  /*3950*/  @P5 STS.128 [R237+0x21000], RZ ;  /* 0x021000ffed005388 */ /* 0x0003e20000000c00 */
[----:B------:R-:W-:Y:S03]  /*3960*/  BSSY B0, `(.L_x_656) ;  /* 0x0000035000007945 */ /* 0x000fe60003800000 */
[----:B------:R1:W-:Y:S04]  /*3970*/  @P5 STS.128 [R237+0x23000], RZ ;  /* 0x023000ffed005388 */ /* 0x0003e80000000c00 */
[----:B------:R1:W-:Y:S04]  /*3980*/  @P5 STS.128 [R237+0x25000], RZ ;  /* 0x025000ffed005388 */ /* 0x0003e80000000c00 */
[----:B------:R1:W-:Y:S01]  /*3990*/  @P5 STS.128 [R237+0x27000], RZ ;  /* 0x027000ffed005388 */ /* 0x0003e20000000c00 */
[----:B------:R-:W-:Y:S05]  /*39a0*/  @P5 BRA `(.L_x_657) ;  /* 0x0000030000005947 */ /* 0x000fea0003800000 */
[----:B------:R-:W-:Y:S01]  /*39b0*/  IADD3 R0, P1, R19, 0x20, RZ ;  /* 0x0000002013007810 */ /* 0x000fe20007f3e0ff */
[----:B-12---:R-:W-:Y:S01]  /*39c0*/  IMAD.U32 R5, RZ, RZ, UR23 ;  /* 0x00000017ff057e24 */ /* 0x006fe2000f8e00ff */
        /* <DEDUP_REMOVED lines=15> */
[----:B------:R-:W-:-:S04]  /*3ac0*/  IMAD.WIDE.U32 R10, R2, c[0x0][0x1a0], R10 ;  /* 0x00006800020a7a25 */ /* 0x000fc800078e000a */
[----:B------:R-:W-:Y:S01]  /*3ad0*/  IMAD R0, R2, c[0x0][0x1a4], R6 ;  /* 0x0000690002007a24 */ /* 0x000fe200078e0206 */
[----:B------:R-:W-:Y:S01]  /*3ae0*/  @!P4 LEA R8, P6, R10, c[0x0][0x170], 0x1 ;  /* 0x00005c000a08ca11 */ /* 0x000fe200078c08ff */
[----:B------:R-:W-:Y:S02]  /*3af0*/  IMAD.MOV.U32 R2, RZ, RZ, 0x2 ;  /* 0x00000002ff027424 */ /* 0x000fe400078e00ff */
[----:B------:R-:W-:Y:S01]  /*3b00*/  IMAD.WIDE.U32 R6, R16, c[0x0][0x1b8], R4 ;  /* 0x00006e0010067a25 */ /* 0x000fe200078e0004 */
[----:B------:R-:W-:-:S03]  /*3b10*/  IADD3 R0, R11, R0, RZ ;  /* 0x000000000b007210 */ /* 0x000fc60007ffe0ff */
[----:B------:R-:W-:Y:S01]  /*3b20*/  IMAD.WIDE R4, R240, R2, c[0x0][0x170] ;  /* 0x00005c00f0047625 */ /* 0x000fe200078e0202 */
[----:B------:R-:W-:-:S03]  /*3b30*/  @!P4 LEA.HI.X R9, R10, c[0x0][0x174], R0, 0x1, P6 ;  /* 0x00005d000a09ca11 */ /* 0x000fc600030f0c00 */
        /* <DEDUP_REMOVED lines=23> */
.L_x_657:
[----:B------:R-:W-:Y:S05]  /*3cb0*/  BSYNC B0 ;  /* 0x0000000000007941 */ /* 0x000fea0003800000 */
.L_x_656:
[----:B------:R-:W-:Y:S01]  /*3cc0*/  LEA.HI R0, R26, R27, RZ, 0x4 ;  /* 0x0000001b1a007211 */ /* 0x000fe200078f20ff */
[----:B------:R-:W0:Y:S01]  /*3cd0*/  LDGDEPBAR ;  /* 0x00000000000079af */ /* 0x000e220000000000 */
[----:B------:R-:W-:Y:S01]  /*3ce0*/  MOV R226, 0x40 ;  /* 0x0000004000e27802 */ /* 0x000fe20000000f00 */
[----:B------:R-:W-:Y:S01]  /*3cf0*/  IMAD.SHL.U32 R222, R233, 0x2, RZ ;  /* 0x00000002e9de7824 */ /* 0x000fe200078e00ff */
[----:B------:R-:W-:Y:S01]  /*3d00*/  LOP3.LUT R0, R0, 0xfffffff0, RZ, 0xc0, !PT ;  /* 0xfffffff000007812 */ /* 0x000fe200078ec0ff */
[----:B------:R-:W-:Y:S01]  /*3d10*/  UIADD3 UR8, UR24, 0x40, URZ ;  /* 0x0000004018087890 */ /* 0x000fe2000fffe03f */
[----:B------:R-:W-:Y:S01]  /*3d20*/  IMAD.MOV.U32 R238, RZ, RZ, R236 ;  /* 0x000000ffffee7224 */ /* 0x000fe200078e00ec */
[----:B------:R-:W-:Y:S01]  /*3d30*/  CS2R R190, SRZ ;  /* 0x0000000000be7805 */ /* 0x000fe2000001ff00 */
[----:B------:R-:W-:Y:S01]  /*3d40*/  CS2R R188, SRZ ;  /* 0x0000000000bc7805 */ /* 0x000fe2000001ff00 */
[----:B------:R-:W-:Y:S01]  /*3d50*/  IMAD.IADD R0, R27, 0x1, -R0 ;  /* 0x000000011b007824 */ /* 0x000fe200078e0a00 */
[----:B------:R-:W-:Y:S01]  /*3d60*/  CS2R R194, SRZ ;  /* 0x0000000000c27805 */ /* 0x000fe2000001ff00 */
[----:B------:R-:W-:Y:S01]  /*3d70*/  CS2R R192, SRZ ;  /* 0x0000000000c07805 */ /* 0x000fe2000001ff00 */
[----:B------:R-:W-:Y:S01]  /*3d80*/  CS2R R186, SRZ ;  /* 0x0000000000ba7805 */ /* 0x000fe2000001ff00 */
[----:B------:R-:W-:Y:S01]  /*3d90*/  CS2R R184, SRZ ;  /* 0x0000000000b87805 */ /* 0x000fe2000001ff00 */
[----:B------:R-:W-:Y:S01]  /*3da0*/  SHF.R.S32.HI R2, RZ, 0x1f, R0 ;  /* 0x0000001fff027819 */ /* 0x000fe20000011400 */
[----:B------:R-:W-:Y:S01]  /*3db0*/  CS2R R182, SRZ ;  /* 0x0000000000b67805 */ /* 0x000fe2000001ff00 */
[----:B------:R-:W-:Y:S01]  /*3dc0*/  CS2R R180, SRZ ;  /* 0x0000000000b47805 */ /* 0x000fe2000001ff00 */
[----:B------:R-:W-:Y:S01]  /*3dd0*/  CS2R R174, SRZ ;  /* 0x0000000000ae7805 */ /* 0x000fe2000001ff00 */
[----:B------:R-:W-:Y:S01]  /*3de0*/  LEA.HI R2, R2, R0, RZ, 0x3 ;  /* 0x0000000002027211 */ /* 0x000fe200078f18ff */
[----:B------:R-:W-:Y:S01]  /*3df0*/  CS2R R172, SRZ ;  /* 0x0000000000ac7805 */ /* 0x000fe2000001ff00 */
[----:B------:R-:W-:Y:S01]  /*3e00*/  CS2R R178, SRZ ;  /* 0x0000000000b27805 */ /* 0x000fe2000001ff00 */
[----:B------:R-:W-:Y:S01]  /*3e10*/  CS2R R176, SRZ ;  /* 0x0000000000b07805 */ /* 0x000fe2000001ff00 */
[----:B------:R-:W-:Y:S01]  /*3e20*/  LOP3.LUT R2, R2, 0xfffffff8, RZ, 0xc0, !PT ;  /* 0xfffffff802027812 */ /* 0x000fe200078ec0ff */
[----:B------:R-:W-:Y:S01]  /*3e30*/  CS2R R170, SRZ ;  /* 0x0000000000aa7805 */ /* 0x000fe2000001ff00 */
[----:B------:R-:W-:Y:S01]  /*3e40*/  CS2R R168, SRZ ;  /* 0x0000000000a87805 */ /* 0x000fe2000001ff00 */
[----:B------:R-:W-:Y:S01]  /*3e50*/  CS2R R166, SRZ ;  /* 0x0000000000a67805 */ /* 0x000fe2000001ff00 */
[----:B------:R-:W-:Y:S01]  /*3e60*/  CS2R R164, SRZ ;  /* 0x0000000000a47805 */ /* 0x000fe2000001ff00 */
[----:B------:R-:W-:Y:S01]  /*3e70*/  IMAD.IADD R0, R0, 0x1, -R2 ;  /* 0x0000000100007824 */ /* 0x000fe200078e0a02 */
[----:B------:R-:W-:Y:S01]  /*3e80*/  IADD3 R2, R233, 0x4000, RZ ;  /* 0x00004000e9027810 */ /* 0x000fe20007ffe0ff */
[----:B------:R-:W-:Y:S01]  /*3e90*/  CS2R R158, SRZ ;  /* 0x00000000009e7805 */ /* 0x000fe2000001ff00 */
[----:B------:R-:W-:Y:S01]  /*3ea0*/  CS2R R156, SRZ ;  /* 0x00000000009c7805 */ /* 0x000fe2000001ff00 */
[----:B------:R-:W-:Y:S01]  /*3eb0*/  CS2R R162, SRZ ;  /* 0x0000000000a27805 */ /* 0x000fe2000001ff00 */
[----:B------:R-:W-:Y:S01]  /*3ec0*/  R2P PR, R0, 0x6 ;  /* 0x0000000600007804 */ /* 0x000fe20000000000 */
[----:B------:R-:W-:Y:S01]  /*3ed0*/  CS2R R160, SRZ ;  /* 0x0000000000a07805 */ /* 0x000fe2000001ff00 */
[----:B------:R-:W-:Y:S01]  /*3ee0*/  IADD3 R0, R232, 0x4000, RZ ;  /* 0x00004000e8007810 */ /* 0x000fe20007ffe0ff */
[----:B------:R-:W-:Y:S01]  /*3ef0*/  CS2R R154, SRZ ;  /* 0x00000000009a7805 */ /* 0x000fe2000001ff00 */
[----:B------:R-:W-:Y:S01]  /*3f00*/  SEL R2, R2, R233, !P0 ;  /* 0x000000e902027207 */ /* 0x000fe20004000000 */
[----:B------:R-:W-:Y:S01]  /*3f10*/  CS2R R152, SRZ ;  /* 0x0000000000987805 */ /* 0x000fe2000001ff00 */
[----:B------:R-:W-:Y:S01]  /*3f20*/  SEL R0, R0, R232, !P0 ;  /* 0x000000e800007207 */ /* 0x000fe20004000000 */
[----:B------:R-:W-:Y:S01]  /*3f30*/  CS2R R150, SRZ ;  /* 0x0000000000967805 */ /* 0x000fe2000001ff00 */
[----:B------:R-:W-:Y:S01]  /*3f40*/  SEL R231, R231, 0xffffffe0, !P1 ;  /* 0xffffffe0e7e77807 */ /* 0x000fe20004800000 */
[----:B------:R-:W-:Y:S01]  /*3f50*/  IMAD.SHL.U32 R219, R2, 0x2, RZ ;  /* 0x0000000202db7824 */ /* 0x000fe200078e00ff */
[----:B------:R-:W-:Y:S01]  /*3f60*/  SHF.L.U32 R2, R0, 0x1, RZ ;  /* 0x0000000100027819 */ /* 0x000fe200000006ff */
[----:B------:R-:W-:Y:S01]  /*3f70*/  IMAD.MOV.U32 R0, RZ, RZ, c[0x0][0x22c] ;  /* 0x00008b00ff007624 */ /* 0x000fe200078e00ff */
[----:B------:R-:W-:Y:S01]  /*3f80*/  SEL R226, R226, 0xffffffc0, !P2 ;  /* 0xffffffc0e2e27807 */ /* 0x000fe20005000000 */
[----:B------:R-:W-:Y:S01]  /*3f90*/  IMAD.IADD R223, R231, 0x1, R222 ;  /* 0x00000001e7df7824 */ /* 0x000fe200078e02de */
[----:B------:R-:W-:Y:S01]  /*3fa0*/  IADD3 R228, R227, R231, RZ ;  /* 0x000000e7e3e47210 */ /* 0x000fe20007ffe0ff */
[----:B------:R-:W-:Y:S01]  /*3fb0*/  IMAD R0, R0, c[0x0][0x1c0], RZ ;  /* 0x0000700000007a24 */ /* 0x000fe200078e02ff */
[----:B------:R-:W-:Y:S01]  /*3fc0*/  CS2R R148, SRZ ;  /* 0x0000000000947805 */ /* 0x000fe2000001ff00 */
[----:B------:R-:W-:Y:S01]  /*3fd0*/  CS2R R142, SRZ ;  /* 0x00000000008e7805 */ /* 0x000fe2000001ff00 */
[----:B------:R-:W-:Y:S01]  /*3fe0*/  CS2R R140, SRZ ;  /* 0x00000000008c7805 */ /* 0x000fe2000001ff00 */
[C---:B------:R-:W-:Y:S01]  /*3ff0*/  IMAD.SHL.U32 R239, R0.reuse, 0x8, RZ ;  /* 0x0000000800ef7824 */ /* 0x040fe200078e00ff */
[----:B------:R-:W-:Y:S01]  /*4000*/  SHF.L.U32 R10, R0, 0x4, RZ ;  /* 0x00000004000a7819 */ /* 0x000fe200000006ff */
[----:B------:R-:W-:Y:S01]  /*4010*/  CS2R R146, SRZ ;  /* 0x0000000000927805 */ /* 0x000fe2000001ff00 */
[----:B------:R-:W-:Y:S01]  /*4020*/  CS2R R144, SRZ ;  /* 0x0000000000907805 */ /* 0x000fe2000001ff00 */
[----:B------:R-:W-:Y:S01]  /*4030*/  CS2R R138, SRZ ;  /* 0x00000000008a7805 */ /* 0x000fe2000001ff00 */
[C---:B-1----:R-:W-:Y:S01]  /*4040*/  IADD3 R9, R10.reuse, 0x20, RZ ;  /* 0x000000200a097810 */ /* 0x042fe20007ffe0ff */
[----:B------:R-:W-:Y:S01]  /*4050*/  CS2R R136, SRZ ;  /* 0x0000000000887805 */ /* 0x000fe2000001ff00 */
[C---:B------:R-:W-:Y:S01]  /*4060*/  IADD3 R8, R10.reuse, 0x40, RZ ;  /* 0x000000400a087810 */ /* 0x040fe20007ffe0ff */
[----:B------:R-:W-:Y:S01]  /*4070*/  CS2R R134, SRZ ;  /* 0x0000000000867805 */ /* 0x000fe2000001ff00 */
[C---:B------:R-:W-:Y:S01]  /*4080*/  IADD3 R7, R10.reuse, 0x60, RZ ;  /* 0x000000600a077810 */ /* 0x040fe20007ffe0ff */
[C---:B------:R-:W-:Y:S01]  /*4090*/  IMAD.IADD R9, R239.reuse, 0x1, R9 ;  /* 0x00000001ef097824 */ /* 0x040fe200078e0209 */
[C---:B------:R-:W-:Y:S01]  /*40a0*/  IADD3 R6, R10.reuse, 0x80, RZ ;  /* 0x000000800a067810 */ /* 0x040fe20007ffe0ff */
[----:B------:R-:W-:Y:S01]  /*40b0*/  CS2R R132, SRZ ;  /* 0x0000000000847805 */ /* 0x000fe2000001ff00 */
[C---:B--2---:R-:W-:Y:S01]  /*40c0*/  IADD3 R5, R10.reuse, 0xa0, RZ ;  /* 0x000000a00a057810 */ /* 0x044fe20007ffe0ff */
[C---:B------:R-:W-:Y:S01]  /*40d0*/  IMAD.IADD R7, R239.reuse, 0x1, R7 ;  /* 0x00000001ef077824 */ /* 0x040fe200078e0207 */
[C---:B------:R-:W-:Y:S01]  /*40e0*/  IADD3 R4, R10.reuse, 0xc0, RZ ;  /* 0x000000c00a047810 */ /* 0x040fe20007ffe0ff */
[C---:B------:R-:W-:Y:S01]  /*40f0*/  IMAD.IADD R6, R239.reuse, 0x1, R6 ;  /* 0x00000001ef067824 */ /* 0x040fe200078e0206 */
[C---:B------:R-:W-:Y:S01]  /*4100*/  IADD3 R8, R239.reuse, R8, RZ ;  /* 0x00000008ef087210 */ /* 0x040fe20007ffe0ff */
[C---:B------:R-:W-:Y:S01]  /*4110*/  IMAD.IADD R7, R239.reuse, 0x1, R7 ;  /* 0x00000001ef077824 */ /* 0x040fe200078e0207 */
[----:B------:R-:W-:Y:S01]  /*4120*/  IADD3 R0, R10, 0xe0, RZ ;  /* 0x000000e00a007810 */ /* 0x000fe20007ffe0ff */
[C---:B------:R-:W-:Y:S01]  /*4130*/  IMAD.IADD R4, R239.reuse, 0x1, R4 ;  /* 0x00000001ef047824 */ /* 0x040fe200078e0204 */
[C---:B------:R-:W-:Y:S01]  /*4140*/  IADD3 R5, R239.reuse, R5, RZ ;  /* 0x00000005ef057210 */ /* 0x040fe20007ffe0ff */
        /* <DEDUP_REMOVED lines=9> */
[----:B------:R-:W-:Y:S01]  /*41e0*/  CS2R R78, SRZ ;  /* 0x00000000004e7805 */ /* 0x000fe2000001ff00 */
[C---:B------:R-:W-:Y:S01]  /*41f0*/  IMAD.IADD R8, R239.reuse, 0x1, R8 ;  /* 0x00000001ef087824 */ /* 0x040fe200078e0208 */
[----:B------:R-:W-:Y:S01]  /*4200*/  CS2R R76, SRZ ;  /* 0x00000000004c7805 */ /* 0x000fe2000001ff00 */
[C---:B------:R-:W-:Y:S01]  /*4210*/  IMAD.IADD R6, R239.reuse, 0x1, R6 ;  /* 0x00000001ef067824 */ /* 0x040fe200078e0206 */
[C---:B------:R-:W-:Y:S01]  /*4220*/  IADD3 R4, R239.reuse, R4, RZ ;  /* 0x00000004ef047210 */ /* 0x040fe20007ffe0ff */
[C---:B------:R-:W-:Y:S01]  /*4230*/  IMAD.IADD R5, R239.reuse, 0x1, R5 ;  /* 0x00000001ef057824 */ /* 0x040fe200078e0205 */
[C---:B------:R-:W-:Y:S01]  /*4240*/  IADD3 R8, R239.reuse, R8, RZ ;  /* 0x00000008ef087210 */ /* 0x040fe20007ffe0ff */
[C---:B------:R-:W-:Y:S01]  /*4250*/  IMAD.IADD R9, R239.reuse, 0x1, R9 ;  /* 0x00000001ef097824 */ /* 0x040fe200078e0209 */
[----:B------:R-:W-:Y:S01]  /*4260*/  CS2R R82, SRZ ;  /* 0x0000000000527805 */ /* 0x000fe2000001ff00 */
[C---:B------:R-:W-:Y:S01]  /*4270*/  IMAD.IADD R7, R239.reuse, 0x1, R7 ;  /* 0x00000001ef077824 */ /* 0x040fe200078e0207 */
[C---:B------:R-:W-:Y:S01]  /*4280*/  IADD3 R5, R239.reuse, R5, RZ ;  /* 0x00000005ef057210 */ /* 0x040fe20007ffe0ff */
[C---:B------:R-:W-:Y:S01]  /*4290*/  IMAD.IADD R6, R239.reuse, 0x1, R6 ;  /* 0x00000001ef067824 */ /* 0x040fe200078e0206 */
[----:B------:R1:W-:Y:S01]  /*42a0*/  STL [R1+0x20], R9 ;  /* 0x0000200901007387 */ /* 0x0003e20000100800 */
[C---:B------:R-:W-:Y:S01]  /*42b0*/  IMAD.IADD R0, R239.reuse, 0x1, R0 ;  /* 0x00000001ef007824 */ /* 0x040fe200078e0200 */
[----:B------:R-:W-:Y:S01]  /*42c0*/  CS2R R80, SRZ ;  /* 0x0000000000507805 */ /* 0x000fe2000001ff00 */
[C---:B------:R-:W-:Y:S01]  /*42d0*/  IMAD.IADD R4, R239.reuse, 0x1, R4 ;  /* 0x00000001ef047824 */ /* 0x040fe200078e0204 */
[----:B------:R2:W-:Y:S01]  /*42e0*/  STL [R1+0x1c], R8 ;  /* 0x00001c0801007387 */ /* 0x0005e20000100800 */
[C---:B------:R-:W-:Y:S01]  /*42f0*/  IMAD.IADD R0, R239.reuse, 0x1, R0 ;  /* 0x00000001ef007824 */ /* 0x040fe200078e0200 */
[----:B------:R-:W-:Y:S01]  /*4300*/  CS2R R74, SRZ ;  /* 0x00000000004a7805 */ /* 0x000fe2000001ff00 */
[----:B------:R-:W-:Y:S01]  /*4310*/  CS2R R72, SRZ ;  /* 0x0000000000487805 */ /* 0x000fe2000001ff00 */
[----:B------:R3:W-:Y:S01]  /*4320*/  STL [R1+0x18], R7 ;  /* 0x0000180701007387 */ /* 0x0007e20000100800 */
[----:B------:R-:W-:Y:S01]  /*4330*/  CS2R R70, SRZ ;  /* 0x0000000000467805 */ /* 0x000fe2000001ff00 */
        /* <DEDUP_REMOVED lines=15> */
[C---:B-1----:R-:W-:Y:S01]  /*4430*/  IADD3 R9, R239.reuse, R9, RZ ;  /* 0x00000009ef097210 */ /* 0x042fe20007ffe0ff */
[----:B------:R-:W-:Y:S01]  /*4440*/  CS2R R42, SRZ ;  /* 0x00000000002a7805 */ /* 0x000fe2000001ff00 */
[----:B------:R-:W-:Y:S01]  /*4450*/  CS2R R40, SRZ ;  /* 0x0000000000287805 */ /* 0x000fe2000001ff00 */
[----:B------:R-:W-:Y:S01]  /*4460*/  CS2R R38, SRZ ;  /* 0x0000000000267805 */ /* 0x000fe2000001ff00 */
[C---:B--2---:R-:W-:Y:S01]  /*4470*/  IMAD.IADD R8, R239.reuse, 0x1, R8 ;  /* 0x00000001ef087824 */ /* 0x044fe200078e0208 */
[----:B------:R-:W-:Y:S01]  /*4480*/  STL [R1+0x3c], R9 ;  /* 0x00003c0901007387 */ /* 0x000fe20000100800 */
[----:B------:R-:W-:Y:S01]  /*4490*/  CS2R R36, SRZ ;  /* 0x0000000000247805 */ /* 0x000fe2000001ff00 */
[----:B------:R-:W-:Y:S01]  /*44a0*/  CS2R R30, SRZ ;  /* 0x00000000001e7805 */ /* 0x000fe2000001ff00 */
[C---:B---3--:R-:W-:Y:S01]  /*44b0*/  IADD3 R7, R239.reuse, R7, RZ ;  /* 0x00000007ef077210 */ /* 0x048fe20007ffe0ff */
[----:B------:R1:W-:Y:S01]  /*44c0*/  STL [R1+0xc], R4 ;  /* 0x00000c0401007387 */ /* 0x0003e20000100800 */
[----:B------:R-:W-:Y:S01]  /*44d0*/  CS2R R28, SRZ ;  /* 0x00000000001c7805 */ /* 0x000fe2000001ff00 */
[----:B------:R-:W-:Y:S01]  /*44e0*/  CS2R R34, SRZ ;  /* 0x0000000000227805 */ /* 0x000fe2000001ff00 */
[C---:B----4-:R-:W-:Y:S01]  /*44f0*/  IMAD.IADD R6, R239.reuse, 0x1, R6 ;  /* 0x00000001ef067824 */ /* 0x050fe200078e0206 */
[----:B------:R-:W-:Y:S01]  /*4500*/  STL [R1+0x38], R8 ;  /* 0x0000380801007387 */ /* 0x000fe20000100800 */
[----:B------:R-:W-:Y:S01]  /*4510*/  CS2R R32, SRZ ;  /* 0x0000000000207805 */ /* 0x000fe2000001ff00 */
[----:B------:R-:W-:Y:S01]  /*4520*/  CS2R R26, SRZ ;  /* 0x00000000001a7805 */ /* 0x000fe2000001ff00 */
[----:B------:R-:W-:Y:S01]  /*4530*/  IADD3 R5, R239, R5, RZ ;  /* 0x00000005ef057210 */ /* 0x000fe20007ffe0ff */
[----:B------:R2:W-:Y:S01]  /*4540*/  STL [R1+0x8], R0 ;  /* 0x0000080001007387 */ /* 0x0005e20000100800 */
[----:B------:R-:W-:Y:S01]  /*4550*/  CS2R R24, SRZ ;  /* 0x0000000000187805 */ /* 0x000fe2000001ff00 */
[----:B------:R-:W-:Y:S01]  /*4560*/  CS2R R22, SRZ ;  /* 0x0000000000167805 */ /* 0x000fe2000001ff00 */
[----:B------:R-:W-:Y:S01]  /*4570*/  CS2R R20, SRZ ;  /* 0x0000000000147805 */ /* 0x000fe2000001ff00 */
[----:B------:R3:W-:Y:S01]  /*4580*/  STL [R1+0x34], R7 ;  /* 0x0000340701007387 */ /* 0x0007e20000100800 */
[----:B------:R-:W-:Y:S01]  /*4590*/  IMAD.IADD R229, R227, 0x1, R226 ;  /* 0x00000001e3e57824 */ /* 0x000fe200078e02e2 */
[C---:B------:R-:W-:Y:S01]  /*45a0*/  IADD3 R225, R226.reuse, R222, RZ ;  /* 0x000000dee2e17210 */ /* 0x040fe20007ffe0ff */
[C---:B------:R-:W-:Y:S01]  /*45b0*/  IMAD.IADD R230, R226.reuse, 0x1, R228 ;  /* 0x00000001e2e67824 */ /* 0x040fe200078e02e4 */
[----:B------:R3:W-:Y:S01]  /*45c0*/  STL [R1+0x30], R6 ;  /* 0x0000300601007387 */ /* 0x0007e20000100800 */
[----:B------:R-:W-:Y:S01]  /*45d0*/  IMAD.IADD R224, R226, 0x1, R223 ;  /* 0x00000001e2e07824 */ /* 0x000fe200078e02df */
[----:B------:R-:W-:-:S02]  /*45e0*/  UISETP.GE.AND UP0, UPT, UR8, UR6, UPT ;  /* 0x000000060800728c */ /* 0x000fc4000bf06270 */
[----:B------:R3:W-:Y:S01]  /*45f0*/  STL [R1+0x2c], R5 ;  /* 0x00002c0501007387 */ /* 0x0007e20000100800 */
[C---:B-1----:R-:W-:Y:S01]  /*4600*/  IMAD.IADD R4, R239.reuse, 0x1, R4 ;  /* 0x00000001ef047824 */ /* 0x042fe200078e0204 */
[----:B--2---:R-:W-:-:S05]  /*4610*/  IADD3 R0, R239, R0, RZ ;  /* 0x00000000ef007210 */ /* 0x004fca0007ffe0ff */
[----:B------:R3:W-:Y:S04]  /*4620*/  STL [R1+0x24], R0 ;  /* 0x0000240001007387 */ /* 0x0007e80000100800 */
[----:B------:R3:W-:Y:S02]  /*4630*/  STL [R1+0x28], R4 ;  /* 0x0000280401007387 */ /* 0x0007e40000100800 */
.L_x_660:
[----:B------:R-:W0:Y:S01]  /*4640*/  LDGDEPBAR ;  /* 0x00000000000079af */ /* 0x000e220000000000 */
[C---:B------:R-:W-:Y:S01]  /*4650*/  IMAD.IADD R109, R219.reuse, 0x1, R231 ;  /* 0x00000001db6d7824 */ /* 0x040fe200078e02e7 */
[----:B------:R-:W-:Y:S01]  /*4660*/  PLOP3.LUT P0, PT, PT, PT, UP0, 0x80, 0x0 ;  /* 0x000000000000781c */ /* 0x000fe20003f0f008 */
[--C-:B------:R-:W-:Y:S01]  /*4670*/  IMAD.IADD R108, R219, 0x1, R226.reuse ;  /* 0x00000001db6c7824 */ /* 0x100fe200078e02e2 */
[----:B------:R-:W-:Y:S01]  /*4680*/  PLOP3.LUT P5, PT, PT, PT, UP0, 0x80, 0x0 ;  /* 0x000000000000781c */ /* 0x000fe20003faf008 */
[----:B---3--:R-:W-:Y:S01]  /*4690*/  IMAD.IADD R0, R109, 0x1, R226 ;  /* 0x000000016d007824 */ /* 0x008fe200078e02e2 */
[----:B------:R-:W2:Y:S01]  /*46a0*/  LDL R110, [R1+0x50] ;  /* 0x00005000016e7983 */ /* 0x000ea20000100800 */
[C---:B-----5:R-:W-:Y:S01]  /*46b0*/  FSETP.NEU.FTZ.AND P2, PT, R250.reuse, -INF , PT ;  /* 0xff800000fa00780b */ /* 0x060fe20003f5d000 */
[----:B------:R-:W-:Y:S01]  /*46c0*/  UISETP.GE.AND UP5, UPT, UR7, 0x1, UPT ;  /* 0x000000010700788c */ /* 0x000fe2000bfa6270 */
[----:B------:R-:W-:Y:S02]  /*46d0*/  PLOP3.LUT P1, PT, PT, PT, UP0, 0x80, 0x0 ;  /* 0x000000000000781c */ /* 0x000fe40003f2f008 */
[----:B------:R-:W-:Y:S01]  /*46e0*/  PLOP3.LUT P4, PT, PT, PT, UP0, 0x80, 0x0 ;  /* 0x000000000000781c */ /* 0x000fe20003f8f008 */
[----:B------:R-:W3:Y:S01]  /*46f0*/  LDL R112, [R1+0x40] ;  /* 0x0000400001707983 */ /* 0x000ee20000100800 */
[----:B------:R-:W-:Y:S02]  /*4700*/  PLOP3.LUT P3, PT, PT, PT, UP0, 0x80, 0x0 ;  /* 0x000000000000781c */ /* 0x000fe40003f6f008 */
[----:B------:R-:W-:Y:S01]  /*4710*/  PLOP3.LUT P6, PT, PT, PT, UP0, 0x80, 0x0 ;  /* 0x000000000000781c */ /* 0x000fe20003fcf008 */
[----:B------:R-:W-:Y:S04]  /*4720*/  DEPBAR.LE SB0, 0x0 ;  /* 0x000080000000791a */ /* 0x000fe80000000000 */
[----:B------:R-:W-:Y:S06]  /*4730*/  BAR.SYNC.DEFER_BLOCKING 0x0 ;  /* 0x0000000000007b1d */ /* 0x000fec0000010000 */
[----:B------:R-:W-:Y:S05]  /*4740*/  LDSM.16.M88.4 R16, [R219] ;  /* 0x00000000db10783b */ /* 0x000fea0000000200 */
[----:B------:R-:W1:Y:S05]  /*4750*/  LDSM.16.M88.4 R8, [R3+0x18000] ;  /* 0x018000000308783b */ /* 0x000e6a0000000200 */
[----:B------:R-:W4:Y:S05]  /*4760*/  LDSM.16.M88.4 R84, [R3+0x18800] ;  /* 0x018800000354783b */ /* 0x000f2a0000000200 */
[----:B------:R-:W-:Y:S05]  /*4770*/  LDSM.16.M88.4 R88, [R109] ;  /* 0x000000006d58783b */ /* 0x000fea0000000200 */
[----:B------:R-:W4:Y:S05]  /*4780*/  LDSM.16.M88.4 R92, [R216+0x18000] ;  /* 0x01800000d85c783b */ /* 0x000f2a0000000200 */
[----:B------:R-:W4:Y:S05]  /*4790*/  LDSM.16.M88.4 R96, [R216+0x18800] ;  /* 0x01880000d860783b */ /* 0x000f2a0000000200 */
[----:B------:R-:W-:Y:S05]  /*47a0*/  LDSM.16.M88.4 R100, [R218+0x18000] ;  /* 0x01800000da64783b */ /* 0x000fea0000000200 */
[----:B------:R-:W-:Y:S01]  /*47b0*/  LDSM.16.M88.4 R104, [R218+0x18800] ;  /* 0x01880000da68783b */ /* 0x000fe20000000200 */
[C---:B-1----:R-:W-:Y:S08]  /*47c0*/  HMMA.16816.F32 R4, R16.reuse, R8, RZ ;  /* 0x000000081004723c */ /* 0x042ff000000018ff */
[C---:B------:R-:W-:Y:S08]  /*47d0*/  HMMA.16816.F32 R8, R16.reuse, R10, RZ ;  /* 0x0000000a1008723c */ /* 0x040ff000000018ff */
[C---:B----4-:R-:W-:Y:S08]  /*47e0*/  HMMA.16816.F32 R12, R16.reuse, R84, RZ ;  /* 0x00000054100c723c */ /* 0x050ff000000018ff */
[----:B------:R-:W-:Y:S01]  /*47f0*/  HMMA.16816.F32 R16, R16, R86, RZ ;  /* 0x000000561010723c */ /* 0x000fe200000018ff */
[----:B------:R-:W1:Y:S07]  /*4800*/  LDSM.16.M88.4 R84, [R108] ;  /* 0x000000006c54783b */ /* 0x000e6e0000000200 */
[C---:B------:R-:W-:Y:S08]  /*4810*/  HMMA.16816.F32 R4, R88.reuse, R92, R4 ;  /* 0x0000005c5804723c */ /* 0x040ff00000001804 */
[C---:B------:R-:W-:Y:S01]  /*4820*/  HMMA.16816.F32 R8, R88.reuse, R94, R8 ;  /* 0x0000005e5808723c */ /* 0x040fe20000001808 */
[----:B------:R-:W-:Y:S07]  /*4830*/  LDSM.16.M88.4 R92, [R217+0x18000] ;  /* 0x01800000d95c783b */ /* 0x000fee0000000200 */
[C---:B------:R-:W-:Y:S08]  /*4840*/  HMMA.16816.F32 R12, R88.reuse, R96, R12 ;  /* 0x00000060580c723c */ /* 0x040ff0000000180c */
[----:B------:R-:W-:Y:S01]  /*4850*/  HMMA.16816.F32 R16, R88, R98, R16 ;  /* 0x000000625810723c */ /* 0x000fe20000001810 */
[----:B------:R-:W4:Y:S05]  /*4860*/  LDSM.16.M88.4 R88, [R0] ;  /* 0x000000000058783b */ /* 0x000f2a0000000200 */
[----:B------:R-:W4:Y:S02]  /*4870*/  LDSM.16.M88.4 R96, [R217+0x18800] ;  /* 0x01880000d960783b */ /* 0x000f240000000200 */
[C---:B-1----:R-:W-:Y:S08]  /*4880*/  HMMA.16816.F32 R4, R84.reuse, R100, R4 ;  /* 0x000000645404723c */ /* 0x042ff00000001804 */
[C---:B------:R-:W-:Y:S01]  /*4890*/  HMMA.16816.F32 R8, R84.reuse, R102, R8 ;  /* 0x000000665408723c */ /* 0x040fe20000001808 */
[----:B------:R-:W-:Y:S07]  /*48a0*/  LDSM.16.M88.4 R100, [R3+0x1a000] ;  /* 0x01a000000364783b */ /* 0x000fee0000000200 */
[C---:B------:R-:W-:Y:S08]  /*48b0*/  HMMA.16816.F32 R12, R84.reuse, R104, R12 ;  /* 0x00000068540c723c */ /* 0x040ff0000000180c */
[----:B------:R-:W-:Y:S01]  /*48c0*/  HMMA.16816.F32 R16, R84, R106, R16 ;  /* 0x0000006a5410723c */ /* 0x000fe20000001810 */
[----:B------:R-:W1:Y:S05]  /*48d0*/  LDSM.16.M88.4 R84, [R219+0x2000] ;  /* 0x00200000db54783b */ /* 0x000e6a0000000200 */
[----:B------:R-:W1:Y:S02]  /*48e0*/  LDSM.16.M88.4 R104, [R3+0x1a800] ;  /* 0x01a800000368783b */ /* 0x000e640000000200 */
[C---:B----4-:R-:W-:Y:S08]  /*48f0*/  HMMA.16816.F32 R4, R88.reuse, R92, R4 ;  /* 0x0000005c5804723c */ /* 0x050ff00000001804 */
[C---:B------:R-:W-:Y:S01]  /*4900*/  HMMA.16816.F32 R8, R88.reuse, R94, R8 ;  /* 0x0000005e5808723c */ /* 0x040fe20000001808 */
[----:B------:R-:W-:Y:S07]  /*4910*/  LDSM.16.M88.4 R92, [R216+0x1a000] ;  /* 0x01a00000d85c783b */ /* 0x000fee0000000200 */
[C---:B------:R-:W-:Y:S08]  /*4920*/  HMMA.16816.F32 R12, R88.reuse, R96, R12 ;  /* 0x00000060580c723c */ /* 0x040ff0000000180c */
[----:B------:R-:W-:Y:S01]  /*4930*/  HMMA.16816.F32 R16, R88, R98, R16 ;  /* 0x000000625810723c */ /* 0x000fe20000001810 */
[----:B------:R-:W4:Y:S05]  /*4940*/  LDSM.16.M88.4 R88, [R109+0x2000] ;  /* 0x002000006d58783b */ /* 0x000f2a0000000200 */
[----:B------:R-:W4:Y:S02]  /*4950*/  LDSM.16.M88.4 R96, [R216+0x1a800] ;  /* 0x01a80000d860783b */ /* 0x000f240000000200 */
[C---:B-1----:R-:W-:Y:S08]  /*4960*/  HMMA.16816.F32 R4, R84.reuse, R100, R4 ;  /* 0x000000645404723c */ /* 0x042ff00000001804 */
[C---:B------:R-:W-:Y:S01]  /*4970*/  HMMA.16816.F32 R8, R84.reuse, R102, R8 ;  /* 0x000000665408723c */ /* 0x040fe20000001808 */
[----:B------:R-:W-:Y:S07]  /*4980*/  LDSM.16.M88.4 R100, [R218+0x1a000] ;  /* 0x01a00000da64783b */ /* 0x000fee0000000200 */
[C---:B------:R-:W-:Y:S08]  /*4990*/  HMMA.16816.F32 R12, R84.reuse, R104, R12 ;  /* 0x00000068540c723c */ /* 0x040ff0000000180c */
[----:B------:R-:W-:Y:S01]  /*49a0*/  HMMA.16816.F32 R16, R84, R106, R16 ;  /* 0x0000006a5410723c */ /* 0x000fe20000001810 */
[----:B------:R-:W1:Y:S05]  /*49b0*/  LDSM.16.M88.4 R84, [R108+0x2000] ;  /* 0x002000006c54783b */ /* 0x000e6a0000000200 */
[----:B------:R-:W2:Y:S02]  /*49c0*/  LDSM.16.M88.4 R104, [R218+0x1a800] ;  /* 0x01a80000da68783b */ /* 0x000ea40000000200 */
[C---:B----4-:R-:W-:Y:S08]  /*49d0*/  HMMA.16816.F32 R4, R88.reuse, R92, R4 ;  /* 0x0000005c5804723c */ /* 0x050ff00000001804 */
[C---:B------:R-:W-:Y:S01]  /*49e0*/  HMMA.16816.F32 R8, R88.reuse, R94, R8 ;  /* 0x0000005e5808723c */ /* 0x040fe20000001808 */
[----:B------:R-:W-:Y:S07]  /*49f0*/  LDSM.16.M88.4 R92, [R217+0x1a000] ;  /* 0x01a00000d95c783b */ /* 0x000fee0000000200 */
[C---:B------:R-:W-:Y:S08]  /*4a00*/  HMMA.16816.F32 R12, R88.reuse, R96, R12 ;  /* 0x00000060580c723c */ /* 0x040ff0000000180c */
[----:B------:R-:W-:Y:S01]  /*4a10*/  HMMA.16816.F32 R16, R88, R98, R16 ;  /* 0x000000625810723c */ /* 0x000fe20000001810 */
[----:B------:R-:W4:Y:S05]  /*4a20*/  LDSM.16.M88.4 R88, [R0+0x2000] ;  /* 0x002000000058783b */ /* 0x000f2a0000000200 */
[----:B------:R-:W3:Y:S02]  /*4a30*/  LDSM.16.M88.4 R96, [R217+0x1a800] ;  /* 0x01a80000d960783b */ /* 0x000ee40000000200 */
[C---:B-1----:R-:W-:Y:S08]  /*4a40*/  HMMA.16816.F32 R4, R84.reuse, R100, R4 ;  /* 0x000000645404723c */ /* 0x042ff00000001804 */
[C---:B------:R-:W-:Y:S01]  /*4a50*/  HMMA.16816.F32 R8, R84.reuse, R102, R8 ;  /* 0x000000665408723c */ /* 0x040fe20000001808 */
[----:B------:R-:W-:Y:S07]  /*4a60*/  LDSM.16.M88.4 R100, [R3+0x1c000] ;  /* 0x01c000000364783b */ /* 0x000fee0000000200 */
[C---:B--2---:R-:W-:Y:S08]  /*4a70*/  HMMA.16816.F32 R12, R84.reuse, R104, R12 ;  /* 0x00000068540c723c */ /* 0x044ff0000000180c */
[----:B------:R-:W-:Y:S01]  /*4a80*/  HMMA.16816.F32 R16, R84, R106, R16 ;  /* 0x0000006a5410723c */ /* 0x000fe20000001810 */
[----:B------:R-:W1:Y:S05]  /*4a90*/  LDSM.16.M88.4 R84, [R219+0x4000] ;  /* 0x00400000db54783b */ /* 0x000e6a0000000200 */
[----:B------:R-:W2:Y:S02]  /*4aa0*/  LDSM.16.M88.4 R104, [R3+0x1c800] ;  /* 0x01c800000368783b */ /* 0x000ea40000000200 */
[C---:B----4-:R-:W-:Y:S08]  /*4ab0*/  HMMA.16816.F32 R4, R88.reuse, R92, R4 ;  /* 0x0000005c5804723c */ /* 0x050ff00000001804 */
[C---:B------:R-:W-:Y:S01]  /*4ac0*/  HMMA.16816.F32 R8, R88.reuse, R94, R8 ;  /* 0x0000005e5808723c */ /* 0x040fe20000001808 */
[----:B------:R-:W-:Y:S07]  /*4ad0*/  LDSM.16.M88.4 R92, [R216+0x1c000] ;  /* 0x01c00000d85c783b */ /* 0x000fee0000000200 */
[C---:B---3--:R-:W-:Y:S08]  /*4ae0*/  HMMA.16816.F32 R12, R88.reuse, R96, R12 ;  /* 0x00000060580c723c */ /* 0x048ff0000000180c */
[----:B------:R-:W-:Y:S01]  /*4af0*/  HMMA.16816.F32 R16, R88, R98, R16 ;  /* 0x000000625810723c */ /* 0x000fe20000001810 */
[----:B------:R-:W3:Y:S05]  /*4b00*/  LDSM.16.M88.4 R88, [R109+0x4000] ;  /* 0x004000006d58783b */ /* 0x000eea0000000200 */
[----:B------:R-:W4:Y:S02]  /*4b10*/  LDSM.16.M88.4 R96, [R216+0x1c800] ;  /* 0x01c80000d860783b */ /* 0x000f240000000200 */
[C---:B-1----:R-:W-:Y:S08]  /*4b20*/  HMMA.16816.F32 R4, R84.reuse, R100, R4 ;  /* 0x000000645404723c */ /* 0x042ff00000001804 */
[C---:B------:R-:W-:Y:S01]  /*4b30*/  HMMA.16816.F32 R8, R84.reuse, R102, R8 ;  /* 0x000000665408723c */ /* 0x040fe20000001808 */
[----:B------:R-:W-:Y:S07]  /*4b40*/  LDSM.16.M88.4 R100, [R218+0x1c000] ;  /* 0x01c00000da64783b */ /* 0x000fee0000000200 */
[C---:B--2---:R-:W-:Y:S08]  /*4b50*/  HMMA.16816.F32 R12, R84.reuse, R104, R12 ;  /* 0x00000068540c723c */ /* 0x044ff0000000180c */
[----:B------:R-:W-:Y:S01]  /*4b60*/  HMMA.16816.F32 R16, R84, R106, R16 ;  /* 0x0000006a5410723c */ /* 0x000fe20000001810 */
[----:B------:R-:W1:Y:S05]  /*4b70*/  LDSM.16.M88.4 R84, [R108+0x4000] ;  /* 0x004000006c54783b */ /* 0x000e6a0000000200 */
[----:B------:R-:W2:Y:S02]  /*4b80*/  LDSM.16.M88.4 R104, [R218+0x1c800] ;  /* 0x01c80000da68783b */ /* 0x000ea40000000200 */
[C---:B---3--:R-:W-:Y:S08]  /*4b90*/  HMMA.16816.F32 R4, R88.reuse, R92, R4 ;  /* 0x0000005c5804723c */ /* 0x048ff00000001804 */
[C---:B------:R-:W-:Y:S01]  /*4ba0*/  HMMA.16816.F32 R8, R88.reuse, R94, R8 ;  /* 0x0000005e5808723c */ /* 0x040fe20000001808 */
[----:B------:R-:W-:Y:S07]  /*4bb0*/  LDSM.16.M88.4 R92, [R217+0x1c000] ;  /* 0x01c00000d95c783b */ /* 0x000fee0000000200 */
[C---:B----4-:R-:W-:Y:S08]  /*4bc0*/  HMMA.16816.F32 R12, R88.reuse, R96, R12 ;  /* 0x00000060580c723c */ /* 0x050ff0000000180c */
        /* <DEDUP_REMOVED lines=22> */
[----:B------:R-:W1:Y:S07]  /*4d30*/  LDSM.16.M88.4 R84, [R108+0x6000] ;  /* 0x006000006c54783b */ /* 0x000e6e0000000200 */
[C---:B---3--:R-:W-:Y:S08]  /*4d40*/  HMMA.16816.F32 R4, R88.reuse, R92, R4 ;  /* 0x0000005c5804723c */ /* 0x048ff00000001804 */
[C---:B------:R-:W-:Y:S01]  /*4d50*/  HMMA.16816.F32 R8, R88.reuse, R94, R8 ;  /* 0x0000005e5808723c */ /* 0x040fe20000001808 */
[----:B------:R-:W2:Y:S07]  /*4d60*/  LDSM.16.M88.4 R92, [R218+0x1e800] ;  /* 0x01e80000da5c783b */ /* 0x000eae0000000200 */
[C---:B----4-:R-:W-:Y:S08]  /*4d70*/  HMMA.16816.F32 R12, R88.reuse, R96, R12 ;  /* 0x00000060580c723c */ /* 0x050ff0000000180c */
[----:B------:R-:W-:Y:S01]  /*4d80*/  HMMA.16816.F32 R16, R88, R98, R16 ;  /* 0x000000625810723c */ /* 0x000fe20000001810 */
[----:B------:R-:W-:Y:S05]  /*4d90*/  LDSM.16.M88.4 R88, [R0+0x6000] ;  /* 0x006000000058783b */ /* 0x000fea0000000200 */
[----:B------:R-:W3:Y:S02]  /*4da0*/  LDSM.16.M88.4 R96, [R217+0x1e000] ;  /* 0x01e00000d960783b */ /* 0x000ee40000000200 */
[C---:B-1----:R-:W-:Y:S08]  /*4db0*/  HMMA.16816.F32 R4, R84.reuse, R100, R4 ;  /* 0x000000645404723c */ /* 0x042ff00000001804 */
[C---:B------:R-:W-:Y:S08]  /*4dc0*/  HMMA.16816.F32 R8, R84.reuse, R102, R8 ;  /* 0x000000665408723c */ /* 0x040ff00000001808 */
[C---:B--2---:R-:W-:Y:S07]  /*4dd0*/  HMMA.16816.F32 R12, R84.reuse, R92, R12 ;  /* 0x0000005c540c723c */ /* 0x044fee000000180c */
[----:B------:R-:W-:Y:S01]  /*4de0*/  FMUL.FTZ R92, R250, 1.4426950216293334961 ;  /* 0x3fb8aa3bfa5c7820 */ /* 0x000fe20000410000 */
[----:B------:R-:W-:Y:S01]  /*4df0*/  HMMA.16816.F32 R16, R84, R94, R16 ;  /* 0x0000005e5410723c */ /* 0x000fe20000001810 */
[----:B------:R-:W2:Y:S03]  /*4e00*/  LDL R94, [R1+0x44] ;  /* 0x00004400015e7983 */ /* 0x000ea60000100800 */
[----:B------:R-:W-:Y:S01]  /*4e10*/  FSEL R92, R92, RZ, P2 ;  /* 0x000000ff5c5c7208 */ /* 0x000fe20001000000 */
[----:B------:R-:W-:Y:S01]  /*4e20*/  IMAD.U32 R93, RZ, RZ, UR20 ;  /* 0x00000014ff5d7e24 */ /* 0x000fe2000f8e00ff */
[----:B------:R-:W1:Y:S01]  /*4e30*/  LDSM.16.M88.4 R84, [R217+0x1e800] ;  /* 0x01e80000d954783b */ /* 0x000e620000000200 */
[----:B------:R-:W-:Y:S02]  /*4e40*/  FSETP.NEU.FTZ.AND P2, PT, R251, -INF , PT ;  /* 0xff800000fb00780b */ /* 0x000fe40003f5d000 */
[----:B------:R-:W-:Y:S01]  /*4e50*/  @P0 IMAD R93, R93, 0x40, R110 ;  /* 0x000000405d5d0824 */ /* 0x000fe200078e026e */
[----:B------:R-:W-:Y:S01]  /*4e60*/  PLOP3.LUT P0, PT, PT, PT, UP0, 0x80, 0x0 ;  /* 0x000000000000781c */ /* 0x000fe20003f0f008 */
[C---:B---3--:R-:W-:Y:S05]  /*4e70*/  HMMA.16816.F32 R4, R88.reuse, R96, R4 ;  /* 0x000000605804723c */ /* 0x048fea0000001804 */
[C---:B------:R-:W-:Y:S02]  /*4e80*/  @P5 ISETP.GE.AND P5, PT, R93.reuse, UR6, PT ;  /* 0x000000065d005c0c */ /* 0x040fe4000bfa6270 */
[----:B------:R-:W-:Y:S01]  /*4e90*/  @P1 IADD3 R0, R93, 0x1, RZ ;  /* 0x000000015d001810 */ /* 0x000fe20007ffe0ff */
[C---:B------:R-:W-:Y:S01]  /*4ea0*/  HMMA.16816.F32 R8, R88.reuse, R98, R8 ;  /* 0x000000625808723c */ /* 0x040fe20000001808 */
[----:B------:R-:W-:Y:S02]  /*4eb0*/  PLOP3.LUT P1, PT, PT, PT, UP0, 0x80, 0x0 ;  /* 0x000000000000781c */ /* 0x000fe40003f2f008 */
[----:B------:R-:W-:Y:S01]  /*4ec0*/  @P4 ISETP.GE.AND P4, PT, R0, UR6, PT ;  /* 0x0000000600004c0c */ /* 0x000fe2000bf86270 */
[----:B------:R-:W-:Y:S05]  /*4ed0*/  FMUL.FTZ R0, R251, 1.4426950216293334961 ;  /* 0x3fb8aa3bfb007820 */ /* 0x000fea0000410000 */
[----:B------:R-:W-:Y:S02]  /*4ee0*/  FSEL R0, R0, RZ, P2 ;  /* 0x000000ff00007208 */ /* 0x000fe40001000000 */
[----:B------:R-:W-:Y:S05]  /*4ef0*/  PLOP3.LUT P2, PT, PT, PT, UP0, 0x80, 0x0 ;  /* 0x000000000000781c */ /* 0x000fea0003f4f008 */
[----:B------:R-:W-:Y:S02]  /*4f00*/  @P0 FSEL R4, R4, -INF , !P5 ;  /* 0xff80000004040808 */ /* 0x000fe40006800000 */
[----:B------:R-:W-:Y:S02]  /*4f10*/  PLOP3.LUT P0, PT, PT, PT, UP0, 0x80, 0x0 ;  /* 0x000000000000781c */ /* 0x000fe40003f0f008 */
[----:B------:R-:W-:Y:S01]  /*4f20*/  @P1 FSEL R5, R5, -INF , !P4 ;  /* 0xff80000005051808 */ /* 0x000fe20006000000 */
[--C-:B------:R-:W-:Y:S01]  /*4f30*/  FFMA.FTZ R4, R4, c[0x0][0x23c], -R92.reuse ;  /* 0x00008f0004047a23 */ /* 0x100fe2000001085c */
[----:B------:R-:W-:Y:S01]  /*4f40*/  PLOP3.LUT P1, PT, PT, PT, UP0, 0x80, 0x0 ;  /* 0x000000000000781c */ /* 0x000fe20003f2f008 */
[C---:B-1----:R-:W-:Y:S02]  /*4f50*/  HMMA.16816.F32 R12, R88.reuse, R84, R12 ;  /* 0x00000054580c723c */ /* 0x042fe4000000180c */
[----:B------:R1:W-:Y:S01]  /*4f60*/  MUFU.EX2 R104, R4 ;  /* 0x0000000400687308 */ /* 0x0003e20000000800 */
[----:B------:R-:W-:Y:S05]  /*4f70*/  FFMA.FTZ R5, R5, c[0x0][0x23c], -R92 ;  /* 0x00008f0005057a23 */ /* 0x000fea000001085c */
[----:B------:R-:W-:Y:S01]  /*4f80*/  @P0 FSEL R6, R6, -INF , !P5 ;  /* 0xff80000006060808 */ /* 0x000fe20006800000 */
[----:B------:R-:W-:Y:S01]  /*4f90*/  HMMA.16816.F32 R16, R88, R86, R16 ;  /* 0x000000565810723c */ /* 0x000fe20000001810 */
[----:B------:R-:W-:Y:S02]  /*4fa0*/  PLOP3.LUT P0, PT, PT, PT, UP0, 0x80, 0x0 ;  /* 0x000000000000781c */ /* 0x000fe40003f0f008 */
[----:B------:R-:W-:Y:S01]  /*4fb0*/  PLOP3.LUT P5, PT, PT, PT, UP0, 0x80, 0x0 ;  /* 0x000000000000781c */ /* 0x000fe20003faf008 */
[--C-:B------:R-:W-:Y:S01]  /*4fc0*/  FFMA.FTZ R6, R6, c[0x0][0x23c], -R0.reuse ;  /* 0x00008f0006067a23 */ /* 0x100fe20000010800 */
[----:B------:R-:W-:Y:S01]  /*4fd0*/  @P1 FSEL R7, R7, -INF , !P4 ;  /* 0xff80000007071808 */ /* 0x000fe20006000000 */
[----:B------:R-:W3:Y:S01]  /*4fe0*/  MUFU.EX2 R109, R5 ;  /* 0x00000005006d7308 */ /* 0x000ee20000000800 */
[----:B------:R-:W-:Y:S02]  /*4ff0*/  PLOP3.LUT P1, PT, PT, PT, UP0, 0x80, 0x0 ;  /* 0x000000000000781c */ /* 0x000fe40003f2f008 */
[----:B------:R-:W-:Y:S03]  /*5000*/  PLOP3.LUT P4, PT, PT, PT, UP0, 0x80, 0x0 ;  /* 0x000000000000781c */ /* 0x000fe60003f8f008 */
[----:B------:R-:W-:Y:S04]  /*5010*/  FFMA.FTZ R7, R7, c[0x0][0x23c], -R0 ;  /* 0x00008f0007077a23 */ /* 0x000fe80000010800 */
[----:B------:R-:W-:Y:S01]  /*5020*/  MUFU.EX2 R111, R6 ;  /* 0x00000006006f7308 */ /* 0x000fe20000000800 */
[C---:B-1----:R-:W-:Y:S02]  /*5030*/  @P3 IADD3 R4, R93.reuse, 0x8, RZ ;  /* 0x000000085d043810 */ /* 0x042fe40007ffe0ff */
[----:B------:R-:W-:Y:S02]  /*5040*/  PLOP3.LUT P3, PT, PT, PT, UP0, 0x80, 0x0 ;  /* 0x000000000000781c */ /* 0x000fe40003f6f008 */
[----:B------:R-:W-:Y:S02]  /*5050*/  @P6 ISETP.GE.AND P6, PT, R4, UR6, PT ;  /* 0x0000000604006c0c */ /* 0x000fe4000bfc6270 */
[----:B------:R-:W-:Y:S02]  /*5060*/  @P2 IADD3 R4, R93, 0x9, RZ ;  /* 0x000000095d042810 */ /* 0x000fe40007ffe0ff */
[----:B------:R-:W-:Y:S01]  /*5070*/  PLOP3.LUT P2, PT, PT, PT, UP0, 0x80, 0x0 ;  /* 0x000000000000781c */ /* 0x000fe20003f4f008 */
[----:B------:R-:W1:Y:S01]  /*5080*/  MUFU.EX2 R110, R7 ;  /* 0x00000007006e7308 */ /* 0x000e620000000800 */
[----:B---3--:R-:W-:Y:S05]  /*5090*/  F2FP.PACK_AB R5, R109, R104 ;  /* 0x000000686d05723e */ /* 0x008fea00000000ff */
[----:B------:R-:W-:Y:S02]  /*50a0*/  @P3 ISETP.GE.AND P3, PT, R4, UR6, PT ;  /* 0x0000000604003c0c */ /* 0x000fe4000bf66270 */
[----:B------:R-:W-:Y:S01]  /*50b0*/  @P0 FSEL R8, R8, -INF , !P6 ;  /* 0xff80000008080808 */ /* 0x000fe20007000000 */
[----:B------:R3:W-:Y:S01]  /*50c0*/  STS [R246+0x2a000], R5 ;  /* 0x02a00005f6007388 */ /* 0x0007e20000000800 */
[----:B------:R-:W-:Y:S02]  /*50d0*/  PLOP3.LUT P0, PT, PT, PT, UP0, 0x80, 0x0 ;  /* 0x000000000000781c */ /* 0x000fe40003f0f008 */
[C---:B------:R-:W-:Y:S01]  /*50e0*/  @P4 IADD3 R4, R93.reuse, 0x10, RZ ;  /* 0x000000105d044810 */ /* 0x040fe20007ffe0ff */
        /* <DEDUP_REMOVED lines=13> */
[----:B------:R-:W-:Y:S04]  /*51c0*/  MUFU.EX2 R105, R9 ;  /* 0x0000000900697308 */ /* 0x000fe80000000800 */
[----:B------:R-:W-:Y:S02]  /*51d0*/  @P1 FSEL R11, R11, -INF , !P3 ;  /* 0xff8000000b0b1808 */ /* 0x000fe40005800000 */
[----:B------:R-:W-:Y:S02]  /*51e0*/  PLOP3.LUT P1, PT, PT, PT, UP0, 0x80, 0x0 ;  /* 0x000000000000781c */ /* 0x000fe40003f2f008 */
        /* <DEDUP_REMOVED lines=8> */
[----:B------:R-:W-:Y:S01]  /*5270*/  @P2 FSEL R13, R13, -INF , !P6 ;  /* 0xff8000000d0d2808 */ /* 0x000fe20007000000 */
[----:B------:R-:W4:Y:S01]  /*5280*/  MUFU.EX2 R107, R11 ;  /* 0x0000000b006b7308 */ /* 0x000f220000000800 */
[----:B------:R-:W-:Y:S01]  /*5290*/  PLOP3.LUT P2, PT, PT, PT, UP0, 0x80, 0x0 ;  /* 0x000000000000781c */ /* 0x000fe20003f4f008 */
[----:B------:R-:W-:Y:S01]  /*52a0*/  FFMA.FTZ R14, R14, c[0x0][0x23c], -R0 ;  /* 0x00008f000e0e7a23 */ /* 0x000fe20000010800 */
[----:B------:R-:W-:Y:S01]  /*52b0*/  PLOP3.LUT P1, PT, PT, PT, UP0, 0x80, 0x0 ;  /* 0x000000000000781c */ /* 0x000fe20003f2f008 */
[----:B------:R-:W-:Y:S01]  /*52c0*/  FFMA.FTZ R13, R13, c[0x0][0x23c], -R92 ;  /* 0x00008f000d0d7a23 */ /* 0x000fe2000001085c */
[C---:B------:R-:W-:Y:S02]  /*52d0*/  @P3 IADD3 R4, R93.reuse, 0x18, RZ ;  /* 0x000000185d043810 */ /* 0x040fe40007ffe0ff */
[----:B------:R-:W-:Y:S02]  /*52e0*/  @P4 IADD3 R93, R93, 0x19, RZ ;  /* 0x000000195d5d4810 */ /* 0x000fe40007ffe0ff */
[----:B------:R-:W-:Y:S01]  /*52f0*/  @P0 FSEL R15, R15, -INF , !P6 ;  /* 0xff8000000f0f0808 */ /* 0x000fe20007000000 */
[----:B------:R-:W-:Y:S01]  /*5300*/  MUFU.EX2 R102, R12 ;  /* 0x0000000c00667308 */ /* 0x000fe20000000800 */
[----:B------:R-:W-:Y:S03]  /*5310*/  PLOP3.LUT P0, PT, PT, PT, UP0, 0x80, 0x0 ;  /* 0x000000000000781c */ /* 0x000fe60003f0f008 */
[----:B------:R-:W-:Y:S01]  /*5320*/  @P2 ISETP.GE.AND P3, PT, R4, UR6, PT ;  /* 0x0000000604002c0c */ /* 0x000fe2000bf66270 */
[----:B------:R-:W-:Y:S01]  /*5330*/  FFMA.FTZ R15, R15, c[0x0][0x23c], -R0 ;  /* 0x00008f000f0f7a23 */ /* 0x000fe20000010800 */
[----:B------:R-:W-:Y:S02]  /*5340*/  @P1 ISETP.GE.AND P1, PT, R93, UR6, PT ;  /* 0x000000065d001c0c */ /* 0x000fe4000bf26270 */
[----:B------:R-:W-:Y:S02]  /*5350*/  PLOP3.LUT P2, PT, PT, PT, UP0, 0x80, 0x0 ;  /* 0x000000000000781c */ /* 0x000fe40003f4f008 */
[----:B-1----:R-:W-:Y:S01]  /*5360*/  F2FP.PACK_AB R4, R110, R111 ;  /* 0x0000006f6e04723e */ /* 0x002fe200000000ff */
[----:B------:R-:W1:Y:S01]  /*5370*/  MUFU.EX2 R98, R13 ;  /* 0x0000000d00627308 */ /* 0x000e620000000800 */
[----:B----4-:R-:W-:Y:S03]  /*5380*/  F2FP.PACK_AB R7, R107, R108 ;  /* 0x0000006c6b07723e */ /* 0x010fe600000000ff */
[----:B------:R4:W-:Y:S04]  /*5390*/  STS [R246+0x2a400], R4 ;  /* 0x02a40004f6007388 */ /* 0x0009e80000000800 */
[----:B------:R-:W-:Y:S01]  /*53a0*/  @P0 FSEL R17, R17, -INF , !P1 ;  /* 0xff80000011110808 */ /* 0x000fe20004800000 */
[----:B------:R-:W-:Y:S01]  /*53b0*/  STS [R249+0x2a400], R7 ;  /* 0x02a40007f9007388 */ /* 0x000fe20000000800 */
[----:B------:R-:W-:Y:S01]  /*53c0*/  PLOP3.LUT P0, PT, PT, PT, UP0, 0x80, 0x0 ;  /* 0x000000000000781c */ /* 0x000fe20003f0f008 */
[----:B------:R-:W-:Y:S01]  /*53d0*/  MUFU.EX2 R103, R14 ;  /* 0x0000000e00677308 */ /* 0x000fe20000000800 */
[----:B------:R-:W-:Y:S02]  /*53e0*/  @P2 FSEL R16, R16, -INF , !P3 ;  /* 0xff80000010102808 */ /* 0x000fe40005800000 */
[----:B------:R-:W-:Y:S03]  /*53f0*/  PLOP3.LUT P2, PT, PT, PT, UP0, 0x80, 0x0 ;  /* 0x000000000000781c */ /* 0x000fe60003f4f008 */
[--C-:B------:R-:W-:Y:S02]  /*5400*/  FFMA.FTZ R16, R16, c[0x0][0x23c], -R92.reuse ;  /* 0x00008f0010107a23 */ /* 0x100fe4000001085c */
[----:B------:R-:W-:Y:S02]  /*5410*/  FFMA.FTZ R92, R17, c[0x0][0x23c], -R92 ;  /* 0x00008f00115c7a23 */ /* 0x000fe4000001085c */
[----:B------:R-:W3:Y:S02]  /*5420*/  MUFU.EX2 R101, R15 ;  /* 0x0000000f00657308 */ /* 0x000ee40000000800 */
[----:B------:R-:W-:Y:S02]  /*5430*/  @P0 FSEL R19, R19, -INF , !P1 ;  /* 0xff80000013130808 */ /* 0x000fe40004800000 */
[----:B-1----:R-:W-:Y:S02]  /*5440*/  F2FP.PACK_AB R6, R98, R102 ;  /* 0x000000666206723e */ /* 0x002fe400000000ff */
[----:B------:R-:W-:Y:S02]  /*5450*/  @P2 FSEL R18, R18, -INF , !P3 ;  /* 0xff80000012122808 */ /* 0x000fe40005800000 */
[----:B------:R-:W-:Y:S02]  /*5460*/  PLOP3.LUT P1, PT, PT, PT, UP5, 0x80, 0x0 ;  /* 0x000000000000781c */ /* 0x000fe40003f2f058 */
[----:B------:R-:W-:Y:S01]  /*5470*/  MUFU.EX2 R96, R92 ;  /* 0x0000005c00607308 */ /* 0x000fe20000000800 */
[--C-:B------:R-:W-:Y:S02]  /*5480*/  FFMA.FTZ R18, R18, c[0x0][0x23c], -R0.reuse ;  /* 0x00008f0012127a23 */ /* 0x100fe40000010800 */
[----:B------:R-:W-:Y:S07]  /*5490*/  FFMA.FTZ R0, R19, c[0x0][0x23c], -R0 ;  /* 0x00008f0013007a23 */ /* 0x000fee0000010800 */
[----:B------:R1:W-:Y:S01]  /*54a0*/  MUFU.EX2 R99, R0 ;  /* 0x0000000000637308 */ /* 0x0003e20000000800 */
[----:B---3--:R-:W-:Y:S09]  /*54b0*/  F2FP.PACK_AB R5, R101, R103 ;  /* 0x000000676505723e */ /* 0x008ff200000000ff */
[----:B------:R-:W4:Y:S10]  /*54c0*/  MUFU.EX2 R97, R16 ;  /* 0x0000001000617308 */ /* 0x000f340000000800 */
[----:B------:R-:W3:Y:S01]  /*54d0*/  MUFU.EX2 R100, R18 ;  /* 0x0000001200647308 */ /* 0x000ee20000000800 */
[----:B-1----:R-:W-:Y:S05]  /*54e0*/  F2FP.PACK_AB R0, R105, R106 ;  /* 0x0000006a6900723e */ /* 0x002fea00000000ff */
[----:B------:R3:W-:Y:S05]  /*54f0*/  STS [R249+0x2a000], R0 ;  /* 0x02a00000f9007388 */ /* 0x0007ea0000000800 */
[----:B------:R-:W-:Y:S01]  /*5500*/  STS [R247+0x2a000], R6 ;  /* 0x02a00006f7007388 */ /* 0x000fe20000000800 */
[----:B----4-:R-:W-:Y:S04]  /*5510*/  F2FP.PACK_AB R4, R96, R97 ;  /* 0x000000616004723e */ /* 0x010fe800000000ff */
[----:B------:R-:W-:Y:S05]  /*5520*/  STS [R247+0x2a400], R5 ;  /* 0x02a40005f7007388 */ /* 0x000fea0000000800 */
[----:B------:R-:W-:Y:S01]  /*5530*/  STS [R248+0x2a000], R4 ;  /* 0x02a00004f8007388 */ /* 0x000fe20000000800 */
[----:B---3--:R-:W-:Y:S05]  /*5540*/  F2FP.PACK_AB R0, R99, R100 ;  /* 0x000000646300723e */ /* 0x008fea00000000ff */
[----:B------:R-:W-:Y:S05]  /*5550*/  STS [R248+0x2a400], R0 ;  /* 0x02a40000f8007388 */ /* 0x000fea0000000800 */
[----:B------:R-:W-:Y:S05]  /*5560*/  LDSM.16.M88.4 R16, [R222+0x10000] ;  /* 0x01000000de10783b */ /* 0x000fea0000000200 */
[----:B------:R-:W1:Y:S05]  /*5570*/  LDSM.16.M88.4 R8, [R3+0x20000] ;  /* 0x020000000308783b */ /* 0x000e6a0000000200 */
[----:B------:R-:W3:Y:S05]  /*5580*/  LDSM.16.M88.4 R84, [R3+0x20800] ;  /* 0x020800000354783b */ /* 0x000eea0000000200 */
[----:B------:R-:W-:Y:S01]  /*5590*/  LDSM.16.M88.4 R88, [R223+0x10000] ;  /* 0x01000000df58783b */ /* 0x000fe20000000200 */
[----:B--2---:R-:W-:Y:S01]  /*55a0*/  IADD3 R94, P0, R94, UR12, RZ ;  /* 0x0000000c5e5e7c10 */ /* 0x004fe2000ff1e0ff */
[C---:B-1----:R-:W-:Y:S03]  /*55b0*/  HMMA.16816.F32 R4, R16.reuse, R8, RZ ;  /* 0x000000081004723c */ /* 0x042fe600000018ff */
[----:B------:R-:W-:Y:S01]  /*55c0*/  IADD3.X R95, R112, UR11, RZ, P0, !PT ;  /* 0x0000000b705f7c10 */ /* 0x000fe200087fe4ff */
[----:B------:R-:W-:Y:S04]  /*55d0*/  IMAD.MOV.U32 R112, RZ, RZ, c[0x0][0x22c] ;  /* 0x00008b00ff707624 */ /* 0x000fe800078e00ff */
[C---:B------:R-:W-:Y:S01]  /*55e0*/  HMMA.16816.F32 R8, R16.reuse, R10, RZ ;  /* 0x0000000a1008723c */ /* 0x040fe200000018ff */
[----:B------:R-:W2:Y:S03]  /*55f0*/  LDG.E R92, [R94.64] ;  /* 0x000000045e5c7981 */ /* 0x000ea6000c1e1900 */
[----:B------:R-:W-:Y:S02]  /*5600*/  IMAD R112, R112, c[0x0][0x1c0], RZ ;  /* 0x0000700070707a24 */ /* 0x000fe400078e02ff */
[----:B------:R1:W4:Y:S02]  /*5610*/  LDG.E R0, [R94.64+0x20] ;  /* 0x000020045e007981 */ /* 0x000324000c1e1900 */
[C---:B---3--:R-:W-:Y:S01]  /*5620*/  HMMA.16816.F32 R12, R16.reuse, R84, RZ ;  /* 0x00000054100c723c */ /* 0x048fe200000018ff */
[----:B------:R-:W-:Y:S05]  /*5630*/  IMAD.U32 R112, R112, -0x40, RZ ;  /* 0xffffffc070707824 */ /* 0x000fea00078e00ff */
[C---:B------:R-:W-:Y:S02]  /*5640*/  LEA R234, P0, R112.reuse, R234, 0x2 ;  /* 0x000000ea70ea7211 */ /* 0x040fe400078010ff */
[----:B------:R-:W-:Y:S01]  /*5650*/  HMMA.16816.F32 R16, R16, R86, RZ ;  /* 0x000000561010723c */ /* 0x000fe200000018ff */
[----:B------:R-:W3:Y:S03]  /*5660*/  LDSM.16.M88.4 R84, [R216+0x20000] ;  /* 0x02000000d854783b */ /* 0x000ee60000000200 */
[----:B------:R-:W-:Y:S02]  /*5670*/  LEA.HI.X.SX32 R235, R112, R235, 0x2, P0 ;  /* 0x000000eb70eb7211 */ /* 0x000fe400000f16ff */
[----:B------:R1:W5:Y:S02]  /*5680*/  LDL R112, [R1] ;  /* 0x0000000001707983 */ /* 0x0003640000100800 */
[C---:B---3--:R-:W-:Y:S08]  /*5690*/  HMMA.16816.F32 R4, R88.reuse, R84, R4 ;  /* 0x000000545804723c */ /* 0x048ff00000001804 */
[C---:B------:R-:W-:Y:S01]  /*56a0*/  HMMA.16816.F32 R8, R88.reuse, R86, R8 ;  /* 0x000000565808723c */ /* 0x040fe20000001808 */
[----:B------:R-:W3:Y:S07]  /*56b0*/  LDSM.16.M88.4 R84, [R216+0x20800] ;  /* 0x02080000d854783b */ /* 0x000eee0000000200 */
[C---:B---3--:R-:W-:Y:S08]  /*56c0*/  HMMA.16816.F32 R12, R88.reuse, R84, R12 ;  /* 0x00000054580c723c */ /* 0x048ff0000000180c */
[----:B------:R-:W-:Y:S01]  /*56d0*/  HMMA.16816.F32 R16, R88, R86, R16 ;  /* 0x000000565810723c */ /* 0x000fe20000001810 */
[----:B------:R-:W-:Y:S05]  /*56e0*/  LDSM.16.M88.4 R84, [R225+0x10000] ;  /* 0x01000000e154783b */ /* 0x000fea0000000200 */
[----:B------:R-:W3:Y:S02]  /*56f0*/  LDSM.16.M88.4 R88, [R218+0x20000] ;  /* 0x02000000da58783b */ /* 0x000ee40000000200 */
        /* <DEDUP_REMOVED lines=93> */
[----:B------:R-:W3:Y:S11]  /*5cd0*/  LDSM.16.M88.4 R88, [R217+0x26800] ;  /* 0x02680000d958783b */ /* 0x000ef60000000200 */
[----:B------:R-:W-:Y:S04]  /*5ce0*/  @!UPT UIADD3 URZ, URZ, URZ, URZ ;  /* 0x0000003f3f3ff290 */ /* 0x000fe8000fffe03f */
[C---:B--2---:R-:W-:Y:S02]  /*5cf0*/  FADD.FTZ R4, -R92.reuse, R4 ;  /* 0x000000045c047221 */ /* 0x044fe40000010100 */
[----:B------:R-:W-:Y:S02]  /*5d00*/  FADD.FTZ R5, -R92, R5 ;  /* 0x000000055c057221 */ /* 0x000fe40000010100 */
[----:B-1----:R-:W-:Y:S02]  /*5d10*/  FMUL.FTZ R95, R104, R4 ;  /* 0x00000004685f7220 */ /* 0x002fe40000410000 */
[----:B----4-:R-:W-:Y:S01]  /*5d20*/  FADD.FTZ R6, -R0, R6 ;  /* 0x0000000600067221 */ /* 0x010fe20000010100 */
[----:B------:R1:W5:Y:S01]  /*5d30*/  LDL R104, [R1+0x4] ;  /* 0x0000040001687983 */ /* 0x0003620000100800 */
[C---:B------:R-:W-:Y:S02]  /*5d40*/  FADD.FTZ R8, -R92.reuse, R8 ;  /* 0x000000085c087221 */ /* 0x040fe40000010100 */
[----:B------:R-:W-:Y:S02]  /*5d50*/  FADD.FTZ R9, -R92, R9 ;  /* 0x000000095c097221 */ /* 0x000fe40000010100 */
[C---:B------:R-:W-:Y:S02]  /*5d60*/  FADD.FTZ R7, -R0.reuse, R7 ;  /* 0x0000000700077221 */ /* 0x040fe40000010100 */
[C---:B------:R-:W-:Y:S02]  /*5d70*/  FADD.FTZ R10, -R0.reuse, R10 ;  /* 0x0000000a000a7221 */ /* 0x040fe40000010100 */
[----:B------:R-:W-:Y:S02]  /*5d80*/  FADD.FTZ R11, -R0, R11 ;  /* 0x0000000b000b7221 */ /* 0x000fe40000010100 */
[----:B------:R-:W-:Y:S02]  /*5d90*/  FMUL.FTZ R94, R106, R8 ;  /* 0x000000086a5e7220 */ /* 0x000fe40000410000 */
[----:B------:R-:W-:Y:S02]  /*5da0*/  FMUL.FTZ R93, R105, R9 ;  /* 0x00000009695d7220 */ /* 0x000fe40000410000 */
[----:B------:R-:W-:Y:S01]  /*5db0*/  FMUL.FTZ R7, R110, R7 ;  /* 0x000000076e077220 */ /* 0x000fe20000410000 */
[C---:B---3--:R-:W-:Y:S08]  /*5dc0*/  HMMA.16816.F32 R12, R84.reuse, R88, R12 ;  /* 0x00000058540c723c */ /* 0x048ff0000000180c */
[----:B------:R-:W-:Y:S07]  /*5dd0*/  HMMA.16816.F32 R16, R84, R90, R16 ;  /* 0x0000005a5410723c */ /* 0x000fee0000001810 */
[----:B------:R-:W-:Y:S02]  /*5de0*/  FMUL.FTZ R91, R109, R5 ;  /* 0x000000056d5b7220 */ /* 0x000fe40000410000 */
[----:B------:R-:W-:Y:S03]  /*5df0*/  FMUL.FTZ R86, R111, R6 ;  /* 0x000000066f567220 */ /* 0x000fe60000410000 */
[----:B------:R-:W-:Y:S02]  /*5e00*/  FMUL.FTZ R85, R108, R10 ;  /* 0x0000000a6c557220 */ /* 0x000fe40000410000 */
[----:B------:R-:W-:Y:S02]  /*5e10*/  FMUL.FTZ R84, R107, R11 ;  /* 0x0000000b6b547220 */ /* 0x000fe40000410000 */
[C---:B------:R-:W-:Y:S02]  /*5e20*/  FADD.FTZ R12, -R92.reuse, R12 ;  /* 0x0000000c5c0c7221 */ /* 0x040fe40000010100 */
[----:B------:R-:W-:Y:S02]  /*5e30*/  FADD.FTZ R13, -R92, R13 ;  /* 0x0000000d5c0d7221 */ /* 0x000fe40000010100 */
[C---:B------:R-:W-:Y:S02]  /*5e40*/  FADD.FTZ R14, -R0.reuse, R14 ;  /* 0x0000000e000e7221 */ /* 0x040fe40000010100 */
[----:B------:R-:W-:Y:S02]  /*5e50*/  FADD.FTZ R15, -R0, R15 ;  /* 0x0000000f000f7221 */ /* 0x000fe40000010100 */
[C---:B------:R-:W-:Y:S02]  /*5e60*/  FADD.FTZ R16, -R92.reuse, R16 ;  /* 0x000000105c107221 */ /* 0x040fe40000010100 */
        /* <DEDUP_REMOVED lines=9> */
[----:B------:R-:W-:Y:S02]  /*5f00*/  FMUL.FTZ R19, R100, R4 ;  /* 0x0000000464137220 */ /* 0x000fe40000410000 */
[----:B------:R-:W-:Y:S01]  /*5f10*/  FMUL.FTZ R18, R99, R18 ;  /* 0x0000001263127220 */ /* 0x000fe20000410000 */
[----:B------:R-:W-:-:S05]  /*5f20*/  @!P1 BRA `(.L_x_658) ;  /* 0x000005f000009947 */ /* 0x000fca0003800000 */
[----:B-1----:R-:W-:Y:S01]  /*5f30*/  ISETP.GE.AND P6, PT, R240, c[0x0][0x220], PT ;  /* 0x00008800f0007a0c */ /* 0x002fe20003fc6270 */
[----:B------:R-:W-:Y:S01]  /*5f40*/  IMAD.MOV.U32 R8, RZ, RZ, c[0x0][0x190] ;  /* 0x00006400ff087624 */ /* 0x000fe200078e00ff */
[----:B-----5:R-:W-:Y:S01]  /*5f50*/  ISETP.GE.AND P5, PT, R112, c[0x0][0x220], PT ;  /* 0x0000880070007a0c */ /* 0x020fe20003fa6270 */
[----:B------:R-:W-:Y:S01]  /*5f60*/  IMAD.MOV.U32 R4, RZ, RZ, R243 ;  /* 0x000000ffff047224 */ /* 0x000fe200078e00f3 */
[----:B------:R-:W-:Y:S01]  /*5f70*/  ISETP.GE.AND P4, PT, R252, c[0x0][0x220], PT ;  /* 0x00008800fc007a0c */ /* 0x000fe20003f86270 */
[----:B------:R-:W-:Y:S01]  /*5f80*/  IMAD.U32 R0, R8, -0x40, RZ ;  /* 0xffffffc008007824 */ /* 0x000fe200078e00ff */
[----:B------:R-:W-:Y:S01]  /*5f90*/  ISETP.GE.AND P3, PT, R104, c[0x0][0x220], PT ;  /* 0x0000880068007a0c */ /* 0x000fe20003f66270 */
[----:B------:R-:W-:Y:S01]  /*5fa0*/  IMAD.MOV.U32 R5, RZ, RZ, R244 ;  /* 0x000000ffff057224 */ /* 0x000fe200078e00f4 */
[----:B------:R-:W-:Y:S01]  /*5fb0*/  ULOP3.LUT UR8, UR7, 0x1, URZ, 0xc0, !UPT ;  /* 0x0000000107087892 */ /* 0x000fe2000f8ec03f */
[----:B------:R-:W-:Y:S01]  /*5fc0*/  IMAD.MOV.U32 R9, RZ, RZ, c[0x0][0x194] ;  /* 0x00006500ff097624 */ /* 0x000fe200078e00ff */
[C---:B------:R-:W-:Y:S02]  /*5fd0*/  LEA R4, P0, R0.reuse, R4, 0x1 ;  /* 0x0000000400047211 */ /* 0x040fe400078008ff */
[----:B------:R-:W-:Y:S01]  /*5fe0*/  UISETP.NE.U32.AND UP3, UPT, UR8, 0x1, UPT ;  /* 0x000000010800788c */ /* 0x000fe2000bf65070 */
[----:B------:R-:W-:Y:S02]  /*5ff0*/  SHF.R.S32.HI R6, RZ, 0x1f, R0 ;  /* 0x0000001fff067819 */ /* 0x000fe40000011400 */
[----:B------:R-:W-:Y:S01]  /*6000*/  LEA.HI.X.SX32 R5, R0, R5, 0x1, P0 ;  /* 0x0000000500057211 */ /* 0x000fe200000f0eff */
[----:B------:R-:W-:Y:S01]  /*6010*/  USEL UR8, UR40, 0x8000, !UP3 ;  /* 0x0000800028087887 */ /* 0x000fe2000d800000 */
[C---:B------:R-:W-:Y:S02]  /*6020*/  @!P6 LEA R14, P0, R8.reuse, R4, 0x6 ;  /* 0x00000004080ee211 */ /* 0x040fe400078030ff */
[C---:B------:R-:W-:Y:S02]  /*6030*/  LEA R0, P2, R8.reuse, R0, 0x5 ;  /* 0x0000000008007211 */ /* 0x040fe400078428ff */
[--C-:B------:R-:W-:Y:S02]  /*6040*/  @!P6 LEA.HI.X R15, R8, R5, R9.reuse, 0x6, P0 ;  /* 0x00000005080fe211 */ /* 0x100fe400000f3409 */
[----:B------:R-:W-:Y:S02]  /*6050*/  IADD3 R236, R236, UR8, RZ ;  /* 0x00000008ecec7c10 */ /* 0x000fe4000fffe0ff */
[----:B------:R-:W-:Y:S02]  /*6060*/  IADD3 R238, R238, UR8, RZ ;  /* 0x00000008eeee7c10 */ /* 0x000fe4000fffe0ff */
[-C--:B------:R-:W-:Y:S01]  /*6070*/  @!P5 LEA R12, P0, R0, R243.reuse, 0x1 ;  /* 0x000000f3000cd211 */ /* 0x080fe200078008ff */
[----:B------:R1:W-:Y:S01]  /*6080*/  @P6 STS [R236], RZ ;  /* 0x000000ffec006388 */ /* 0x0003e20000000800 */
[----:B------:R-:W-:Y:S02]  /*6090*/  LEA.HI.X R6, R8, R6, R9, 0x5, P2 ;  /* 0x0000000608067211 */ /* 0x000fe400010f2c09 */
[CC--:B------:R-:W-:Y:S01]  /*60a0*/  @!P4 LEA R10, P2, R0.reuse, R243.reuse, 0x1 ;  /* 0x000000f3000ac211 */ /* 0x0c0fe200078408ff */
[----:B------:R1:W-:Y:S01]  /*60b0*/  @P6 STS [R236+0x4], RZ ;  /* 0x000004ffec006388 */ /* 0x0003e20000000800 */
[CCC-:B------:R-:W-:Y:S02]  /*60c0*/  @!P5 LEA.HI.X R13, R0.reuse, R244.reuse, R6.reuse, 0x1, P0 ;  /* 0x000000f4000dd211 */ /* 0x1c0fe400000f0c06 */
[CC--:B------:R-:W-:Y:S01]  /*60d0*/  @!P4 LEA.HI.X R11, R0.reuse, R244.reuse, R6, 0x1, P2 ;  /* 0x000000f4000bc211 */ /* 0x0c0fe200010f0c06 */
[----:B------:R1:W-:Y:S01]  /*60e0*/  @P6 STS [R236+0x8], RZ ;  /* 0x000008ffec006388 */ /* 0x0003e20000000800 */
[C---:B------:R-:W-:Y:S01]  /*60f0*/  @!P3 LEA R8, P0, R0.reuse, R243, 0x1 ;  /* 0x000000f30008b211 */ /* 0x040fe200078008ff */
[----:B------:R-:W-:Y:S01]  /*6100*/  IMAD.MOV.U32 R243, RZ, RZ, R4 ;  /* 0x000000fffff37224 */ /* 0x000fe200078e0004 */
[----:B------:R-:W-:Y:S01]  /*6110*/  IADD3 R219, R219, UR8, RZ ;  /* 0x00000008dbdb7c10 */ /* 0x000fe2000fffe0ff */
[----:B------:R1:W-:Y:S01]  /*6120*/  @P6 STS [R236+0xc], RZ ;  /* 0x00000cffec006388 */ /* 0x0003e20000000800 */
[----:B------:R-:W-:Y:S01]  /*6130*/  @!P3 LEA.HI.X R9, R0, R244, R6, 0x1, P0 ;  /* 0x000000f40009b211 */ /* 0x000fe200000f0c06 */
[----:B------:R-:W-:Y:S02]  /*6140*/  IMAD.MOV.U32 R244, RZ, RZ, R5 ;  /* 0x000000fffff47224 */ /* 0x000fe400078e0005 */
[----:B------:R-:W-:Y:S01]  /*6150*/  @!PT LDS RZ, [RZ] ;  /* 0x00000000fffff984 */ /* 0x000fe20000000800 */
[----:B------:R-:W-:Y:S01]  /*6160*/  @!PT LDS RZ, [RZ] ;  /* 0x00000000fffff984 */ /* 0x000fe20000000800 */
[----:B------:R-:W-:Y:S01]  /*6170*/  @!PT LDS RZ, [RZ] ;  /* 0x00000000fffff984 */ /* 0x000fe20000000800 */
[----:B------:R1:W-:Y:S04]  /*6180*/  @!P6 LDGSTS.E.BYPASS.LTC128B.128 [R238], [R4.64] ;  /* 0x0000000004eeefae */ /* 0x0003e8000b901d44 */
        /* <DEDUP_REMOVED lines=31> */
[----:B------:R1:W-:Y:S04]  /*6380*/  @!P6 LDGSTS.E.BYPASS.LTC128B.128 [R238+0x1000], [R14.64] ;  /* 0x010000000eeeefae */ /* 0x0003e8000b901d44 */
        /* <DEDUP_REMOVED lines=24> */
[----:B------:R-:W0:Y:S02]  /*6510*/  LDGDEPBAR ;  /* 0x00000000000079af */ /* 0x000e240000000000 */
.L_x_658:
[----:B-1----:R-:W-:Y:S02]  /*6520*/  F2FP.PACK_AB R8, R91, R95 ;  /* 0x0000005f5b08723e */ /* 0x002fe400000000ff */
[----:B------:R-:W-:Y:S02]  /*6530*/  F2FP.PACK_AB R7, R7, R86 ;  /* 0x000000560707723e */ /* 0x000fe400000000ff */
[----:B------:R-:W-:Y:S01]  /*6540*/  F2FP.PACK_AB R6, R93, R94 ;  /* 0x0000005e5d06723e */ /* 0x000fe200000000ff */
[----:B------:R-:W-:Y:S01]  /*6550*/  STS [R246+0x28000], R8 ;  /* 0x02800008f6007388 */ /* 0x000fe20000000800 */
[----:B------:R-:W-:Y:S02]  /*6560*/  F2FP.PACK_AB R5, R84, R85 ;  /* 0x000000555405723e */ /* 0x000fe400000000ff */
[----:B------:R-:W-:Y:S02]  /*6570*/  F2FP.PACK_AB R4, R87, R88 ;  /* 0x000000585704723e */ /* 0x000fe400000000ff */
[----:B------:R-:W-:Y:S01]  /*6580*/  F2FP.PACK_AB R0, R16, R17 ;  /* 0x000000111000723e */ /* 0x000fe200000000ff */
[----:B------:R-:W-:Y:S01]  /*6590*/  STS [R246+0x28400], R7 ;  /* 0x02840007f6007388 */ /* 0x000fe20000000800 */
[----:B------:R-:W-:Y:S02]  /*65a0*/  F2FP.PACK_AB R10, R89, R90 ;  /* 0x0000005a590a723e */ /* 0x000fe400000000ff */
[----:B------:R-:W-:Y:S03]  /*65b0*/  F2FP.PACK_AB R9, R18, R19 ;  /* 0x000000131209723e */ /* 0x000fe600000000ff */
[----:B------:R-:W-:Y:S06]  /*65c0*/  STS [R249+0x28000], R6 ;  /* 0x02800006f9007388 */ /* 0x000fec0000000800 */
[----:B------:R-:W-:Y:S06]  /*65d0*/  STS [R249+0x28400], R5 ;  /* 0x02840005f9007388 */ /* 0x000fec0000000800 */
[----:B------:R-:W-:Y:S06]  /*65e0*/  STS [R247+0x28000], R4 ;  /* 0x02800004f7007388 */ /* 0x000fec0000000800 */
[----:B------:R1:W-:Y:S06]  /*65f0*/  STS [R247+0x28400], R0 ;  /* 0x02840000f7007388 */ /* 0x0003ec0000000800 */
[----:B------:R-:W-:Y:S06]  /*6600*/  STS [R248+0x28000], R10 ;  /* 0x0280000af8007388 */ /* 0x000fec0000000800 */
[----:B------:R-:W-:Y:S06]  /*6610*/  STS [R248+0x28400], R9 ;  /* 0x02840009f8007388 */ /* 0x000fec0000000800 */
[----:B------:R-:W-:Y:S01]  /*6620*/  BAR.SYNC.DEFER_BLOCKING 0x0 ;  /* 0x0000000000007b1d */ /* 0x000fe20000010000 */
[----:B-1----:R-:W-:Y:S05]  /*6630*/  IMAD.SHL.U32 R0, R232, 0x2, RZ ;  /* 0x00000002e8007824 */ /* 0x002fea00078e00ff */
[----:B------:R-:W-:Y:S06]  /*6640*/  LDSM.16.MT88.4 R4, [R221+0x2a000] ;  /* 0x02a00000dd04783b */ /* 0x000fec0000004200 */
[----:B------:R-:W1:Y:S06]  /*6650*/  LDSM.16.MT88.4 R8, [R0+0x10000] ;  /* 0x010000000008783b */ /* 0x000e6c0000004200 */
[----:B------:R-:W2:Y:S06]  /*6660*/  LDSM.16.MT88.4 R12, [R220+0x2a000] ;  /* 0x02a00000dc0c783b */ /* 0x000eac0000004200 */
[----:B------:R-:W3:Y:S06]  /*6670*/  LDSM.16.MT88.4 R16, [R0+0x12000] ;  /* 0x012000000010783b */ /* 0x000eec0000004200 */
[----:B------:R-:W4:Y:S06]  /*6680*/  LDSM.16.MT88.4 R84, [R0+0x14000] ;  /* 0x014000000054783b */ /* 0x000f2c0000004200 */
        /* <DEDUP_REMOVED lines=19> */
[----:B------:R-:W1:Y:S07]  /*67c0*/  LDSM.16.MT88.4 R12, [R0+0x10800] ;  /* 0x01080000000c783b */ /* 0x000e6e0000004200 */
[----:B------:R-:W-:Y:S01]  /*67d0*/  HMMA.16816.F32 R80, R4, R90, R80 ;  /* 0x0000005a0450723c */ /* 0x000fe20000001850 */
[----:B------:R-:W2:Y:S06]  /*67e0*/  LDSM.16.MT88.4 R4, [R0+0x14800] ;  /* 0x014800000004783b */ /* 0x000eac0000004200 */
[----:B------:R-:W3:Y:S01]  /*67f0*/  LDSM.16.MT88.4 R88, [R0+0x16800] ;  /* 0x016800000058783b */ /* 0x000ee20000004200 */
[-C--:B-1----:R-:W-:Y:S08]  /*6800*/  HMMA.16816.F32 R20, R8, R12.reuse, R20 ;  /* 0x0000000c0814723c */ /* 0x082ff00000001814 */
        /* <DEDUP_REMOVED lines=9> */
[-C--:B--2---:R-:W-:Y:S08]  /*68a0*/  HMMA.16816.F32 R52, R8, R4.reuse, R52 ;  /* 0x000000040834723c */ /* 0x084ff00000001834 */
[C---:B------:R-:W-:Y:S08]  /*68b0*/  HMMA.16816.F32 R56, R16.reuse, R4, R56 ;  /* 0x000000041038723c */ /* 0x040ff00000001838 */
[-C--:B------:R-:W-:Y:S08]  /*68c0*/  HMMA.16816.F32 R60, R16, R6.reuse, R60 ;  /* 0x00000006103c723c */ /* 0x080ff0000000183c */
[C---:B------:R-:W-:Y:S01]  /*68d0*/  HMMA.16816.F32 R64, R8.reuse, R6, R64 ;  /* 0x000000060840723c */ /* 0x040fe20000001840 */
[----:B------:R-:W1:Y:S07]  /*68e0*/  LDSM.16.MT88.4 R4, [R221+0x2b000] ;  /* 0x02b00000dd04783b */ /* 0x000e6e0000004200 */
[-C--:B---3--:R-:W-:Y:S08]  /*68f0*/  HMMA.16816.F32 R68, R8, R88.reuse, R68 ;  /* 0x000000580844723c */ /* 0x088ff00000001844 */
[C---:B------:R-:W-:Y:S08]  /*6900*/  HMMA.16816.F32 R72, R16.reuse, R88, R72 ;  /* 0x000000581048723c */ /* 0x040ff00000001848 */
[-C--:B------:R-:W-:Y:S01]  /*6910*/  HMMA.16816.F32 R76, R16, R90.reuse, R76 ;  /* 0x0000005a104c723c */ /* 0x080fe2000000184c */
[----:B------:R-:W2:Y:S07]  /*6920*/  LDSM.16.MT88.4 R16, [R220+0x2b000] ;  /* 0x02b00000dc10783b */ /* 0x000eae0000004200 */
[----:B------:R-:W-:Y:S01]  /*6930*/  HMMA.16816.F32 R80, R8, R90, R80 ;  /* 0x0000005a0850723c */ /* 0x000fe20000001850 */
[----:B------:R-:W3:Y:S06]  /*6940*/  LDSM.16.MT88.4 R8, [R0+0x15000] ;  /* 0x015000000008783b */ /* 0x000eec0000004200 */
[----:B------:R-:W4:Y:S01]  /*6950*/  LDSM.16.MT88.4 R88, [R0+0x17000] ;  /* 0x017000000058783b */ /* 0x000f220000004200 */
[-C--:B-1----:R-:W-:Y:S08]  /*6960*/  HMMA.16816.F32 R20, R4, R12.reuse, R20 ;  /* 0x0000000c0414723c */ /* 0x082ff00000001814 */
[C---:B--2---:R-:W-:Y:S08]  /*6970*/  HMMA.16816.F32 R24, R16.reuse, R12, R24 ;  /* 0x0000000c1018723c */ /* 0x044ff00000001818 */
        /* <DEDUP_REMOVED lines=8> */
[-C--:B---3--:R-:W-:Y:S08]  /*6a00*/  HMMA.16816.F32 R52, R4, R8.reuse, R52 ;  /* 0x000000080434723c */ /* 0x088ff00000001834 */
[C---:B------:R-:W-:Y:S08]  /*6a10*/  HMMA.16816.F32 R56, R16.reuse, R8, R56 ;  /* 0x000000081038723c */ /* 0x040ff00000001838 */
[-C--:B------:R-:W-:Y:S08]  /*6a20*/  HMMA.16816.F32 R60, R16, R10.reuse, R60 ;  /* 0x0000000a103c723c */ /* 0x080ff0000000183c */
[C---:B------:R-:W-:Y:S01]  /*6a30*/  HMMA.16816.F32 R64, R4.reuse, R10, R64 ;  /* 0x0000000a0440723c */ /* 0x040fe20000001840 */
[----:B------:R-:W1:Y:S07]  /*6a40*/  LDSM.16.MT88.4 R8, [R221+0x2b800] ;  /* 0x02b80000dd08783b */ /* 0x000e6e0000004200 */
[-C--:B----4-:R-:W-:Y:S08]  /*6a50*/  HMMA.16816.F32 R68, R4, R88.reuse, R68 ;  /* 0x000000580444723c */ /* 0x090ff00000001844 */
[C---:B------:R-:W-:Y:S08]  /*6a60*/  HMMA.16816.F32 R72, R16.reuse, R88, R72 ;  /* 0x000000581048723c */ /* 0x040ff00000001848 */
[-C--:B------:R-:W-:Y:S01]  /*6a70*/  HMMA.16816.F32 R76, R16, R90.reuse, R76 ;  /* 0x0000005a104c723c */ /* 0x080fe2000000184c */
[----:B------:R-:W2:Y:S07]  /*6a80*/  LDSM.16.MT88.4 R16, [R220+0x2b800] ;  /* 0x02b80000dc10783b */ /* 0x000eae0000004200 */
[----:B------:R-:W-:Y:S01]  /*6a90*/  HMMA.16816.F32 R80, R4, R90, R80 ;  /* 0x0000005a0450723c */ /* 0x000fe20000001850 */
[----:B------:R-:W3:Y:S06]  /*6aa0*/  LDSM.16.MT88.4 R4, [R0+0x15800] ;  /* 0x015800000004783b */ /* 0x000eec0000004200 */
[----:B------:R-:W4:Y:S01]  /*6ab0*/  LDSM.16.MT88.4 R88, [R0+0x17800] ;  /* 0x017800000058783b */ /* 0x000f220000004200 */
[-C--:B-1----:R-:W-:Y:S05]  /*6ac0*/  HMMA.16816.F32 R20, R8, R12.reuse, R20 ;  /* 0x0000000c0814723c */ /* 0x082fea0000001814 */
[----:B------:R-:W-:Y:S03]  /*6ad0*/  BAR.SYNC.DEFER_BLOCKING 0x0 ;  /* 0x0000000000007b1d */ /* 0x000fe60000010000 */
[C---:B--2---:R-:W-:Y:S08]  /*6ae0*/  HMMA.16816.F32 R24, R16.reuse, R12, R24 ;  /* 0x0000000c1018723c */ /* 0x044ff00000001818 */
[-C--:B------:R-:W-:Y:S08]  /*6af0*/  HMMA.16816.F32 R28, R16, R14.reuse, R28 ;  /* 0x0000000e101c723c */ /* 0x080ff0000000181c */
[C---:B------:R-:W-:Y:S08]  /*6b00*/  HMMA.16816.F32 R32, R8.reuse, R14, R32 ;  /* 0x0000000e0820723c */ /* 0x040ff00000001820 */
        /* <DEDUP_REMOVED lines=14> */
[----:B------:R-:W-:Y:S01]  /*6bf0*/  ISETP.GE.AND P5, PT, R240, c[0x0][0x220], PT ;  /* 0x00008800f0007a0c */ /* 0x000fe20003fa6270 */
[----:B------:R-:W-:Y:S01]  /*6c00*/  IMAD.MOV.U32 R4, RZ, RZ, R242 ;  /* 0x000000ffff047224 */ /* 0x000fe200078e00f2 */
[----:B-----5:R-:W-:Y:S01]  /*6c10*/  ISETP.GE.AND P4, PT, R112, c[0x0][0x220], PT ;  /* 0x0000880070007a0c */ /* 0x020fe20003f86270 */
[C---:B------:R-:W-:Y:S01]  /*6c20*/  IMAD.U32 R8, R15.reuse, -0x40, RZ ;  /* 0xffffffc00f087824 */ /* 0x040fe200078e00ff */
        /* <DEDUP_REMOVED lines=60> */
.L_x_659:
[----:B------:R-:W-:Y:S01]  /*6ff0*/  LDSM.16.M88.4 R128, [R227] ;  /* 0x00000000e380783b */ /* 0x000fe20000000200 */
[----:B------:R-:W-:Y:S02]  /*7000*/  ULOP3.LUT UR8, UR7, 0x1, URZ, 0xc0, !UPT ;  /* 0x0000000107087892 */ /* 0x000fe4000f8ec03f */
[----:B------:R-:W-:Y:S01]  /*7010*/  @UP5 UIADD3 UR13, UP4, UR10, -0x100, URZ ;  /* 0xffffff000a0d5890 */ /* 0x000fe2000ff9e03f */
[----:B------:R-:W2:Y:S01]  /*7020*/  LDSM.16.MT88.4 R16, [R0+0x18000] ;  /* 0x018000000010783b */ /* 0x000ea20000004200 */
[----:B------:R-:W-:Y:S02]  /*7030*/  UISETP.NE.U32.AND UP3, UPT, UR8, 0x1, UPT ;  /* 0x000000010800788c */ /* 0x000fe4000bf65070 */
[----:B------:R-:W-:Y:S01]  /*7040*/  UIADD3 UR14, UR7, -0x1, URZ ;  /* 0xffffffff070e7890 */ /* 0x000fe2000fffe03f */
[----:B------:R-:W3:Y:S01]  /*7050*/  LDSM.16.M88.4 R124, [R227+0x1000] ;  /* 0x00100000e37c783b */ /* 0x000ee20000000200 */
[----:B------:R-:W-:Y:S03]  /*7060*/  @UP5 UIADD3.X UR8, UR9, -0x1, URZ, UP4, !UPT ;  /* 0xffffffff09085890 */ /* 0x000fe6000a7fe43f */
[----:B------:R-:W4:Y:S04]  /*7070*/  LDSM.16.MT88.4 R96, [R0+0x1a000] ;  /* 0x01a000000060783b */ /* 0x000f280000004200 */
[----:B-----5:R-:W1:Y:S04]  /*7080*/  LDSM.16.MT88.4 R112, [R0+0x1c000] ;  /* 0x01c000000070783b */ /* 0x020e680000004200 */
[----:B------:R-:W1:Y:S04]  /*7090*/  LDSM.16.MT88.4 R196, [R0+0x1e000] ;  /* 0x01e0000000c4783b */ /* 0x000e680000004200 */
[----:B------:R-:W-:Y:S04]  /*70a0*/  LDSM.16.M88.4 R200, [R228] ;  /* 0x00000000e4c8783b */ /* 0x000fe80000000200 */
[----:B------:R-:W1:Y:S04]  /*70b0*/  LDSM.16.MT88.4 R204, [R0+0x18800] ;  /* 0x0188000000cc783b */ /* 0x000e680000004200 */
[----:B------:R-:W1:Y:S04]  /*70c0*/  LDSM.16.M88.4 R208, [R228+0x1000] ;  /* 0x00100000e4d0783b */ /* 0x000e680000000200 */
[----:B------:R-:W1:Y:S02]  /*70d0*/  LDSM.16.MT88.4 R212, [R0+0x1a800] ;  /* 0x01a8000000d4783b */ /* 0x000e640000004200 */
        /* <DEDUP_REMOVED lines=22> */
[-C--:B------:R-:W-:Y:S08]  /*7240*/  HMMA.16816.F32 R84, R200, R212.reuse, R84 ;  /* 0x000000d4c854723c */ /* 0x080ff00000001854 */
[C---:B------:R-:W-:Y:S08]  /*7250*/  HMMA.16816.F32 R88, R208.reuse, R212, R88 ;  /* 0x000000d4d058723c */ /* 0x040ff00000001858 */
[-C--:B------:R-:W-:Y:S08]  /*7260*/  HMMA.16816.F32 R92, R208, R214.reuse, R92 ;  /* 0x000000d6d05c723c */ /* 0x080ff0000000185c */
[C---:B------:R-:W-:Y:S01]  /*7270*/  HMMA.16816.F32 R96, R200.reuse, R214, R96 ;  /* 0x000000d6c860723c */ /* 0x040fe20000001860 */
[----:B------:R-:W-:Y:S07]  /*7280*/  LDSM.16.M88.4 R212, [R229+0x1000] ;  /* 0x00100000e5d4783b */ /* 0x000fee0000000200 */
[-C--:B-1----:R-:W-:Y:S08]  /*7290*/  HMMA.16816.F32 R100, R200, R196.reuse, R100 ;  /* 0x000000c4c864723c */ /* 0x082ff00000001864 */
[C---:B------:R-:W-:Y:S08]  /*72a0*/  HMMA.16816.F32 R104, R208.reuse, R196, R104 ;  /* 0x000000c4d068723c */ /* 0x040ff00000001868 */
[-C--:B------:R-:W-:Y:S08]  /*72b0*/  HMMA.16816.F32 R108, R208, R198.reuse, R108 ;  /* 0x000000c6d06c723c */ /* 0x080ff0000000186c */
[C---:B------:R-:W-:Y:S01]  /*72c0*/  HMMA.16816.F32 R112, R200.reuse, R198, R112 ;  /* 0x000000c6c870723c */ /* 0x040fe20000001870 */
[----:B------:R-:W-:Y:S07]  /*72d0*/  LDSM.16.M88.4 R196, [R229] ;  /* 0x00000000e5c4783b */ /* 0x000fee0000000200 */
[-C--:B--2---:R-:W-:Y:S08]  /*72e0*/  HMMA.16816.F32 R116, R200, R204.reuse, R116 ;  /* 0x000000ccc874723c */ /* 0x084ff00000001874 */
[C---:B------:R-:W-:Y:S08]  /*72f0*/  HMMA.16816.F32 R120, R208.reuse, R204, R120 ;  /* 0x000000ccd078723c */ /* 0x040ff00000001878 */
[-C--:B------:R-:W-:Y:S01]  /*7300*/  HMMA.16816.F32 R124, R208, R206.reuse, R124 ;  /* 0x000000ced07c723c */ /* 0x080fe2000000187c */
[----:B------:R-:W1:Y:S07]  /*7310*/  LDSM.16.MT88.4 R208, [R0+0x19000] ;  /* 0x0190000000d0783b */ /* 0x000e6e0000004200 */
[----:B------:R-:W-:Y:S01]  /*7320*/  HMMA.16816.F32 R128, R200, R206, R128 ;  /* 0x000000cec880723c */ /* 0x000fe20000001880 */
[----:B------:R-:W2:Y:S04]  /*7330*/  LDSM.16.MT88.4 R200, [R0+0x1b000] ;  /* 0x01b0000000c8783b */ /* 0x000ea80000004200 */
[----:B------:R-:W3:Y:S03]  /*7340*/  LDSM.16.MT88.4 R204, [R0+0x1d000] ;  /* 0x01d0000000cc783b */ /* 0x000ee60000004200 */
        /* <DEDUP_REMOVED lines=20> */
[----:B------:R-:W3:Y:S04]  /*7490*/  LDSM.16.MT88.4 R196, [R0+0x1b800] ;  /* 0x01b8000000c4783b */ /* 0x000ee80000004200 */
[----:B------:R-:W4:Y:S03]  /*74a0*/  LDSM.16.MT88.4 R208, [R0+0x1d800] ;  /* 0x01d8000000d0783b */ /* 0x000f260000004200 */
[-C--:B--2---:R-:W-:Y:S08]  /*74b0*/  HMMA.16816.F32 R4, R200, R204.reuse, R4 ;  /* 0x000000ccc804723c */ /* 0x084ff00000001804 */
[C---:B-1----:R-:W-:Y:S08]  /*74c0*/  HMMA.16816.F32 R8, R212.reuse, R204, R8 ;  /* 0x000000ccd408723c */ /* 0x042ff00000001808 */
[-C--:B------:R-:W-:Y:S08]  /*74d0*/  HMMA.16816.F32 R12, R212, R206.reuse, R12 ;  /* 0x000000ced40c723c */ /* 0x080ff0000000180c */
[C---:B------:R-:W-:Y:S01]  /*74e0*/  HMMA.16816.F32 R16, R200.reuse, R206, R16 ;  /* 0x000000cec810723c */ /* 0x040fe20000001810 */
[----:B------:R1:W2:Y:S07]  /*74f0*/  LDSM.16.MT88.4 R204, [R0+0x1f800] ;  /* 0x01f8000000cc783b */ /* 0x0002ae0000004200 */
[-C--:B---3--:R-:W-:Y:S08]  /*7500*/  HMMA.16816.F32 R84, R200, R196.reuse, R84 ;  /* 0x000000c4c854723c */ /* 0x088ff00000001854 */
[C---:B------:R-:W-:Y:S01]  /*7510*/  HMMA.16816.F32 R88, R212.reuse, R196, R88 ;  /* 0x000000c4d458723c */ /* 0x040fe20000001858 */
[----:B------:R-:W3:Y:S06]  /*7520*/  LDL R197, [R1+0x44] ;  /* 0x0000440001c57983 */ /* 0x000eec0000100800 */
[-C--:B------:R-:W-:Y:S01]  /*7530*/  LEA R196, P2, R239, R234.reuse, 0x2 ;  /* 0x000000eaefc47211 */ /* 0x080fe200078410ff */
[-C--:B------:R-:W-:Y:S01]  /*7540*/  HMMA.16816.F32 R92, R212, R198.reuse, R92 ;  /* 0x000000c6d45c723c */ /* 0x080fe2000000185c */
[----:B-1----:R-:W3:Y:S07]  /*7550*/  LDL R0, [R1+0x40] ;  /* 0x0000400001007983 */ /* 0x002eee0000100800 */
[C---:B------:R-:W-:Y:S08]  /*7560*/  HMMA.16816.F32 R96, R200.reuse, R198, R96 ;  /* 0x000000c6c860723c */ /* 0x040ff00000001860 */
[-C--:B----4-:R-:W-:Y:S08]  /*7570*/  HMMA.16816.F32 R100, R200, R208.reuse, R100 ;  /* 0x000000d0c864723c */ /* 0x090ff00000001864 */
[C---:B------:R-:W-:Y:S07]  /*7580*/  HMMA.16816.F32 R104, R212.reuse, R208, R104 ;  /* 0x000000d0d468723c */ /* 0x040fee0000001868 */
[----:B------:R-:W-:Y:S01]  /*7590*/  IMAD.MOV.U32 R209, RZ, RZ, c[0x0][0x22c] ;  /* 0x00008b00ffd17624 */ /* 0x000fe200078e00ff */
[-C--:B------:R-:W-:Y:S01]  /*75a0*/  HMMA.16816.F32 R108, R212, R210.reuse, R108 ;  /* 0x000000d2d46c723c */ /* 0x080fe2000000186c */
[----:B------:R-:W-:Y:S03]  /*75b0*/  IMAD.MOV.U32 R208, RZ, RZ, c[0x0][0x22c] ;  /* 0x00008b00ffd07624 */ /* 0x000fe600078e00ff */
[----:B------:R-:W-:Y:S02]  /*75c0*/  IMAD R209, R209, c[0x0][0x1c0], RZ ;  /* 0x00007000d1d17a24 */ /* 0x000fe400078e02ff */
[----:B------:R-:W-:Y:S02]  /*75d0*/  IMAD R208, R208, c[0x0][0x1c0], RZ ;  /* 0x00007000d0d07a24 */ /* 0x000fe400078e02ff */
[C---:B------:R-:W-:Y:S04]  /*75e0*/  HMMA.16816.F32 R112, R200.reuse, R210, R112 ;  /* 0x000000d2c870723c */ /* 0x040fe80000001870 */
[----:B------:R-:W-:Y:S02]  /*75f0*/  IMAD.SHL.U32 R209, R209, 0x10, RZ ;  /* 0x00000010d1d17824 */ /* 0x000fe400078e00ff */
[----:B------:R-:W-:Y:S02]  /*7600*/  IMAD R208, R208, 0x18, RZ ;  /* 0x00000018d0d07824 */ /* 0x000fe400078e02ff */
[-C--:B--2---:R-:W-:Y:S01]  /*7610*/  HMMA.16816.F32 R116, R200, R204.reuse, R116 ;  /* 0x000000ccc874723c */ /* 0x084fe20000001874 */
[----:B------:R-:W-:Y:S03]  /*7620*/  IMAD.MOV.U32 R210, RZ, RZ, c[0x0][0x22c] ;  /* 0x00008b00ffd27624 */ /* 0x000fe600078e00ff */
[----:B------:R-:W-:Y:S02]  /*7630*/  IMAD.MOV.U32 R211, RZ, RZ, c[0x0][0x22c] ;  /* 0x00008b00ffd37624 */ /* 0x000fe400078e00ff */
[----:B------:R-:W-:Y:S02]  /*7640*/  IMAD R210, R210, c[0x0][0x1c0], RZ ;  /* 0x00007000d2d27a24 */ /* 0x000fe400078e02ff */
[C---:B------:R-:W-:Y:S04]  /*7650*/  HMMA.16816.F32 R120, R212.reuse, R204, R120 ;  /* 0x000000ccd478723c */ /* 0x040fe80000001878 */
[----:B------:R-:W-:Y:S02]  /*7660*/  IMAD.SHL.U32 R210, R210, 0x20, RZ ;  /* 0x00000020d2d27824 */ /* 0x000fe400078e00ff */
[----:B------:R-:W-:Y:S02]  /*7670*/  IMAD R211, R211, c[0x0][0x1c0], RZ ;  /* 0x00007000d3d37a24 */ /* 0x000fe400078e02ff */
[-C--:B------:R-:W-:Y:S04]  /*7680*/  HMMA.16816.F32 R124, R212, R206.reuse, R124 ;  /* 0x000000ced47c723c */ /* 0x080fe8000000187c */
[----:B------:R-:W-:Y:S03]  /*7690*/  IMAD.SHL.U32 R211, R211, 0x10, RZ ;  /* 0x00000010d3d37824 */ /* 0x000fe600078e00ff */
[----:B------:R-:W-:Y:S01]  /*76a0*/  IMAD.MOV.U32 R215, RZ, RZ, c[0x0][0x22c] ;  /* 0x00008b00ffd77624 */ /* 0x000fe200078e00ff */
[----:B------:R-:W-:Y:S04]  /*76b0*/  HMMA.16816.F32 R128, R200, R206, R128 ;  /* 0x000000cec880723c */ /* 0x000fe80000001880 */
[----:B------:R-:W-:Y:S01]  /*76c0*/  IMAD R215, R215, c[0x0][0x1c0], RZ ;  /* 0x00007000d7d77a24 */ /* 0x000fe200078e02ff */
[----:B------:R-:W-:Y:S03]  /*76d0*/  IADD3 R212, R211, 0x20, RZ ;  /* 0x00000020d3d47810 */ /* 0x000fe60007ffe0ff */
[----:B------:R-:W-:Y:S04]  /*76e0*/  IMAD R215, R215, 0x38, RZ ;  /* 0x00000038d7d77824 */ /* 0x000fe800078e02ff */
[----:B------:R-:W-:Y:S01]  /*76f0*/  IMAD.IADD R212, R239, 0x1, R212 ;  /* 0x00000001efd47824 */ /* 0x000fe200078e02d4 */
[----:B---3--:R-:W-:Y:S01]  /*7700*/  @P1 IADD3 R198, P0, R197, UR10, RZ ;  /* 0x0000000ac5c61c10 */ /* 0x008fe2000ff1e0ff */
[----:B------:R-:W-:Y:S01]  /*7710*/  @UP5 UMOV UR10, UR13 ;  /* 0x0000000d000a5c82 */ /* 0x000fe20008000000 */
[-C--:B------:R-:W-:Y:S02]  /*7720*/  LEA.HI.X.SX32 R197, R239, R235.reuse, 0x2, P2 ;  /* 0x000000ebefc57211 */ /* 0x080fe400010f16ff */
[----:B------:R-:W-:Y:S01]  /*7730*/  @P1 IADD3.X R199, R0, UR9, RZ, P0, !PT ;  /* 0x0000000900c71c10 */ /* 0x000fe200087fe4ff */
[----:B------:R-:W-:Y:S01]  /*7740*/  IMAD.MOV.U32 R0, RZ, RZ, c[0x0][0x22c] ;  /* 0x00008b00ff007624 */ /* 0x000fe200078e00ff */
[----:B------:R-:W-:Y:S03]  /*7750*/  @UP5 UMOV UR9, UR8 ;  /* 0x0000000800095c82 */ /* 0x000fe60008000000 */
[----:B------:R1:W5:Y:S01]  /*7760*/  @P1 LDG.E R250, [R198.64+-0x100] ;  /* 0xffff0004c6fa1981 */ /* 0x000362000c1e1900 */
[----:B------:R-:W-:Y:S03]  /*7770*/  IMAD R0, R0, c[0x0][0x1c0], RZ ;  /* 0x0000700000007a24 */ /* 0x000fe600078e02ff */
[----:B------:R1:W5:Y:S01]  /*7780*/  @P1 LDG.E R251, [R198.64+-0xe0] ;  /* 0xffff2004c6fb1981 */ /* 0x000362000c1e1900 */
[----:B------:R-:W-:Y:S03]  /*7790*/  IMAD R0, R0, 0x28, RZ ;  /* 0x0000002800007824 */ /* 0x000fe600078e02ff */
[----:B------:R2:W-:Y:S04]  /*77a0*/  RED.E.ADD.F32.FTZ.RN.STRONG.GPU [R234.64], R4 ;  /* 0x00000004ea00798e */ /* 0x0005e8000c10e784 */
[----:B------:R3:W-:Y:S01]  /*77b0*/  RED.E.ADD.F32.FTZ.RN.STRONG.GPU [R196.64], R5 ;  /* 0x00000005c400798e */ /* 0x0007e2000c10e784 */
[CC--:B-1----:R-:W-:Y:S04]  /*77c0*/  LEA R198, P0, R209.reuse, R234.reuse, 0x2 ;  /* 0x000000ead1c67211 */ /* 0x0c2fe800078010ff */
[-C--:B------:R-:W-:Y:S02]  /*77d0*/  LEA.HI.X.SX32 R199, R209, R235.reuse, 0x2, P0 ;  /* 0x000000ebd1c77211 */ /* 0x080fe400000f16ff */
[-C--:B------:R-:W-:Y:S02]  /*77e0*/  LEA R204, P0, R210, R234.reuse, 0x2 ;  /* 0x000000ead2cc7211 */ /* 0x080fe400078010ff */
[-C--:B--2---:R-:W-:Y:S01]  /*77f0*/  LEA R4, P1, R208, R234.reuse, 0x2 ;  /* 0x000000ead0047211 */ /* 0x084fe200078210ff */
[----:B------:R1:W-:Y:S01]  /*7800*/  RED.E.ADD.F32.FTZ.RN.STRONG.GPU [R198.64], R6 ;  /* 0x00000006c600798e */ /* 0x0003e2000c10e784 */
[-C--:B------:R-:W-:Y:S02]  /*7810*/  LEA.HI.X.SX32 R205, R210, R235.reuse, 0x2, P0 ;  /* 0x000000ebd2cd7211 */ /* 0x080fe400000f16ff */
[-C--:B---3--:R-:W-:Y:S01]  /*7820*/  LEA.HI.X.SX32 R5, R208, R235.reuse, 0x2, P1 ;  /* 0x000000ebd0057211 */ /* 0x088fe200008f16ff */
[----:B------:R-:W2:Y:S01]  /*7830*/  LDL R210, [R1+0x3c] ;  /* 0x00003c0001d27983 */ /* 0x000ea20000100800 */
[----:B------:R-:W-:Y:S03]  /*7840*/  IMAD.MOV.U32 R208, RZ, RZ, c[0x0][0x22c] ;  /* 0x00008b00ffd07624 */ /* 0x000fe600078e00ff */
[----:B------:R3:W-:Y:S01]  /*7850*/  RED.E.ADD.F32.FTZ.RN.STRONG.GPU [R4.64], R7 ;  /* 0x000000070400798e */ /* 0x0007e2000c10e784 */
[----:B------:R-:W-:Y:S03]  /*7860*/  IMAD R208, R208, c[0x0][0x1c0], RZ ;  /* 0x00007000d0d07a24 */ /* 0x000fe600078e02ff */
[----:B------:R4:W-:Y:S01]  /*7870*/  RED.E.ADD.F32.FTZ.RN.STRONG.GPU [R204.64], R8 ;  /* 0x00000008cc00798e */ /* 0x0009e2000c10e784 */
[----:B------:R-:W-:Y:S01]  /*7880*/  IMAD R208, R208, 0x30, RZ ;  /* 0x00000030d0d07824 */ /* 0x000fe200078e02ff */
[-C--:B-1----:R-:W-:Y:S04]  /*7890*/  LEA R198, P2, R0, R234.reuse, 0x2 ;  /* 0x000000ea00c67211 */ /* 0x082fe800078410ff */
[-C--:B------:R-:W-:Y:S02]  /*78a0*/  LEA R6, P1, R208, R234.reuse, 0x2 ;  /* 0x000000ead0067211 */ /* 0x080fe400078210ff */
[-C--:B------:R-:W-:Y:S02]  /*78b0*/  LEA.HI.X.SX32 R199, R0, R235.reuse, 0x2, P2 ;  /* 0x000000eb00c77211 */ /* 0x080fe400010f16ff */
[----:B------:R-:W2:Y:S01]  /*78c0*/  LDL R0, [R1+0x20] ;  /* 0x0000200001007983 */ /* 0x000ea20000100800 */
[-C--:B---3--:R-:W-:Y:S01]  /*78d0*/  LEA.HI.X.SX32 R7, R208, R235.reuse, 0x2, P1 ;  /* 0x000000ebd0077211 */ /* 0x088fe200008f16ff */
[----:B------:R-:W-:Y:S02]  /*78e0*/  IMAD.MOV.U32 R208, RZ, RZ, c[0x0][0x22c] ;  /* 0x00008b00ffd07624 */ /* 0x000fe400078e00ff */
[----:B------:R1:W-:Y:S01]  /*78f0*/  RED.E.ADD.F32.FTZ.RN.STRONG.GPU [R198.64], R9 ;  /* 0x00000009c600798e */ /* 0x0003e2000c10e784 */
[CC--:B------:R-:W-:Y:S01]  /*7900*/  LEA R4, P0, R215.reuse, R234.reuse, 0x2 ;  /* 0x000000ead7047211 */ /* 0x0c0fe200078010ff */
[----:B------:R-:W-:Y:S02]  /*7910*/  IMAD R208, R208, c[0x0][0x1c0], RZ ;  /* 0x00007000d0d07a24 */ /* 0x000fe400078e02ff */
[----:B------:R3:W-:Y:S01]  /*7920*/  RED.E.ADD.F32.FTZ.RN.STRONG.GPU [R6.64], R10 ;  /* 0x0000000a0600798e */ /* 0x0007e2000c10e784 */
[-C--:B------:R-:W-:Y:S01]  /*7930*/  LEA.HI.X.SX32 R5, R215, R235.reuse, 0x2, P0 ;  /* 0x000000ebd7057211 */ /* 0x080fe200000f16ff */
[----:B------:R-:W-:Y:S04]  /*7940*/  IMAD.SHL.U32 R208, R208, 0x10, RZ ;  /* 0x00000010d0d07824 */ /* 0x000fe800078e00ff */
[----:B------:R3:W-:Y:S01]  /*7950*/  RED.E.ADD.F32.FTZ.RN.STRONG.GPU [R4.64], R11 ;  /* 0x0000000b0400798e */ /* 0x0007e2000c10e784 */
[----:B------:R-:W-:Y:S03]  /*7960*/  IADD3 R208, R208, 0x20, RZ ;  /* 0x00000020d0d07810 */ /* 0x000fe60007ffe0ff */
[----:B------:R-:W-:Y:S01]  /*7970*/  RED.E.ADD.F32.FTZ.RN.STRONG.GPU [R234.64+0x80], R16 ;  /* 0x00008010ea00798e */ /* 0x000fe2000c10e784 */
[CC--:B----4-:R-:W-:Y:S03]  /*7980*/  LEA R8, P0, R208.reuse, R234.reuse, 0x2 ;  /* 0x000000ead0087211 */ /* 0x0d0fe600078010ff */
[----:B------:R-:W-:Y:S01]  /*7990*/  RED.E.ADD.F32.FTZ.RN.STRONG.GPU [R196.64+0x80], R17 ;  /* 0x00008011c400798e */ /* 0x000fe2000c10e784 */
[-C--:B-1----:R-:W-:Y:S03]  /*79a0*/  LEA.HI.X.SX32 R9, R208, R235.reuse, 0x2, P0 ;  /* 0x000000ebd0097211 */ /* 0x082fe600000f16ff */
[----:B------:R-:W4:Y:S01]  /*79b0*/  LDL R199, [R1+0x1c] ;  /* 0x00001c0001c77983 */ /* 0x000f220000100800 */
[C---:B------:R-:W-:Y:S02]  /*79c0*/  IADD3 R208, R211.reuse, 0x20, RZ ;  /* 0x00000020d3d07810 */ /* 0x040fe40007ffe0ff */
[----:B------:R-:W-:Y:S01]  /*79d0*/  IADD3 R211, R211, 0x20, RZ ;  /* 0x00000020d3d37810 */ /* 0x000fe20007ffe0ff */
[----:B------:R1:W-:Y:S01]  /*79e0*/  RED.E.ADD.F32.FTZ.RN.STRONG.GPU [R8.64], R18 ;  /* 0x000000120800798e */ /* 0x0003e2000c10e784 */
[CC--:B---3--:R-:W-:Y:S01]  /*79f0*/  LEA R6, P1, R212.reuse, R234.reuse, 0x2 ;  /* 0x000000ead4067211 */ /* 0x0c8fe200078210ff */
[C---:B------:R-:W-:Y:S02]  /*7a00*/  IMAD.IADD R208, R239.reuse, 0x1, R208 ;  /* 0x00000001efd07824 */ /* 0x040fe400078e02d0 */
[C---:B------:R-:W-:Y:S01]  /*7a10*/  IMAD.IADD R211, R239.reuse, 0x1, R211 ;  /* 0x00000001efd37824 */ /* 0x040fe200078e02d3 */
[-C--:B------:R-:W-:Y:S01]  /*7a20*/  LEA.HI.X.SX32 R7, R212, R235.reuse, 0x2, P1 ;  /* 0x000000ebd4077211 */ /* 0x080fe200008f16ff */
[C---:B------:R-:W-:Y:S01]  /*7a30*/  IMAD.IADD R208, R239.reuse, 0x1, R208 ;  /* 0x00000001efd07824 */ /* 0x040fe200078e02d0 */
[----:B------:R-:W4:Y:S01]  /*7a40*/  LDL R198, [R1+0x38] ;  /* 0x0000380001c67983 */ /* 0x000f220000100800 */
[C---:B------:R-:W-:Y:S02]  /*7a50*/  IMAD.IADD R211, R239.reuse, 0x1, R211 ;  /* 0x00000001efd37824 */ /* 0x040fe400078e02d3 */
[----:B------:R-:W-:Y:S01]  /*7a60*/  IMAD.IADD R208, R239, 0x1, R208 ;  /* 0x00000001efd07824 */ /* 0x000fe200078e02d0 */
[----:B------:R-:W-:Y:S02]  /*7a70*/  RED.E.ADD.F32.FTZ.RN.STRONG.GPU [R6.64], R19 ;  /* 0x000000130600798e */ /* 0x000fe4000c10e784 */
[CC--:B------:R-:W-:Y:S04]  /*7a80*/  LEA R10, P0, R211.reuse, R234.reuse, 0x2 ;  /* 0x000000ead30a7211 */ /* 0x0c0fe800078010ff */
[-C--:B------:R-:W-:Y:S01]  /*7a90*/  LEA.HI.X.SX32 R11, R211, R235.reuse, 0x2, P0 ;  /* 0x000000ebd30b7211 */ /* 0x080fe200000f16ff */
[----:B------:R-:W-:Y:S04]  /*7aa0*/  IMAD.MOV.U32 R211, RZ, RZ, c[0x0][0x22c] ;  /* 0x00008b00ffd37624 */ /* 0x000fe800078e00ff */
[----:B------:R1:W-:Y:S01]  /*7ab0*/  RED.E.ADD.F32.FTZ.RN.STRONG.GPU [R10.64], R12 ;  /* 0x0000000c0a00798e */ /* 0x0003e2000c10e784 */
[----:B------:R-:W-:Y:S01]  /*7ac0*/  IMAD R211, R211, c[0x0][0x1c0], RZ ;  /* 0x00007000d3d37a24 */ /* 0x000fe200078e02ff */
[CC--:B-1----:R-:W-:Y:S03]  /*7ad0*/  LEA R8, P2, R208.reuse, R234.reuse, 0x2 ;  /* 0x000000ead0087211 */ /* 0x0c2fe600078410ff */
[----:B------:R-:W-:Y:S01]  /*7ae0*/  IMAD.SHL.U32 R211, R211, 0x10, RZ ;  /* 0x00000010d3d37824 */ /* 0x000fe200078e00ff */
[-C--:B------:R-:W-:Y:S01]  /*7af0*/  LEA.HI.X.SX32 R9, R208, R235.reuse, 0x2, P2 ;  /* 0x000000ebd0097211 */ /* 0x080fe200010f16ff */
[----:B------:R-:W-:Y:S04]  /*7b00*/  IMAD.MOV.U32 R208, RZ, RZ, c[0x0][0x22c] ;  /* 0x00008b00ffd07624 */ /* 0x000fe800078e00ff */
[----:B------:R1:W-:Y:S01]  /*7b10*/  RED.E.ADD.F32.FTZ.RN.STRONG.GPU [R8.64], R13 ;  /* 0x0000000d0800798e */ /* 0x0003e2000c10e784 */
[----:B------:R-:W-:Y:S04]  /*7b20*/  IMAD R208, R208, c[0x0][0x1c0], RZ ;  /* 0x00007000d0d07a24 */ /* 0x000fe800078e02ff */
[----:B------:R-:W-:Y:S05]  /*7b30*/  IMAD.SHL.U32 R208, R208, 0x10, RZ ;  /* 0x00000010d0d07824 */ /* 0x000fea00078e00ff */
[C---:B------:R-:W-:Y:S02]  /*7b40*/  IADD3 R204, R208.reuse, 0x40, RZ ;  /* 0x00000040d0cc7810 */ /* 0x040fe40007ffe0ff */
[C---:B------:R-:W-:Y:S02]  /*7b50*/  IADD3 R201, R208.reuse, 0x40, RZ ;  /* 0x00000040d0c97810 */ /* 0x040fe40007ffe0ff */
[----:B------:R-:W-:Y:S01]  /*7b60*/  IADD3 R200, R208, 0x40, RZ ;  /* 0x00000040d0c87810 */ /* 0x000fe20007ffe0ff */
[----:B------:R-:W-:Y:S01]  /*7b70*/  IMAD.IADD R204, R239, 0x1, R204 ;  /* 0x00000001efcc7824 */ /* 0x000fe200078e02cc */
[----:B------:R-:W-:Y:S01]  /*7b80*/  IADD3 R12, R211, 0x60, RZ ;  /* 0x00000060d30c7810 */ /* 0x000fe20007ffe0ff */
[C---:B------:R-:W-:Y:S02]  /*7b90*/  IMAD.IADD R201, R239.reuse, 0x1, R201 ;  /* 0x00000001efc97824 */ /* 0x040fe400078e02c9 */
[C---:B------:R-:W-:Y:S02]  /*7ba0*/  IMAD.IADD R200, R239.reuse, 0x1, R200 ;  /* 0x00000001efc87824 */ /* 0x040fe400078e02c8 */
[C---:B------:R-:W-:Y:S02]  /*7bb0*/  IMAD.IADD R201, R239.reuse, 0x1, R201 ;  /* 0x00000001efc97824 */ /* 0x040fe400078e02c9 */
[C---:B------:R-:W-:Y:S02]  /*7bc0*/  IMAD.IADD R200, R239.reuse, 0x1, R200 ;  /* 0x00000001efc87824 */ /* 0x040fe400078e02c8 */
[----:B------:R-:W-:Y:S02]  /*7bd0*/  IMAD.MOV.U32 R208, RZ, RZ, c[0x0][0x22c] ;  /* 0x00008b00ffd07624 */ /* 0x000fe400078e00ff */
[----:B------:R-:W-:Y:S01]  /*7be0*/  IMAD.IADD R200, R239, 0x1, R200 ;  /* 0x00000001efc87824 */ /* 0x000fe200078e02c8 */
[----:B-1----:R-:W4:Y:S01]  /*7bf0*/  LDL R13, [R1+0x14] ;  /* 0x00001400010d7983 */ /* 0x002f220000100800 */
[----:B------:R-:W-:Y:S02]  /*7c00*/  IMAD R208, R208, c[0x0][0x1c0], RZ ;  /* 0x00007000d0d07a24 */ /* 0x000fe400078e02ff */
[----:B------:R-:W-:Y:S01]  /*7c10*/  IMAD.MOV.U32 R211, RZ, RZ, c[0x0][0x22c] ;  /* 0x00008b00ffd37624 */ /* 0x000fe200078e00ff */
[-C--:B------:R-:W-:Y:S01]  /*7c20*/  LEA R8, P2, R200, R234.reuse, 0x2 ;  /* 0x000000eac8087211 */ /* 0x080fe200078410ff */
[----:B------:R-:W-:Y:S02]  /*7c30*/  IMAD.SHL.U32 R208, R208, 0x10, RZ ;  /* 0x00000010d0d07824 */ /* 0x000fe400078e00ff */
[----:B------:R-:W-:Y:S01]  /*7c40*/  IMAD R211, R211, c[0x0][0x1c0], RZ ;  /* 0x00007000d3d37a24 */ /* 0x000fe200078e02ff */
[-C--:B------:R-:W-:Y:S02]  /*7c50*/  LEA.HI.X.SX32 R9, R200, R235.reuse, 0x2, P2 ;  /* 0x000000ebc8097211 */ /* 0x080fe400010f16ff */
[C---:B------:R-:W-:Y:S01]  /*7c60*/  IADD3 R17, R208.reuse, 0x60, RZ ;  /* 0x00000060d0117810 */ /* 0x040fe20007ffe0ff */
[----:B------:R-:W-:Y:S01]  /*7c70*/  IMAD.SHL.U32 R211, R211, 0x10, RZ ;  /* 0x00000010d3d37824 */ /* 0x000fe200078e00ff */
[----:B------:R-:W-:Y:S03]  /*7c80*/  IADD3 R16, R208, 0x60, RZ ;  /* 0x00000060d0107810 */ /* 0x000fe60007ffe0ff */
[C---:B------:R-:W-:Y:S02]  /*7c90*/  IMAD.IADD R17, R239.reuse, 0x1, R17 ;  /* 0x00000001ef117824 */ /* 0x040fe400078e0211 */
[C---:B------:R-:W-:Y:S04]  /*7ca0*/  IMAD.IADD R16, R239.reuse, 0x1, R16 ;  /* 0x00000001ef107824 */ /* 0x040fe800078e0210 */
[----:B------:R-:W-:Y:S01]  /*7cb0*/  IMAD.IADD R16, R239, 0x1, R16 ;  /* 0x00000001ef107824 */ /* 0x000fe200078e0210 */
[CC--:B--2---:R-:W-:Y:S04]  /*7cc0*/  LEA R6, P0, R210.reuse, R234.reuse, 0x2 ;  /* 0x000000ead2067211 */ /* 0x0c4fe800078010ff */
[-C--:B------:R-:W-:Y:S02]  /*7cd0*/  LEA.HI.X.SX32 R7, R210, R235.reuse, 0x2, P0 ;  /* 0x000000ebd2077211 */ /* 0x080fe400000f16ff */
[CC--:B------:R-:W-:Y:S04]  /*7ce0*/  LEA R4, P1, R0.reuse, R234.reuse, 0x2 ;  /* 0x000000ea00047211 */ /* 0x0c0fe800078210ff */
[-C--:B------:R-:W-:Y:S01]  /*7cf0*/  LEA.HI.X.SX32 R5, R0, R235.reuse, 0x2, P1 ;  /* 0x000000eb00057211 */ /* 0x080fe200008f16ff */
[----:B------:R-:W-:Y:S04]  /*7d00*/  IMAD.MOV.U32 R0, RZ, RZ, c[0x0][0x22c] ;  /* 0x00008b00ff007624 */ /* 0x000fe800078e00ff */
[----:B------:R1:W-:Y:S01]  /*7d10*/  RED.E.ADD.F32.FTZ.RN.STRONG.GPU [R4.64], R14 ;  /* 0x0000000e0400798e */ /* 0x0003e2000c10e784 */
[----:B------:R-:W-:Y:S03]  /*7d20*/  IMAD R0, R0, c[0x0][0x1c0], RZ ;  /* 0x0000700000007a24 */ /* 0x000fe600078e02ff */
[----:B------:R2:W-:Y:S01]  /*7d30*/  RED.E.ADD.F32.FTZ.RN.STRONG.GPU [R6.64], R15 ;  /* 0x0000000f0600798e */ /* 0x0005e2000c10e784 */
[----:B------:R-:W-:Y:S03]  /*7d40*/  IMAD.SHL.U32 R0, R0, 0x10, RZ ;  /* 0x0000001000007824 */ /* 0x000fe600078e00ff */
[----:B------:R-:W-:Y:S02]  /*7d50*/  RED.E.ADD.F32.FTZ.RN.STRONG.GPU [R234.64+0x100], R84 ;  /* 0x00010054ea00798e */ /* 0x000fe4000c10e784 */
[----:B------:R-:W-:Y:S02]  /*7d60*/  IADD3 R0, R0, 0x40, RZ ;  /* 0x0000004000007810 */ /* 0x000fe40007ffe0ff */
[----:B------:R-:W-:Y:S02]  /*7d70*/  RED.E.ADD.F32.FTZ.RN.STRONG.GPU [R196.64+0x100], R85 ;  /* 0x00010055c400798e */ /* 0x000fe4000c10e784 */
[CC--:B-1----:R-:W-:Y:S02]  /*7d80*/  LEA R4, P0, R0.reuse, R234.reuse, 0x2 ;  /* 0x000000ea00047211 */ /* 0x0c2fe400078010ff */
[----:B------:R-:W3:Y:S02]  /*7d90*/  LDL R14, [R1+0x34] ;  /* 0x00003400010e7983 */ /* 0x000ee40000100800 */
[-C--:B------:R-:W-:Y:S02]  /*7da0*/  LEA.HI.X.SX32 R5, R0, R235.reuse, 0x2, P0 ;  /* 0x000000eb00057211 */ /* 0x080fe400000f16ff */
[----:B------:R-:W3:Y:S01]  /*7db0*/  LDL R0, [R1+0x18] ;  /* 0x0000180001007983 */ /* 0x000ee20000100800 */
[CC--:B--2---:R-:W-:Y:S02]  /*7dc0*/  LEA R6, P1, R204.reuse, R234.reuse, 0x2 ;  /* 0x000000eacc067211 */ /* 0x0c4fe400078210ff */
[CC--:B------:R-:W-:Y:S01]  /*7dd0*/  LEA R10, P0, R201.reuse, R234.reuse, 0x2 ;  /* 0x000000eac90a7211 */ /* 0x0c0fe200078010ff */
[----:B------:R4:W-:Y:S01]  /*7de0*/  RED.E.ADD.F32.FTZ.RN.STRONG.GPU [R4.64], R86 ;  /* 0x000000560400798e */ /* 0x0009e2000c10e784 */
[-C--:B------:R-:W-:Y:S02]  /*7df0*/  LEA.HI.X.SX32 R7, R204, R235.reuse, 0x2, P1 ;  /* 0x000000ebcc077211 */ /* 0x080fe400008f16ff */
[-C--:B------:R-:W-:Y:S02]  /*7e00*/  LEA.HI.X.SX32 R11, R201, R235.reuse, 0x2, P0 ;  /* 0x000000ebc90b7211 */ /* 0x080fe400000f16ff */
[----:B------:R-:W-:Y:S01]  /*7e10*/  IADD3 R15, R208, 0x60, RZ ;  /* 0x00000060d00f7810 */ /* 0x000fe20007ffe0ff */
[----:B------:R1:W-:Y:S01]  /*7e20*/  RED.E.ADD.F32.FTZ.RN.STRONG.GPU [R6.64], R87 ;  /* 0x000000570600798e */ /* 0x0003e2000c10e784 */
[----:B------:R-:W-:Y:S03]  /*7e30*/  IMAD.MOV.U32 R208, RZ, RZ, c[0x0][0x22c] ;  /* 0x00008b00ffd07624 */ /* 0x000fe600078e00ff */
[----:B------:R-:W-:Y:S01]  /*7e40*/  RED.E.ADD.F32.FTZ.RN.STRONG.GPU [R10.64], R88 ;  /* 0x000000580a00798e */ /* 0x000fe2000c10e784 */
[C---:B------:R-:W-:Y:S02]  /*7e50*/  IMAD.IADD R15, R239.reuse, 0x1, R15 ;  /* 0x00000001ef0f7824 */ /* 0x040fe400078e020f */
[----:B------:R-:W-:Y:S01]  /*7e60*/  IMAD R208, R208, c[0x0][0x1c0], RZ ;  /* 0x00007000d0d07a24 */ /* 0x000fe200078e02ff */
[----:B------:R2:W-:Y:S01]  /*7e70*/  RED.E.ADD.F32.FTZ.RN.STRONG.GPU [R8.64], R89 ;  /* 0x000000590800798e */ /* 0x0005e2000c10e784 */
[C---:B------:R-:W-:Y:S02]  /*7e80*/  IMAD.IADD R15, R239.reuse, 0x1, R15 ;  /* 0x00000001ef0f7824 */ /* 0x040fe400078e020f */
[----:B------:R-:W-:Y:S01]  /*7e90*/  IMAD.SHL.U32 R208, R208, 0x10, RZ ;  /* 0x00000010d0d07824 */ /* 0x000fe200078e00ff */
[----:B------:R-:W-:Y:S01]  /*7ea0*/  LDSM.16.MT88.4 R84, [R2+0x4000] ;  /* 0x004000000254783b */ /* 0x000fe20000004200 */
[----:B------:R-:W-:Y:S01]  /*7eb0*/  IMAD.IADD R15, R239, 0x1, R15 ;  /* 0x00000001ef0f7824 */ /* 0x000fe200078e020f */
[CC--:B----4-:R-:W-:Y:S04]  /*7ec0*/  LEA R4, P1, R199.reuse, R234.reuse, 0x2 ;  /* 0x000000eac7047211 */ /* 0x0d0fe800078210ff */
[-C--:B------:R-:W-:Y:S02]  /*7ed0*/  LEA.HI.X.SX32 R5, R199, R235.reuse, 0x2, P1 ;  /* 0x000000ebc7057211 */ /* 0x080fe400008f16ff */
[CC--:B-1----:R-:W-:Y:S03]  /*7ee0*/  LEA R6, P0, R198.reuse, R234.reuse, 0x2 ;  /* 0x000000eac6067211 */ /* 0x0c2fe600078010ff */
[----:B------:R1:W-:Y:S01]  /*7ef0*/  RED.E.ADD.F32.FTZ.RN.STRONG.GPU [R4.64], R90 ;  /* 0x0000005a0400798e */ /* 0x0003e2000c10e784 */
[-C--:B------:R-:W-:Y:S02]  /*7f00*/  LEA.HI.X.SX32 R7, R198, R235.reuse, 0x2, P0 ;  /* 0x000000ebc6077211 */ /* 0x080fe400000f16ff */
[CC--:B--2---:R-:W-:Y:S03]  /*7f10*/  LEA R8, P2, R15.reuse, R234.reuse, 0x2 ;  /* 0x000000ea0f087211 */ /* 0x0c4fe600078410ff */
[----:B------:R2:W-:Y:S01]  /*7f20*/  RED.E.ADD.F32.FTZ.RN.STRONG.GPU [R6.64], R91 ;  /* 0x0000005b0600798e */ /* 0x0005e2000c10e784 */
[-C--:B------:R-:W-:Y:S03]  /*7f30*/  LEA.HI.X.SX32 R9, R15, R235.reuse, 0x2, P2 ;  /* 0x000000eb0f097211 */ /* 0x080fe600010f16ff */
[----:B------:R-:W-:Y:S01]  /*7f40*/  RED.E.ADD.F32.FTZ.RN.STRONG.GPU [R234.64+0x180], R96 ;  /* 0x00018060ea00798e */ /* 0x000fe2000c10e784 */
[----:B------:R-:W-:Y:S03]  /*7f50*/  IADD3 R15, R208, 0x80, RZ ;  /* 0x00000080d00f7810 */ /* 0x000fe60007ffe0ff */
[----:B------:R-:W-:Y:S02]  /*7f60*/  RED.E.ADD.F32.FTZ.RN.STRONG.GPU [R196.64+0x180], R97 ;  /* 0x00018061c400798e */ /* 0x000fe4000c10e784 */
[C---:B------:R-:W-:Y:S02]  /*7f70*/  IMAD.IADD R15, R239.reuse, 0x1, R15 ;  /* 0x00000001ef0f7824 */ /* 0x040fe400078e020f */
[----:B------:R-:W-:Y:S02]  /*7f80*/  LDSM.16.MT88.4 R88, [R2+0x6000] ;  /* 0x006000000258783b */ /* 0x000fe40000004200 */
[C---:B------:R-:W-:Y:S04]  /*7f90*/  IMAD.IADD R15, R239.reuse, 0x1, R15 ;  /* 0x00000001ef0f7824 */ /* 0x040fe800078e020f */
[----:B------:R-:W-:Y:S01]  /*7fa0*/  IMAD.IADD R15, R239, 0x1, R15 ;  /* 0x00000001ef0f7824 */ /* 0x000fe200078e020f */
[CC--:B-1----:R-:W-:Y:S04]  /*7fb0*/  LEA R4, P0, R12.reuse, R234.reuse, 0x2 ;  /* 0x000000ea0c047211 */ /* 0x0c2fe800078010ff */
[-C--:B------:R-:W-:Y:S02]  /*7fc0*/  LEA.HI.X.SX32 R5, R12, R235.reuse, 0x2, P0 ;  /* 0x000000eb0c057211 */ /* 0x080fe400000f16ff */
[----:B------:R-:W4:Y:S01]  /*7fd0*/  LDL R12, [R1+0x30] ;  /* 0x00003000010c7983 */ /* 0x000f220000100800 */
[CC--:B--2---:R-:W-:Y:S02]  /*7fe0*/  LEA R6, P1, R17.reuse, R234.reuse, 0x2 ;  /* 0x000000ea11067211 */ /* 0x0c4fe400078210ff */
[CC--:B------:R-:W-:Y:S01]  /*7ff0*/  LEA R10, P0, R16.reuse, R234.reuse, 0x2 ;  /* 0x000000ea100a7211 */ /* 0x0c0fe200078010ff */
[----:B------:R-:W-:Y:S01]  /*8000*/  RED.E.ADD.F32.FTZ.RN.STRONG.GPU [R4.64], R98 ;  /* 0x000000620400798e */ /* 0x000fe2000c10e784 */
[-C--:B------:R-:W-:Y:S02]  /*8010*/  LEA.HI.X.SX32 R7, R17, R235.reuse, 0x2, P1 ;  /* 0x000000eb11077211 */ /* 0x080fe400008f16ff */
[-C--:B------:R-:W-:Y:S02]  /*8020*/  LEA.HI.X.SX32 R11, R16, R235.reuse, 0x2, P0 ;  /* 0x000000eb100b7211 */ /* 0x080fe400000f16ff */
[C---:B------:R-:W-:Y:S01]  /*8030*/  IADD3 R17, R208.reuse, 0x80, RZ ;  /* 0x00000080d0117810 */ /* 0x040fe20007ffe0ff */
[----:B------:R-:W-:Y:S01]  /*8040*/  RED.E.ADD.F32.FTZ.RN.STRONG.GPU [R6.64], R99 ;  /* 0x000000630600798e */ /* 0x000fe2000c10e784 */
[----:B------:R-:W-:Y:S01]  /*8050*/  IADD3 R16, R208, 0x80, RZ ;  /* 0x00000080d0107810 */ /* 0x000fe20007ffe0ff */
[----:B------:R-:W-:Y:S02]  /*8060*/  IMAD.MOV.U32 R208, RZ, RZ, c[0x0][0x22c] ;  /* 0x00008b00ffd07624 */ /* 0x000fe400078e00ff */
[----:B------:R-:W-:Y:S01]  /*8070*/  RED.E.ADD.F32.FTZ.RN.STRONG.GPU [R10.64], R92 ;  /* 0x0000005c0a00798e */ /* 0x000fe2000c10e784 */
[C---:B------:R-:W-:Y:S02]  /*8080*/  IMAD.IADD R17, R239.reuse, 0x1, R17 ;  /* 0x00000001ef117824 */ /* 0x040fe400078e0211 */
[C---:B------:R-:W-:Y:S01]  /*8090*/  IMAD.IADD R16, R239.reuse, 0x1, R16 ;  /* 0x00000001ef107824 */ /* 0x040fe200078e0210 */
[----:B------:R1:W-:Y:S01]  /*80a0*/  RED.E.ADD.F32.FTZ.RN.STRONG.GPU [R8.64], R93 ;  /* 0x0000005d0800798e */ /* 0x0003e2000c10e784 */
[----:B------:R-:W-:Y:S02]  /*80b0*/  IMAD R208, R208, c[0x0][0x1c0], RZ ;  /* 0x00007000d0d07a24 */ /* 0x000fe400078e02ff */
[----:B------:R-:W-:Y:S01]  /*80c0*/  IMAD.IADD R16, R239, 0x1, R16 ;  /* 0x00000001ef107824 */ /* 0x000fe200078e0210 */
[----:B------:R-:W-:Y:S01]  /*80d0*/  LDSM.16.MT88.4 R96, [R220+0x28800] ;  /* 0x02880000dc60783b */ /* 0x000fe20000004200 */
[----:B------:R-:W-:Y:S01]  /*80e0*/  IMAD.SHL.U32 R208, R208, 0x10, RZ ;  /* 0x00000010d0d07824 */ /* 0x000fe200078e00ff */
[CC--:B-1----:R-:W-:Y:S04]  /*80f0*/  LEA R8, P2, R15.reuse, R234.reuse, 0x2 ;  /* 0x000000ea0f087211 */ /* 0x0c2fe800078410ff */
[-C--:B------:R-:W-:Y:S02]  /*8100*/  LEA.HI.X.SX32 R9, R15, R235.reuse, 0x2, P2 ;  /* 0x000000eb0f097211 */ /* 0x080fe400010f16ff */
[----:B------:R-:W-:Y:S05]  /*8110*/  IADD3 R15, R208, 0xa0, RZ ;  /* 0x000000a0d00f7810 */ /* 0x000fea0007ffe0ff */
[C---:B------:R-:W-:Y:S04]  /*8120*/  IMAD.IADD R15, R239.reuse, 0x1, R15 ;  /* 0x00000001ef0f7824 */ /* 0x040fe800078e020f */
[C---:B------:R-:W-:Y:S04]  /*8130*/  IMAD.IADD R15, R239.reuse, 0x1, R15 ;  /* 0x00000001ef0f7824 */ /* 0x040fe800078e020f */
[----:B------:R-:W-:Y:S01]  /*8140*/  IMAD.IADD R15, R239, 0x1, R15 ;  /* 0x00000001ef0f7824 */ /* 0x000fe200078e020f */
[CC--:B---3--:R-:W-:Y:S04]  /*8150*/  LEA R6, P0, R14.reuse, R234.reuse, 0x2 ;  /* 0x000000ea0e067211 */ /* 0x0c8fe800078010ff */
[-C--:B------:R-:W-:Y:S02]  /*8160*/  LEA.HI.X.SX32 R7, R14, R235.reuse, 0x2, P0 ;  /* 0x000000eb0e077211 */ /* 0x080fe400000f16ff */
[CC--:B------:R-:W-:Y:S01]  /*8170*/  LEA R4, P1, R0.reuse, R234.reuse, 0x2 ;  /* 0x000000ea00047211 */ /* 0x0c0fe200078210ff */
[----:B------:R-:W2:Y:S03]  /*8180*/  LDL R14, [R1+0x10] ;  /* 0x00001000010e7983 */ /* 0x000ea60000100800 */
        /* <DEDUP_REMOVED lines=8> */
[----:B------:R-:W-:Y:S04]  /*8210*/  RED.E.ADD.F32.FTZ.RN.STRONG.GPU [R196.64+0x200], R101 ;  /* 0x00020065c400798e */ /* 0x000fe8000c10e784 */
[----:B------:R-:W-:Y:S01]  /*8220*/  LDSM.16.MT88.4 R92, [R2+0x800] ;  /* 0x00080000025c783b */ /* 0x000fe20000004200 */
[CC--:B-1----:R-:W-:Y:S04]  /*8230*/  LEA R4, P0, R0.reuse, R234.reuse, 0x2 ;  /* 0x000000ea00047211 */ /* 0x0c2fe800078010ff */
[-C--:B------:R-:W-:Y:S02]  /*8240*/  LEA.HI.X.SX32 R5, R0, R235.reuse, 0x2, P0 ;  /* 0x000000eb00057211 */ /* 0x080fe400000f16ff */
[----:B------:R-:W2:Y:S01]  /*8250*/  LDL R0, [R1+0x2c] ;  /* 0x00002c0001007983 */ /* 0x000ea20000100800 */
[CC--:B---3--:R-:W-:Y:S02]  /*8260*/  LEA R6, P1, R17.reuse, R234.reuse, 0x2 ;  /* 0x000000ea11067211 */ /* 0x0c8fe400078210ff */
[CC--:B------:R-:W-:Y:S01]  /*8270*/  LEA R10, P0, R16.reuse, R234.reuse, 0x2 ;  /* 0x000000ea100a7211 */ /* 0x0c0fe200078010ff */
[----:B------:R1:W-:Y:S01]  /*8280*/  RED.E.ADD.F32.FTZ.RN.STRONG.GPU [R4.64], R102 ;  /* 0x000000660400798e */ /* 0x0003e2000c10e784 */
[-C--:B------:R-:W-:Y:S02]  /*8290*/  LEA.HI.X.SX32 R7, R17, R235.reuse, 0x2, P1 ;  /* 0x000000eb11077211 */ /* 0x080fe400008f16ff */
[-C--:B------:R-:W-:Y:S02]  /*82a0*/  LEA.HI.X.SX32 R11, R16, R235.reuse, 0x2, P0 ;  /* 0x000000eb100b7211 */ /* 0x080fe400000f16ff */
[C---:B------:R-:W-:Y:S01]  /*82b0*/  IADD3 R17, R208.reuse, 0xa0, RZ ;  /* 0x000000a0d0117810 */ /* 0x040fe20007ffe0ff */
[----:B------:R4:W-:Y:S01]  /*82c0*/  RED.E.ADD.F32.FTZ.RN.STRONG.GPU [R6.64], R103 ;  /* 0x000000670600798e */ /* 0x0009e2000c10e784 */
        /* <DEDUP_REMOVED lines=12> */
[CC--:B----4-:R-:W-:Y:S01]  /*8390*/  LEA R6, P0, R12.reuse, R234.reuse, 0x2 ;  /* 0x000000ea0c067211 */ /* 0x0d0fe200078010ff */
[----:B------:R-:W4:Y:S03]  /*83a0*/  LDL R13, [R1+0xc] ;  /* 0x00000c00010d7983 */ /* 0x000f260000100800 */
[-C--:B------:R-:W-:Y:S01]  /*83b0*/  LEA.HI.X.SX32 R7, R12, R235.reuse, 0x2, P0 ;  /* 0x000000eb0c077211 */ /* 0x080fe200000f16ff */
[----:B------:R1:W-:Y:S01]  /*83c0*/  RED.E.ADD.F32.FTZ.RN.STRONG.GPU [R4.64], R106 ;  /* 0x0000006a0400798e */ /* 0x0003e2000c10e784 */
[----:B------:R-:W-:Y:S01]  /*83d0*/  IADD3 R12, R211, 0xa0, RZ ;  /* 0x000000a0d30c7810 */ /* 0x000fe20007ffe0ff */
[----:B------:R-:W-:Y:S01]  /*83e0*/  IMAD.MOV.U32 R211, RZ, RZ, c[0x0][0x22c] ;  /* 0x00008b00ffd37624 */ /* 0x000fe200078e00ff */
[-C--:B---3--:R-:W-:Y:S01]  /*83f0*/  LEA R8, P2, R15, R234.reuse, 0x2 ;  /* 0x000000ea0f087211 */ /* 0x088fe200078410ff */
[----:B------:R3:W-:Y:S02]  /*8400*/  RED.E.ADD.F32.FTZ.RN.STRONG.GPU [R6.64], R107 ;  /* 0x0000006b0600798e */ /* 0x0007e4000c10e784 */
[----:B------:R-:W-:Y:S01]  /*8410*/  IMAD R211, R211, c[0x0][0x1c0], RZ ;  /* 0x00007000d3d37a24 */ /* 0x000fe200078e02ff */
[-C--:B------:R-:W-:Y:S01]  /*8420*/  LEA.HI.X.SX32 R9, R15, R235.reuse, 0x2, P2 ;  /* 0x000000eb0f097211 */ /* 0x080fe200010f16ff */
[----:B------:R-:W-:Y:S02]  /*8430*/  RED.E.ADD.F32.FTZ.RN.STRONG.GPU [R234.64+0x280], R112 ;  /* 0x00028070ea00798e */ /* 0x000fe4000c10e784 */
[----:B------:R-:W-:Y:S02]  /*8440*/  IMAD.SHL.U32 R211, R211, 0x10, RZ ;  /* 0x00000010d3d37824 */ /* 0x000fe400078e00ff */
[----:B------:R-:W-:Y:S03]  /*8450*/  RED.E.ADD.F32.FTZ.RN.STRONG.GPU [R196.64+0x280], R113 ;  /* 0x00028071c400798e */ /* 0x000fe6000c10e784 */
[----:B------:R-:W-:Y:S01]  /*8460*/  IADD3 R15, R211, 0xc0, RZ ;  /* 0x000000c0d30f7810 */ /* 0x000fe20007ffe0ff */
[----:B------:R-:W-:Y:S01]  /*8470*/  LDSM.16.MT88.4 R104, [R2+0x4800] ;  /* 0x004800000268783b */ /* 0x000fe20000004200 */
[CC--:B-1----:R-:W-:Y:S04]  /*8480*/  LEA R4, P0, R12.reuse, R234.reuse, 0x2 ;  /* 0x000000ea0c047211 */ /* 0x0c2fe800078010ff */
[-C--:B------:R-:W-:Y:S02]  /*8490*/  LEA.HI.X.SX32 R5, R12, R235.reuse, 0x2, P0 ;  /* 0x000000eb0c057211 */ /* 0x080fe400000f16ff */
[----:B------:R-:W4:Y:S01]  /*84a0*/  LDL R12, [R1+0x28] ;  /* 0x00002800010c7983 */ /* 0x000f220000100800 */
[CC--:B---3--:R-:W-:Y:S02]  /*84b0*/  LEA R6, P1, R17.reuse, R234.reuse, 0x2 ;  /* 0x000000ea11067211 */ /* 0x0c8fe400078210ff */
[CC--:B------:R-:W-:Y:S01]  /*84c0*/  LEA R10, P0, R16.reuse, R234.reuse, 0x2 ;  /* 0x000000ea100a7211 */ /* 0x0c0fe200078010ff */
[----:B------:R2:W-:Y:S01]  /*84d0*/  RED.E.ADD.F32.FTZ.RN.STRONG.GPU [R4.64], R114 ;  /* 0x000000720400798e */ /* 0x0005e2000c10e784 */
[-C--:B------:R-:W-:Y:S02]  /*84e0*/  LEA.HI.X.SX32 R7, R17, R235.reuse, 0x2, P1 ;  /* 0x000000eb11077211 */ /* 0x080fe400008f16ff */
[-C--:B------:R-:W-:Y:S02]  /*84f0*/  LEA.HI.X.SX32 R11, R16, R235.reuse, 0x2, P0 ;  /* 0x000000eb100b7211 */ /* 0x080fe400000f16ff */
[C---:B------:R-:W-:Y:S01]  /*8500*/  IADD3 R17, R208.reuse, 0xc0, RZ ;  /* 0x000000c0d0117810 */ /* 0x040fe20007ffe0ff */
[----:B------:R1:W-:Y:S01]  /*8510*/  RED.E.ADD.F32.FTZ.RN.STRONG.GPU [R6.64], R115 ;  /* 0x000000730600798e */ /* 0x0003e2000c10e784 */
[----:B------:R-:W-:Y:S03]  /*8520*/  IADD3 R16, R208, 0xc0, RZ ;  /* 0x000000c0d0107810 */ /* 0x000fe60007ffe0ff */
[----:B------:R-:W-:Y:S01]  /*8530*/  RED.E.ADD.F32.FTZ.RN.STRONG.GPU [R10.64], R108 ;  /* 0x0000006c0a00798e */ /* 0x000fe2000c10e784 */
[C---:B------:R-:W-:Y:S02]  /*8540*/  IMAD.IADD R17, R239.reuse, 0x1, R17 ;  /* 0x00000001ef117824 */ /* 0x040fe400078e0211 */
[C---:B------:R-:W-:Y:S01]  /*8550*/  IMAD.IADD R16, R239.reuse, 0x1, R16 ;  /* 0x00000001ef107824 */ /* 0x040fe200078e0210 */
[----:B------:R-:W-:Y:S03]  /*8560*/  RED.E.ADD.F32.FTZ.RN.STRONG.GPU [R8.64], R109 ;  /* 0x0000006d0800798e */ /* 0x000fe6000c10e784 */
[----:B------:R-:W-:Y:S01]  /*8570*/  IMAD.IADD R16, R239, 0x1, R16 ;  /* 0x00000001ef107824 */ /* 0x000fe200078e0210 */
[CC--:B--2---:R-:W-:Y:S04]  /*8580*/  LEA R4, P1, R14.reuse, R234.reuse, 0x2 ;  /* 0x000000ea0e047211 */ /* 0x0c4fe800078210ff */
[-C--:B------:R-:W-:Y:S02]  /*8590*/  LEA.HI.X.SX32 R5, R14, R235.reuse, 0x2, P1 ;  /* 0x000000eb0e057211 */ /* 0x080fe400008f16ff */
[----:B------:R-:W2:Y:S04]  /*85a0*/  LDL R14, [R1+0x8] ;  /* 0x00000800010e7983 */ /* 0x000ea80000100800 */
[----:B------:R3:W-:Y:S01]  /*85b0*/  RED.E.ADD.F32.FTZ.RN.STRONG.GPU [R4.64], R110 ;  /* 0x0000006e0400798e */ /* 0x0007e2000c10e784 */
[CC--:B-1----:R-:W-:Y:S04]  /*85c0*/  LEA R6, P0, R0.reuse, R234.reuse, 0x2 ;  /* 0x000000ea00067211 */ /* 0x0c2fe800078010ff */
[-C--:B------:R-:W-:Y:S02]  /*85d0*/  LEA.HI.X.SX32 R7, R0, R235.reuse, 0x2, P0 ;  /* 0x000000eb00077211 */ /* 0x080fe400000f16ff */
[----:B------:R-:W2:Y:S01]  /*85e0*/  LDL R0, [R1+0x24] ;  /* 0x0000240001007983 */ /* 0x000ea20000100800 */
[CC--:B---3--:R-:W-:Y:S03]  /*85f0*/  LEA R4, P0, R15.reuse, R234.reuse, 0x2 ;  /* 0x000000ea0f047211 */ /* 0x0c8fe600078010ff */
[----:B------:R1:W-:Y:S01]  /*8600*/  RED.E.ADD.F32.FTZ.RN.STRONG.GPU [R6.64], R111 ;  /* 0x0000006f0600798e */ /* 0x0003e2000c10e784 */
[-C--:B------:R-:W-:Y:S02]  /*8610*/  LEA.HI.X.SX32 R5, R15, R235.reuse, 0x2, P0 ;  /* 0x000000eb0f057211 */ /* 0x080fe400000f16ff */
[----:B------:R-:W-:Y:S01]  /*8620*/  IADD3 R15, R208, 0xc0, RZ ;  /* 0x000000c0d00f7810 */ /* 0x000fe20007ffe0ff */
[----:B------:R-:W-:Y:S01]  /*8630*/  RED.E.ADD.F32.FTZ.RN.STRONG.GPU [R234.64+0x300], R116 ;  /* 0x00030074ea00798e */ /* 0x000fe2000c10e784 */
[CC--:B------:R-:W-:Y:S01]  /*8640*/  LEA R10, P0, R16.reuse, R234.reuse, 0x2 ;  /* 0x000000ea100a7211 */ /* 0x0c0fe200078010ff */
[----:B------:R-:W-:Y:S02]  /*8650*/  IMAD.MOV.U32 R208, RZ, RZ, c[0x0][0x22c] ;  /* 0x00008b00ffd07624 */ /* 0x000fe400078e00ff */
[----:B------:R-:W-:Y:S01]  /*8660*/  RED.E.ADD.F32.FTZ.RN.STRONG.GPU [R196.64+0x300], R117 ;  /* 0x00030075c400798e */ /* 0x000fe2000c10e784 */
[C---:B------:R-:W-:Y:S01]  /*8670*/  IMAD.IADD R15, R239.reuse, 0x1, R15 ;  /* 0x00000001ef0f7824 */ /* 0x040fe200078e020f */
[-C--:B------:R-:W-:Y:S01]  /*8680*/  LEA.HI.X.SX32 R11, R16, R235.reuse, 0x2, P0 ;  /* 0x000000eb100b7211 */ /* 0x080fe200000f16ff */
[----:B------:R-:W-:Y:S01]  /*8690*/  IMAD R208, R208, c[0x0][0x1c0], RZ ;  /* 0x00007000d0d07a24 */ /* 0x000fe200078e02ff */
[----:B------:R4:W-:Y:S01]  /*86a0*/  RED.E.ADD.F32.FTZ.RN.STRONG.GPU [R4.64], R118 ;  /* 0x000000760400798e */ /* 0x0009e2000c10e784 */
[----:B------:R-:W-:Y:S01]  /*86b0*/  IMAD.IADD R15, R239, 0x1, R15 ;  /* 0x00000001ef0f7824 */ /* 0x000fe200078e020f */
[----:B------:R-:W-:Y:S01]  /*86c0*/  IADD3 R16, R209, 0xe0, RZ ;  /* 0x000000e0d1107810 */ /* 0x000fe20007ffe0ff */
[----:B------:R-:W-:Y:S01]  /*86d0*/  IMAD.SHL.U32 R208, R208, 0x10, RZ ;  /* 0x00000010d0d07824 */ /* 0x000fe200078e00ff */
[----:B------:R-:W-:Y:S01]  /*86e0*/  LDSM.16.MT88.4 R108, [R2+0x6800] ;  /* 0x00680000026c783b */ /* 0x000fe20000004200 */
[C---:B------:R-:W-:Y:S02]  /*86f0*/  IMAD.IADD R15, R239.reuse, 0x1, R15 ;  /* 0x00000001ef0f7824 */ /* 0x040fe400078e020f */
[----:B------:R-:W-:Y:S03]  /*8700*/  IMAD.IADD R16, R239, 0x1, R16 ;  /* 0x00000001ef107824 */ /* 0x000fe600078e0210 */
[-C--:B------:R-:W-:Y:S01]  /*8710*/  LEA R8, P2, R15, R234.reuse, 0x2 ;  /* 0x000000ea0f087211 */ /* 0x080fe200078410ff */
[----:B------:R-:W-:Y:S03]  /*8720*/  IMAD.IADD R16, R239, 0x1, R16 ;  /* 0x00000001ef107824 */ /* 0x000fe600078e0210 */
[-C--:B------:R-:W-:Y:S02]  /*8730*/  LEA.HI.X.SX32 R9, R15, R235.reuse, 0x2, P2 ;  /* 0x000000eb0f097211 */ /* 0x080fe400010f16ff */
[CC--:B-1----:R-:W-:Y:S02]  /*8740*/  LEA R6, P1, R17.reuse, R234.reuse, 0x2 ;  /* 0x000000ea11067211 */ /* 0x0c2fe400078210ff */
[----:B------:R-:W-:Y:S02]  /*8750*/  IADD3 R15, R208, 0xe0, RZ ;  /* 0x000000e0d00f7810 */ /* 0x000fe40007ffe0ff */
[-C--:B------:R-:W-:Y:S02]  /*8760*/  LEA.HI.X.SX32 R7, R17, R235.reuse, 0x2, P1 ;  /* 0x000000eb11077211 */ /* 0x080fe400008f16ff */
[----:B------:R-:W-:Y:S03]  /*8770*/  IADD3 R17, R209, 0xe0, RZ ;  /* 0x000000e0d1117810 */ /* 0x000fe60007ffe0ff */
[----:B------:R1:W-:Y:S01]  /*8780*/  RED.E.ADD.F32.FTZ.RN.STRONG.GPU [R6.64], R119 ;  /* 0x000000770600798e */ /* 0x0003e2000c10e784 */
[-C--:B----4-:R-:W-:Y:S01]  /*8790*/  LEA R4, P1, R13, R234.reuse, 0x2 ;  /* 0x000000ea0d047211 */ /* 0x090fe200078210ff */
[----:B------:R-:W-:Y:S02]  /*87a0*/  IMAD.IADD R17, R239, 0x1, R17 ;  /* 0x00000001ef117824 */ /* 0x000fe400078e0211 */
[----:B------:R3:W-:Y:S01]  /*87b0*/  RED.E.ADD.F32.FTZ.RN.STRONG.GPU [R10.64], R120 ;  /* 0x000000780a00798e */ /* 0x0007e2000c10e784 */
[-C--:B------:R-:W-:Y:S03]  /*87c0*/  LEA.HI.X.SX32 R5, R13, R235.reuse, 0x2, P1 ;  /* 0x000000eb0d057211 */ /* 0x080fe600008f16ff */
[----:B------:R-:W-:Y:S04]  /*87d0*/  RED.E.ADD.F32.FTZ.RN.STRONG.GPU [R8.64], R121 ;  /* 0x000000790800798e */ /* 0x000fe8000c10e784 */
[----:B------:R4:W-:Y:S01]  /*87e0*/  RED.E.ADD.F32.FTZ.RN.STRONG.GPU [R4.64], R122 ;  /* 0x0000007a0400798e */ /* 0x0009e2000c10e784 */
[-C--:B-1----:R-:W-:Y:S02]  /*87f0*/  LEA R6, P0, R12, R234.reuse, 0x2 ;  /* 0x000000ea0c067211 */ /* 0x082fe400078010ff */
[-C--:B---3--:R-:W-:Y:S02]  /*8800*/  LEA R10, P3, R16, R234.reuse, 0x2 ;  /* 0x000000ea100a7211 */ /* 0x088fe400078610ff */
[-C--:B------:R-:W-:Y:S02]  /*8810*/  LEA.HI.X.SX32 R7, R12, R235.reuse, 0x2, P0 ;  /* 0x000000eb0c077211 */ /* 0x080fe400000f16ff */
[-C--:B------:R-:W-:Y:S02]  /*8820*/  LEA R12, P0, R17, R234.reuse, 0x2 ;  /* 0x000000ea110c7211 */ /* 0x080fe400078010ff */
[-C--:B------:R-:W-:Y:S01]  /*8830*/  LEA.HI.X.SX32 R11, R16, R235.reuse, 0x2, P3 ;  /* 0x000000eb100b7211 */ /* 0x080fe200018f16ff */
[----:B------:R2:W-:Y:S01]  /*8840*/  RED.E.ADD.F32.FTZ.RN.STRONG.GPU [R6.64], R123 ;  /* 0x0000007b0600798e */ /* 0x0005e2000c10e784 */
[-C--:B----4-:R-:W-:Y:S02]  /*8850*/  LEA R4, P1, R15, R234.reuse, 0x2 ;  /* 0x000000ea0f047211 */ /* 0x090fe400078210ff */
[-C--:B------:R-:W-:Y:S01]  /*8860*/  LEA.HI.X.SX32 R13, R17, R235.reuse, 0x2, P0 ;  /* 0x000000eb110d7211 */ /* 0x080fe200000f16ff */
[----:B------:R-:W-:Y:S01]  /*8870*/  RED.E.ADD.F32.FTZ.RN.STRONG.GPU [R234.64+0x380], R128 ;  /* 0x00038080ea00798e */ /* 0x000fe2000c10e784 */
[-C--:B------:R-:W-:Y:S02]  /*8880*/  LEA.HI.X.SX32 R5, R15, R235.reuse, 0x2, P1 ;  /* 0x000000eb0f057211 */ /* 0x080fe400008f16ff */
[----:B------:R-:W-:Y:S01]  /*8890*/  IADD3 R15, R209, 0xe0, RZ ;  /* 0x000000e0d10f7810 */ /* 0x000fe20007ffe0ff */
[----:B------:R-:W-:Y:S04]  /*88a0*/  RED.E.ADD.F32.FTZ.RN.STRONG.GPU [R196.64+0x380], R129 ;  /* 0x00038081c400798e */ /* 0x000fe8000c10e784 */
[----:B------:R1:W-:Y:S01]  /*88b0*/  RED.E.ADD.F32.FTZ.RN.STRONG.GPU [R4.64], R130 ;  /* 0x000000820400798e */ /* 0x0003e2000c10e784 */
[C---:B------:R-:W-:Y:S03]  /*88c0*/  IMAD.IADD R15, R239.reuse, 0x1, R15 ;  /* 0x00000001ef0f7824 */ /* 0x040fe600078e020f */
[----:B------:R-:W-:Y:S01]  /*88d0*/  RED.E.ADD.F32.FTZ.RN.STRONG.GPU [R12.64], R131 ;  /* 0x000000830c00798e */ /* 0x000fe2000c10e784 */
[C---:B------:R-:W-:Y:S03]  /*88e0*/  IMAD.IADD R15, R239.reuse, 0x1, R15 ;  /* 0x00000001ef0f7824 */ /* 0x040fe600078e020f */
[----:B------:R-:W-:Y:S01]  /*88f0*/  RED.E.ADD.F32.FTZ.RN.STRONG.GPU [R10.64], R124 ;  /* 0x0000007c0a00798e */ /* 0x000fe2000c10e784 */
[----:B------:R-:W-:Y:S03]  /*8900*/  IMAD.IADD R15, R239, 0x1, R15 ;  /* 0x00000001ef0f7824 */ /* 0x000fe600078e020f */
[----:B------:R-:W-:Y:S02]  /*8910*/  LDSM.16.MT88.4 R16, [R2+0x2000] ;  /* 0x002000000210783b */ /* 0x000fe40000004200 */
[CC--:B------:R-:W-:Y:S04]  /*8920*/  LEA R8, P2, R15.reuse, R234.reuse, 0x2 ;  /* 0x000000ea0f087211 */ /* 0x0c0fe800078410ff */
[-C--:B------:R-:W-:Y:S05]  /*8930*/  LEA.HI.X.SX32 R9, R15, R235.reuse, 0x2, P2 ;  /* 0x000000eb0f097211 */ /* 0x080fea00010f16ff */
[----:B------:R-:W-:Y:S04]  /*8940*/  RED.E.ADD.F32.FTZ.RN.STRONG.GPU [R8.64], R125 ;  /* 0x0000007d0800798e */ /* 0x000fe8000c10e784 */
[----:B------:R-:W-:Y:S01]  /*8950*/  LDSM.16.MT88.4 R8, [R2] ;  /* 0x000000000208783b */ /* 0x000fe20000004200 */
[CC--:B--2---:R-:W-:Y:S04]  /*8960*/  LEA R6, P1, R14.reuse, R234.reuse, 0x2 ;  /* 0x000000ea0e067211 */ /* 0x0c4fe800078210ff */
[-C--:B------:R-:W-:Y:S02]  /*8970*/  LEA.HI.X.SX32 R7, R14, R235.reuse, 0x2, P1 ;  /* 0x000000eb0e077211 */ /* 0x080fe400008f16ff */
[----:B------:R-:W-:Y:S01]  /*8980*/  LDSM.16.MT88.4 R12, [R220+0x28000] ;  /* 0x02800000dc0c783b */ /* 0x000fe20000004200 */
[----:B------:R-:W-:Y:S01]  /*8990*/  ISETP.LT.AND P1, PT, RZ, UR7, PT ;  /* 0x00000007ff007c0c */ /* 0x000fe2000bf21270 */
[----:B------:R-:W-:Y:S02]  /*89a0*/  UMOV UR7, UR14 ;  /* 0x0000000e00077c82 */ /* 0x000fe40008000000 */
[----:B------:R-:W-:Y:S01]  /*89b0*/  RED.E.ADD.F32.FTZ.RN.STRONG.GPU [R6.64], R126 ;  /* 0x0000007e0600798e */ /* 0x000fe2000c10e784 */
[C---:B-1----:R-:W-:Y:S04]  /*89c0*/  LEA R4, P0, R0.reuse, R234, 0x2 ;  /* 0x000000ea00047211 */ /* 0x042fe800078010ff */
[----:B------:R-:W-:Y:S02]  /*89d0*/  LEA.HI.X.SX32 R5, R0, R235, 0x2, P0 ;  /* 0x000000eb00057211 */ /* 0x000fe400000f16ff */
[----:B------:R-:W-:Y:S01]  /*89e0*/  PLOP3.LUT P0, PT, PT, PT, UP3, 0x80, 0x0 ;  /* 0x000000000000781c */ /* 0x000fe20003f0f038 */
[----:B------:R-:W-:Y:S01]  /*89f0*/  @UP5 UIADD3 UR12, UP3, UR12, -0x100, URZ ;  /* 0xffffff000c0c5890 */ /* 0x000fe2000ff7e03f */
[C---:B------:R-:W-:Y:S01]  /*8a00*/  IADD3 R0, R2.reuse, -0x8000, RZ ;  /* 0xffff800002007810 */ /* 0x040fe20007ffe0ff */
[----:B------:R-:W-:Y:S02]  /*8a10*/  RED.E.ADD.F32.FTZ.RN.STRONG.GPU [R4.64], R127 ;  /* 0x0000007f0400798e */ /* 0x000fe4000c10e784 */
[----:B------:R-:W-:Y:S02]  /*8a20*/  @UP5 UIADD3.X UR11, UR11, -0x1, URZ, UP3, !UPT ;  /* 0xffffffff0b0b5890 */ /* 0x000fe40009ffe43f */
[----:B------:R-:W1:Y:S06]  /*8a30*/  LDSM.16.MT88.4 R4, [R221+0x28000] ;  /* 0x02800000dd04783b */ /* 0x000e6c0000004200 */
[----:B------:R-:W-:Y:S01]  /*8a40*/  @P0 IADD3 R0, R2, 0x8000, RZ ;  /* 0x0000800002000810 */ /* 0x000fe20007ffe0ff */
        /* <DEDUP_REMOVED lines=42> */
[----:B------:R-:W4:Y:S04]  /*8cf0*/  LDSM.16.MT88.4 R8, [R221+0x29800] ;  /* 0x02980000dd08783b */ /* 0x000f280000004200 */
[----:B------:R-:W1:Y:S03]  /*8d00*/  LDSM.16.MT88.4 R108, [R2+0x5800] ;  /* 0x00580000026c783b */ /* 0x000e660000004200 */
[-C--:B--2---:R-:W-:Y:S08]  /*8d10*/  HMMA.16816.F32 R132, R4, R12.reuse, R132 ;  /* 0x0000000c0484723c */ /* 0x084ff00000001884 */
[C---:B------:R-:W-:Y:S08]  /*8d20*/  HMMA.16816.F32 R136, R16.reuse, R12, R136 ;  /* 0x0000000c1088723c */ /* 0x040ff00000001888 */
[-C--:B------:R-:W-:Y:S08]  /*8d30*/  HMMA.16816.F32 R140, R16, R14.reuse, R140 ;  /* 0x0000000e108c723c */ /* 0x080ff0000000188c */
[C---:B------:R-:W-:Y:S01]  /*8d40*/  HMMA.16816.F32 R144, R4.reuse, R14, R144 ;  /* 0x0000000e0490723c */ /* 0x040fe20000001890 */
[----:B------:R2:W1:Y:S07]  /*8d50*/  LDSM.16.MT88.4 R12, [R2+0x7800] ;  /* 0x00780000020c783b */ /* 0x00046e0000004200 */
[-C--:B------:R-:W-:Y:S08]  /*8d60*/  HMMA.16816.F32 R148, R4, R84.reuse, R148 ;  /* 0x000000540494723c */ /* 0x080ff00000001894 */
[C---:B------:R-:W-:Y:S08]  /*8d70*/  HMMA.16816.F32 R152, R16.reuse, R84, R152 ;  /* 0x000000541098723c */ /* 0x040ff00000001898 */
[-C--:B------:R-:W-:Y:S04]  /*8d80*/  HMMA.16816.F32 R156, R16, R86.reuse, R156 ;  /* 0x00000056109c723c */ /* 0x080fe8000000189c */
[----:B--2---:R-:W-:Y:S04]  /*8d90*/  IMAD.MOV.U32 R2, RZ, RZ, R0 ;  /* 0x000000ffff027224 */ /* 0x004fe800078e0000 */
        /* <DEDUP_REMOVED lines=24> */
[----:B------:R-:W-:Y:S01]  /*8f20*/  HMMA.16816.F32 R192, R8, R14, R192 ;  /* 0x0000000e08c0723c */ /* 0x000fe200000018c0 */
[----:B------:R-:W-:-:S07]  /*8f30*/  @P1 BRA `(.L_x_660) ;  /* 0xffffb70000001947 */ /* 0x000fce000383ffff */
[----:B------:R-:W2:Y:S04]  /*8f40*/  LDL R113, [R1+0x48] ;  /* 0x0000480001717983 */ /* 0x000ea80000100800 */
[----:B------:R-:W3:Y:S01]  /*8f50*/  LDL R112, [R1+0x4c] ;  /* 0x00004c0001707983 */ /* 0x000ee20000100800 */
        /* <DEDUP_REMOVED lines=129> */
[----:B------:R-:W-:-:S02]  /*9770*/  F2FP.PACK_AB R2, R2, R188 ;  /* 0x000000bc0202723e */ /* 0x000fc400000000ff */
[----:B------:R-:W-:Y:S02]  /*9780*/  PLOP3.LUT P0, PT, PT, PT, UP0, 0x80, 0x0 ;  /* 0x000000000000781c */ /* 0x000fe40003f0f008 */
[----:B------:R-:W-:Y:S01]  /*9790*/  F2FP.PACK_AB R0, R0, R190 ;  /* 0x000000be0000723e */ /* 0x000fe200000000ff */
[----:B------:R-:W-:-:S04]  /*97a0*/  @UP0 UIADD3 UR7, UR17, UR25, URZ ;  /* 0x0000001911070290 */ /* 0x000fc8000fffe03f */
[----:B------:R-:W-:-:S04]  /*97b0*/  @UP0 UIMAD.WIDE.U32 UR8, UR7, UR10, URZ ;  /* 0x0000000a070802a5 */ /* 0x000fc8000f8e003f */
[----:B------:R-:W-:-:S03]  /*97c0*/  @UP0 UIMAD UR15, UR7, UR11, UR9 ;  /* 0x0000000b070f02a4 */ /* 0x000fc6000f8e0209 */
[----:B------:R-:W-:Y:S01]  /*97d0*/  @UP0 UMOV UR14, UR8 ;  /* 0x00000008000e0c82 */ /* 0x000fe20008000000 */
[----:B--2---:R1:W-:Y:S04]  /*97e0*/  STS [R113], R33 ;  /* 0x0000002171007388 */ /* 0x0043e80000000800 */
[----:B------:R1:W-:Y:S04]  /*97f0*/  STS [R113+0x400], R32 ;  /* 0x0004002071007388 */ /* 0x0003e80000000800 */
[----:B---3--:R1:W-:Y:S04]  /*9800*/  STS [R112], R29 ;  /* 0x0000001d70007388 */ /* 0x0083e80000000800 */
        /* <DEDUP_REMOVED lines=74> */
.L_x_661:
        /* <DEDUP_REMOVED lines=18> */
.L_x_662:
[----:B-1----:R-:W2:Y:S01]  /*9dd0*/  LDL R0, [R1+0x54] ;  /* 0x0000540001007983 */ /* 0x002ea20000100800 */
[----:B------:R-:W-:Y:S01]  /*9de0*/  USHF.L.U32 UR7, UR20, 0x6, URZ ;  /* 0x0000000614077899 */ /* 0x000fe2000800063f */
[--C-:B------:R-:W-:Y:S01]  /*9df0*/  SHF.R.S32.HI R7, RZ, 0x1f, R240.reuse ;  /* 0x0000001fff077819 */ /* 0x100fe200000114f0 */
[----:B------:R-:W-:Y:S01]  /*9e00*/  ULDC.64 UR8, c[0x0][0x3a0] ;  /* 0x0000e80000087ab9 */ /* 0x000fe20000000a00 */
[----:B------:R-:W1:Y:S01]  /*9e10*/  S2R R9, SR_TID.X ;  /* 0x0000000000097919 */ /* 0x000e620000002100 */
[----:B------:R-:W-:Y:S01]  /*9e20*/  USHF.R.S32.HI UR10, URZ, 0x1f, UR7 ;  /* 0x0000001f3f0a7899 */ /* 0x000fe20008011407 */
[----:B------:R-:W-:Y:S01]  /*9e30*/  IMAD.MOV.U32 R6, RZ, RZ, R240 ;  /* 0x000000ffff067224 */ /* 0x000fe200078e00f0 */
[----:B------:R-:W-:Y:S01]  /*9e40*/  UIMAD UR6, UR20, -0x40, UR6 ;  /* 0xffffffc0140678a4 */ /* 0x000fe2000f8e0206 */
[----:B------:R-:W-:Y:S01]  /*9e50*/  IMAD.U32 R32, RZ, RZ, UR7 ;  /* 0x00000007ff207e24 */ /* 0x000fe2000f8e00ff */
[----:B------:R-:W-:Y:S01]  /*9e60*/  UIMAD UR8, UR10, UR8, URZ ;  /* 0x000000080a0872a4 */ /* 0x000fe2000f8e023f */
[----:B------:R-:W-:Y:S01]  /*9e70*/  BSSY B0, `(.L_x_663) ;  /* 0x0000037000007945 */ /* 0x000fe20003800000 */
[----:B------:R-:W-:Y:S01]  /*9e80*/  IADD3 R30, R240, 0x40, RZ ;  /* 0x00000040f01e7810 */ /* 0x000fe20007ffe0ff */
[----:B------:R-:W-:Y:S01]  /*9e90*/  IMAD.WIDE.U32 R4, R32, c[0x0][0x3a0], R6 ;  /* 0x0000e80020047a25 */ /* 0x000fe200078e0006 */
[----:B------:R-:W-:Y:S01]  /*9ea0*/  UIMAD UR8, UR7, UR9, UR8 ;  /* 0x00000009070872a4 */ /* 0x000fe2000f8e0208 */
[----:B------:R-:W-:-:S02]  /*9eb0*/  IADD3 R29, R240, 0x80, RZ ;  /* 0x00000080f01d7810 */ /* 0x000fc40007ffe0ff */
[----:B------:R-:W-:Y:S01]  /*9ec0*/  IADD3 R31, R240, 0xc0, RZ ;  /* 0x000000c0f01f7810 */ /* 0x000fe20007ffe0ff */
[----:B------:R-:W-:Y:S01]  /*9ed0*/  BAR.SYNC.DEFER_BLOCKING 0x0 ;  /* 0x0000000000007b1d */ /* 0x000fe20000010000 */
[----:B------:R-:W-:Y:S01]  /*9ee0*/  IADD3 R4, P0, R4, UR14, RZ ;  /* 0x0000000e04047c10 */ /* 0x000fe2000ff1e0ff */
[----:B------:R-:W-:-:S04]  /*9ef0*/  IMAD.U32 R8, RZ, RZ, UR8 ;  /* 0x00000008ff087e24 */ /* 0x000fc8000f8e00ff */
[----:B------:R-:W-:Y:S01]  /*9f00*/  ULDC.64 UR8, c[0x0][0x3b8] ;  /* 0x0000ee0000087ab9 */ /* 0x000fe20000000a00 */
[----:B------:R-:W-:Y:S01]  /*9f10*/  IADD3.X R5, R5, UR15, R8, P0, !PT ;  /* 0x0000000f05057c10 */ /* 0x000fe200087fe408 */
[----:B------:R-:W-:Y:S01]  /*9f20*/  UIMAD UR8, UR59, UR8, URZ ;  /* 0x000000083b0872a4 */ /* 0x000fe2000f8e023f */
[----:B------:R-:W-:-:S03]  /*9f30*/  IMAD.U32 R8, RZ, RZ, UR35 ;  /* 0x00000023ff087e24 */ /* 0x000fc6000f8e00ff */
[----:B------:R-:W-:Y:S01]  /*9f40*/  UIMAD UR8, UR35, UR9, UR8 ;  /* 0x00000009230872a4 */ /* 0x000fe2000f8e0208 */
[----:B--2---:R-:W-:Y:S01]  /*9f50*/  IMAD.SHL.U32 R2, R0, 0x2, RZ ;  /* 0x0000000200027824 */ /* 0x004fe200078e00ff */
[----:B-1----:R-:W-:-:S04]  /*9f60*/  SHF.R.S32.HI R0, RZ, 0x1f, R9 ;  /* 0x0000001fff007819 */ /* 0x002fc80000011409 */
[----:B------:R1:W2:Y:S01]  /*9f70*/  LDS.128 R48, [R2+0x19000] ;  /* 0x0190000002307984 */ /* 0x0002a20000000c00 */
[----:B------:R-:W-:Y:S01]  /*9f80*/  LEA.HI R0, R0, R9, RZ, 0x3 ;  /* 0x0000000900007211 */ /* 0x000fe200078f18ff */
[----:B------:R-:W-:Y:S02]  /*9f90*/  IMAD.WIDE.U32 R8, R8, c[0x0][0x3b8], R4 ;  /* 0x0000ee0008087a25 */ /* 0x000fe400078e0004 */
[----:B------:R1:W3:Y:S01]  /*9fa0*/  LDS.128 R44, [R2+0x1b000] ;  /* 0x01b00000022c7984 */ /* 0x0002e20000000c00 */
[----:B------:R-:W-:Y:S02]  /*9fb0*/  SHF.R.S32.HI R0, RZ, 0x3, R0 ;  /* 0x00000003ff007819 */ /* 0x000fe40000011400 */
[----:B------:R-:W-:Y:S01]  /*9fc0*/  IADD3 R28, R9, UR8, RZ ;  /* 0x00000008091c7c10 */ /* 0x000fe2000fffe0ff */
[----:B------:R1:W4:Y:S01]  /*9fd0*/  LDS.128 R40, [R2+0x1d000] ;  /* 0x01d0000002287984 */ /* 0x0003220000000c00 */
[----:B------:R-:W-:Y:S02]  /*9fe0*/  ISETP.GE.AND P5, PT, R0, UR6, PT ;  /* 0x0000000600007c0c */ /* 0x000fe4000bfa6270 */
[----:B------:R-:W-:Y:S01]  /*9ff0*/  SHF.R.S32.HI R33, RZ, 0x1f, R0 ;  /* 0x0000001fff217819 */ /* 0x000fe20000011400 */
        /* <DEDUP_REMOVED lines=16> */
[----:B------:R-:W-:-:S02]  /*a100*/  ISETP.GE.AND P2, PT, R29, c[0x0][0x220], PT ;  /* 0x000088001d007a0c */ /* 0x000fc40003f46270 */
[----:B------:R-:W-:Y:S01]  /*a110*/  IMAD.WIDE.U32 R10, R0, c[0x0][0x3a0], R4 ;  /* 0x0000e800000a7a25 */ /* 0x000fe200078e0004 */
[----:B------:R-:W-:Y:S01]  /*a120*/  LDS.128 R12, [R2+0x1e000] ;  /* 0x01e00000020c7984 */ /* 0x000fe20000000c00 */
[----:B------:R-:W-:-:S03]  /*a130*/  ISETP.GE.AND P1, PT, R31, c[0x0][0x220], PT ;  /* 0x000088001f007a0c */ /* 0x000fc60003f26270 */
[----:B------:R4:W1:Y:S01]  /*a140*/  @!P4 LDS.128 R16, [R2+0x18000] ;  /* 0x018000000210c984 */ /* 0x0008620000000c00 */
[----:B------:R-:W-:Y:S01]  /*a150*/  LEA R4, P0, R10, c[0x0][0x340], 0x1 ;  /* 0x0000d0000a047a11 */ /* 0x000fe200078008ff */
[----:B-1--4-:R-:W-:-:S04]  /*a160*/  IMAD R2, R33, c[0x0][0x3a0], RZ ;  /* 0x0000e80021027a24 */ /* 0x012fc800078e02ff */
[----:B------:R-:W-:-:S04]  /*a170*/  IMAD R2, R0, c[0x0][0x3a4], R2 ;  /* 0x0000e90000027a24 */ /* 0x000fc800078e0202 */
[----:B------:R-:W-:-:S05]  /*a180*/  IMAD.IADD R2, R11, 0x1, R2 ;  /* 0x000000010b027824 */ /* 0x000fca00078e0202 */
[----:B------:R-:W-:-:S05]  /*a190*/  LEA.HI.X R5, R10, c[0x0][0x344], R2, 0x1, P0 ;  /* 0x0000d1000a057a11 */ /* 0x000fca00000f0c02 */
[----:B--2---:R1:W-:Y:S04]  /*a1a0*/  @!P3 STG.E.128 [R4.64+0x80], R24 ;  /* 0x000080180400b986 */ /* 0x0043e8000c101d04 */
[----:B---3--:R1:W-:Y:S04]  /*a1b0*/  @!P2 STG.E.128 [R4.64+0x100], R20 ;  /* 0x000100140400a986 */ /* 0x0083e8000c101d04 */
[----:B------:R1:W-:Y:S04]  /*a1c0*/  @!P4 STG.E.128 [R4.64], R16 ;  /* 0x000000100400c986 */ /* 0x0003e8000c101d04 */
[----:B------:R1:W-:Y:S02]  /*a1d0*/  @!P1 STG.E.128 [R4.64+0x180], R12 ;  /* 0x0001800c04009986 */ /* 0x0003e4000c101d04 */
.L_x_664:
[----:B--23--:R-:W-:Y:S05]  /*a1e0*/  BSYNC B0 ;  /* 0x0000000000007941 */ /* 0x00cfea0003800000 */
.L_x_663:
        /* <DEDUP_REMOVED lines=9> */
[----:B------:R-:W-:Y:S02]  /*a280*/  ISETP.GE.AND P1, PT, R29, c[0x0][0x220], PT ;  /* 0x000088001d007a0c */ /* 0x000fe40003f26270 */
[----:B------:R-:W-:Y:S01]  /*a290*/  ISETP.GE.AND P0, PT, R31, c[0x0][0x220], PT ;  /* 0x000088001f007a0c */ /* 0x000fe20003f06270 */
[----:B------:R-:W-:Y:S02]  /*a2a0*/  IMAD R9, R4, c[0x0][0x3a0], RZ ;  /* 0x0000e80004097a24 */ /* 0x000fe400078e02ff */
[----:B------:R-:W-:-:S04]  /*a2b0*/  IMAD.MOV.U32 R4, RZ, RZ, R8 ;  /* 0x000000ffff047224 */ /* 0x000fc800078e0008 */
[----:B------:R-:W-:-:S04]  /*a2c0*/  IMAD.WIDE.U32 R10, R2, c[0x0][0x3a0], R4 ;  /* 0x0000e800020a7a25 */ /* 0x000fc800078e0004 */
[----:B------:R-:W-:Y:S01]  /*a2d0*/  IMAD R2, R2, c[0x0][0x3a4], R9 ;  /* 0x0000e90002027a24 */ /* 0x000fe200078e0209 */
[----:B------:R-:W-:-:S03]  /*a2e0*/  LEA R4, P6, R10, c[0x0][0x340], 0x1 ;  /* 0x0000d0000a047a11 */ /* 0x000fc600078c08ff */
[----:B------:R-:W-:-:S05]  /*a2f0*/  IMAD.IADD R2, R11, 0x1, R2 ;  /* 0x000000010b027824 */ /* 0x000fca00078e0202 */
[----:B------:R-:W-:-:S05]  /*a300*/  LEA.HI.X R5, R10, c[0x0][0x344], R2, 0x1, P6 ;  /* 0x0000d1000a057a11 */ /* 0x000fca00030f0c02 */
[----:B------:R1:W-:Y:S04]  /*a310*/  @!P3 STG.E.128 [R4.64], R48 ;  /* 0x000000300400b986 */ /* 0x0003e8000c101d04 */
[----:B------:R1:W-:Y:S04]  /*a320*/  @!P2 STG.E.128 [R4.64+0x80], R44 ;  /* 0x0000802c0400a986 */ /* 0x0003e8000c101d04 */
[----:B----4-:R1:W-:Y:S04]  /*a330*/  @!P1 STG.E.128 [R4.64+0x100], R40 ;  /* 0x0001002804009986 */ /* 0x0103e8000c101d04 */
[----:B------:R1:W-:Y:S02]  /*a340*/  @!P0 STG.E.128 [R4.64+0x180], R36 ;  /* 0x0001802404008986 */ /* 0x0003e4000c101d04 */
.L_x_666:
[----:B------:R-:W-:Y:S05]  /*a350*/  BSYNC B0 ;  /* 0x0000000000007941 */ /* 0x000fea0003800000 */
.L_x_665:
[----:B------:R-:W-:Y:S01]  /*a360*/  ULDC.64 UR8, c[0x0][0x3a8] ;  /* 0x0000ea0000087ab9 */ /* 0x000fe20000000a00 */
[----:B------:R-:W-:Y:S01]  /*a370*/  IMAD.WIDE.U32 R6, R32, c[0x0][0x3a8], R6 ;  /* 0x0000ea0020067a25 */ /* 0x000fe200078e0006 */
        /* <DEDUP_REMOVED lines=13> */
[----:B-1----:R-:W-:Y:S01]  /*a450*/  IMAD.MOV.U32 R4, RZ, RZ, R6 ;  /* 0x000000ffff047224 */ /* 0x002fe200078e0006 */
        /* <DEDUP_REMOVED lines=11> */
[----:B------:R1:W-:Y:S04]  /*a510*/  @!P3 STG.E.128 [R4.64], R64 ;  /* 0x000000400400b986 */ /* 0x0003e8000c101d04 */
[----:B------:R1:W-:Y:S04]  /*a520*/  @!P2 STG.E.128 [R4.64+0x80], R60 ;  /* 0x0000803c0400a986 */ /* 0x0003e8000c101d04 */
[----:B------:R1:W-:Y:S04]  /*a530*/  @!P1 STG.E.128 [R4.64+0x100], R56 ;  /* 0x0001003804009986 */ /* 0x0003e8000c101d04 */
[----:B------:R1:W-:Y:S02]  /*a540*/  @!P0 STG.E.128 [R4.64+0x180], R52 ;  /* 0x0001803404008986 */ /* 0x0003e4000c101d04 */
.L_x_668:
[----:B------:R-:W-:Y:S05]  /*a550*/  BSYNC B0 ;  /* 0x0000000000007941 */ /* 0x000fea0003800000 */
.L_x_667:
[----:B------:R-:W-:Y:S05]  /*a560*/  @P4 BRA `(.L_x_669) ;  /* 0x00000ae000004947 */ /* 0x000fea0003800000 */
[----:B------:R-:W-:Y:S01]  /*a570*/  IADD3 R0, P0, R0, 0x20, RZ ;  /* 0x0000002000007810 */ /* 0x000fe20007f1e0ff */
[----:B------:R-:W-:Y:S01]  /*a580*/  IMAD.MOV.U32 R7, RZ, RZ, R2 ;  /* 0x000000ffff077224 */ /* 0x000fe200078e0002 */
[----:B------:R-:W-:-:S02]  /*a590*/  ISETP.GE.AND P1, PT, R30, c[0x0][0x220], PT ;  /* 0x000088001e007a0c */ /* 0x000fc40003f26270 */
[----:B------:R-:W-:Y:S01]  /*a5a0*/  ISETP.GE.AND P2, PT, R240, c[0x0][0x220], PT ;  /* 0x00008800f0007a0c */ /* 0x000fe20003f46270 */
[----:B-1----:R-:W-:Y:S01]  /*a5b0*/  IMAD.X R4, RZ, RZ, R33, P0 ;  /* 0x000000ffff047224 */ /* 0x002fe200000e0621 */
        /* <DEDUP_REMOVED lines=14> */
.L_x_639:
        /* <DEDUP_REMOVED lines=20> */
.L_x_670:
        /* <DEDUP_REMOVED lines=18> */
.L_x_671:
[----:B------:R-:W1:Y:S01]  /*a900*/  S2R R7, SR_TID.X ;  /* 0x0000000000077919 */ /* 0x000e620000002100 */
[----:B------:R-:W-:Y:S01]  /*a910*/  USHF.L.U32 UR7, UR20, 0x6, URZ ;  /* 0x0000000614077899 */ /* 0x000fe2000800063f */
[----:B------:R-:W-:Y:S01]  /*a920*/  BSSY B0, `(.L_x_672) ;  /* 0x000002a000007945 */ /* 0x000fe20003800000 */
[----:B------:R-:W-:Y:S01]  /*a930*/  ULDC.64 UR8, c[0x0][0x3a0] ;  /* 0x0000e80000087ab9 */ /* 0x000fe20000000a00 */
[C---:B------:R-:W-:Y:S01]  /*a940*/  IADD3 R11, R240.reuse, 0x40, RZ ;  /* 0x00000040f00b7810 */ /* 0x040fe20007ffe0ff */
[----:B------:R-:W-:Y:S01]  /*a950*/  USHF.R.S32.HI UR10, URZ, 0x1f, UR7 ;  /* 0x0000001f3f0a7899 */ /* 0x000fe20008011407 */
[C---:B------:R-:W-:Y:S01]  /*a960*/  IADD3 R13, R240.reuse, 0xc0, RZ ;  /* 0x000000c0f00d7810 */ /* 0x040fe20007ffe0ff */
[----:B------:R-:W-:Y:S01]  /*a970*/  IMAD.U32 R14, RZ, RZ, UR7 ;  /* 0x00000007ff0e7e24 */ /* 0x000fe2000f8e00ff */
[----:B------:R-:W-:Y:S01]  /*a980*/  UIADD3 UR6, -UR7, UR6, URZ ;  /* 0x0000000607067290 */ /* 0x000fe2000fffe13f */
[----:B------:R-:W-:Y:S01]  /*a990*/  IADD3 R12, R240, 0x80, RZ ;  /* 0x00000080f00c7810 */ /* 0x000fe20007ffe0ff */
[----:B------:R-:W-:Y:S01]  /*a9a0*/  UIMAD UR8, UR10, UR8, URZ ;  /* 0x000000080a0872a4 */ /* 0x000fe2000f8e023f */
[----:B------:R-:W-:-:S03]  /*a9b0*/  IMAD.WIDE.U32 R4, R14, c[0x0][0x3a0], R240 ;  /* 0x0000e8000e047a25 */ /* 0x000fc600078e00f0 */
[----:B------:R-:W-:Y:S02]  /*a9c0*/  UIMAD UR8, UR7, UR9, UR8 ;  /* 0x00000009070872a4 */ /* 0x000fe4000f8e0208 */
[----:B------:R-:W-:-:S04]  /*a9d0*/  IADD3 R6, P0, R4, UR14, RZ ;  /* 0x0000000e04067c10 */ /* 0x000fc8000ff1e0ff */
[----:B------:R-:W-:Y:S01]  /*a9e0*/  IMAD.U32 R2, RZ, RZ, UR8 ;  /* 0x00000008ff027e24 */ /* 0x000fe2000f8e00ff */
[----:B------:R-:W-:Y:S02]  /*a9f0*/  ULDC.64 UR8, c[0x0][0x3b8] ;  /* 0x0000ee0000087ab9 */ /* 0x000fe40000000a00 */
[----:B------:R-:W-:Y:S01]  /*aa00*/  UIMAD UR8, UR57, UR8, URZ ;  /* 0x00000008390872a4 */ /* 0x000fe2000f8e023f */
[----:B-1----:R-:W-:-:S03]  /*aa10*/  SHF.R.S32.HI R0, RZ, 0x1f, R7 ;  /* 0x0000001fff007819 */ /* 0x002fc60000011407 */
[----:B------:R-:W-:Y:S01]  /*aa20*/  UIMAD UR8, UR35, UR9, UR8 ;  /* 0x00000009230872a4 */ /* 0x000fe2000f8e0208 */
[----:B------:R-:W-:Y:S02]  /*aa30*/  LEA.HI R0, R0, R7, RZ, 0x3 ;  /* 0x0000000700007211 */ /* 0x000fe400078f18ff */
[----:B------:R-:W-:Y:S01]  /*aa40*/  IADD3.X R7, R5, UR15, R2, P0, !PT ;  /* 0x0000000f05077c10 */ /* 0x000fe200087fe402 */
[----:B------:R-:W-:Y:S01]  /*aa50*/  IMAD.U32 R2, RZ, RZ, UR35 ;  /* 0x00000023ff027e24 */ /* 0x000fe2000f8e00ff */
[----:B------:R-:W-:-:S03]  /*aa60*/  SHF.R.S32.HI R0, RZ, 0x3, R0 ;  /* 0x00000003ff007819 */ /* 0x000fc60000011400 */
[----:B------:R-:W-:Y:S01]  /*aa70*/  IMAD.WIDE.U32 R6, R2, c[0x0][0x3b8], R6 ;  /* 0x0000ee0002067a25 */ /* 0x000fe200078e0006 */
[----:B------:R-:W-:Y:S02]  /*aa80*/  ISETP.GE.AND P5, PT, R0, UR6, PT ;  /* 0x0000000600007c0c */ /* 0x000fe4000bfa6270 */
[----:B------:R-:W-:Y:S02]  /*aa90*/  SHF.R.S32.HI R15, RZ, 0x1f, R0 ;  /* 0x0000001fff0f7819 */ /* 0x000fe40000011400 */
[----:B------:R-:W-:-:S09]  /*aaa0*/  IADD3 R10, R7, UR8, RZ ;  /* 0x00000008070a7c10 */ /* 0x000fd2000fffe0ff */
        /* <DEDUP_REMOVED lines=17> */
.L_x_673:
[----:B------:R-:W-:Y:S05]  /*abc0*/  BSYNC B0 ;  /* 0x0000000000007941 */ /* 0x000fea0003800000 */
.L_x_672:
        /* <DEDUP_REMOVED lines=21> */
.L_x_675:
[----:B------:R-:W-:Y:S05]  /*ad20*/  BSYNC B0 ;  /* 0x0000000000007941 */ /* 0x000fea0003800000 */
.L_x_674:
        /* <DEDUP_REMOVED lines=31> */
.L_x_677:
[----:B------:R-:W-:Y:S05]  /*af20*/  BSYNC B0 ;  /* 0x0000000000007941 */ /* 0x000fea0003800000 */
.L_x_676:
        /* <DEDUP_REMOVED lines=18> */
.L_x_669:
[----:B------:R-:W-:Y:S05]  /*b050*/  BSYNC B1 ;  /* 0x0000000000017941 */ /* 0x000fea0003800000 */
.L_x_634:
        /* <DEDUP_REMOVED lines=12> */
.L_x_678:
[----:B------:R-:W-:Y:S05]  /*b120*/  EXIT ;  /* 0x000000000000794d */ /* 0x000fea0003800000 */
.L_x_680:
        /* <DEDUP_REMOVED lines=13> */
.L_x_2018:


//--------------------- .text._ZN5flash44flash_bwd_dq_dk_dv_loop_seqk_parallel_kernelI23Flash_bwd_kernel_traitsILi256ELi64ELi64ELi8ELi4ELi2ELi2ELb0ELb0EN7cutlass6half_tE19Flash_kernel_traitsILi256ELi64ELi64ELi8ES3_EELb0ELb0ELb1ELb0ELb0ELb0ELb0EEEvNS_16Flash_bwd_paramsE --------------------------
	.section	.text._ZN5flash44flash_bwd_dq_dk_dv_loop_seqk_parallel_kernelI23Flash_bwd_kernel_traitsILi256ELi64ELi64ELi8ELi4ELi2ELi2ELb0ELb0EN7cutlass6half_tE19Flash_kernel_traitsILi256ELi64ELi64ELi8ES3_EELb0ELb0ELb1ELb0ELb0ELb0ELb0EEEvNS_16Flash_bwd_paramsE,"ax",@progbits
	.sectioninfo	@"SHI_REGISTERS=255"
	.align	128
        .global         _ZN5flash44flash_bwd_dq_dk_dv_loop_seqk_parallel_kernelI23Flash_bwd_kernel_traitsILi256ELi64ELi64ELi8ELi4ELi2ELi2ELb0ELb0EN7cutlass6half_tE19Flash_kernel_traitsILi256ELi64ELi64ELi8ES3_EELb0ELb0ELb1ELb0ELb0ELb0ELb0EEEvNS_16Flash_bwd_paramsE
        .type           _ZN5flash44flash_bwd_dq_dk_dv_loop_seqk_parallel_kernelI23Flash_bwd_kernel_traitsILi256ELi64ELi64ELi8ELi4ELi2ELi2ELb0ELb0EN7cutlass6half_tE19Flash_kernel_traitsILi256ELi64ELi64ELi8ES3_EELb0ELb0ELb1ELb0ELb0ELb0ELb0EEEvNS_16Flash_bwd_paramsE,@function
        .size           _ZN5flash44flash_bwd_dq_dk_dv_loop_seqk_parallel_kernelI23Flash_bwd_kernel_traitsILi256ELi64ELi64ELi8ELi4ELi2ELi2ELb0ELb0EN7cutlass6half_tE19Flash_kernel_traitsILi256ELi64ELi64ELi8ES3_EELb0ELb0ELb1ELb0ELb0ELb0ELb0EEEvNS_16Flash_bwd_paramsE,(.L_x_2019 - _ZN5flash44flash_bwd_dq_dk_dv_loop_seqk_parallel_kernelI23Flash_bwd_kernel_traitsILi256ELi64ELi64ELi8ELi4ELi2ELi2ELb0ELb0EN7cutlass6half_tE19Flash_kernel_traitsILi256ELi64ELi64ELi8ES3_EELb0ELb0ELb1ELb0ELb0ELb0ELb0EEEvNS_16Flash_bwd_paramsE)
        .other          _ZN5flash44flash_bwd_dq_dk_dv_loop_seqk_parallel_kernelI23Flash_bwd_kernel_traitsILi256ELi64ELi64ELi8ELi4ELi2ELi2ELb0ELb0EN7cutlass6half_tE19Flash_kernel_traitsILi256ELi64ELi64ELi8ES3_EELb0ELb0ELb1ELb0ELb0ELb0ELb0EEEvNS_16Flash_bwd_paramsE,@"STO_CUDA_ENTRY STV_DEFAULT"
_ZN5flash44flash_bwd_dq_dk_dv_loop_seqk_parallel_kernelI23Flash_bwd_kernel_traitsILi256ELi64ELi64ELi8ELi4ELi2ELi2ELb0ELb0EN7cutlass6half_tE19Flash_kernel_traitsILi256ELi64ELi64ELi8ES3_EELb0ELb0ELb1ELb0ELb0ELb0ELb0EEEvNS_16Flash_bwd_paramsE:
.text._ZN5flash44flash_bwd_dq_dk_dv_loop_seqk_parallel_kernelI23Flash_bwd_kernel_traitsILi256ELi64ELi64ELi8ELi4ELi2ELi2ELb0ELb0EN7cutlass6half_tE19Flash_kernel_traitsILi256ELi64ELi64ELi8ES3_EELb0ELb0ELb1ELb0ELb0ELb0ELb0EEEvNS_16Flash_bwd_paramsE:
        /* <DEDUP_REMOVED lines=17> */
[----:B------:R-:W-:Y:S01]  /*0110*/  UMOV UR8, 0x80 ;  /* 0x0000008000087882 */ /* 0x000fe20000000000 */
[----:B------:R-:W-:Y:S01]  /*0120*/  IMAD.MOV.U32 R241, RZ, RZ, -0x10 ;  /* 0xfffffff0fff17424 */ /* 0x000fe200078e00ff */
[----:B------:R-:W-:Y:S01]  /*0130*/  ULDC UR6, c[0x0][0x210] ;  /* 0x0000840000067ab9 */ /* 0x000fe20000000800 */
[----:B------:R-:W3:Y:S01]  /*0140*/  S2UR UR37, SR_CTAID.Z ;  /* 0x00000000002579c3 */ /* 0x000ee20000002700 */
[----:B------:R-:W-:-:S02]  /*0150*/  ULDC UR58, c[0x0][0x234] ;  /* 0x00008d00003a7ab9 */ /* 0x000fc40000000800 */
[----:B------:R-:W-:Y:S02]  /*0160*/  UIMAD UR58, UR8, UR6, UR58 ;  /* 0x00000006083a72a4 */ /* 0x000fe4000f8e023a */
[----:B------:R-:W-:Y:S02]  /*0170*/  ULDC.U8 UR9, c[0x0][0x328] ;  /* 0x0000ca0000097ab9 */ /* 0x000fe40000000000 */
[----:B------:R-:W-:Y:S02]  /*0180*/  UISETP.NE.AND UP5, UPT, UR9, URZ, UPT ;  /* 0x0000003f0900728c */ /* 0x000fe4000bfa5270 */
[----:B------:R-:W-:Y:S02]  /*0190*/  ULDC UR49, c[0x0][0x22c] ;  /* 0x00008b0000317ab9 */ /* 0x000fe40000000800 */
[----:B------:R-:W-:Y:S02]  /*01a0*/  ULDC UR38, c[0x0][0x1c0] ;  /* 0x0000700000267ab9 */ /* 0x000fe40000000800 */
[----:B------:R-:W-:Y:S01]  /*01b0*/  ULDC UR12, c[0x0][0x1c0] ;  /* 0x00007000000c7ab9 */ /* 0x000fe20000000800 */
[----:B-1----:R-:W-:Y:S01]  /*01c0*/  SHF.R.S32.HI R13, RZ, 0x1f, R14 ;  /* 0x0000001fff0d7819 */ /* 0x002fe2000001140e */
[----:B--2---:R-:W-:-:S02]  /*01d0*/  UIMAD.WIDE.U32 UR46, UR36, UR14, URZ ;  /* 0x0000000e242e72a5 */ /* 0x004fc4000f8e003f */
[----:B------:R-:W-:Y:S01]  /*01e0*/  USHF.L.U32 UR14, UR36, 0x7, URZ ;  /* 0x00000007240e7899 */ /* 0x000fe2000800063f */
[CC--:B------:R-:W-:Y:S01]  /*01f0*/  LEA.HI R4, R13.reuse, R14.reuse, RZ, 0x5 ;  /* 0x0000000e0d047211 */ /* 0x0c0fe200078f28ff */
[----:B------:R-:W-:Y:S01]  /*0200*/  USHF.R.S32.HI UR8, URZ, 0x1f, UR36 ;  /* 0x0000001f3f087899 */ /* 0x000fe20008011424 */
[----:B------:R-:W-:Y:S01]  /*0210*/  LEA.HI R7, R13, R14, RZ, 0x4 ;  /* 0x0000000e0d077211 */ /* 0x000fe200078f20ff */
[----:B------:R-:W-:Y:S01]  /*0220*/  UIMAD.WIDE UR38, UR49, UR38, URZ ;  /* 0x00000026312672a5 */ /* 0x000fe2000f8e023f */
[--C-:B------:R-:W-:Y:S01]  /*0230*/  SHF.R.S32.HI R5, RZ, 0x5, R4.reuse ;  /* 0x00000005ff057819 */ /* 0x100fe20000011404 */
[----:B---3--:R-:W-:Y:S01]  /*0240*/  UIMAD UR50, UR37, UR49, URZ ;  /* 0x00000031253272a4 */ /* 0x008fe2000f8e023f */
[----:B------:R-:W-:Y:S01]  /*0250*/  SHF.R.S32.HI R0, RZ, 0x1f, R4 ;  /* 0x0000001fff007819 */ /* 0x000fe20000011404 */
[----:B------:R-:W-:Y:S01]  /*0260*/  UIMAD UR49, UR49, UR12, URZ ;  /* 0x0000000c313172a4 */ /* 0x000fe2000f8e023f */
[-C--:B------:R-:W-:Y:S01]  /*0270*/  LEA.HI R3, R4, R5.reuse, RZ, 0x1 ;  /* 0x0000000504037211 */ /* 0x080fe200078f08ff */
[----:B------:R-:W-:Y:S01]  /*0280*/  ULDC UR13, c[0x0][0x1c0] ;  /* 0x00007000000d7ab9 */ /* 0x000fe20000000800 */
[----:B------:R-:W-:Y:S01]  /*0290*/  LEA.HI R0, R0, R5, RZ, 0x2 ;  /* 0x0000000500007211 */ /* 0x000fe200078f10ff */
[----:B------:R-:W-:Y:S01]  /*02a0*/  ULDC UR11, c[0x0][0x1c0] ;  /* 0x00007000000b7ab9 */ /* 0x000fe20000000800 */
        /* <DEDUP_REMOVED lines=8> */
[-C--:B------:R-:W-:Y:S01]  /*0330*/  LEA.HI R15, R13, R14.reuse, RZ, 0x2 ;  /* 0x0000000e0d0f7211 */ /* 0x080fe200078f10ff */
[----:B------:R-:W-:Y:S01]  /*0340*/  IMAD.IADD R222, R5, 0x1, -R0 ;  /* 0x0000000105de7824 */ /* 0x000fe200078e0a00 */
[----:B------:R-:W-:Y:S01]  /*0350*/  LOP3.LUT R0, R3, 0xfffffffe, RZ, 0xc0, !PT ;  /* 0xfffffffe03007812 */ /* 0x000fe200078ec0ff */
[----:B------:R-:W-:Y:S01]  /*0360*/  USHF.L.U32 UR48, UR49, 0x6, URZ ;  /* 0x0000000631307899 */ /* 0x000fe2000800063f */
[--C-:B------:R-:W-:Y:S01]  /*0370*/  SHF.R.S32.HI R5, RZ, 0x2, R15.reuse ;  /* 0x00000002ff057819 */ /* 0x100fe2000001140f */
[----:B------:R-:W-:Y:S01]  /*0380*/  ULDC UR52, c[0x0][0x214] ;  /* 0x0000850000347ab9 */ /* 0x000fe20000000800 */
[----:B------:R-:W-:Y:S01]  /*0390*/  SHF.R.S32.HI R2, RZ, 0x1f, R15 ;  /* 0x0000001fff027819 */ /* 0x000fe2000001140f */
[----:B------:R-:W-:Y:S01]  /*03a0*/  IMAD.IADD R8, R6, 0x1, -R0 ;  /* 0x0000000106087824 */ /* 0x000fe200078e0a00 */
[----:B------:R-:W-:Y:S01]  /*03b0*/  LOP3.LUT R0, R4, 0xffffffe0, RZ, 0xc0, !PT ;  /* 0xffffffe004007812 */ /* 0x000fe200078ec0ff */
[----:B------:R-:W-:Y:S01]  /*03c0*/  ULDC UR59, c[0x0][0x1c8] ;  /* 0x00007200003b7ab9 */ /* 0x000fe20000000800 */
[----:B------:R-:W-:Y:S01]  /*03d0*/  LEA.HI R2, R2, R5, RZ, 0x3 ;  /* 0x0000000502027211 */ /* 0x000fe200078f18ff */
[----:B------:R-:W-:Y:S01]  /*03e0*/  ULDC.U8 UR10, c[0x0][0x3d0] ;  /* 0x0000f400000a7ab9 */ /* 0x000fe20000000000 */
[----:B------:R-:W-:Y:S01]  /*03f0*/  LEA.HI R11, R13, R14, RZ, 0x3 ;  /* 0x0000000e0d0b7211 */ /* 0x000fe200078f18ff */
[----:B------:R-:W-:Y:S01]  /*0400*/  IMAD.IADD R0, R14, 0x1, -R0 ;  /* 0x000000010e007824 */ /* 0x000fe200078e0a00 */
[----:B------:R-:W-:Y:S01]  /*0410*/  LOP3.LUT R2, R2, 0xfffffff8, RZ, 0xc0, !PT ;  /* 0xfffffff802027812 */ /* 0x000fe200078ec0ff */
[----:B------:R-:W-:-:S02]  /*0420*/  ULDC UR53, c[0x0][0x224] ;  /* 0x0000890000357ab9 */ /* 0x000fc40000000800 */
[----:B------:R-:W-:Y:S01]  /*0430*/  @UP5 UIMAD UR57, UR36, UR52, URZ ;  /* 0x00000034243952a4 */ /* 0x000fe2000f8e023f */
[----:B------:R-:W-:Y:S01]  /*0440*/  SHF.R.S32.HI R3, RZ, 0x1f, R0 ;  /* 0x0000001fff037819 */ /* 0x000fe20000011400 */
[----:B------:R-:W-:Y:S01]  /*0450*/  IMAD.IADD R6, R5, 0x1, -R2 ;  /* 0x0000000105067824 */ /* 0x000fe200078e0a02 */
[----:B------:R-:W-:Y:S01]  /*0460*/  LOP3.LUT R2, R7, 0xfffffff0, RZ, 0xc0, !PT ;  /* 0xfffffff007027812 */ /* 0x000fe200078ec0ff */
[----:B------:R-:W-:Y:S01]  /*0470*/  UMOV UR41, URZ ;  /* 0x0000003f00297c82 */ /* 0x000fe20008000000 */
[----:B------:R-:W-:Y:S01]  /*0480*/  LEA.HI R16, R3, R0, RZ, 0x2 ;  /* 0x0000000003107211 */ /* 0x000fe200078f10ff */
[----:B------:R-:W-:Y:S01]  /*0490*/  ULDC.64 UR4, c[0x0][0x118] ;  /* 0x0000460000047ab9 */ /* 0x000fe20000000a00 */
[----:B------:R-:W-:Y:S01]  /*04a0*/  SHF.R.S32.HI R3, RZ, 0x3, R11 ;  /* 0x00000003ff037819 */ /* 0x000fe2000001140b */
[----:B------:R-:W-:Y:S01]  /*04b0*/  IMAD.IADD R2, R14, 0x1, -R2 ;  /* 0x000000010e027824 */ /* 0x000fe200078e0a02 */
[----:B------:R-:W-:Y:S01]  /*04c0*/  LOP3.LUT R0, R11, 0xfffffff8, RZ, 0xc0, !PT ;  /* 0xfffffff80b007812 */ /* 0x000fe200078ec0ff */
[----:B------:R-:W-:-:S02]  /*04d0*/  ULDC UR43, c[0x0][0x2e8] ;  /* 0x0000ba00002b7ab9 */ /* 0x000fc40000000800 */
[----:B------:R-:W-:Y:S01]  /*04e0*/  IMAD.SHL.U32 R3, R3, 0x40, RZ ;  /* 0x0000004003037824 */ /* 0x000fe200078e00ff */
[----:B------:R-:W-:Y:S01]  /*04f0*/  SHF.R.S32.HI R4, RZ, 0x1f, R2 ;  /* 0x0000001fff047819 */ /* 0x000fe20000011402 */
[----:B------:R-:W-:Y:S01]  /*0500*/  IMAD.IADD R0, R14, 0x1, -R0 ;  /* 0x000000010e007824 */ /* 0x000fe200078e0a00 */
[----:B------:R-:W-:Y:S02]  /*0510*/  ULOP3.LUT UR59, UR37, UR59, URZ, 0x3c, !UPT ;  /* 0x0000003b253b7292 */ /* 0x000fe4000f8e3c3f */
[----:B------:R-:W-:Y:S01]  /*0520*/  LOP3.LUT R3, R3, 0x1c0, RZ, 0xc0, !PT ;  /* 0x000001c003037812 */ /* 0x000fe200078ec0ff */
[----:B------:R-:W-:Y:S01]  /*0530*/  IMAD.SHL.U32 R238, R0, 0x8, RZ ;  /* 0x0000000800ee7824 */ /* 0x000fe200078e00ff */
[----:B------:R-:W-:Y:S01]  /*0540*/  LEA.HI R9, R4, R2, RZ, 0x3 ;  /* 0x0000000204097211 */ /* 0x000fe200078f18ff */
[----:B------:R-:W-:Y:S01]  /*0550*/  UISETP.NE.AND UP6, UPT, UR10, URZ, UPT ;  /* 0x0000003f0a00728c */ /* 0x000fe2000bfc5270 */
[----:B------:R-:W-:Y:S01]  /*0560*/  SHF.R.U32.HI R5, RZ, 0x3, R3 ;  /* 0x00000003ff057819 */ /* 0x000fe20000011603 */
[----:B------:R-:W-:Y:S01]  /*0570*/  USHF.R.S32.HI UR60, URZ, 0x1f, UR37 ;  /* 0x0000001f3f3c7899 */ /* 0x000fe20008011425 */
[----:B------:R-:W-:Y:S01]  /*0580*/  LOP3.LUT R4, R3, 0x38, R238, 0xf8, !PT ;  /* 0x0000003803047812 */ /* 0x000fe200078ef8ee */
[----:B------:R-:W-:Y:S01]  /*0590*/  USHF.R.S32.HI UR61, URZ, 0x1f, UR37 ;  /* 0x0000001f3f3d7899 */ /* 0x000fe20008011425 */
[----:B------:R-:W-:Y:S01]  /*05a0*/  LOP3.LUT R3, R9, 0xfffffff8, RZ, 0xc0, !PT ;  /* 0xfffffff809037812 */ /* 0x000fe200078ec0ff */
[----:B------:R-:W-:Y:S01]  /*05b0*/  UIMAD.WIDE.U32 UR44, UR38, UR46, URZ ;  /* 0x0000002e262c72a5 */ /* 0x000fe2000f8e003f */
[C---:B------:R-:W-:Y:S01]  /*05c0*/  LOP3.LUT P4, RZ, R0.reuse, 0x4, RZ, 0xc0, !PT ;  /* 0x0000000400ff7812 */ /* 0x040fe2000788c0ff */
[----:B------:R-:W-:Y:S01]  /*05d0*/  UIMAD UR54, UR39, UR46, URZ ;  /* 0x0000002e273672a4 */ /* 0x000fe2000f8e023f */
[C---:B------:R-:W-:Y:S01]  /*05e0*/  LOP3.LUT P3, RZ, R0.reuse, 0x2, RZ, 0xc0, !PT ;  /* 0x0000000200ff7812 */ /* 0x040fe2000786c0ff */
[----:B------:R-:W-:Y:S01]  /*05f0*/  IMAD.SHL.U32 R0, R0, 0x40, RZ ;  /* 0x0000004000007824 */ /* 0x000fe200078e00ff */
[----:B------:R-:W-:Y:S01]  /*0600*/  LOP3.LUT R7, R4, R5, RZ, 0x3c, !PT ;  /* 0x0000000504077212 */ /* 0x000fe200078e3cff */
[----:B------:R-:W-:Y:S01]  /*0610*/  IMAD.IADD R12, R2, 0x1, -R3 ;  /* 0x00000001020c7824 */ /* 0x000fe200078e0a03 */
[----:B------:R-:W-:Y:S01]  /*0620*/  LOP3.LUT R3, R6, 0x1, RZ, 0xc0, !PT ;  /* 0x0000000106037812 */ /* 0x000fe200078ec0ff */
[----:B------:R-:W-:Y:S01]  /*0630*/  IMAD.SHL.U32 R2, R222, 0x10, RZ ;  /* 0x00000010de027824 */ /* 0x000fe200078e00ff */
[----:B------:R-:W-:Y:S01]  /*0640*/  LEA.HI R5, R13, R14, RZ, 0x7 ;  /* 0x0000000e0d057211 */ /* 0x000fe200078f38ff */
[----:B------:R-:W-:Y:S01]  /*0650*/  USHF.R.S32.HI UR56, URZ, 0x1f, UR50 ;  /* 0x0000001f3f387899 */ /* 0x000fe20008011432 */
[----:B------:R-:W-:Y:S01]  /*0660*/  LOP3.LUT R0, R0, 0x1c0, RZ, 0xc0, !PT ;  /* 0x000001c000007812 */ /* 0x000fe200078ec0ff */
[----:B------:R-:W-:Y:S01]  /*0670*/  UIMAD UR53, UR6, UR53, URZ ;  /* 0x00000035063572a4 */ /* 0x000fe2000f8e023f */
[----:B------:R-:W-:Y:S01]  /*0680*/  ISETP.NE.U32.AND P0, PT, R3, 0x1, PT ;  /* 0x000000010300780c */ /* 0x000fe20003f05070 */
[----:B------:R-:W-:Y:S01]  /*0690*/  IMAD.SHL.U32 R3, R8, 0x200, RZ ;  /* 0x0000020008037824 */ /* 0x000fe200078e00ff */
[----:B------:R-:W-:Y:S01]  /*06a0*/  SHF.R.S32.HI R5, RZ, 0x7, R5 ;  /* 0x00000007ff057819 */ /* 0x000fe20000011405 */
[----:B------:R-:W-:Y:S01]  /*06b0*/  @!UP5 UIMAD UR52, UR7, UR52, URZ ;  /* 0x000000340734d2a4 */ /* 0x000fe2000f8e023f */
[C---:B------:R-:W-:Y:S01]  /*06c0*/  LOP3.LUT R213, R0.reuse, 0x8, R11, 0xf8, !PT ;  /* 0x0000000800d57812 */ /* 0x040fe200078ef80b */
[----:B------:R-:W-:Y:S01]  /*06d0*/  USHF.R.S32.HI UR51, URZ, 0x1f, UR48 ;  /* 0x0000001f3f337899 */ /* 0x000fe20008011430 */
[----:B------:R-:W-:Y:S01]  /*06e0*/  SHF.R.U32.HI R218, RZ, 0x3, R0 ;  /* 0x00000003ffda7819 */ /* 0x000fe20000011600 */
[----:B------:R-:W-:Y:S01]  /*06f0*/  UMOV UR42, 0xffff8000 ;  /* 0xffff8000002a7882 */ /* 0x000fe20000000000 */
[----:B------:R-:W-:Y:S01]  /*0700*/  LOP3.LUT R2, R0, 0x10, R2, 0xf8, !PT ;  /* 0x0000001000027812 */ /* 0x000fe200078ef802 */
[----:B------:R-:W-:Y:S01]  /*0710*/  IMAD R0, R5, 0x800, R3 ;  /* 0x0000080005007824 */ /* 0x000fe200078e0203 */
[----:B------:R-:W-:-:S02]  /*0720*/  LOP3.LUT R213, R213, R218, RZ, 0x3c, !PT ;  /* 0x000000dad5d57212 */ /* 0x000fc400078e3cff */
[----:B------:R-:W-:Y:S02]  /*0730*/  LEA.HI R4, R13, R14, RZ, 0x6 ;  /* 0x0000000e0d047211 */ /* 0x000fe400078f30ff */
[----:B------:R-:W-:Y:S01]  /*0740*/  LOP3.LUT R2, R2, 0x8, R11, 0xf8, !PT ;  /* 0x0000000802027812 */ /* 0x000fe200078ef80b */
[----:B------:R-:W-:Y:S01]  /*0750*/  IMAD.IADD R213, R0, 0x1, R213 ;  /* 0x0000000100d57824 */ /* 0x000fe200078e02d5 */
[----:B------:R-:W-:Y:S01]  /*0760*/  SHF.R.S32.HI R0, RZ, 0x6, R4 ;  /* 0x00000006ff007819 */ /* 0x000fe20000011404 */
[----:B------:R-:W-:Y:S01]  /*0770*/  IMAD.U32 R11, RZ, RZ, UR14 ;  /* 0x0000000eff0b7e24 */ /* 0x000fe2000f8e00ff */
[----:B------:R-:W-:Y:S01]  /*0780*/  LOP3.LUT R218, R3, R2, R218, 0xf6, !PT ;  /* 0x0000000203da7212 */ /* 0x000fe200078ef6da */
[----:B------:R-:W-:Y:S01]  /*0790*/  IMAD.SHL.U32 R213, R213, 0x2, RZ ;  /* 0x00000002d5d57824 */ /* 0x000fe200078e00ff */
[----:B------:R-:W-:Y:S01]  /*07a0*/  LOP3.LUT R2, R15, 0x7ffffffc, RZ, 0xc0, !PT ;  /* 0x7ffffffc0f027812 */ /* 0x000fe200078ec0ff */
[----:B------:R-:W-:Y:S01]  /*07b0*/  IMAD R3, R0, 0x200, R7 ;  /* 0x0000020000037824 */ /* 0x000fe200078e0207 */
[----:B------:R-:W-:Y:S01]  /*07c0*/  R2P PR, R6, 0x6 ;  /* 0x0000000606007804 */ /* 0x000fe20000000000 */
[----:B------:R-:W-:Y:S01]  /*07d0*/  IMAD.SHL.U32 R4, R0, 0x8, RZ ;  /* 0x0000000800047824 */ /* 0x000fe200078e00ff */
[----:B------:R-:W-:Y:S01]  /*07e0*/  SEL R214, R214, 0xffffffe0, !P3 ;  /* 0xffffffe0d6d67807 */ /* 0x000fe20005800000 */
[----:B------:R-:W-:Y:S01]  /*07f0*/  IMAD.SHL.U32 R0, R6, 0x40, RZ ;  /* 0x0000004006007824 */ /* 0x000fe200078e00ff */
[----:B------:R1:W-:Y:S01]  /*0800*/  STL [R1+0x8], R3 ;  /* 0x0000080301007387 */ /* 0x0003e20000100800 */
[----:B------:R-:W-:Y:S01]  /*0810*/  IMAD.IADD R6, R14, 0x1, -R2 ;  /* 0x000000010e067824 */ /* 0x000fe200078e0a02 */
[----:B------:R-:W-:Y:S01]  /*0820*/  LOP3.LUT R2, R4, 0x18, RZ, 0xc0, !PT ;  /* 0x0000001804027812 */ /* 0x000fe200078ec0ff */
[----:B------:R-:W-:Y:S01]  /*0830*/  IMAD.SHL.U32 R14, R14, 0x2, RZ ;  /* 0x000000020e0e7824 */ /* 0x000fe200078e00ff */
[----:B------:R-:W-:Y:S01]  /*0840*/  LOP3.LUT R0, R0, 0x1c0, RZ, 0xc0, !PT ;  /* 0x000001c000007812 */ /* 0x000fe200078ec0ff */
[----:B------:R-:W-:Y:S01]  /*0850*/  IMAD.IADD R214, R213, 0x1, R214 ;  /* 0x00000001d5d67824 */ /* 0x000fe200078e02d6 */
[----:B------:R-:W-:Y:S01]  /*0860*/  SEL R215, R215, 0xffffffc0, !P4 ;  /* 0xffffffc0d7d77807 */ /* 0x000fe20006000000 */
[----:B------:R-:W-:Y:S01]  /*0870*/  IMAD.SHL.U32 R219, R218, 0x2, RZ ;  /* 0x00000002dadb7824 */ /* 0x000fe200078e00ff */
[----:B------:R-:W-:-:S02]  /*0880*/  SHF.R.U32.HI R4, RZ, 0x3, R0 ;  /* 0x00000003ff047819 */ /* 0x000fc40000011600 */
[----:B------:R-:W-:Y:S01]  /*0890*/  SEL R241, R241, 0x10, !P0 ;  /* 0x00000010f1f17807 */ /* 0x000fe20004000000 */
[--C-:B------:R-:W-:Y:S02]  /*08a0*/  IMAD R218, R218, 0x2, R215.reuse ;  /* 0x00000002dada7824 */ /* 0x100fe400078e02d7 */
[----:B------:R-:W-:Y:S02]  /*08b0*/  IMAD.IADD R216, R213, 0x1, R215 ;  /* 0x00000001d5d87824 */ /* 0x000fe400078e02d7 */
        /* <DEDUP_REMOVED lines=12> */
[----:B------:R-:W-:Y:S01]  /*0980*/  IMAD R0, R222, 0x400, R0 ;  /* 0x00000400de007824 */ /* 0x000fe200078e0200 */
[----:B------:R-:W-:Y:S01]  /*0990*/  LOP3.LUT R3, R3, 0x1c0, RZ, 0xc0, !PT ;  /* 0x000001c003037812 */ /* 0x000fe200078ec0ff */
[----:B------:R-:W-:Y:S01]  /*09a0*/  IMAD.IADD R237, R2, 0x1, R4 ;  /* 0x0000000102ed7824 */ /* 0x000fe200078e0204 */
[----:B------:R-:W-:Y:S01]  /*09b0*/  SHF.R.S32.HI R4, RZ, 0x2, R16 ;  /* 0x00000002ff047819 */ /* 0x000fe20000011410 */
[----:B------:R-:W-:Y:S01]  /*09c0*/  IMAD.IADD R250, R0, 0x1, R5 ;  /* 0x0000000100fa7824 */ /* 0x000fe200078e0205 */
[--C-:B------:R-:W-:Y:S01]  /*09d0*/  SHF.R.U32.HI R2, RZ, 0x3, R3.reuse ;  /* 0x00000003ff027819 */ /* 0x100fe20000011603 */
[----:B------:R-:W-:Y:S02]  /*09e0*/  IMAD.SHL.U32 R0, R8, 0x8, RZ ;  /* 0x0000000808007824 */ /* 0x000fe400078e00ff */
[----:B------:R-:W-:Y:S01]  /*09f0*/  IMAD.SHL.U32 R5, R9, 0x40, RZ ;  /* 0x0000004009057824 */ /* 0x000fe200078e00ff */
[----:B------:R-:W-:Y:S01]  /*0a00*/  LEA R250, R250, 0x18000, 0x1 ;  /* 0x00018000fafa7811 */ /* 0x000fe200078e08ff */
[----:B------:R-:W-:Y:S01]  /*0a10*/  IMAD.U32 R6, RZ, RZ, UR8 ;  /* 0x00000008ff067e24 */ /* 0x000fe2000f8e00ff */
[----:B------:R-:W-:Y:S01]  /*0a20*/  LOP3.LUT R6, R3, 0x8, R0, 0xf8, !PT ;  /* 0x0000000803067812 */ /* 0x000fe200078ef800 */
[----:B------:R-:W-:Y:S01]  /*0a30*/  IMAD.SHL.U32 R237, R237, 0x2, RZ ;  /* 0x00000002eded7824 */ /* 0x000fe200078e00ff */
[----:B------:R-:W-:Y:S01]  /*0a40*/  LOP3.LUT R0, R5, 0xfffffe00, RZ, 0xc0, !PT ;  /* 0xfffffe0005007812 */ /* 0x000fe200078ec0ff */
[----:B------:R-:W-:Y:S01]  /*0a50*/  IMAD R5, R10, 0x10, R4 ;  /* 0x000000100a057824 */ /* 0x000fe200078e0204 */
[----:B------:R-:W-:Y:S01]  /*0a60*/  LOP3.LUT R3, R2, R7, R3, 0x1e, !PT ;  /* 0x0000000702037212 */ /* 0x000fe200078e1e03 */
[C---:B------:R-:W-:Y:S01]  /*0a70*/  IMAD.IADD R242, R237.reuse, 0x1, R241 ;  /* 0x00000001edf27824 */ /* 0x040fe200078e02f1 */
[----:B------:R-:W-:Y:S01]  /*0a80*/  LOP3.LUT R2, R6, R2, RZ, 0x3c, !PT ;  /* 0x0000000206027212 */ /* 0x000fe200078e3cff */
[--C-:B------:R-:W-:Y:S01]  /*0a90*/  IMAD R222, R222, 0x400, R0.reuse ;  /* 0x00000400dede7824 */ /* 0x100fe200078e0200 */
[----:B------:R1:W-:Y:S01]  /*0aa0*/  STL [R1], R5 ;  /* 0x0000000501007387 */ /* 0x0003e20000100800 */
[C---:B------:R-:W-:Y:S01]  /*0ab0*/  IADD3 R240, R237.reuse, 0x20, RZ ;  /* 0x00000020edf07810 */ /* 0x040fe20007ffe0ff */
[----:B------:R-:W-:Y:S01]  /*0ac0*/  IMAD R4, R10, 0x400, R0 ;  /* 0x000004000a047824 */ /* 0x000fe200078e0200 */
[----:B------:R-:W-:Y:S01]  /*0ad0*/  @P1 IADD3 R240, R237, -0x20, RZ ;  /* 0xffffffe0edf01810 */ /* 0x000fe20007ffe0ff */
[----:B------:R-:W-:Y:S01]  /*0ae0*/  IMAD.IADD R222, R2, 0x1, R222 ;  /* 0x0000000102de7824 */ /* 0x000fe200078e02de */
[----:B------:R-:W-:Y:S01]  /*0af0*/  IADD3 R251, R250, 0x40, RZ ;  /* 0x00000040fafb7810 */ /* 0x000fe20007ffe0ff */
[----:B------:R-:W-:Y:S01]  /*0b00*/  IMAD.IADD R226, R4, 0x1, R2 ;  /* 0x0000000104e27824 */ /* 0x000fe200078e0202 */
[----:B------:R-:W-:Y:S01]  /*0b10*/  LOP3.LUT R227, R3, R0, RZ, 0xfc, !PT ;  /* 0x0000000003e37212 */ /* 0x000fe200078efcff */
[----:B------:R-:W-:Y:S01]  /*0b20*/  IMAD.IADD R241, R241, 0x1, R240 ;  /* 0x00000001f1f17824 */ /* 0x000fe200078e02f0 */
[----:B------:R-:W-:-:S02]  /*0b30*/  LEA R222, R222, 0x28000, 0x1 ;  /* 0x00028000dede7811 */ /* 0x000fc400078e08ff */
[----:B------:R-:W-:Y:S02]  /*0b40*/  @P2 IADD3 R251, R250, -0x40, RZ ;  /* 0xffffffc0fafb2810 */ /* 0x000fe40007ffe0ff */
.L_x_729:
        /* <DEDUP_REMOVED lines=14> */
[----:B-12---:R-:W-:Y:S01]  /*0c30*/  IMAD.U32 R2, RZ, RZ, UR6 ;  /* 0x00000006ff027e24 */ /* 0x006fe2000f8e00ff */
[----:B------:R-:W-:Y:S02]  /*0c40*/  UISETP.NE.AND UP3, UPT, UR12, URZ, UPT ;  /* 0x0000003f0c00728c */ /* 0x000fe4000bf65270 */
[----:B------:R-:W-:Y:S01]  /*0c50*/  UISETP.EQ.U32.AND UP4, UPT, URZ, UR8, UPT ;  /* 0x000000083f00728c */ /* 0x000fe2000bf82070 */
[----:B------:R-:W-:Y:S01]  /*0c60*/  IMAD.U32 R3, RZ, RZ, UR7 ;  /* 0x00000007ff037e24 */ /* 0x000fe2000f8e00ff */
[----:B------:R-:W-:Y:S02]  /*0c70*/  @UP2 UIADD3 UR6, UP0, UR14, UR10, URZ ;  /* 0x0000000a0e062290 */ /* 0x000fe4000ff1e03f */
[----:B------:R-:W-:Y:S02]  /*0c80*/  UISETP.EQ.OR.EX UP4, UPT, URZ, UR9, !UP3, UP4 ;  /* 0x000000093f00728c */ /* 0x000fe4000df82740 */
[----:B------:R-:W-:Y:S01]  /*0c90*/  @UP2 UIADD3.X UR7, UR13, UR11, URZ, UP0, !UPT ;  /* 0x0000000b0d072290 */ /* 0x000fe200087fe43f */
[----:B------:R2:W3:Y:S01]  /*0ca0*/  @P2 LDG.E R7, [R2.64] ;  /* 0x0000000402072981 */ /* 0x0004e2000c1e1900 */
[----:B------:R-:W-:-:S02]  /*0cb0*/  UIADD3 UR8, UP0, UR14, UR8, URZ ;  /* 0x000000080e087290 */ /* 0x000fc4000ff1e03f */
[----:B------:R-:W-:Y:S01]  /*0cc0*/  PLOP3.LUT P1, PT, PT, PT, UP4, 0x80, 0x0 ;  /* 0x000000000000781c */ /* 0x000fe20003f2f048 */
[----:B----4-:R2:W4:Y:S01]  /*0cd0*/  @P2 LDG.E R6, [R2.64+0x4] ;  /* 0x0000040402062981 */ /* 0x010522000c1e1900 */
[----:B------:R-:W-:Y:S01]  /*0ce0*/  UIADD3.X UR9, UR13, UR9, URZ, UP0, !UPT ;  /* 0x000000090d097290 */ /* 0x000fe200087fe43f */
[----:B------:R-:W-:Y:S01]  /*0cf0*/  PLOP3.LUT P0, PT, PT, PT, UP2, 0x80, 0x0 ;  /* 0x000000000000781c */ /* 0x000fe20003f0f028 */
[----:B------:R-:W-:Y:S02]  /*0d00*/  IMAD.U32 R4, RZ, RZ, UR6 ;  /* 0x00000006ff047e24 */ /* 0x000fe4000f8e00ff */
[----:B-1----:R-:W-:-:S10]  /*0d10*/  IMAD.U32 R5, RZ, RZ, UR7 ;  /* 0x00000007ff057e24 */ /* 0x002fd4000f8e00ff */
[----:B-----5:R-:W5:Y:S01]  /*0d20*/  @P0 LDG.E R4, [R4.64] ;  /* 0x0000000404040981 */ /* 0x020f62000c1e1900 */
[----:B--2---:R-:W-:Y:S02]  /*0d30*/  IMAD.U32 R2, RZ, RZ, UR8 ;  /* 0x00000008ff027e24 */ /* 0x004fe4000f8e00ff */
[----:B------:R-:W-:-:S05]  /*0d40*/  IMAD.U32 R3, RZ, RZ, UR9 ;  /* 0x00000009ff037e24 */ /* 0x000fca000f8e00ff */
[----:B------:R-:W2:Y:S01]  /*0d50*/  @!P1 LDG.E R0, [R2.64] ;  /* 0x0000000402009981 */ /* 0x000ea2000c1e1900 */
[----:B------:R-:W1:Y:S01]  /*0d60*/  S2UR UR18, SR_CTAID.X ;  /* 0x00000000001279c3 */ /* 0x000e620000002500 */
[----:B------:R-:W-:Y:S02]  /*0d70*/  UMOV UR16, 0xffffffff ;  /* 0xffffffff00107882 */ /* 0x000fe40000000000 */
[----:B------:R-:W1:Y:S01]  /*0d80*/  S2R R23, SR_TID.X ;  /* 0x0000000000177919 */ /* 0x000e620000002100 */
[----:B------:R-:W-:Y:S02]  /*0d90*/  UMOV UR29, 0xffffffff ;  /* 0xffffffff001d7882 */ /* 0x000fe40000000000 */
[----:B------:R-:W-:Y:S02]  /*0da0*/  ULDC UR7, c[0x0][0xc] ;  /* 0x0000030000077ab9 */ /* 0x000fe40000000800 */
[----:B------:R-:W-:Y:S02]  /*0db0*/  USHF.L.U32 UR7, UR7, 0x6, URZ ;  /* 0x0000000607077899 */ /* 0x000fe4000800063f */
[----:B------:R-:W-:-:S02]  /*0dc0*/  UMOV UR22, URZ ;  /* 0x0000003f00167c82 */ /* 0x000fc40008000000 */
[----:B------:R-:W-:Y:S02]  /*0dd0*/  ULDC UR8, c[0x0][0x218] ;  /* 0x0000860000087ab9 */ /* 0x000fe40000000800 */
[----:B-1----:R-:W-:Y:S01]  /*0de0*/  USHF.L.U32 UR6, UR18, 0x6, URZ ;  /* 0x0000000612067899 */ /* 0x002fe2000800063f */
[----:B------:R-:W-:-:S03]  /*0df0*/  SHF.R.S32.HI R22, RZ, 0x1f, R23 ;  /* 0x0000001fff167819 */ /* 0x000fc60000011417 */
[----:B------:R-:W-:Y:S01]  /*0e00*/  UIMAD UR6, UR7, UR41, UR6 ;  /* 0x00000029070672a4 */ /* 0x000fe2000f8e0206 */
        /* <DEDUP_REMOVED lines=22> */
.L_x_681:
        /* <DEDUP_REMOVED lines=21> */
[----:B------:R-:W-:Y:S02]  /*10c0*/  UIADD3 UR6, UR12, 0x40, UR20 ;  /* 0x000000400c067890 */ /* 0x000fe4000fffe014 */
[----:B------:R-:W-:Y:S02]  /*10d0*/  ULDC UR9, c[0x0][0x2e4] ;  /* 0x0000b90000097ab9 */ /* 0x000fe40000000800 */
[----:B------:R-:W-:Y:S02]  /*10e0*/  UIADD3 UR6, UR6, UR9, -UR7 ;  /* 0x0000000906067290 */ /* 0x000fe4000fffe807 */
[----:B------:R-:W-:Y:S02]  /*10f0*/  ULDC.64 UR14, c[0x0][0x178] ;  /* 0x00005e00000e7ab9 */ /* 0x000fe40000000a00 */
[----:B------:R-:W-:Y:S02]  /*1100*/  UIMAD.WIDE.U32 UR10, UR36, UR14, URZ ;  /* 0x0000000e240a72a5 */ /* 0x000fe4000f8e003f */
[----:B------:R-:W-:-:S02]  /*1110*/  UIADD3 UR8, UR12, 0x3f, URZ ;  /* 0x0000003f0c087890 */ /* 0x000fc4000fffe03f */
[----:B------:R-:W-:Y:S02]  /*1120*/  UIMAD UR14, UR40, UR14, URZ ;  /* 0x0000000e280e72a4 */ /* 0x000fe4000f8e023f */
[----:B------:R-:W-:Y:S02]  /*1130*/  UIADD3 UR6, UR6, 0x3f, URZ ;  /* 0x0000003f06067890 */ /* 0x000fe4000fffe03f */
[----:B------:R-:W-:Y:S02]  /*1140*/  USHF.R.S32.HI UR13, URZ, 0x1f, UR8 ;  /* 0x0000001f3f0d7899 */ /* 0x000fe40008011408 */
[----:B------:R-:W-:Y:S02]  /*1150*/  USHF.R.S32.HI UR9, URZ, 0x1f, UR6 ;  /* 0x0000001f3f097899 */ /* 0x000fe40008011406 */
[----:B------:R-:W-:Y:S02]  /*1160*/  UIMAD UR17, UR36, UR15, UR14 ;  /* 0x0000000f241172a4 */ /* 0x000fe4000f8e020e */
[----:B------:R-:W-:-:S02]  /*1170*/  ULEA.HI UR13, UR13, UR8, URZ, 0x6 ;  /* 0x000000080d0d7291 */ /* 0x000fc4000f8f303f */
[----:B------:R-:W-:Y:S02]  /*1180*/  ULDC.64 UR14, c[0x0][0x190] ;  /* 0x00006400000e7ab9 */ /* 0x000fe40000000a00 */
[----:B------:R-:W-:Y:S02]  /*1190*/  ULEA.HI UR6, UR9, UR6, URZ, 0x6 ;  /* 0x0000000609067291 */ /* 0x000fe4000f8f303f */
[----:B------:R-:W-:Y:S02]  /*11a0*/  UISETP.NE.AND UP0, UPT, UR29, -0x1, UPT ;  /* 0xffffffff1d00788c */ /* 0x000fe4000bf05270 */
[----:B------:R-:W-:Y:S02]  /*11b0*/  UISETP.NE.AND UP3, UPT, UR16, -0x1, UPT ;  /* 0xffffffff1000788c */ /* 0x000fe4000bf65270 */
[----:B------:R-:W-:Y:S02]  /*11c0*/  UIMAD.WIDE.U32 UR8, UR16, UR14, URZ ;  /* 0x0000000e100872a5 */ /* 0x000fe4000f8e003f */
[----:B------:R-:W-:Y:S01]  /*11d0*/  UIMAD UR15, UR16, UR15, URZ ;  /* 0x0000000f100f72a4 */ /* 0x000fe2000f8e023f */
[----:B------:R-:W-:Y:S01]  /*11e0*/  PLOP3.LUT P1, PT, PT, PT, UP0, 0x80, 0x0 ;  /* 0x000000000000781c */ /* 0x000fe20003f2f008 */
[----:B------:R-:W-:-:S02]  /*11f0*/  USEL UR32, UR10, UR8, !UP3 ;  /* 0x000000080a207287 */ /* 0x000fc4000d800000 */
[----:B------:R-:W-:Y:S02]  /*1200*/  USHF.R.S32.HI UR10, URZ, 0x6, UR13 ;  /* 0x000000063f0a7899 */ /* 0x000fe4000801140d */
[----:B------:R-:W-:Y:S02]  /*1210*/  USHF.R.S32.HI UR8, URZ, 0x6, UR6 ;  /* 0x000000063f087899 */ /* 0x000fe40008011406 */
[----:B------:R-:W-:Y:S02]  /*1220*/  UIADD3 UR30, UR11, UR17, URZ ;  /* 0x000000110b1e7290 */ /* 0x000fe4000fffe03f */
[----:B------:R-:W-:Y:S02]  /*1230*/  UISETP.LT.AND UP2, UPT, UR10, UR8, UPT ;  /* 0x000000080a00728c */ /* 0x000fe4000bf41270 */
[----:B------:R-:W-:Y:S02]  /*1240*/  @UP0 UIADD3 UR6, UR22, UR29, URZ ;  /* 0x0000001d16060290 */ /* 0x000fe4000fffe03f */
[----:B------:R-:W-:-:S02]  /*1250*/  @UP3 UIADD3 UR30, UR9, UR15, URZ ;  /* 0x0000000f091e3290 */ /* 0x000fc4000fffe03f */
[----:B------:R-:W-:Y:S02]  /*1260*/  USEL UR35, UR10, UR8, UP2 ;  /* 0x000000080a237287 */ /* 0x000fe40009000000 */
[----:B------:R-:W-:Y:S02]  /*1270*/  ULDC.64 UR14, c[0x0][0x198] ;  /* 0x00006600000e7ab9 */ /* 0x000fe40000000a00 */
[----:B------:R-:W-:Y:S02]  /*1280*/  @UP0 UIMAD.WIDE.U32 UR8, UR6, UR14, URZ ;  /* 0x0000000e060802a5 */ /* 0x000fe4000f8e003f */
        /* <DEDUP_REMOVED lines=17> */
.L_x_683:
        /* <DEDUP_REMOVED lines=43> */
.L_x_684:
        /* <DEDUP_REMOVED lines=45> */
.L_x_685:
[----:B------:R-:W-:-:S03]  /*1920*/  UMOV UR13, UR53 ;  /* 0x00000035000d7c82 */ /* 0x000fc60008000000 */
.L_x_686:
[----:B------:R-:W-:Y:S01]  /*1930*/  UIADD3 UR8, UP4, UP3, UR8, UR48, UR50 ;  /* 0x0000003008087290 */ /* 0x000fe2000fb9e032 */
[----:B------:R-:W-:Y:S01]  /*1940*/  IMAD.U32 R2, RZ, RZ, UR5 ;  /* 0x00000005ff027e24 */ /* 0x000fe2000f8e00ff */
[----:B------:R-:W-:Y:S01]  /*1950*/  UMOV UR16, 0x4 ;  /* 0x0000000400107882 */ /* 0x000fe20000000000 */
[----:B------:R-:W-:Y:S01]  /*1960*/  IMAD.U32 R0, RZ, RZ, UR4 ;  /* 0x00000004ff007e24 */ /* 0x000fe2000f8e00ff */
[----:B------:R-:W-:Y:S01]  /*1970*/  UIADD3 UR33, UP2, UP1, UR17, UR8, UR18 ;  /* 0x0000000811217290 */ /* 0x000fe2000f95e012 */
[----:B------:R-:W-:Y:S01]  /*1980*/  IADD3 R9, P0, R12, UR19, RZ ;  /* 0x000000130c097c10 */ /* 0x000fe2000ff1e0ff */
[----:B------:R-:W-:Y:S01]  /*1990*/  UIADD3.X UR6, UR10, UR51, UR56, UP4, UP3 ;  /* 0x000000330a067290 */ /* 0x000fe2000a7e6438 */
[----:B------:R-:W-:Y:S01]  /*19a0*/  IMAD.U32 R4, RZ, RZ, UR19 ;  /* 0x00000013ff047e24 */ /* 0x000fe2000f8e00ff */
[----:B------:R-:W-:Y:S01]  /*19b0*/  ULDC.64 UR8, c[0x0][0x1a8] ;  /* 0x00006a0000087ab9 */ /* 0x000fe20000000a00 */
[----:B------:R-:W-:Y:S01]  /*19c0*/  SHF.R.S32.HI R239, RZ, 0x1f, R238 ;  /* 0x0000001fffef7819 */ /* 0x000fe200000114ee */
[----:B------:R-:W-:Y:S01]  /*19d0*/  UIADD3.X UR31, UR11, UR6, UR14, UP2, UP1 ;  /* 0x000000060b1f7290 */ /* 0x000fe200097e240e */
[----:B------:R-:W-:Y:S01]  /*19e0*/  IADD3.X R13, R20, UR34, RZ, P0, !PT ;  /* 0x00000022140d7c10 */ /* 0x000fe200087fe4ff */
[----:B------:R-:W-:Y:S01]  /*19f0*/  UIMAD UR6, UR60, UR8, URZ ;  /* 0x000000083c0672a4 */ /* 0x000fe2000f8e023f */
[----:B------:R-:W-:Y:S01]  /*1a00*/  IMAD.U32 R7, RZ, RZ, UR37 ;  /* 0x00000025ff077e24 */ /* 0x000fe2000f8e00ff */
[----:B------:R-:W-:Y:S01]  /*1a10*/  ULDC.64 UR4, c[0x0][0x3c8] ;  /* 0x0000f20000047ab9 */ /* 0x000fe20000000a00 */
[----:B------:R-:W-:Y:S01]  /*1a20*/  IMAD.U32 R11, RZ, RZ, UR37 ;  /* 0x00000025ff0b7e24 */ /* 0x000fe2000f8e00ff */
[----:B------:R-:W-:Y:S01]  /*1a30*/  UIMAD UR11, UR37, UR9, UR6 ;  /* 0x00000009250b72a4 */ /* 0x000fe2000f8e0206 */
[----:B------:R-:W-:Y:S01]  /*1a40*/  BSSY B1, `(.L_x_682) ;  /* 0x00008e3000017945 */ /* 0x000fe20003800000 */
[C---:B------:R-:W-:Y:S01]  /*1a50*/  IADD3 R244, R238.reuse, 0x40, RZ ;  /* 0x00000040eef47810 */ /* 0x040fe20007ffe0ff */
[----:B------:R-:W-:Y:S01]  /*1a60*/  ULDC.64 UR8, c[0x0][0x370] ;  /* 0x0000dc0000087ab9 */ /* 0x000fe20000000a00 */
[C---:B------:R-:W-:Y:S01]  /*1a70*/  IADD3 R243, R238.reuse, 0x80, RZ ;  /* 0x00000080eef37810 */ /* 0x040fe20007ffe0ff */
[----:B------:R-:W-:Y:S01]  /*1a80*/  UIMAD UR6, UR34, UR8, URZ ;  /* 0x00000008220672a4 */ /* 0x000fe2000f8e023f */
[----:B------:R-:W-:-:S03]  /*1a90*/  IADD3 R245, R238, 0xc0, RZ ;  /* 0x000000c0eef57810 */ /* 0x000fc60007ffe0ff */
[----:B------:R-:W-:-:S03]  /*1aa0*/  UIMAD UR14, UR19, UR9, UR6 ;  /* 0x00000009130e72a4 */ /* 0x000fc6000f8e0206 */
[----:B------:R-:W-:Y:S02]  /*1ab0*/  ULDC.64 UR8, c[0x0][0x378] ;  /* 0x0000de0000087ab9 */ /* 0x000fe40000000a00 */
[----:B------:R-:W-:Y:S02]  /*1ac0*/  UIMAD UR6, UR60, UR8, URZ ;  /* 0x000000083c0672a4 */ /* 0x000fe4000f8e023f */
[----:B------:R-:W-:Y:S02]  /*1ad0*/  UIADD3 UR8, UR19, UR13, URZ ;  /* 0x0000000d13087290 */ /* 0x000fe4000fffe03f */
[----:B------:R-:W-:Y:S02]  /*1ae0*/  UIMAD UR10, UR37, UR9, UR6 ;  /* 0x00000009250a72a4 */ /* 0x000fe4000f8e0206 */
[----:B------:R-:W-:Y:S02]  /*1af0*/  UIMAD.WIDE UR8, UR8, UR16, UR4 ;  /* 0x00000010080872a5 */ /* 0x000fe4000f8e0204 */
[----:B------:R-:W-:-:S02]  /*1b00*/  UIADD3 UR6, -UR7, UR12, UR20 ;  /* 0x0000000c07067290 */ /* 0x000fc4000fffe114 */
[----:B------:R-:W-:Y:S02]  /*1b10*/  ULDC.64 UR4, c[0x0][0x200] ;  /* 0x0000800000047ab9 */ /* 0x000fe40000000a00 */
[----:B------:R-:W-:Y:S02]  /*1b20*/  ULDC UR13, c[0x0][0x2e8] ;  /* 0x0000ba00000d7ab9 */ /* 0x000fe40000000800 */
[----:B------:R-:W-:Y:S02]  /*1b30*/  UMOV UR18, UR8 ;  /* 0x0000000800127c82 */ /* 0x000fe40008000000 */
        /* <DEDUP_REMOVED lines=16> */
[----:B---3--:R-:W-:Y:S02]  /*1c40*/  LOP3.LUT R0, R2, 0xffffffe0, RZ, 0xc0, !PT ;  /* 0xffffffe002007812 */ /* 0x008fe400078ec0ff */
[----:B------:R-:W-:-:S03]  /*1c50*/  SHF.R.S32.HI R2, RZ, 0x5, R2 ;  /* 0x00000005ff027819 */ /* 0x000fc60000011402 */
[----:B------:R-:W-:-:S04]  /*1c60*/  IMAD.IADD R0, R23, 0x1, -R0 ;  /* 0x0000000117007824 */ /* 0x000fc800078e0a00 */
[----:B------:R-:W-:Y:S01]  /*1c70*/  IMAD R0, R2, UR49, R0 ;  /* 0x0000003102007c24 */ /* 0x000fe2000f8e0200 */
[----:B------:R-:W-:-:S04]  /*1c80*/  IADD3 R2, P2, R238, UR23, RZ ;  /* 0x00000017ee027c10 */ /* 0x000fc8000ff5e0ff */
[----:B------:R-:W-:Y:S02]  /*1c90*/  IADD3.X R3, R239, UR25, RZ, P2, !PT ;  /* 0x00000019ef037c10 */ /* 0x000fe400097fe4ff */
[----:B------:R-:W-:-:S03]  /*1ca0*/  IADD3 R8, P0, R0, UR33, RZ ;  /* 0x0000002100087c10 */ /* 0x000fc6000ff1e0ff */
[----:B------:R-:W-:Y:S01]  /*1cb0*/  IMAD.WIDE.U32 R2, R4, c[0x0][0x370], R2 ;  /* 0x0000dc0004027a25 */ /* 0x000fe200078e0002 */
[----:B------:R-:W-:-:S03]  /*1cc0*/  LEA.HI.X.SX32 R10, R0, UR31, 0x1, P0 ;  /* 0x0000001f000a7c11 */ /* 0x000fc600080f0eff */
[----:B------:R-:W-:Y:S01]  /*1cd0*/  IMAD R0, R13, c[0x0][0x190], RZ ;  /* 0x000064000d007a24 */ /* 0x000fe200078e02ff */
[----:B------:R-:W-:Y:S01]  /*1ce0*/  IADD3 R3, R3, UR14, RZ ;  /* 0x0000000e03037c10 */ /* 0x000fe2000fffe0ff */
[----:B------:R-:W-:-:S04]  /*1cf0*/  IMAD.WIDE.U32 R4, R9, c[0x0][0x190], R238 ;  /* 0x0000640009047a25 */ /* 0x000fc800078e00ee */
[----:B------:R-:W-:Y:S01]  /*1d00*/  IMAD R16, R9, c[0x0][0x194], R0 ;  /* 0x0000650009107a24 */ /* 0x000fe200078e0200 */
[----:B------:R-:W-:Y:S01]  /*1d10*/  IADD3 R6, P0, R4, UR32, RZ ;  /* 0x0000002004067c10 */ /* 0x000fe2000ff1e0ff */
[----:B------:R-:W-:-:S03]  /*1d20*/  IMAD.WIDE.U32 R2, R7, c[0x0][0x378], R2 ;  /* 0x0000de0007027a25 */ /* 0x000fc600078e0002 */
[----:B------:R-:W-:Y:S01]  /*1d30*/  IADD3.X R7, R5, UR30, R16, P0, !PT ;  /* 0x0000001e05077c10 */ /* 0x000fe200087fe410 */
[----:B------:R-:W-:Y:S01]  /*1d40*/  IMAD.MOV.U32 R4, RZ, RZ, R2 ;  /* 0x000000ffff047224 */ /* 0x000fe200078e0002 */
[----:B------:R-:W-:Y:S01]  /*1d50*/  LEA R228, P0, R8, c[0x0][0x350], 0x2 ;  /* 0x0000d40008e47a11 */ /* 0x000fe200078010ff */
[----:B------:R-:W-:Y:S01]  /*1d60*/  IMAD R0, R20, c[0x0][0x370], RZ ;  /* 0x0000dc0014007a24 */ /* 0x000fe200078e02ff */
[----:B------:R-:W-:Y:S02]  /*1d70*/  IADD3 R5, R3, UR10, RZ ;  /* 0x0000000a03057c10 */ /* 0x000fe4000fffe0ff */
[----:B------:R-:W-:Y:S01]  /*1d80*/  LEA.HI.X R229, R8, c[0x0][0x354], R10, 0x2, P0 ;  /* 0x0000d50008e57a11 */ /* 0x000fe200000f140a */
[----:B------:R-:W-:Y:S01]  /*1d90*/  IMAD.WIDE.U32 R10, R11, c[0x0][0x1a8], R6 ;  /* 0x00006a000b0a7a25 */ /* 0x000fe200078e0006 */
[----:B------:R-:W-:-:S03]  /*1da0*/  PLOP3.LUT P0, PT, PT, PT, UP1, 0x80, 0x0 ;  /* 0x000000000000781c */ /* 0x000fc60003f0f018 */
[----:B------:R-:W-:Y:S01]  /*1db0*/  IMAD.WIDE.U32 R4, R12, c[0x0][0x370], R4 ;  /* 0x0000dc000c047a25 */ /* 0x000fe200078e0004 */
[----:B------:R-:W-:Y:S02]  /*1dc0*/  LEA R233, P3, R10, c[0x0][0x160], 0x1 ;  /* 0x000058000ae97a11 */ /* 0x000fe400078608ff */
[----:B------:R-:W-:Y:S01]  /*1dd0*/  IADD3 R15, R11, UR11, RZ ;  /* 0x0000000b0b0f7c10 */ /* 0x000fe2000fffe0ff */
[----:B------:R-:W-:Y:S01]  /*1de0*/  IMAD R0, R12, c[0x0][0x374], R0 ;  /* 0x0000dd000c007a24 */ /* 0x000fe200078e0200 */
[----:B------:R-:W-:Y:S02]  /*1df0*/  LEA R234, P2, R4, c[0x0][0x330], 0x1 ;  /* 0x0000cc0004ea7a11 */ /* 0x000fe400078408ff */
[----:B------:R-:W-:Y:S01]  /*1e00*/  LEA.HI.X R235, R10, c[0x0][0x164], R15, 0x1, P3 ;  /* 0x000059000aeb7a11 */ /* 0x000fe200018f0c0f */
[----:B------:R-:W-:-:S05]  /*1e10*/  IMAD.IADD R8, R5, 0x1, R0 ;  /* 0x0000000105087824 */ /* 0x000fca00078e0200 */
        /* <DEDUP_REMOVED lines=20> */
.L_x_688:
        /* <DEDUP_REMOVED lines=18> */
.L_x_689:
[----:B------:R-:W-:Y:S01]  /*2080*/  USHF.R.S32.HI UR10, URZ, 0x1f, UR20 ;  /* 0x0000001f3f0a7899 */ /* 0x000fe20008011414 */
[----:B------:R-:W-:Y:S01]  /*2090*/  IMAD.U32 R9, RZ, RZ, UR20 ;  /* 0x00000014ff097e24 */ /* 0x000fe2000f8e00ff */
[----:B------:R-:W-:Y:S01]  /*20a0*/  ULDC.64 UR8, c[0x0][0x3a0] ;  /* 0x0000e80000087ab9 */ /* 0x000fe20000000a00 */
[----:B------:R-:W-:Y:S01]  /*20b0*/  BSSY B0, `(.L_x_690) ;  /* 0x0000020000007945 */ /* 0x000fe20003800000 */
[----:B------:R-:W-:Y:S01]  /*20c0*/  UIMAD UR6, UR10, UR8, URZ ;  /* 0x000000080a0672a4 */ /* 0x000fe2000f8e023f */
[----:B------:R-:W-:Y:S01]  /*20d0*/  IMAD.WIDE.U32 R2, R9, c[0x0][0x3a0], R238 ;  /* 0x0000e80009027a25 */ /* 0x000fe200078e00ee */
[----:B------:R-:W-:Y:S02]  /*20e0*/  UIADD3 UR7, -UR20, UR7, URZ ;  /* 0x0000000714077290 */ /* 0x000fe4000fffe13f */
[----:B------:R-:W-:-:S02]  /*20f0*/  UIMAD UR6, UR20, UR9, UR6 ;  /* 0x00000009140672a4 */ /* 0x000fc4000f8e0206 */
[----:B------:R-:W-:Y:S01]  /*2100*/  IADD3 R4, P0, R2, UR14, RZ ;  /* 0x0000000e02047c10 */ /* 0x000fe2000ff1e0ff */
[----:B------:R-:W-:Y:S01]  /*2110*/  ULDC.64 UR8, c[0x0][0x3b8] ;  /* 0x0000ee0000087ab9 */ /* 0x000fe20000000a00 */
[----:B------:R-:W-:Y:S02]  /*2120*/  ISETP.GE.AND P5, PT, R12, UR7, PT ;  /* 0x000000070c007c0c */ /* 0x000fe4000bfa6270 */
[----:B------:R-:W-:Y:S01]  /*2130*/  MOV R0, UR6 ;  /* 0x0000000600007c02 */ /* 0x000fe20008000f00 */
[----:B------:R-:W-:-:S03]  /*2140*/  UIMAD UR6, UR60, UR8, URZ ;  /* 0x000000083c0672a4 */ /* 0x000fc6000f8e023f */
[----:B------:R-:W-:Y:S01]  /*2150*/  IADD3.X R5, R3, UR15, R0, P0, !PT ;  /* 0x0000000f03057c10 */ /* 0x000fe200087fe400 */
[----:B------:R-:W-:Y:S01]  /*2160*/  IMAD.U32 R0, RZ, RZ, UR37 ;  /* 0x00000025ff007e24 */ /* 0x000fe2000f8e00ff */
        /* <DEDUP_REMOVED lines=20> */
.L_x_691:
[----:B------:R-:W-:Y:S05]  /*22b0*/  BSYNC B0 ;  /* 0x0000000000007941 */ /* 0x000fea0003800000 */
.L_x_690:
        /* <DEDUP_REMOVED lines=21> */
.L_x_693:
[----:B------:R-:W-:Y:S05]  /*2410*/  BSYNC B0 ;  /* 0x0000000000007941 */ /* 0x000fea0003800000 */
.L_x_692:
        /* <DEDUP_REMOVED lines=31> */
.L_x_695:
[----:B------:R-:W-:Y:S05]  /*2610*/  BSYNC B0 ;  /* 0x0000000000007941 */ /* 0x000fea0003800000 */
.L_x_694:
        /* <DEDUP_REMOVED lines=20> */
.L_x_687:
[----:B------:R-:W2:Y:S01]  /*2760*/  LDL R24, [R1+0x8] ;  /* 0x0000080001187983 */ /* 0x000ea20000100800 */
[----:B------:R-:W-:Y:S01]  /*2770*/  PLOP3.LUT P0, PT, PT, PT, UP6, 0x80, 0x0 ;  /* 0x000000000000781c */ /* 0x000fe20003f0f068 */
[----:B------:R-:W-:Y:S01]  /*2780*/  ULEA.HI UR8, UR6, UR6, URZ, 0x1 ;  /* 0x0000000606087291 */ /* 0x000fe2000f8f083f */
[----:B------:R-:W-:Y:S03]  /*2790*/  BSSY B0, `(.L_x_697) ;  /* 0x0000035000007945 */ /* 0x000fe60003800000 */
[----:B------:R-:W-:-:S04]  /*27a0*/  ULOP3.LUT UR8, UR8, 0xfffffffe, URZ, 0xc0, !UPT ;  /* 0xfffffffe08087892 */ /* 0x000fc8000f8ec03f */
[----:B------:R-:W-:-:S04]  /*27b0*/  UIADD3 UR8, UR6, -UR8, URZ ;  /* 0x8000000806087290 */ /* 0x000fc8000fffe03f */
[----:B------:R-:W-:Y:S02]  /*27c0*/  UISETP.NE.AND UP0, UPT, UR8, 0x1, UPT ;  /* 0x000000010800788c */ /* 0x000fe4000bf05270 */
[----:B------:R-:W-:Y:S01]  /*27d0*/  UIMAD UR8, UR6, -0x40, UR12 ;  /* 0xffffffc0060878a4 */ /* 0x000fe2000f8e020c */
[----:B------:R-:W-:Y:S05]  /*27e0*/  @P0 BAR.SYNC.DEFER_BLOCKING 0x0 ;  /* 0x0000000000000b1d */ /* 0x000fea0000010000 */
[----:B------:R-:W-:Y:S01]  /*27f0*/  ISETP.GE.AND P6, PT, R12, UR8, PT ;  /* 0x000000080c007c0c */ /* 0x000fe2000bfc6270 */
[----:B--2---:R-:W-:-:S12]  /*2800*/  IMAD.SHL.U32 R231, R24, 0x2, RZ ;  /* 0x0000000218e77824 */ /* 0x004fd800078e00ff */
        /* <DEDUP_REMOVED lines=45> */
.L_x_698:
[----:B------:R-:W-:Y:S05]  /*2ae0*/  BSYNC B0 ;  /* 0x0000000000007941 */ /* 0x000fea0003800000 */
.L_x_697:
        /* <DEDUP_REMOVED lines=48> */
.L_x_700:
[----:B------:R-:W-:Y:S05]  /*2df0*/  BSYNC B0 ;  /* 0x0000000000007941 */ /* 0x000fea0003800000 */
.L_x_699:
        /* <DEDUP_REMOVED lines=23> */
.L_x_702:
        /* <DEDUP_REMOVED lines=50> */
.L_x_703:
[----:B------:R-:W-:Y:S05]  /*3290*/  BSYNC B0 ;  /* 0x0000000000007941 */ /* 0x000fea0003800000 */
.L_x_701:
[----:B------:R-:W-:Y:S01]  /*32a0*/  BSSY B0, `(.L_x_704) ;  /* 0x0000046000007945 */ /* 0x000fe20003800000 */
[----:B--2---:R-:W-:-:S02]  /*32b0*/  IMAD R4, R221, c[0x0][0x194], RZ ;  /* 0x00006500dd047a24 */ /* 0x004fc400078e02ff */
[----:B------:R-:W-:Y:S01]  /*32c0*/  IMAD.WIDE.U32 R8, R221, c[0x0][0x190], RZ ;  /* 0x00006400dd087a25 */ /* 0x000fe200078e00ff */
        /* <DEDUP_REMOVED lines=18> */
.L_x_705:
        /* <DEDUP_REMOVED lines=49> */
.L_x_706:
[----:B------:R-:W-:Y:S05]  /*3700*/  BSYNC B0 ;  /* 0x0000000000007941 */ /* 0x000fea0003800000 */
.L_x_704:
[----:B--23--:R-:W2:Y:S01]  /*3710*/  LDL R2, [R1] ;  /* 0x0000000001027983 */ /* 0x00cea20000100800 */
[----:B------:R-:W-:Y:S01]  /*3720*/  USHF.R.S32.HI UR9, URZ, 0x1f, UR20 ;  /* 0x0000001f3f097899 */ /* 0x000fe20008011414 */
[----:B------:R-:W-:Y:S01]  /*3730*/  IMAD.MOV.U32 R246, RZ, RZ, 0x7f800000 ;  /* 0x7f800000fff67424 */ /* 0x000fe200078e00ff */
[----:B------:R-:W-:Y:S01]  /*3740*/  ULDC.64 UR10, c[0x0][0x198] ;  /* 0x00006600000a7ab9 */ /* 0x000fe20000000a00 */
[----:B------:R-:W-:Y:S01]  /*3750*/  IMAD.MOV.U32 R247, RZ, RZ, 0x7f800000 ;  /* 0x7f800000fff77424 */ /* 0x000fe200078e00ff */
[----:B------:R-:W-:Y:S01]  /*3760*/  UIMAD UR10, UR9, UR10, URZ ;  /* 0x0000000a090a72a4 */ /* 0x000fe2000f8e023f */
[----:B------:R-:W-:-:S03]  /*3770*/  IMAD.U32 R16, RZ, RZ, UR20 ;  /* 0x00000014ff107e24 */ /* 0x000fc6000f8e00ff */
[----:B------:R-:W-:-:S06]  /*3780*/  UIMAD UR10, UR20, UR11, UR10 ;  /* 0x0000000b140a72a4 */ /* 0x000fcc000f8e020a */
[----:B------:R-:W-:Y:S01]  /*3790*/  IMAD.U32 R4, RZ, RZ, UR10 ;  /* 0x0000000aff047e24 */ /* 0x000fe2000f8e00ff */
[----:B------:R-:W-:Y:S01]  /*37a0*/  BSSY B0, `(.L_x_707) ;  /* 0x0000046000007945 */ /* 0x000fe20003800000 */
[C---:B--2---:R-:W-:Y:S01]  /*37b0*/  IADD3 R0, R2.reuse, 0x8, RZ ;  /* 0x0000000802007810 */ /* 0x044fe20007ffe0ff */
[C---:B------:R-:W-:Y:S01]  /*37c0*/  IMAD.SHL.U32 R249, R2.reuse, 0x4, RZ ;  /* 0x0000000402f97824 */ /* 0x040fe200078e00ff */
[----:B------:R-:W-:Y:S02]  /*37d0*/  ISETP.GE.AND P3, PT, R2, UR8, PT ;  /* 0x0000000802007c0c */ /* 0x000fe4000bf66270 */
[----:B------:R-:W-:Y:S01]  /*37e0*/  ISETP.GE.AND P2, PT, R0, UR8, PT ;  /* 0x0000000800007c0c */ /* 0x000fe2000bf46270 */
[----:B------:R-:W-:Y:S01]  /*37f0*/  UIADD3 UR8, -UR20, UR7, URZ ;  /* 0x0000000714087290 */ /* 0x000fe2000fffe13f */
[----:B------:R-:W-:-:S04]  /*3800*/  SHF.R.S32.HI R0, RZ, 0x1f, R2 ;  /* 0x0000001fff007819 */ /* 0x000fc80000011402 */
[----:B------:R-:W-:Y:S02]  /*3810*/  SHF.L.U64.HI R248, R2, 0x2, R0 ;  /* 0x0000000202f87819 */ /* 0x000fe40000010200 */
[----:B------:R-:W-:Y:S02]  /*3820*/  ISETP.GE.AND P6, PT, R12, UR8, PT ;  /* 0x000000080c007c0c */ /* 0x000fe4000bfc6270 */
[----:B------:R-:W-:-:S04]  /*3830*/  IADD3 R2, P1, R249, UR16, RZ ;  /* 0x00000010f9027c10 */ /* 0x000fc8000ff3e0ff */
[----:B------:R-:W-:-:S05]  /*3840*/  IADD3.X R3, R248, UR15, RZ, P1, !PT ;  /* 0x0000000ff8037c10 */ /* 0x000fca0008ffe4ff */
[----:B------:R2:W5:Y:S04]  /*3850*/  @!P3 LDG.E R246, [R2.64] ;  /* 0x0000000402f6b981 */ /* 0x000568000c1e1900 */
[----:B------:R3:W-:Y:S04]  /*3860*/  @P6 STS.128 [R231+0x18000], RZ ;  /* 0x018000ffe7006388 */ /* 0x0007e80000000c00 */
[----:B------:R3:W-:Y:S04]  /*3870*/  @P6 STS.128 [R231+0x1a000], RZ ;  /* 0x01a000ffe7006388 */ /* 0x0007e80000000c00 */
[----:B------:R3:W-:Y:S04]  /*3880*/  @P6 STS.128 [R231+0x1c000], RZ ;  /* 0x01c000ffe7006388 */ /* 0x0007e80000000c00 */
[----:B------:R3:W-:Y:S04]  /*3890*/  @P6 STS.128 [R231+0x1e000], RZ ;  /* 0x01e000ffe7006388 */ /* 0x0007e80000000c00 */
[----:B------:R2:W5:Y:S01]  /*38a0*/  @!P2 LDG.E R247, [R2.64+0x20] ;  /* 0x0000200402f7a981 */ /* 0x000562000c1e1900 */
[----:B------:R-:W-:-:S04]  /*38b0*/  IMAD R0, R19, c[0x0][0x1b0], RZ ;  /* 0x00006c0013007a24 */ /* 0x000fc800078e02ff */
[----:B------:R-:W-:Y:S02]  /*38c0*/  IMAD R13, R14, c[0x0][0x1b4], R0 ;  /* 0x00006d000e0d7a24 */ /* 0x000fe400078e0200 */
[----:B--2---:R-:W-:-:S05]  /*38d0*/  IMAD.WIDE.U32 R2, R16, c[0x0][0x198], R238 ;  /* 0x0000660010027a25 */ /* 0x004fca00078e00ee */
[----:B------:R-:W-:-:S04]  /*38e0*/  IADD3 R2, P1, R2, UR27, RZ ;  /* 0x0000001b02027c10 */ /* 0x000fc8000ff3e0ff */
[----:B------:R-:W-:-:S05]  /*38f0*/  IADD3.X R3, R3, UR28, R4, P1, !PT ;  /* 0x0000001c03037c10 */ /* 0x000fca0008ffe404 */
        /* <DEDUP_REMOVED lines=48> */
.L_x_708:
[----:B---3--:R-:W-:Y:S05]  /*3c00*/  BSYNC B0 ;  /* 0x0000000000007941 */ /* 0x008fea0003800000 */
.L_x_707:
        /* <DEDUP_REMOVED lines=26> */
[----:B------:R-:W-:-:S03]  /*3db0*/  IADD3 R5, R13, R5, RZ ;  /* 0x000000050d057210 */ /* 0x000fc60007ffe0ff */
[----:B------:R-:W-:Y:S01]  /*3dc0*/  IMAD R0, R0, c[0x0][0x19c], R6 ;  /* 0x0000670000007a24 */ /* 0x000fe200078e0206 */
[----:B------:R-:W-:Y:S02]  /*3dd0*/  LEA R2, P2, R4, R2, 0x1 ;  /* 0x0000000204027211 */ /* 0x000fe400078408ff */
[----:B------:R-:W-:Y:S01]  /*3de0*/  @!P4 LEA R6, P1, R8, c[0x0][0x168], 0x1 ;  /* 0x00005a000806ca11 */ /* 0x000fe200078208ff */
[----:B------:R-:W-:Y:S01]  /*3df0*/  IMAD.IADD R0, R9, 0x1, R0 ;  /* 0x0000000109007824 */ /* 0x000fe200078e0200 */
        /* <DEDUP_REMOVED lines=24> */
.L_x_710:
[----:B------:R-:W-:Y:S05]  /*3f80*/  BSYNC B0 ;  /* 0x0000000000007941 */ /* 0x000fea0003800000 */
.L_x_709:
        /* <DEDUP_REMOVED lines=62> */
.L_x_712:
[----:B------:R-:W-:Y:S05]  /*4370*/  BSYNC B0 ;  /* 0x0000000000007941 */ /* 0x000fea0003800000 */
.L_x_711:
        /* <DEDUP_REMOVED lines=8> */
[----:B------:R-:W-:Y:S01]  /*4400*/  IADD3 R12, P2, R12, 0x20, RZ ;  /* 0x000000200c0c7810 */ /* 0x000fe20007f5e0ff */
[----:B------:R-:W-:Y:S01]  /*4410*/  IMAD.MOV.U32 R6, RZ, RZ, 0x2 ;  /* 0x00000002ff067424 */ /* 0x000fe200078e00ff */
[----:B------:R-:W-:Y:S01]  /*4420*/  MOV R2, UR24 ;  /* 0x0000001800027c02 */ /* 0x000fe20008000f00 */
[----:B------:R-:W-:Y:S01]  /*4430*/  IMAD.X R4, RZ, RZ, R18, P1 ;  /* 0x000000ffff047224 */ /* 0x000fe200008e0612 */
[----:B------:R-:W-:-:S02]  /*4440*/  ISETP.GE.AND P4, PT, R238, c[0x0][0x220], PT ;  /* 0x00008800ee007a0c */ /* 0x000fc40003f86270 */
        /* <DEDUP_REMOVED lines=8> */
[----:B------:R-:W-:Y:S02]  /*44d0*/  IMAD R4, R4, c[0x0][0x1a0], RZ ;  /* 0x0000680004047a24 */ /* 0x000fe400078e02ff */
[----:B------:R-:W-:Y:S01]  /*44e0*/  IMAD.IADD R3, R3, 0x1, R0 ;  /* 0x0000000103037824 */ /* 0x000fe200078e0200 */
[----:B------:R1:W-:Y:S01]  /*44f0*/  @P4 STS.128 [R231+0x21000], RZ ;  /* 0x021000ffe7004388 */ /* 0x0003e20000000c00 */
[----:B------:R-:W-:-:S04]  /*4500*/  IMAD.WIDE.U32 R8, R12, c[0x0][0x1a0], R8 ;  /* 0x000068000c087a25 */ /* 0x000fc800078e0008 */
[----:B------:R-:W-:Y:S02]  /*4510*/  IMAD R0, R12, c[0x0][0x1a4], R4 ;  /* 0x000069000c007a24 */ /* 0x000fe400078e0204 */
[----:B------:R-:W-:-:S03]  /*4520*/  IMAD.WIDE.U32 R4, R14, c[0x0][0x1b8], R2 ;  /* 0x00006e000e047a25 */ /* 0x000fc600078e0002 */
[----:B------:R-:W-:Y:S01]  /*4530*/  IADD3 R0, R9, R0, RZ ;  /* 0x0000000009007210 */ /* 0x000fe20007ffe0ff */
        /* <DEDUP_REMOVED lines=26> */
.L_x_714:
[----:B------:R-:W-:Y:S05]  /*46e0*/  BSYNC B0 ;  /* 0x0000000000007941 */ /* 0x000fea0003800000 */
.L_x_713:
[----:B------:R-:W-:Y:S01]  /*46f0*/  LEA.HI R0, R22, R23, RZ, 0x4 ;  /* 0x0000001716007211 */ /* 0x000fe200078f20ff */
[----:B------:R-:W0:Y:S01]  /*4700*/  LDGDEPBAR ;  /* 0x00000000000079af */ /* 0x000e220000000000 */
[----:B------:R-:W-:Y:S01]  /*4710*/  IMAD.MOV.U32 R220, RZ, RZ, 0x40 ;  /* 0x00000040ffdc7424 */ /* 0x000fe200078e00ff */
[----:B------:R-:W-:Y:S01]  /*4720*/  UIADD3 UR8, UR20, UR12, URZ ;  /* 0x0000000c14087290 */ /* 0x000fe2000fffe03f */
[----:B------:R-:W-:Y:S01]  /*4730*/  LOP3.LUT R0, R0, 0xfffffff0, RZ, 0xc0, !PT ;  /* 0xfffffff000007812 */ /* 0x000fe200078ec0ff */
[----:B------:R-:W-:Y:S01]  /*4740*/  IMAD.MOV.U32 R232, RZ, RZ, R230 ;  /* 0x000000ffffe87224 */ /* 0x000fe200078e00e6 */
[----:B------:R-:W-:Y:S01]  /*4750*/  CS2R R190, SRZ ;  /* 0x0000000000be7805 */ /* 0x000fe2000001ff00 */
[----:B------:R-:W-:Y:S01]  /*4760*/  UIADD3 UR8, -UR7, 0x40, UR8 ;  /* 0x0000004007087890 */ /* 0x000fe2000fffe108 */
[----:B------:R-:W-:Y:S01]  /*4770*/  CS2R R188, SRZ ;  /* 0x0000000000bc7805 */ /* 0x000fe2000001ff00 */
[----:B------:R-:W-:Y:S01]  /*4780*/  IMAD.IADD R0, R23, 0x1, -R0 ;  /* 0x0000000117007824 */ /* 0x000fe200078e0a00 */
[----:B------:R-:W-:Y:S01]  /*4790*/  CS2R R194, SRZ ;  /* 0x0000000000c27805 */ /* 0x000fe2000001ff00 */
[----:B------:R-:W-:Y:S01]  /*47a0*/  CS2R R192, SRZ ;  /* 0x0000000000c07805 */ /* 0x000fe2000001ff00 */
[----:B------:R-:W-:Y:S01]  /*47b0*/  CS2R R186, SRZ ;  /* 0x0000000000ba7805 */ /* 0x000fe2000001ff00 */
[----:B------:R-:W-:Y:S01]  /*47c0*/  CS2R R184, SRZ ;  /* 0x0000000000b87805 */ /* 0x000fe2000001ff00 */
[----:B-12---:R-:W-:Y:S01]  /*47d0*/  SHF.R.S32.HI R2, RZ, 0x1f, R0 ;  /* 0x0000001fff027819 */ /* 0x006fe20000011400 */
        /* <DEDUP_REMOVED lines=23> */
[----:B------:R-:W-:Y:S01]  /*4950*/  SEL R221, R221, 0xffffffe0, !P1 ;  /* 0xffffffe0dddd7807 */ /* 0x000fe20004800000 */
[----:B------:R-:W-:Y:S01]  /*4960*/  CS2R R150, SRZ ;  /* 0x0000000000967805 */ /* 0x000fe2000001ff00 */
[----:B------:R-:W-:Y:S01]  /*4970*/  SEL R0, R0, R227, !P0 ;  /* 0x000000e300007207 */ /* 0x000fe20004000000 */
[----:B------:R-:W-:Y:S01]  /*4980*/  CS2R R148, SRZ ;  /* 0x0000000000947805 */ /* 0x000fe2000001ff00 */
[----:B------:R-:W-:Y:S01]  /*4990*/  SEL R220, R220, 0xffffffc0, !P2 ;  /* 0xffffffc0dcdc7807 */ /* 0x000fe20005000000 */
[----:B------:R-:W-:Y:S01]  /*49a0*/  IMAD.IADD R223, R222, 0x1, R221 ;  /* 0x00000001dedf7824 */ /* 0x000fe200078e02dd */
        /* <DEDUP_REMOVED lines=40> */
[----:B------:R-:W-:Y:S01]  /*4c30*/  IMAD.SHL.U32 R217, R2, 0x2, RZ ;  /* 0x0000000202d97824 */ /* 0x000fe200078e00ff */
[----:B------:R-:W-:Y:S01]  /*4c40*/  ULDC UR9, c[0x0][0x2e8] ;  /* 0x0000ba0000097ab9 */ /* 0x000fe20000000800 */
[----:B------:R-:W-:Y:S01]  /*4c50*/  IMAD.SHL.U32 R212, R0, 0x2, RZ ;  /* 0x0000000200d47824 */ /* 0x000fe200078e00ff */
[----:B------:R-:W-:Y:S01]  /*4c60*/  UIADD3 UR20, UR8, -UR9, URZ ;  /* 0x8000000908147290 */ /* 0x000fe2000fffe03f */
[----:B------:R-:W-:Y:S01]  /*4c70*/  IMAD.IADD R224, R222, 0x1, R220 ;  /* 0x00000001dee07824 */ /* 0x000fe200078e02dc */
[----:B------:R-:W-:Y:S01]  /*4c80*/  ULDC UR14, c[0x0][0x2e4] ;  /* 0x0000b900000e7ab9 */ /* 0x000fe20000000800 */
[----:B------:R-:W-:-:S02]  /*4c90*/  IMAD.IADD R225, R220, 0x1, R223 ;  /* 0x00000001dce17824 */ /* 0x000fc400078e02df */
.L_x_719:
[----:B------:R-:W0:Y:S01]  /*4ca0*/  LDGDEPBAR ;  /* 0x00000000000079af */ /* 0x000e220000000000 */
[----:B------:R-:W-:Y:S01]  /*4cb0*/  IMAD.IADD R3, R217, 0x1, R221 ;  /* 0x00000001d9037824 */ /* 0x000fe200078e02dd */
[----:B------:R-:W-:Y:S01]  /*4cc0*/  IADD3 R108, P0, R249, UR18, RZ ;  /* 0x00000012f96c7c10 */ /* 0x000fe2000ff1e0ff */
[--C-:B------:R-:W-:Y:S01]  /*4cd0*/  IMAD.IADD R2, R217, 0x1, R220.reuse ;  /* 0x00000001d9027824 */ /* 0x100fe200078e02dc */
[----:B------:R-:W-:Y:S01]  /*4ce0*/  USHF.L.U32 UR9, UR6, 0x6, URZ ;  /* 0x0000000606097899 */ /* 0x000fe2000800063f */
[----:B------:R-:W-:Y:S01]  /*4cf0*/  IMAD.IADD R0, R3, 0x1, R220 ;  /* 0x0000000103007824 */ /* 0x000fe200078e02dc */
[----:B------:R-:W-:Y:S01]  /*4d00*/  IADD3.X R109, R248, UR17, RZ, P0, !PT ;  /* 0x00000011f86d7c10 */ /* 0x000fe200087fe4ff */
[----:B------:R-:W-:Y:S02]  /*4d10*/  ULDC UR8, c[0x0][0x2e4] ;  /* 0x0000b90000087ab9 */ /* 0x000fe40000000800 */
[----:B------:R-:W-:Y:S06]  /*4d20*/  UISETP.GE.AND UP0, UPT, UR9, UR20, UPT ;  /* 0x000000140900728c */ /* 0x000fec000bf06270 */
[----:B------:R-:W-:Y:S01]  /*4d30*/  PLOP3.LUT P0, PT, PT, PT, UP0, 0x80, 0x0 ;  /* 0x000000000000781c */ /* 0x000fe20003f0f008 */
[----:B------:R-:W-:Y:S04]  /*4d40*/  DEPBAR.LE SB0, 0x0 ;  /* 0x000080000000791a */ /* 0x000fe80000000000 */
[----:B------:R-:W-:Y:S06]  /*4d50*/  BAR.SYNC.DEFER_BLOCKING 0x0 ;  /* 0x0000000000007b1d */ /* 0x000fec0000010000 */
[----:B------:R-:W-:Y:S04]  /*4d60*/  LDSM.16.M88.4 R16, [R217] ;  /* 0x00000000d910783b */ /* 0x000fe80000000200 */
[----:B------:R-:W1:Y:S04]  /*4d70*/  LDSM.16.M88.4 R8, [R213+0x18000] ;  /* 0x01800000d508783b */ /* 0x000e680000000200 */
[----:B------:R-:W2:Y:S04]  /*4d80*/  LDSM.16.M88.4 R84, [R213+0x18800] ;  /* 0x01880000d554783b */ /* 0x000ea80000000200 */
[----:B------:R-:W-:Y:S04]  /*4d90*/  LDSM.16.M88.4 R88, [R3] ;  /* 0x000000000358783b */ /* 0x000fe80000000200 */
[----:B------:R-:W3:Y:S04]  /*4da0*/  LDSM.16.M88.4 R92, [R214+0x18000] ;  /* 0x01800000d65c783b */ /* 0x000ee80000000200 */
[----:B------:R-:W4:Y:S04]  /*4db0*/  LDSM.16.M88.4 R96, [R214+0x18800] ;  /* 0x01880000d660783b */ /* 0x000f280000000200 */
[----:B------:R-:W-:Y:S04]  /*4dc0*/  LDSM.16.M88.4 R100, [R216+0x18000] ;  /* 0x01800000d864783b */ /* 0x000fe80000000200 */
[----:B------:R-:W-:Y:S04]  /*4dd0*/  LDSM.16.M88.4 R104, [R216+0x18800] ;  /* 0x01880000d868783b */ /* 0x000fe80000000200 */
[----:B-----5:R2:W5:Y:S04]  /*4de0*/  LDG.E R118, [R108.64] ;  /* 0x000000046c767981 */ /* 0x020568000c1e1900 */
[----:B------:R3:W5:Y:S01]  /*4df0*/  LDG.E R117, [R108.64+0x20] ;  /* 0x000020046c757981 */ /* 0x000762000c1e1900 */
[C---:B-1----:R-:W-:Y:S08]  /*4e00*/  HMMA.16816.F32 R4, R16.reuse, R8, RZ ;  /* 0x000000081004723c */ /* 0x042ff000000018ff */
[C---:B------:R-:W-:Y:S08]  /*4e10*/  HMMA.16816.F32 R8, R16.reuse, R10, RZ ;  /* 0x0000000a1008723c */ /* 0x040ff000000018ff */
[C---:B--2---:R-:W-:Y:S08]  /*4e20*/  HMMA.16816.F32 R12, R16.reuse, R84, RZ ;  /* 0x00000054100c723c */ /* 0x044ff000000018ff */
[----:B------:R-:W-:Y:S01]  /*4e30*/  HMMA.16816.F32 R16, R16, R86, RZ ;  /* 0x000000561010723c */ /* 0x000fe200000018ff */
[----:B------:R-:W1:Y:S07]  /*4e40*/  LDSM.16.M88.4 R84, [R2] ;  /* 0x000000000254783b */ /* 0x000e6e0000000200 */
[C---:B---3--:R-:W-:Y:S08]  /*4e50*/  HMMA.16816.F32 R4, R88.reuse, R92, R4 ;  /* 0x0000005c5804723c */ /* 0x048ff00000001804 */
[C---:B------:R-:W-:Y:S01]  /*4e60*/  HMMA.16816.F32 R8, R88.reuse, R94, R8 ;  /* 0x0000005e5808723c */ /* 0x040fe20000001808 */
[----:B------:R-:W-:Y:S07]  /*4e70*/  LDSM.16.M88.4 R92, [R215+0x18000] ;  /* 0x01800000d75c783b */ /* 0x000fee0000000200 */
[C---:B----4-:R-:W-:Y:S08]  /*4e80*/  HMMA.16816.F32 R12, R88.reuse, R96, R12 ;  /* 0x00000060580c723c */ /* 0x050ff0000000180c */
[----:B------:R-:W-:Y:S01]  /*4e90*/  HMMA.16816.F32 R16, R88, R98, R16 ;  /* 0x000000625810723c */ /* 0x000fe20000001810 */
[----:B------:R-:W2:Y:S04]  /*4ea0*/  LDSM.16.M88.4 R88, [R0] ;  /* 0x000000000058783b */ /* 0x000ea80000000200 */
[----:B------:R-:W3:Y:S03]  /*4eb0*/  LDSM.16.M88.4 R96, [R215+0x18800] ;  /* 0x01880000d760783b */ /* 0x000ee60000000200 */
[C---:B-1----:R-:W-:Y:S08]  /*4ec0*/  HMMA.16816.F32 R4, R84.reuse, R100, R4 ;  /* 0x000000645404723c */ /* 0x042ff00000001804 */
[C---:B------:R-:W-:Y:S01]  /*4ed0*/  HMMA.16816.F32 R8, R84.reuse, R102, R8 ;  /* 0x000000665408723c */ /* 0x040fe20000001808 */
[----:B------:R-:W-:Y:S07]  /*4ee0*/  LDSM.16.M88.4 R100, [R213+0x1a000] ;  /* 0x01a00000d564783b */ /* 0x000fee0000000200 */
[C---:B------:R-:W-:Y:S08]  /*4ef0*/  HMMA.16816.F32 R12, R84.reuse, R104, R12 ;  /* 0x00000068540c723c */ /* 0x040ff0000000180c */
[----:B------:R-:W-:Y:S01]  /*4f00*/  HMMA.16816.F32 R16, R84, R106, R16 ;  /* 0x0000006a5410723c */ /* 0x000fe20000001810 */
[----:B------:R-:W1:Y:S04]  /*4f10*/  LDSM.16.M88.4 R84, [R217+0x2000] ;  /* 0x00200000d954783b */ /* 0x000e680000000200 */
[----:B------:R-:W4:Y:S03]  /*4f20*/  LDSM.16.M88.4 R104, [R213+0x1a800] ;  /* 0x01a80000d568783b */ /* 0x000f260000000200 */
[C---:B--2---:R-:W-:Y:S08]  /*4f30*/  HMMA.16816.F32 R4, R88.reuse, R92, R4 ;  /* 0x0000005c5804723c */ /* 0x044ff00000001804 */
[C---:B------:R-:W-:Y:S01]  /*4f40*/  HMMA.16816.F32 R8, R88.reuse, R94, R8 ;  /* 0x0000005e5808723c */ /* 0x040fe20000001808 */
[----:B------:R-:W-:Y:S07]  /*4f50*/  LDSM.16.M88.4 R92, [R214+0x1a000] ;  /* 0x01a00000d65c783b */ /* 0x000fee0000000200 */
[C---:B---3--:R-:W-:Y:S08]  /*4f60*/  HMMA.16816.F32 R12, R88.reuse, R96, R12 ;  /* 0x00000060580c723c */ /* 0x048ff0000000180c */
[----:B------:R-:W-:Y:S01]  /*4f70*/  HMMA.16816.F32 R16, R88, R98, R16 ;  /* 0x000000625810723c */ /* 0x000fe20000001810 */
[----:B------:R-:W2:Y:S04]  /*4f80*/  LDSM.16.M88.4 R88, [R3+0x2000] ;  /* 0x002000000358783b */ /* 0x000ea80000000200 */
[----:B------:R-:W3:Y:S03]  /*4f90*/  LDSM.16.M88.4 R96, [R214+0x1a800] ;  /* 0x01a80000d660783b */ /* 0x000ee60000000200 */
[C---:B-1----:R-:W-:Y:S08]  /*4fa0*/  HMMA.16816.F32 R4, R84.reuse, R100, R4 ;  /* 0x000000645404723c */ /* 0x042ff00000001804 */
[C---:B------:R-:W-:Y:S01]  /*4fb0*/  HMMA.16816.F32 R8, R84.reuse, R102, R8 ;  /* 0x000000665408723c */ /* 0x040fe20000001808 */
[----:B------:R-:W-:Y:S07]  /*4fc0*/  LDSM.16.M88.4 R100, [R216+0x1a000] ;  /* 0x01a00000d864783b */ /* 0x000fee0000000200 */
[C---:B----4-:R-:W-:Y:S08]  /*4fd0*/  HMMA.16816.F32 R12, R84.reuse, R104, R12 ;  /* 0x00000068540c723c */ /* 0x050ff0000000180c */
        /* <DEDUP_REMOVED lines=67> */
[C---:B------:R-:W-:Y:S08]  /*5410*/  HMMA.16816.F32 R8, R84.reuse, R102, R8 ;  /* 0x000000665408723c */ /* 0x040ff00000001808 */
[C---:B----4-:R-:W-:Y:S08]  /*5420*/  HMMA.16816.F32 R12, R84.reuse, R104, R12 ;  /* 0x00000068540c723c */ /* 0x050ff0000000180c */
[----:B------:R-:W-:Y:S08]  /*5430*/  HMMA.16816.F32 R16, R84, R106, R16 ;  /* 0x0000006a5410723c */ /* 0x000ff00000001810 */
[C---:B--2---:R-:W-:Y:S08]  /*5440*/  HMMA.16816.F32 R4, R88.reuse, R92, R4 ;  /* 0x0000005c5804723c */ /* 0x044ff00000001804 */
[C---:B------:R-:W-:Y:S08]  /*5450*/  HMMA.16816.F32 R8, R88.reuse, R94, R8 ;  /* 0x0000005e5808723c */ /* 0x040ff00000001808 */
[C---:B---3--:R-:W-:Y:S08]  /*5460*/  HMMA.16816.F32 R12, R88.reuse, R96, R12 ;  /* 0x00000060580c723c */ /* 0x048ff0000000180c */
        /* <DEDUP_REMOVED lines=14> */
.L_x_715:
[----:B------:R-:W2:Y:S01]  /*5550*/  LDL R0, [R1] ;  /* 0x0000000001007983 */ /* 0x000ea20000100800 */
[----:B------:R-:W-:Y:S02]  /*5560*/  UIADD3 UR11, UR7, 0x1, -UR12 ;  /* 0x00000001070b7890 */ /* 0x000fe4000fffe80c */
[----:B------:R-:W-:Y:S01]  /*5570*/  UIADD3 UR10, -UR8, UR7, -UR12 ;  /* 0x00000007080a7290 */ /* 0x000fe2000fffe90c */
[----:B------:R-:W3:Y:S01]  /*5580*/  LDL R85, [R1+0x4] ;  /* 0x0000040001557983 */ /* 0x000ee20000100800 */
[----:B------:R-:W-:Y:S01]  /*5590*/  UMOV UR14, UR8 ;  /* 0x00000008000e7c82 */ /* 0x000fe20008000000 */
[----:B--2---:R-:W-:Y:S01]  /*55a0*/  IADD3 R2, R0, UR9, RZ ;  /* 0x0000000900027c10 */ /* 0x004fe2000fffe0ff */
[----:B------:R-:W-:Y:S01]  /*55b0*/  IMAD.U32 R0, RZ, RZ, UR21 ;  /* 0x00000015ff007e24 */ /* 0x000fe2000f8e00ff */
[----:B------:R-:W-:Y:S02]  /*55c0*/  UIADD3 UR9, UR11, UR43, URZ ;  /* 0x0000002b0b097290 */ /* 0x000fe4000fffe03f */
[----:B------:R-:W-:Y:S01]  /*55d0*/  IADD3 R84, R2, UR10, RZ ;  /* 0x0000000a02547c10 */ /* 0x000fe2000fffe0ff */
[----:B---3--:R-:W-:Y:S01]  /*55e0*/  IMAD R0, R0, 0x40, R85 ;  /* 0x0000004000007824 */ /* 0x008fe200078e0255 */
[C---:B------:R-:W-:Y:S02]  /*55f0*/  IADD3 R3, R2.reuse, 0x8, RZ ;  /* 0x0000000802037810 */ /* 0x040fe40007ffe0ff */
[----:B------:R-:W-:Y:S02]  /*5600*/  IADD3 R94, R2, UR9, RZ ;  /* 0x00000009025e7c10 */ /* 0x000fe4000fffe0ff */
[----:B------:R-:W-:Y:S02]  /*5610*/  IMNMX R2, RZ, R84, !PT ;  /* 0x00000054ff027217 */ /* 0x000fe40007800200 */
[----:B------:R-:W-:Y:S02]  /*5620*/  IADD3 R91, R0, 0x1, RZ ;  /* 0x00000001005b7810 */ /* 0x000fe40007ffe0ff */
[----:B------:R-:W-:Y:S02]  /*5630*/  IADD3 R93, R3, UR10, RZ ;  /* 0x0000000a035d7c10 */ /* 0x000fe4000fffe0ff */
[----:B------:R-:W-:Y:S02]  /*5640*/  IMNMX R84, R94, UR7, PT ;  /* 0x000000075e547c17 */ /* 0x000fe4000b800200 */
[CC--:B------:R-:W-:Y:S02]  /*5650*/  ISETP.GE.AND P1, PT, R0.reuse, R2.reuse, PT ;  /* 0x000000020000720c */ /* 0x0c0fe40003f26270 */
        /* <DEDUP_REMOVED lines=20> */
[-C--:B------:R-:W-:Y:S02]  /*57a0*/  ISETP.GE.AND P0, PT, R0, R3.reuse, PT ;  /* 0x000000030000720c */ /* 0x080fe40003f06270 */
[-C--:B------:R-:W-:Y:S02]  /*57b0*/  ISETP.GE.OR P6, PT, R90, R84.reuse, !P6 ;  /* 0x000000545a00720c */ /* 0x080fe400077c6670 */
[-C--:B------:R-:W-:Y:S02]  /*57c0*/  ISETP.GE.OR P5, PT, R89, R84.reuse, !P5 ;  /* 0x000000545900720c */ /* 0x080fe40006fa6670 */
[-C--:B------:R-:W-:Y:S02]  /*57d0*/  ISETP.GE.OR P4, PT, R88, R84.reuse, !P4 ;  /* 0x000000545800720c */ /* 0x080fe40006786670 */
[-C--:B------:R-:W-:Y:S02]  /*57e0*/  ISETP.GE.OR P3, PT, R87, R84.reuse, !P3 ;  /* 0x000000545700720c */ /* 0x080fe40005f66670 */
        /* <DEDUP_REMOVED lines=31> */
.L_x_716:
        /* <DEDUP_REMOVED lines=9> */
[----:B------:R-:W-:Y:S01]  /*5a70*/  FSEL R0, R0, RZ, P0 ;  /* 0x000000ff00007208 */ /* 0x000fe20000000000 */
[--C-:B------:R-:W-:Y:S01]  /*5a80*/  FFMA.FTZ R5, R5, c[0x0][0x23c], -R2.reuse ;  /* 0x00008f0005057a23 */ /* 0x100fe20000010802 */
[----:B------:R-:W-:Y:S01]  /*5a90*/  PLOP3.LUT P1, PT, PT, PT, UP3, 0x80, 0x0 ;  /* 0x000000000000781c */ /* 0x000fe20003f2f038 */
[----:B------:R-:W-:Y:S01]  /*5aa0*/  MUFU.EX2 R131, R4 ;  /* 0x0000000400837308 */ /* 0x000fe20000000800 */
[----:B------:R-:W-:Y:S02]  /*5ab0*/  FFMA.FTZ R8, R8, c[0x0][0x23c], -R2 ;  /* 0x00008f0008087a23 */ /* 0x000fe40000010802 */
[--C-:B------:R-:W-:Y:S02]  /*5ac0*/  FFMA.FTZ R6, R6, c[0x0][0x23c], -R0.reuse ;  /* 0x00008f0006067a23 */ /* 0x100fe40000010800 */
[----:B------:R-:W-:Y:S02]  /*5ad0*/  FFMA.FTZ R7, R7, c[0x0][0x23c], -R0 ;  /* 0x00008f0007077a23 */ /* 0x000fe40000010800 */
[--C-:B------:R-:W-:Y:S02]  /*5ae0*/  FFMA.FTZ R9, R9, c[0x0][0x23c], -R2.reuse ;  /* 0x00008f0009097a23 */ /* 0x100fe40000010802 */
[--C-:B------:R-:W-:Y:S01]  /*5af0*/  FFMA.FTZ R16, R16, c[0x0][0x23c], -R2.reuse ;  /* 0x00008f0010107a23 */ /* 0x100fe20000010802 */
[----:B------:R-:W1:Y:S01]  /*5b00*/  MUFU.EX2 R129, R5 ;  /* 0x0000000500817308 */ /* 0x000e620000000800 */
[--C-:B------:R-:W-:Y:S02]  /*5b10*/  FFMA.FTZ R12, R12, c[0x0][0x23c], -R2.reuse ;  /* 0x00008f000c0c7a23 */ /* 0x100fe40000010802 */
[--C-:B------:R-:W-:Y:S02]  /*5b20*/  FFMA.FTZ R13, R13, c[0x0][0x23c], -R2.reuse ;  /* 0x00008f000d0d7a23 */ /* 0x100fe40000010802 */
[----:B------:R-:W-:Y:S02]  /*5b30*/  FFMA.FTZ R2, R17, c[0x0][0x23c], -R2 ;  /* 0x00008f0011027a23 */ /* 0x000fe40000010802 */
[--C-:B------:R-:W-:Y:S02]  /*5b40*/  FFMA.FTZ R10, R10, c[0x0][0x23c], -R0.reuse ;  /* 0x00008f000a0a7a23 */ /* 0x100fe40000010800 */
[--C-:B------:R-:W-:Y:S01]  /*5b50*/  FFMA.FTZ R11, R11, c[0x0][0x23c], -R0.reuse ;  /* 0x00008f000b0b7a23 */ /* 0x100fe20000010800 */
[----:B------:R-:W-:Y:S01]  /*5b60*/  MUFU.EX2 R124, R6 ;  /* 0x00000006007c7308 */ /* 0x000fe20000000800 */
[--C-:B------:R-:W-:Y:S02]  /*5b70*/  FFMA.FTZ R18, R18, c[0x0][0x23c], -R0.reuse ;  /* 0x00008f0012127a23 */ /* 0x100fe40000010800 */
[--C-:B------:R-:W-:Y:S02]  /*5b80*/  FFMA.FTZ R14, R14, c[0x0][0x23c], -R0.reuse ;  /* 0x00008f000e0e7a23 */ /* 0x100fe40000010800 */
[--C-:B------:R-:W-:Y:S02]  /*5b90*/  FFMA.FTZ R15, R15, c[0x0][0x23c], -R0.reuse ;  /* 0x00008f000f0f7a23 */ /* 0x100fe40000010800 */
[----:B------:R-:W-:Y:S03]  /*5ba0*/  FFMA.FTZ R0, R19, c[0x0][0x23c], -R0 ;  /* 0x00008f0013007a23 */ /* 0x000fe60000010800 */
[----:B------:R-:W2:Y:S10]  /*5bb0*/  MUFU.EX2 R122, R7 ;  /* 0x00000007007a7308 */ /* 0x000eb40000000800 */
[----:B------:R-:W-:Y:S10]  /*5bc0*/  MUFU.EX2 R128, R8 ;  /* 0x0000000800807308 */ /* 0x000ff40000000800 */
[----:B------:R-:W3:Y:S10]  /*5bd0*/  MUFU.EX2 R126, R9 ;  /* 0x00000009007e7308 */ /* 0x000ef40000000800 */
[----:B------:R3:W-:Y:S10]  /*5be0*/  MUFU.EX2 R125, R2 ;  /* 0x00000002007d7308 */ /* 0x0007f40000000800 */
[----:B------:R-:W-:Y:S10]  /*5bf0*/  MUFU.EX2 R123, R10 ;  /* 0x0000000a007b7308 */ /* 0x000ff40000000800 */
[----:B------:R-:W4:Y:S10]  /*5c00*/  MUFU.EX2 R121, R11 ;  /* 0x0000000b00797308 */ /* 0x000f340000000800 */
[----:B------:R4:W-:Y:S10]  /*5c10*/  MUFU.EX2 R119, R0 ;  /* 0x0000000000777308 */ /* 0x0009f40000000800 */
[----:B------:R-:W-:Y:S10]  /*5c20*/  MUFU.EX2 R198, R12 ;  /* 0x0000000c00c67308 */ /* 0x000ff40000000800 */
[----:B------:R-:W1:Y:S10]  /*5c30*/  MUFU.EX2 R197, R13 ;  /* 0x0000000d00c57308 */ /* 0x000e740000000800 */
[----:B------:R-:W-:Y:S10]  /*5c40*/  MUFU.EX2 R196, R14 ;  /* 0x0000000e00c47308 */ /* 0x000ff40000000800 */
[----:B------:R-:W3:Y:S10]  /*5c50*/  MUFU.EX2 R130, R15 ;  /* 0x0000000f00827308 */ /* 0x000ef40000000800 */
[----:B------:R-:W4:Y:S10]  /*5c60*/  MUFU.EX2 R127, R16 ;  /* 0x00000010007f7308 */ /* 0x000f340000000800 */
[----:B------:R-:W4:Y:S01]  /*5c70*/  MUFU.EX2 R120, R18 ;  /* 0x0000001200787308 */ /* 0x000f220000000800 */
[----:B-1----:R-:W-:Y:S02]  /*5c80*/  F2FP.PACK_AB R4, R129, R131 ;  /* 0x000000838104723e */ /* 0x002fe400000000ff */
[----:B--2---:R-:W-:Y:S02]  /*5c90*/  F2FP.PACK_AB R3, R122, R124 ;  /* 0x0000007c7a03723e */ /* 0x004fe400000000ff */
[----:B---3--:R-:W-:Y:S01]  /*5ca0*/  F2FP.PACK_AB R2, R126, R128 ;  /* 0x000000807e02723e */ /* 0x008fe200000000ff */
[----:B------:R1:W-:Y:S01]  /*5cb0*/  STS [R237+0x2a000], R4 ;  /* 0x02a00004ed007388 */ /* 0x0003e20000000800 */
[----:B----4-:R-:W-:Y:S02]  /*5cc0*/  F2FP.PACK_AB R0, R121, R123 ;  /* 0x0000007b7900723e */ /* 0x010fe400000000ff */
[----:B------:R-:W-:Y:S03]  /*5cd0*/  F2FP.PACK_AB R5, R197, R198 ;  /* 0x000000c6c505723e */ /* 0x000fe600000000ff */
[----:B------:R2:W-:Y:S06]  /*5ce0*/  STS [R237+0x2a400], R3 ;  /* 0x02a40003ed007388 */ /* 0x0005ec0000000800 */
[----:B------:R3:W-:Y:S06]  /*5cf0*/  STS [R242+0x2a000], R2 ;  /* 0x02a00002f2007388 */ /* 0x0007ec0000000800 */
[----:B------:R4:W-:Y:S06]  /*5d00*/  STS [R242+0x2a400], R0 ;  /* 0x02a40000f2007388 */ /* 0x0009ec0000000800 */
[----:B------:R-:W-:Y:S01]  /*5d10*/  STS [R240+0x2a000], R5 ;  /* 0x02a00005f0007388 */ /* 0x000fe20000000800 */
[----:B-1----:R-:W-:Y:S05]  /*5d20*/  F2FP.PACK_AB R4, R130, R196 ;  /* 0x000000c48204723e */ /* 0x002fea00000000ff */
[----:B------:R-:W-:Y:S01]  /*5d30*/  STS [R240+0x2a400], R4 ;  /* 0x02a40004f0007388 */ /* 0x000fe20000000800 */
[----:B--2---:R-:W-:Y:S05]  /*5d40*/  F2FP.PACK_AB R3, R125, R127 ;  /* 0x0000007f7d03723e */ /* 0x004fea00000000ff */
[----:B------:R1:W-:Y:S01]  /*5d50*/  STS [R241+0x2a000], R3 ;  /* 0x02a00003f1007388 */ /* 0x0003e20000000800 */
[----:B---3--:R-:W-:Y:S05]  /*5d60*/  F2FP.PACK_AB R2, R119, R120 ;  /* 0x000000787702723e */ /* 0x008fea00000000ff */
[----:B------:R2:W-:Y:S01]  /*5d70*/  STS [R241+0x2a400], R2 ;  /* 0x02a40002f1007388 */ /* 0x0005e20000000800 */
[----:B----4-:R-:W-:Y:S05]  /*5d80*/  SHF.L.U32 R0, R226, 0x1, RZ ;  /* 0x00000001e2007819 */ /* 0x010fea00000006ff */
[----:B------:R-:W-:Y:S06]  /*5d90*/  LDSM.16.M88.4 R16, [R0+0x10000] ;  /* 0x010000000010783b */ /* 0x000fec0000000200 */
[----:B------:R-:W3:Y:S06]  /*5da0*/  LDSM.16.M88.4 R8, [R213+0x20000] ;  /* 0x02000000d508783b */ /* 0x000eec0000000200 */
[----:B------:R-:W4:Y:S01]  /*5db0*/  LDSM.16.M88.4 R84, [R213+0x20800] ;  /* 0x02080000d554783b */ /* 0x000f220000000200 */
[CC--:B-1----:R-:W-:Y:S05]  /*5dc0*/  IADD3 R3, R220.reuse, R0.reuse, RZ ;  /* 0x00000000dc037210 */ /* 0x0c2fea0007ffe0ff */
[----:B------:R-:W-:Y:S01]  /*5dd0*/  LDSM.16.M88.4 R92, [R214+0x20000] ;  /* 0x02000000d65c783b */ /* 0x000fe20000000200 */
[----:B--2---:R-:W-:Y:S04]  /*5de0*/  IADD3 R2, R221, R0, RZ ;  /* 0x00000000dd027210 */ /* 0x004fe80007ffe0ff */
[----:B------:R-:W-:Y:S01]  /*5df0*/  IADD3 R116, R220, R2, RZ ;  /* 0x00000002dc747210 */ /* 0x000fe20007ffe0ff */
[----:B------:R-:W1:Y:S06]  /*5e00*/  LDSM.16.M88.4 R88, [R2+0x10000] ;  /* 0x010000000258783b */ /* 0x000e6c0000000200 */
[----:B------:R-:W2:Y:S06]  /*5e10*/  LDSM.16.M88.4 R96, [R214+0x20800] ;  /* 0x02080000d660783b */ /* 0x000eac0000000200 */
[----:B------:R-:W-:Y:S06]  /*5e20*/  LDSM.16.M88.4 R100, [R3+0x10000] ;  /* 0x010000000364783b */ /* 0x000fec0000000200 */
[----:B------:R-:W2:Y:S01]  /*5e30*/  LDSM.16.M88.4 R104, [R216+0x20000] ;  /* 0x02000000d868783b */ /* 0x000ea20000000200 */
[C---:B---3--:R-:W-:Y:S05]  /*5e40*/  HMMA.16816.F32 R4, R16.reuse, R8, RZ ;  /* 0x000000081004723c */ /* 0x048fea00000018ff */
[----:B------:R-:W-:Y:S03]  /*5e50*/  LDSM.16.M88.4 R108, [R116+0x10000] ;  /* 0x01000000746c783b */ /* 0x000fe60000000200 */
[C---:B------:R-:W-:Y:S03]  /*5e60*/  HMMA.16816.F32 R8, R16.reuse, R10, RZ ;  /* 0x0000000a1008723c */ /* 0x040fe600000018ff */
[----:B------:R-:W-:Y:S05]  /*5e70*/  LDSM.16.M88.4 R112, [R215+0x20000] ;  /* 0x02000000d770783b */ /* 0x000fea0000000200 */
[C---:B----4-:R-:W-:Y:S08]  /*5e80*/  HMMA.16816.F32 R12, R16.reuse, R84, RZ ;  /* 0x00000054100c723c */ /* 0x050ff000000018ff */
[----:B------:R-:W-:Y:S01]  /*5e90*/  HMMA.16816.F32 R16, R16, R86, RZ ;  /* 0x000000561010723c */ /* 0x000fe200000018ff */
[----:B------:R-:W3:Y:S07]  /*5ea0*/  LDSM.16.M88.4 R84, [R216+0x20800] ;  /* 0x02080000d854783b */ /* 0x000eee0000000200 */
[C---:B-1----:R-:W-:Y:S08]  /*5eb0*/  HMMA.16816.F32 R4, R88.reuse, R92, R4 ;  /* 0x0000005c5804723c */ /* 0x042ff00000001804 */
[C---:B------:R-:W-:Y:S01]  /*5ec0*/  HMMA.16816.F32 R8, R88.reuse, R94, R8 ;  /* 0x0000005e5808723c */ /* 0x040fe20000001808 */
[----:B------:R-:W-:Y:S07]  /*5ed0*/  LDSM.16.M88.4 R92, [R0+0x12000] ;  /* 0x01200000005c783b */ /* 0x000fee0000000200 */
[C---:B--2---:R-:W-:Y:S08]  /*5ee0*/  HMMA.16816.F32 R12, R88.reuse, R96, R12 ;  /* 0x00000060580c723c */ /* 0x044ff0000000180c */
[----:B------:R-:W-:Y:S01]  /*5ef0*/  HMMA.16816.F32 R16, R88, R98, R16 ;  /* 0x000000625810723c */ /* 0x000fe20000001810 */
[----:B------:R-:W1:Y:S06]  /*5f00*/  LDSM.16.M88.4 R88, [R215+0x20800] ;  /* 0x02080000d758783b */ /* 0x000e6c0000000200 */
[----:B------:R-:W2:Y:S01]  /*5f10*/  LDSM.16.M88.4 R96, [R213+0x22000] ;  /* 0x02200000d560783b */ /* 0x000ea20000000200 */
[C---:B------:R-:W-:Y:S08]  /*5f20*/  HMMA.16816.F32 R4, R100.reuse, R104, R4 ;  /* 0x000000686404723c */ /* 0x040ff00000001804 */
[C---:B------:R-:W-:Y:S01]  /*5f30*/  HMMA.16816.F32 R8, R100.reuse, R106, R8 ;  /* 0x0000006a6408723c */ /* 0x040fe20000001808 */
[----:B------:R-:W-:Y:S07]  /*5f40*/  LDSM.16.M88.4 R104, [R214+0x22000] ;  /* 0x02200000d668783b */ /* 0x000fee0000000200 */
[C---:B---3--:R-:W-:Y:S08]  /*5f50*/  HMMA.16816.F32 R12, R100.reuse, R84, R12 ;  /* 0x00000054640c723c */ /* 0x048ff0000000180c */
[----:B------:R-:W-:Y:S01]  /*5f60*/  HMMA.16816.F32 R16, R100, R86, R16 ;  /* 0x000000566410723c */ /* 0x000fe20000001810 */
[----:B------:R-:W3:Y:S06]  /*5f70*/  LDSM.16.M88.4 R84, [R213+0x22800] ;  /* 0x02280000d554783b */ /* 0x000eec0000000200 */
[----:B------:R-:W4:Y:S01]  /*5f80*/  LDSM.16.M88.4 R100, [R2+0x12000] ;  /* 0x012000000264783b */ /* 0x000f220000000200 */
[C---:B------:R-:W-:Y:S08]  /*5f90*/  HMMA.16816.F32 R4, R108.reuse, R112, R4 ;  /* 0x000000706c04723c */ /* 0x040ff00000001804 */
[C---:B------:R-:W-:Y:S01]  /*5fa0*/  HMMA.16816.F32 R8, R108.reuse, R114, R8 ;  /* 0x000000726c08723c */ /* 0x040fe20000001808 */
[----:B------:R-:W-:Y:S07]  /*5fb0*/  LDSM.16.M88.4 R112, [R216+0x22000] ;  /* 0x02200000d870783b */ /* 0x000fee0000000200 */
[C---:B-1----:R-:W-:Y:S08]  /*5fc0*/  HMMA.16816.F32 R12, R108.reuse, R88, R12 ;  /* 0x000000586c0c723c */ /* 0x042ff0000000180c */
[----:B------:R-:W-:Y:S01]  /*5fd0*/  HMMA.16816.F32 R16, R108, R90, R16 ;  /* 0x0000005a6c10723c */ /* 0x000fe20000001810 */
[----:B------:R-:W1:Y:S06]  /*5fe0*/  LDSM.16.M88.4 R88, [R214+0x22800] ;  /* 0x02280000d658783b */ /* 0x000e6c0000000200 */
[----:B------:R-:W1:Y:S01]  /*5ff0*/  LDSM.16.M88.4 R108, [R3+0x12000] ;  /* 0x01200000036c783b */ /* 0x000e620000000200 */
[C---:B--2---:R-:W-:Y:S08]  /*6000*/  HMMA.16816.F32 R4, R92.reuse, R96, R4 ;  /* 0x000000605c04723c */ /* 0x044ff00000001804 */
[C---:B------:R-:W-:Y:S01]  /*6010*/  HMMA.16816.F32 R8, R92.reuse, R98, R8 ;  /* 0x000000625c08723c */ /* 0x040fe20000001808 */
[----:B------:R-:W-:Y:S07]  /*6020*/  LDSM.16.M88.4 R96, [R215+0x22000] ;  /* 0x02200000d760783b */ /* 0x000fee0000000200 */
[C---:B---3--:R-:W-:Y:S08]  /*6030*/  HMMA.16816.F32 R12, R92.reuse, R84, R12 ;  /* 0x000000545c0c723c */ /* 0x048ff0000000180c */
[----:B------:R-:W-:Y:S01]  /*6040*/  HMMA.16816.F32 R16, R92, R86, R16 ;  /* 0x000000565c10723c */ /* 0x000fe20000001810 */
[----:B------:R-:W2:Y:S06]  /*6050*/  LDSM.16.M88.4 R84, [R216+0x22800] ;  /* 0x02280000d854783b */ /* 0x000eac0000000200 */
[----:B------:R-:W3:Y:S01]  /*6060*/  LDSM.16.M88.4 R92, [R116+0x12000] ;  /* 0x01200000745c783b */ /* 0x000ee20000000200 */
[C---:B----4-:R-:W-:Y:S08]  /*6070*/  HMMA.16816.F32 R4, R100.reuse, R104, R4 ;  /* 0x000000686404723c */ /* 0x050ff00000001804 */
[C---:B------:R-:W-:Y:S01]  /*6080*/  HMMA.16816.F32 R8, R100.reuse, R106, R8 ;  /* 0x0000006a6408723c */ /* 0x040fe20000001808 */
[----:B------:R-:W-:Y:S07]  /*6090*/  LDSM.16.M88.4 R104, [R213+0x24000] ;  /* 0x02400000d568783b */ /* 0x000fee0000000200 */
[C---:B-1----:R-:W-:Y:S08]  /*60a0*/  HMMA.16816.F32 R12, R100.reuse, R88, R12 ;  /* 0x00000058640c723c */ /* 0x042ff0000000180c */
[----:B------:R-:W-:Y:S01]  /*60b0*/  HMMA.16816.F32 R16, R100, R90, R16 ;  /* 0x0000005a6410723c */ /* 0x000fe20000001810 */
[----:B------:R-:W1:Y:S06]  /*60c0*/  LDSM.16.M88.4 R88, [R215+0x22800] ;  /* 0x02280000d758783b */ /* 0x000e6c0000000200 */
[----:B------:R-:W4:Y:S01]  /*60d0*/  LDSM.16.M88.4 R100, [R0+0x14000] ;  /* 0x014000000064783b */ /* 0x000f220000000200 */
[C---:B------:R-:W-:Y:S08]  /*60e0*/  HMMA.16816.F32 R4, R108.reuse, R112, R4 ;  /* 0x000000706c04723c */ /* 0x040ff00000001804 */
[C---:B------:R-:W-:Y:S01]  /*60f0*/  HMMA.16816.F32 R8, R108.reuse, R114, R8 ;  /* 0x000000726c08723c */ /* 0x040fe20000001808 */
[----:B------:R-:W-:Y:S07]  /*6100*/  LDSM.16.M88.4 R112, [R214+0x24000] ;  /* 0x02400000d670783b */ /* 0x000fee0000000200 */
[C---:B--2---:R-:W-:Y:S08]  /*6110*/  HMMA.16816.F32 R12, R108.reuse, R84, R12 ;  /* 0x000000546c0c723c */ /* 0x044ff0000000180c */
[----:B------:R-:W-:Y:S01]  /*6120*/  HMMA.16816.F32 R16, R108, R86, R16 ;  /* 0x000000566c10723c */ /* 0x000fe20000001810 */
[----:B------:R-:W2:Y:S06]  /*6130*/  LDSM.16.M88.4 R84, [R213+0x24800] ;  /* 0x02480000d554783b */ /* 0x000eac0000000200 */
[----:B------:R-:W2:Y:S01]  /*6140*/  LDSM.16.M88.4 R108, [R2+0x14000] ;  /* 0x01400000026c783b */ /* 0x000ea20000000200 */
[C---:B---3--:R-:W-:Y:S08]  /*6150*/  HMMA.16816.F32 R4, R92.reuse, R96, R4 ;  /* 0x000000605c04723c */ /* 0x048ff00000001804 */
[C---:B------:R-:W-:Y:S01]  /*6160*/  HMMA.16816.F32 R8, R92.reuse, R98, R8 ;  /* 0x000000625c08723c */ /* 0x040fe20000001808 */
[----:B------:R-:W-:Y:S07]  /*6170*/  LDSM.16.M88.4 R96, [R216+0x24000] ;  /* 0x02400000d860783b */ /* 0x000fee0000000200 */
[C---:B-1----:R-:W-:Y:S08]  /*6180*/  HMMA.16816.F32 R12, R92.reuse, R88, R12 ;  /* 0x000000585c0c723c */ /* 0x042ff0000000180c */
[----:B------:R-:W-:Y:S01]  /*6190*/  HMMA.16816.F32 R16, R92, R90, R16 ;  /* 0x0000005a5c10723c */ /* 0x000fe20000001810 */
[----:B------:R-:W1:Y:S06]  /*61a0*/  LDSM.16.M88.4 R88, [R214+0x24800] ;  /* 0x02480000d658783b */ /* 0x000e6c0000000200 */
[----:B------:R-:W3:Y:S01]  /*61b0*/  LDSM.16.M88.4 R92, [R3+0x14000] ;  /* 0x01400000035c783b */ /* 0x000ee20000000200 */
[C---:B----4-:R-:W-:Y:S08]  /*61c0*/  HMMA.16816.F32 R4, R100.reuse, R104, R4 ;  /* 0x000000686404723c */ /* 0x050ff00000001804 */
[C---:B------:R-:W-:Y:S01]  /*61d0*/  HMMA.16816.F32 R8, R100.reuse, R106, R8 ;  /* 0x0000006a6408723c */ /* 0x040fe20000001808 */
[----:B------:R-:W-:Y:S07]  /*61e0*/  LDSM.16.M88.4 R104, [R215+0x24000] ;  /* 0x02400000d768783b */ /* 0x000fee0000000200 */
[C---:B--2---:R-:W-:Y:S08]  /*61f0*/  HMMA.16816.F32 R12, R100.reuse, R84, R12 ;  /* 0x00000054640c723c */ /* 0x044ff0000000180c */
[----:B------:R-:W-:Y:S01]  /*6200*/  HMMA.16816.F32 R16, R100, R86, R16 ;  /* 0x000000566410723c */ /* 0x000fe20000001810 */
[----:B------:R-:W2:Y:S06]  /*6210*/  LDSM.16.M88.4 R84, [R216+0x24800] ;  /* 0x02480000d854783b */ /* 0x000eac0000000200 */
[----:B------:R-:W4:Y:S01]  /*6220*/  LDSM.16.M88.4 R100, [R116+0x14000] ;  /* 0x014000007464783b */ /* 0x000f220000000200 */
[C---:B------:R-:W-:Y:S08]  /*6230*/  HMMA.16816.F32 R4, R108.reuse, R112, R4 ;  /* 0x000000706c04723c */ /* 0x040ff00000001804 */
[C---:B------:R-:W-:Y:S01]  /*6240*/  HMMA.16816.F32 R8, R108.reuse, R114, R8 ;  /* 0x000000726c08723c */ /* 0x040fe20000001808 */
[----:B------:R-:W-:Y:S07]  /*6250*/  LDSM.16.M88.4 R112, [R213+0x26000] ;  /* 0x02600000d570783b */ /* 0x000fee0000000200 */
[C---:B-1----:R-:W-:Y:S08]  /*6260*/  HMMA.16816.F32 R12, R108.reuse, R88, R12 ;  /* 0x000000586c0c723c */ /* 0x042ff0000000180c */
[----:B------:R-:W-:Y:S01]  /*6270*/  HMMA.16816.F32 R16, R108, R90, R16 ;  /* 0x0000005a6c10723c */ /* 0x000fe20000001810 */
[----:B------:R-:W1:Y:S06]  /*6280*/  LDSM.16.M88.4 R88, [R215+0x24800] ;  /* 0x02480000d758783b */ /* 0x000e6c0000000200 */
[----:B------:R4:W1:Y:S01]  /*6290*/  LDSM.16.M88.4 R108, [R0+0x16000] ;  /* 0x01600000006c783b */ /* 0x0008620000000200 */
[C---:B---3--:R-:W-:Y:S08]  /*62a0*/  HMMA.16816.F32 R4, R92.reuse, R96, R4 ;  /* 0x000000605c04723c */ /* 0x048ff00000001804 */
[C---:B------:R-:W-:Y:S01]  /*62b0*/  HMMA.16816.F32 R8, R92.reuse, R98, R8 ;  /* 0x000000625c08723c */ /* 0x040fe20000001808 */
[----:B------:R-:W-:Y:S07]  /*62c0*/  LDSM.16.M88.4 R96, [R214+0x26000] ;  /* 0x02600000d660783b */ /* 0x000fee0000000200 */
[C---:B--2---:R-:W-:Y:S04]  /*62d0*/  HMMA.16816.F32 R12, R92.reuse, R84, R12 ;  /* 0x000000545c0c723c */ /* 0x044fe8000000180c */
[----:B----4-:R-:W-:Y:S04]  /*62e0*/  LEA R0, -R252, RZ, 0x6 ;  /* 0x000000fffc007211 */ /* 0x010fe800078e31ff */
[----:B------:R-:W-:Y:S01]  /*62f0*/  HMMA.16816.F32 R16, R92, R86, R16 ;  /* 0x000000565c10723c */ /* 0x000fe20000001810 */
[----:B------:R-:W2:Y:S03]  /*6300*/  LDSM.16.M88.4 R84, [R213+0x26800] ;  /* 0x02680000d554783b */ /* 0x000ea60000000200 */
[C---:B------:R-:W-:Y:S03]  /*6310*/  LEA R228, P0, R0.reuse, R228, 0x2 ;  /* 0x000000e400e47211 */ /* 0x040fe600078010ff */
[----:B------:R-:W3:Y:S01]  /*6320*/  LDSM.16.M88.4 R92, [R2+0x16000] ;  /* 0x01600000025c783b */ /* 0x000ee20000000200 */
[C---:B------:R-:W-:Y:S05]  /*6330*/  HMMA.16816.F32 R4, R100.reuse, R104, R4 ;  /* 0x000000686404723c */ /* 0x040fea0000001804 */
[----:B------:R-:W-:Y:S03]  /*6340*/  LEA.HI.X.SX32 R229, R0, R229, 0x2, P0 ;  /* 0x000000e500e57211 */ /* 0x000fe600000f16ff */
[C---:B------:R-:W-:Y:S01]  /*6350*/  HMMA.16816.F32 R8, R100.reuse, R106, R8 ;  /* 0x0000006a6408723c */ /* 0x040fe20000001808 */
[----:B------:R-:W-:Y:S07]  /*6360*/  LDSM.16.M88.4 R104, [R216+0x26000] ;  /* 0x02600000d868783b */ /* 0x000fee0000000200 */
[C---:B-1----:R-:W-:Y:S08]  /*6370*/  HMMA.16816.F32 R12, R100.reuse, R88, R12 ;  /* 0x00000058640c723c */ /* 0x042ff0000000180c */
[----:B------:R-:W-:Y:S01]  /*6380*/  HMMA.16816.F32 R16, R100, R90, R16 ;  /* 0x0000005a6410723c */ /* 0x000fe20000001810 */
[----:B------:R-:W1:Y:S06]  /*6390*/  LDSM.16.M88.4 R88, [R214+0x26800] ;  /* 0x02680000d658783b */ /* 0x000e6c0000000200 */
[----:B------:R-:W4:Y:S01]  /*63a0*/  LDSM.16.M88.4 R100, [R3+0x16000] ;  /* 0x016000000364783b */ /* 0x000f220000000200 */
[C---:B------:R-:W-:Y:S08]  /*63b0*/  HMMA.16816.F32 R4, R108.reuse, R112, R4 ;  /* 0x000000706c04723c */ /* 0x040ff00000001804 */
[C---:B------:R-:W-:Y:S08]  /*63c0*/  HMMA.16816.F32 R8, R108.reuse, R114, R8 ;  /* 0x000000726c08723c */ /* 0x040ff00000001808 */
[C---:B--2---:R-:W-:Y:S08]  /*63d0*/  HMMA.16816.F32 R12, R108.reuse, R84, R12 ;  /* 0x000000546c0c723c */ /* 0x044ff0000000180c */
[----:B------:R-:W-:Y:S01]  /*63e0*/  HMMA.16816.F32 R16, R108, R86, R16 ;  /* 0x000000566c10723c */ /* 0x000fe20000001810 */
[----:B------:R-:W2:Y:S06]  /*63f0*/  LDSM.16.M88.4 R84, [R216+0x26800] ;  /* 0x02680000d854783b */ /* 0x000eac0000000200 */
[----:B------:R-:W-:Y:S01]  /*6400*/  LDSM.16.M88.4 R108, [R215+0x26000] ;  /* 0x02600000d76c783b */ /* 0x000fe20000000200 */
[C---:B---3--:R-:W-:Y:S08]  /*6410*/  HMMA.16816.F32 R4, R92.reuse, R96, R4 ;  /* 0x000000605c04723c */ /* 0x048ff00000001804 */
[C---:B------:R-:W-:Y:S01]  /*6420*/  HMMA.16816.F32 R8, R92.reuse, R98, R8 ;  /* 0x000000625c08723c */ /* 0x040fe20000001808 */
[----:B------:R-:W3:Y:S07]  /*6430*/  LDSM.16.M88.4 R96, [R116+0x16000] ;  /* 0x016000007460783b */ /* 0x000eee0000000200 */
[C---:B-1----:R-:W-:Y:S08]  /*6440*/  HMMA.16816.F32 R12, R92.reuse, R88, R12 ;  /* 0x000000585c0c723c */ /* 0x042ff0000000180c */
[----:B------:R-:W-:Y:S01]  /*6450*/  HMMA.16816.F32 R16, R92, R90, R16 ;  /* 0x0000005a5c10723c */ /* 0x000fe20000001810 */
[----:B------:R-:W1:Y:S07]  /*6460*/  LDSM.16.M88.4 R88, [R215+0x26800] ;  /* 0x02680000d758783b */ /* 0x000e6e0000000200 */
[C---:B----4-:R-:W-:Y:S08]  /*6470*/  HMMA.16816.F32 R4, R100.reuse, R104, R4 ;  /* 0x000000686404723c */ /* 0x050ff00000001804 */
[C---:B------:R-:W-:Y:S08]  /*6480*/  HMMA.16816.F32 R8, R100.reuse, R106, R8 ;  /* 0x0000006a6408723c */ /* 0x040ff00000001808 */
[C---:B--2---:R-:W-:Y:S08]  /*6490*/  HMMA.16816.F32 R12, R100.reuse, R84, R12 ;  /* 0x00000054640c723c */ /* 0x044ff0000000180c */
[----:B------:R-:W-:Y:S08]  /*64a0*/  HMMA.16816.F32 R16, R100, R86, R16 ;  /* 0x000000566410723c */ /* 0x000ff00000001810 */
[C---:B---3--:R-:W-:Y:S08]  /*64b0*/  HMMA.16816.F32 R4, R96.reuse, R108, R4 ;  /* 0x0000006c6004723c */ /* 0x048ff00000001804 */
[C---:B------:R-:W-:Y:S08]  /*64c0*/  HMMA.16816.F32 R8, R96.reuse, R110, R8 ;  /* 0x0000006e6008723c */ /* 0x040ff00000001808 */
[C---:B-1----:R-:W-:Y:S08]  /*64d0*/  HMMA.16816.F32 R12, R96.reuse, R88, R12 ;  /* 0x00000058600c723c */ /* 0x042ff0000000180c */
[C---:B-----5:R-:W-:Y:S01]  /*64e0*/  FADD.FTZ R4, -R118.reuse, R4 ;  /* 0x0000000476047221 */ /* 0x060fe20000010100 */
[----:B------:R-:W-:Y:S03]  /*64f0*/  HMMA.16816.F32 R16, R96, R90, R16 ;  /* 0x0000005a6010723c */ /* 0x000fe60000001810 */
[C---:B------:R-:W-:Y:S02]  /*6500*/  FADD.FTZ R5, -R118.reuse, R5 ;  /* 0x0000000576057221 */ /* 0x040fe40000010100 */
[C---:B------:R-:W-:Y:S02]  /*6510*/  FADD.FTZ R6, -R117.reuse, R6 ;  /* 0x0000000675067221 */ /* 0x040fe40000010100 */
[C---:B------:R-:W-:Y:S02]  /*6520*/  FADD.FTZ R7, -R117.reuse, R7 ;  /* 0x0000000775077221 */ /* 0x040fe40000010100 */
[C---:B------:R-:W-:Y:S03]  /*6530*/  FADD.FTZ R8, -R118.reuse, R8 ;  /* 0x0000000876087221 */ /* 0x040fe60000010100 */
[C---:B------:R-:W-:Y:S02]  /*6540*/  FADD.FTZ R9, -R118.reuse, R9 ;  /* 0x0000000976097221 */ /* 0x040fe40000010100 */
[C---:B------:R-:W-:Y:S02]  /*6550*/  FADD.FTZ R10, -R117.reuse, R10 ;  /* 0x0000000a750a7221 */ /* 0x040fe40000010100 */
[C---:B------:R-:W-:Y:S02]  /*6560*/  FADD.FTZ R11, -R117.reuse, R11 ;  /* 0x0000000b750b7221 */ /* 0x040fe40000010100 */
[C---:B------:R-:W-:Y:S02]  /*6570*/  FADD.FTZ R12, -R118.reuse, R12 ;  /* 0x0000000c760c7221 */ /* 0x040fe40000010100 */
[C---:B------:R-:W-:Y:S02]  /*6580*/  FADD.FTZ R13, -R118.reuse, R13 ;  /* 0x0000000d760d7221 */ /* 0x040fe40000010100 */
[C---:B------:R-:W-:Y:S02]  /*6590*/  FADD.FTZ R14, -R117.reuse, R14 ;  /* 0x0000000e750e7221 */ /* 0x040fe40000010100 */
[C---:B------:R-:W-:Y:S02]  /*65a0*/  FADD.FTZ R15, -R117.reuse, R15 ;  /* 0x0000000f750f7221 */ /* 0x040fe40000010100 */
        /* <DEDUP_REMOVED lines=21> */
[----:B------:R-:W-:Y:S01]  /*6700*/  ISETP.GE.AND P5, PT, R238, c[0x0][0x220], PT ;  /* 0x00008800ee007a0c */ /* 0x000fe20003fa6270 */
[----:B------:R-:W-:Y:S01]  /*6710*/  IMAD.MOV.U32 R13, RZ, RZ, c[0x0][0x190] ;  /* 0x00006400ff0d7624 */ /* 0x000fe200078e00ff */
[----:B------:R-:W-:Y:S01]  /*6720*/  ISETP.GE.AND P4, PT, R244, c[0x0][0x220], PT ;  /* 0x00008800f4007a0c */ /* 0x000fe20003f86270 */
        /* <DEDUP_REMOVED lines=8> */
[----:B------:R-:W-:Y:S01]  /*67b0*/  SHF.R.S32.HI R4, RZ, 0x1f, R6 ;  /* 0x0000001fff047819 */ /* 0x000fe20000011406 */
[----:B------:R-:W-:Y:S01]  /*67c0*/  UISETP.NE.U32.AND UP0, UPT, UR8, 0x1, UPT ;  /* 0x000000010800788c */ /* 0x000fe2000bf05070 */
[----:B------:R-:W-:Y:S02]  /*67d0*/  LEA.HI.X.SX32 R3, R6, R3, 0x1, P0 ;  /* 0x0000000306037211 */ /* 0x000fe400000f0eff */
[C---:B------:R-:W-:Y:S01]  /*67e0*/  LEA R0, P6, R13.reuse, R6, 0x5 ;  /* 0x000000060d007211 */ /* 0x040fe200078c28ff */
[----:B------:R-:W-:Y:S03]  /*67f0*/  USEL UR8, UR42, 0x8000, !UP0 ;  /* 0x000080002a087887 */ /* 0x000fe6000c000000 */
[----:B------:R-:W-:Y:S02]  /*6800*/  @!P3 LEA R8, P0, R0, R233, 0x1 ;  /* 0x000000e90008b211 */ /* 0x000fe400078008ff */
[C-C-:B------:R-:W-:Y:S02]  /*6810*/  LEA.HI.X R4, R13.reuse, R4, R93.reuse, 0x5, P6 ;  /* 0x000000040d047211 */ /* 0x140fe400030f2c5d */
[----:B------:R-:W-:Y:S02]  /*6820*/  IADD3 R230, R230, UR8, RZ ;  /* 0x00000008e6e67c10 */ /* 0x000fe4000fffe0ff */
[----:B------:R-:W-:Y:S02]  /*6830*/  IADD3 R232, R232, UR8, RZ ;  /* 0x00000008e8e87c10 */ /* 0x000fe4000fffe0ff */
[C-C-:B------:R-:W-:Y:S01]  /*6840*/  @!P3 LEA.HI.X R9, R0.reuse, R235, R4.reuse, 0x1, P0 ;  /* 0x000000eb0009b211 */ /* 0x140fe200000f0c04 */
[----:B------:R1:W-:Y:S01]  /*6850*/  @P5 STS [R230], RZ ;  /* 0x000000ffe6005388 */ /* 0x0003e20000000800 */
[C---:B------:R-:W-:Y:S02]  /*6860*/  @!P5 LEA R12, P0, R13.reuse, R2, 0x6 ;  /* 0x000000020d0cd211 */ /* 0x040fe400078030ff */
[C---:B------:R-:W-:Y:S01]  /*6870*/  @!P4 LEA R10, P6, R0.reuse, R233, 0x1 ;  /* 0x000000e9000ac211 */ /* 0x040fe200078c08ff */
[----:B------:R1:W-:Y:S01]  /*6880*/  @P5 STS [R230+0x4], RZ ;  /* 0x000004ffe6005388 */ /* 0x0003e20000000800 */
[----:B------:R-:W-:Y:S02]  /*6890*/  @!P5 LEA.HI.X R13, R13, R3, R93, 0x6, P0 ;  /* 0x000000030d0dd211 */ /* 0x000fe400000f345d */
[C---:B------:R-:W-:Y:S01]  /*68a0*/  @!P4 LEA.HI.X R11, R0.reuse, R235, R4, 0x1, P6 ;  /* 0x000000eb000bc211 */ /* 0x040fe200030f0c04 */
        /* <DEDUP_REMOVED lines=68> */
.L_x_717:
[----:B-1----:R-:W-:Y:S01]  /*6cf0*/  F2FP.PACK_AB R6, R91, R92 ;  /* 0x0000005c5b06723e */ /* 0x002fe200000000ff */
[----:B------:R-:W-:Y:S01]  /*6d00*/  IMAD.SHL.U32 R208, R227, 0x2, RZ ;  /* 0x00000002e3d07824 */ /* 0x000fe200078e00ff */
        /* <DEDUP_REMOVED lines=21> */
[----:B------:R-:W5:Y:S06]  /*6e60*/  LDSM.16.MT88.4 R88, [R208+0x16000] ;  /* 0x01600000d058783b */ /* 0x000f6c0000004200 */
        /* <DEDUP_REMOVED lines=20> */
[-C--:B-----5:R-:W-:Y:S08]  /*6fb0*/  HMMA.16816.F32 R68, R4, R88.reuse, R68 ;  /* 0x000000580444723c */ /* 0x0a0ff00000001844 */
        /* <DEDUP_REMOVED lines=27> */
[----:B------:R-:W5:Y:S01]  /*7170*/  LDSM.16.MT88.4 R108, [R208+0x15800] ;  /* 0x01580000d06c783b */ /* 0x000f620000004200 */
        /* <DEDUP_REMOVED lines=26> */
[-C--:B-----5:R-:W-:Y:S08]  /*7320*/  HMMA.16816.F32 R52, R8, R108.reuse, R52 ;  /* 0x0000006c0834723c */ /* 0x0a0ff00000001834 */
        /* <DEDUP_REMOVED lines=17> */
[----:B------:R-:W-:Y:S02]  /*7440*/  LEA R2, P0, R5, R2, 0x1 ;  /* 0x0000000205027211 */ /* 0x000fe400078008ff */
[----:B------:R-:W-:Y:S02]  /*7450*/  LEA R0, P6, R13, R5, 0x5 ;  /* 0x000000050d007211 */ /* 0x000fe400078c28ff */
[----:B------:R-:W-:Y:S01]  /*7460*/  LEA.HI.X.SX32 R3, R5, R3, 0x1, P0 ;  /* 0x0000000305037211 */ /* 0x000fe200000f0eff */
[----:B------:R1:W-:Y:S01]  /*7470*/  @P5 STS.128 [R231+0x10000], RZ ;  /* 0x010000ffe7005388 */ /* 0x0003e20000000c00 */
[----:B------:R-:W-:Y:S03]  /*7480*/  SHF.R.S32.HI R4, RZ, 0x1f, R5 ;  /* 0x0000001fff047819 */ /* 0x000fe60000011405 */
[----:B------:R-:W-:Y:S01]  /*7490*/  @!PT LDS RZ, [RZ] ;  /* 0x00000000fffff984 */ /* 0x000fe20000000800 */
[----:B------:R-:W-:Y:S01]  /*74a0*/  @!PT LDS RZ, [RZ] ;  /* 0x00000000fffff984 */ /* 0x000fe20000000800 */
[----:B------:R-:W-:Y:S01]  /*74b0*/  @!PT LDS RZ, [RZ] ;  /* 0x00000000fffff984 */ /* 0x000fe20000000800 */
[----:B------:R1:W-:Y:S01]  /*74c0*/  @!P5 LDGSTS.E.BYPASS.LTC128B.128 [R231+0x10000], [R2.64] ;  /* 0x1000000002e7dfae */ /* 0x0003e2000b901d44 */
[C---:B------:R-:W-:Y:S02]  /*74d0*/  @!P3 LEA R8, P0, R0.reuse, R234, 0x1 ;  /* 0x000000ea0008b211 */ /* 0x040fe400078008ff */
[C---:B------:R-:W-:Y:S01]  /*74e0*/  LEA.HI.X R4, R13.reuse, R4, R14, 0x5, P6 ;  /* 0x000000040d047211 */ /* 0x040fe200030f2c0e */
        /* <DEDUP_REMOVED lines=8> */
[C---:B------:R-:W-:Y:S01]  /*7570*/  @!P4 LEA.HI.X R11, R0.reuse, R236, R4, 0x1, P6 ;  /* 0x000000ec000bc211 */ /* 0x040fe200030f0c04 */
        /* <DEDUP_REMOVED lines=36> */
.L_x_718:
[----:B------:R-:W-:Y:S01]  /*77c0*/  LDSM.16.M88.4 R128, [R222] ;  /* 0x00000000de80783b */ /* 0x000fe20000000200 */
[----:B-1----:R-:W-:Y:S01]  /*77d0*/  @P1 IADD3 R2, P0, R249, UR16, RZ ;  /* 0x00000010f9021c10 */ /* 0x002fe2000ff1e0ff */
[----:B------:R-:W-:Y:S01]  /*77e0*/  IMAD R0, R252, 0x18, RZ ;  /* 0x00000018fc007824 */ /* 0x000fe200078e02ff */
[----:B------:R-:W-:Y:S02]  /*77f0*/  ULOP3.LUT UR8, UR6, 0x1, URZ, 0xc0, !UPT ;  /* 0x0000000106087892 */ /* 0x000fe4000f8ec03f */
[----:B------:R-:W1:Y:S01]  /*7800*/  LDSM.16.MT88.4 R16, [R208+0x18000] ;  /* 0x01800000d010783b */ /* 0x000e620000004200 */
[----:B------:R-:W-:Y:S01]  /*7810*/  @P1 IADD3.X R3, R248, UR15, RZ, P0, !PT ;  /* 0x0000000ff8031c10 */ /* 0x000fe200087fe4ff */
[----:B------:R-:W-:Y:S02]  /*7820*/  UISETP.NE.U32.AND UP0, UPT, UR8, 0x1, UPT ;  /* 0x000000010800788c */ /* 0x000fe4000bf05070 */
[----:B------:R-:W-:Y:S01]  /*7830*/  UISETP.GT.AND UP2, UPT, UR6, UR19, UPT ;  /* 0x000000130600728c */ /* 0x000fe2000bf44270 */
[----:B------:R-:W2:Y:S01]  /*7840*/  LDSM.16.M88.4 R124, [R222+0x1000] ;  /* 0x00100000de7c783b */ /* 0x000ea20000000200 */
[----:B------:R-:W-:Y:S02]  /*7850*/  @UP3 UIADD3 UR9, UP1, UR16, -0x100, URZ ;  /* 0xffffff0010093890 */ /* 0x000fe4000ff3e03f */
[----:B------:R-:W-:Y:S02]  /*7860*/  UIADD3 UR6, UR6, -0x1, URZ ;  /* 0xffffffff06067890 */ /* 0x000fe4000fffe03f */
[----:B------:R-:W3:Y:S01]  /*7870*/  LDSM.16.MT88.4 R96, [R208+0x1a000] ;  /* 0x01a00000d060783b */ /* 0x000ee20000004200 */
[----:B------:R-:W-:Y:S02]  /*7880*/  @UP3 UIADD3.X UR8, UR15, -0x1, URZ, UP1, !UPT ;  /* 0xffffffff0f083890 */ /* 0x000fe40008ffe43f */
[----:B------:R-:W-:Y:S02]  /*7890*/  @UP3 UMOV UR16, UR9 ;  /* 0x0000000900103c82 */ /* 0x000fe40008000000 */
[----:B------:R-:W4:Y:S03]  /*78a0*/  LDSM.16.MT88.4 R112, [R208+0x1c000] ;  /* 0x01c00000d070783b */ /* 0x000f260000004200 */
[----:B------:R-:W-:Y:S02]  /*78b0*/  @UP3 UMOV UR15, UR8 ;  /* 0x00000008000f3c82 */ /* 0x000fe40008000000 */
[----:B------:R-:W3:Y:S05]  /*78c0*/  LDSM.16.MT88.4 R196, [R208+0x1e000] ;  /* 0x01e00000d0c4783b */ /* 0x000eea0000004200 */
[----:B------:R-:W-:Y:S05]  /*78d0*/  LDSM.16.M88.4 R200, [R223] ;  /* 0x00000000dfc8783b */ /* 0x000fea0000000200 */
[----:B------:R-:W3:Y:S05]  /*78e0*/  LDSM.16.MT88.4 R204, [R208+0x18800] ;  /* 0x01880000d0cc783b */ /* 0x000eea0000004200 */
[----:B------:R3:W5:Y:S01]  /*78f0*/  @P1 LDG.E R246, [R2.64+-0x100] ;  /* 0xffff000402f61981 */ /* 0x000762000c1e1900 */
[-C--:B-1----:R-:W-:Y:S04]  /*7900*/  HMMA.16816.F32 R4, R128, R16.reuse, RZ ;  /* 0x000000108004723c */ /* 0x082fe800000018ff */
[----:B------:R1:W5:Y:S04]  /*7910*/  @P1 LDG.E R247, [R2.64+-0xe0] ;  /* 0xffff200402f71981 */ /* 0x000368000c1e1900 */
        /* <DEDUP_REMOVED lines=15> */
[----:B------:R-:W2:Y:S07]  /*7a10*/  LDSM.16.M88.4 R196, [R223+0x1000] ;  /* 0x00100000dfc4783b */ /* 0x000eae0000000200 */
[-C--:B------:R-:W-:Y:S08]  /*7a20*/  HMMA.16816.F32 R4, R200, R204.reuse, R4 ;  /* 0x000000ccc804723c */ /* 0x080ff00000001804 */
[C---:B--2---:R-:W-:Y:S08]  /*7a30*/  HMMA.16816.F32 R8, R196.reuse, R204, R8 ;  /* 0x000000ccc408723c */ /* 0x044ff00000001808 */
[-C--:B------:R-:W-:Y:S08]  /*7a40*/  HMMA.16816.F32 R12, R196, R206.reuse, R12 ;  /* 0x000000cec40c723c */ /* 0x080ff0000000180c */
[C---:B------:R-:W-:Y:S01]  /*7a50*/  HMMA.16816.F32 R16, R200.reuse, R206, R16 ;  /* 0x000000cec810723c */ /* 0x040fe20000001810 */
[----:B------:R-:W2:Y:S07]  /*7a60*/  LDSM.16.MT88.4 R204, [R208+0x1a800] ;  /* 0x01a80000d0cc783b */ /* 0x000eae0000004200 */
[-C--:B--2---:R-:W-:Y:S08]  /*7a70*/  HMMA.16816.F32 R84, R200, R204.reuse, R84 ;  /* 0x000000ccc854723c */ /* 0x084ff00000001854 */
[C---:B------:R-:W-:Y:S08]  /*7a80*/  HMMA.16816.F32 R88, R196.reuse, R204, R88 ;  /* 0x000000ccc458723c */ /* 0x040ff00000001858 */
        /* <DEDUP_REMOVED lines=10> */
[-C--:B------:R-:W-:Y:S01]  /*7b30*/  HMMA.16816.F32 R124, R196, R206.reuse, R124 ;  /* 0x000000cec47c723c */ /* 0x080fe2000000187c */
[----:B------:R-:W-:Y:S07]  /*7b40*/  LDSM.16.M88.4 R196, [R224] ;  /* 0x00000000e0c4783b */ /* 0x000fee0000000200 */
[----:B------:R-:W-:Y:S01]  /*7b50*/  HMMA.16816.F32 R128, R200, R206, R128 ;  /* 0x000000cec880723c */ /* 0x000fe20000001880 */
[----:B------:R-:W2:Y:S05]  /*7b60*/  LDSM.16.MT88.4 R200, [R208+0x19000] ;  /* 0x01900000d0c8783b */ /* 0x000eaa0000004200 */
[----:B------:R-:W3:Y:S02]  /*7b70*/  LDSM.16.M88.4 R204, [R224+0x1000] ;  /* 0x00100000e0cc783b */ /* 0x000ee40000000200 */
[-C--:B--2---:R-:W-:Y:S08]  /*7b80*/  HMMA.16816.F32 R4, R196, R200.reuse, R4 ;  /* 0x000000c8c404723c */ /* 0x084ff00000001804 */
[C---:B---3--:R-:W-:Y:S08]  /*7b90*/  HMMA.16816.F32 R8, R204.reuse, R200, R8 ;  /* 0x000000c8cc08723c */ /* 0x048ff00000001808 */
        /* <DEDUP_REMOVED lines=22> */
[-C--:B------:R-:W-:Y:S07]  /*7d00*/  HMMA.16816.F32 R12, R200, R198.reuse, R12 ;  /* 0x000000c6c80c723c */ /* 0x080fee000000180c */
[----:B------:R-:W-:Y:S01]  /*7d10*/  RED.E.ADD.F32.FTZ.RN.STRONG.GPU [R228.64], R4 ;  /* 0x00000004e400798e */ /* 0x000fe2000c10e784 */
[C---:B------:R-:W-:Y:S04]  /*7d20*/  HMMA.16816.F32 R16, R204.reuse, R198, R16 ;  /* 0x000000c6cc10723c */ /* 0x040fe80000001810 */
[----:B------:R-:W2:Y:S04]  /*7d30*/  LDSM.16.MT88.4 R196, [R208+0x1b800] ;  /* 0x01b80000d0c4783b */ /* 0x000ea80000004200 */
[-C--:B--2---:R-:W-:Y:S08]  /*7d40*/  HMMA.16816.F32 R84, R204, R196.reuse, R84 ;  /* 0x000000c4cc54723c */ /* 0x084ff00000001854 */
[C---:B------:R-:W-:Y:S08]  /*7d50*/  HMMA.16816.F32 R88, R200.reuse, R196, R88 ;  /* 0x000000c4c858723c */ /* 0x040ff00000001858 */
[-C--:B------:R-:W-:Y:S08]  /*7d60*/  HMMA.16816.F32 R92, R200, R198.reuse, R92 ;  /* 0x000000c6c85c723c */ /* 0x080ff0000000185c */
[C---:B------:R-:W-:Y:S01]  /*7d70*/  HMMA.16816.F32 R96, R204.reuse, R198, R96 ;  /* 0x000000c6cc60723c */ /* 0x040fe20000001860 */
[----:B------:R-:W2:Y:S05]  /*7d80*/  LDSM.16.MT88.4 R196, [R208+0x1d800] ;  /* 0x01d80000d0c4783b */ /* 0x000eaa0000004200 */
[----:B------:R-:W3:Y:S02]  /*7d90*/  LDSM.16.MT88.4 R208, [R208+0x1f800] ;  /* 0x01f80000d0d0783b */ /* 0x000ee40000004200 */
[-C--:B--2---:R-:W-:Y:S08]  /*7da0*/  HMMA.16816.F32 R100, R204, R196.reuse, R100 ;  /* 0x000000c4cc64723c */ /* 0x084ff00000001864 */
[C---:B------:R-:W-:Y:S07]  /*7db0*/  HMMA.16816.F32 R104, R200.reuse, R196, R104 ;  /* 0x000000c4c868723c */ /* 0x040fee0000001868 */
[C---:B------:R-:W-:Y:S01]  /*7dc0*/  IMAD.SHL.U32 R197, R252.reuse, 0x20, RZ ;  /* 0x00000020fcc57824 */ /* 0x040fe200078e00ff */
[-C--:B------:R-:W-:Y:S08]  /*7dd0*/  HMMA.16816.F32 R108, R200, R198.reuse, R108 ;  /* 0x000000c6c86c723c */ /* 0x080ff0000000186c */
[C---:B------:R-:W-:Y:S08]  /*7de0*/  HMMA.16816.F32 R112, R204.reuse, R198, R112 ;  /* 0x000000c6cc70723c */ /* 0x040ff00000001870 */
[-C--:B---3--:R-:W-:Y:S08]  /*7df0*/  HMMA.16816.F32 R116, R204, R208.reuse, R116 ;  /* 0x000000d0cc74723c */ /* 0x088ff00000001874 */
[C---:B------:R-:W-:Y:S08]  /*7e00*/  HMMA.16816.F32 R120, R200.reuse, R208, R120 ;  /* 0x000000d0c878723c */ /* 0x040ff00000001878 */
[-C--:B------:R-:W-:Y:S07]  /*7e10*/  HMMA.16816.F32 R124, R200, R210.reuse, R124 ;  /* 0x000000d2c87c723c */ /* 0x080fee000000187c */
[----:B------:R-:W-:Y:S01]  /*7e20*/  IMAD.SHL.U32 R200, R252, 0x8, RZ ;  /* 0x00000008fcc87824 */ /* 0x000fe200078e00ff */
[----:B------:R-:W-:Y:S04]  /*7e30*/  HMMA.16816.F32 R128, R204, R210, R128 ;  /* 0x000000d2cc80723c */ /* 0x000fe80000001880 */
[-C--:B-1----:R-:W-:Y:S01]  /*7e40*/  LEA R2, P0, R200, R228.reuse, 0x2 ;  /* 0x000000e4c8027211 */ /* 0x082fe200078010ff */
[C---:B------:R-:W-:Y:S02]  /*7e50*/  IMAD.SHL.U32 R201, R252.reuse, 0x10, RZ ;  /* 0x00000010fcc97824 */ /* 0x040fe400078e00ff */
[----:B------:R-:W-:Y:S01]  /*7e60*/  IMAD R202, R252, 0x28, RZ ;  /* 0x00000028fcca7824 */ /* 0x000fe200078e02ff */
[-C--:B------:R-:W-:Y:S04]  /*7e70*/  LEA.HI.X.SX32 R3, R200, R229.reuse, 0x2, P0 ;  /* 0x000000e5c8037211 */ /* 0x080fe800000f16ff */
[CC--:B------:R-:W-:Y:S01]  /*7e80*/  LEA R198, P1, R201.reuse, R228.reuse, 0x2 ;  /* 0x000000e4c9c67211 */ /* 0x0c0fe200078210ff */
[----:B------:R1:W-:Y:S01]  /*7e90*/  RED.E.ADD.F32.FTZ.RN.STRONG.GPU [R2.64], R5 ;  /* 0x000000050200798e */ /* 0x0003e2000c10e784 */
[CC--:B------:R-:W-:Y:S02]  /*7ea0*/  LEA R4, P0, R0.reuse, R228.reuse, 0x2 ;  /* 0x000000e400047211 */ /* 0x0c0fe400078010ff */
[-C--:B------:R-:W-:Y:S02]  /*7eb0*/  LEA.HI.X.SX32 R199, R201, R229.reuse, 0x2, P1 ;  /* 0x000000e5c9c77211 */ /* 0x080fe400008f16ff */
[CC--:B------:R-:W-:Y:S03]  /*7ec0*/  LEA R196, P1, R197.reuse, R228.reuse, 0x2 ;  /* 0x000000e4c5c47211 */ /* 0x0c0fe600078210ff */
[----:B------:R2:W-:Y:S01]  /*7ed0*/  RED.E.ADD.F32.FTZ.RN.STRONG.GPU [R198.64], R6 ;  /* 0x00000006c600798e */ /* 0x0005e2000c10e784 */
[-C--:B------:R-:W-:Y:S02]  /*7ee0*/  LEA.HI.X.SX32 R197, R197, R229.reuse, 0x2, P1 ;  /* 0x000000e5c5c57211 */ /* 0x080fe400008f16ff */
[-C--:B-1----:R-:W-:Y:S01]  /*7ef0*/  LEA.HI.X.SX32 R5, R0, R229.reuse, 0x2, P0 ;  /* 0x000000e500057211 */ /* 0x082fe200000f16ff */
[----:B------:R-:W-:Y:S04]  /*7f00*/  IMAD R0, R252, 0x38, RZ ;  /* 0x00000038fc007824 */ /* 0x000fe800078e02ff */
[----:B------:R1:W-:Y:S01]  /*7f10*/  RED.E.ADD.F32.FTZ.RN.STRONG.GPU [R4.64], R7 ;  /* 0x000000070400798e */ /* 0x0003e2000c10e784 */
[-C--:B--2---:R-:W-:Y:S01]  /*7f20*/  LEA R6, P0, R202, R228.reuse, 0x2 ;  /* 0x000000e4ca067211 */ /* 0x084fe200078010ff */
[----:B------:R-:W-:Y:S03]  /*7f30*/  IMAD R198, R252, 0x30, RZ ;  /* 0x00000030fcc67824 */ /* 0x000fe600078e02ff */
[----:B------:R2:W-:Y:S01]  /*7f40*/  RED.E.ADD.F32.FTZ.RN.STRONG.GPU [R196.64], R8 ;  /* 0x00000008c400798e */ /* 0x0005e2000c10e784 */
[-C--:B-1----:R-:W-:Y:S02]  /*7f50*/  LEA.HI.X.SX32 R7, R202, R229.reuse, 0x2, P0 ;  /* 0x000000e5ca077211 */ /* 0x082fe400000f16ff */
[CC--:B------:R-:W-:Y:S03]  /*7f60*/  LEA R4, P1, R198.reuse, R228.reuse, 0x2 ;  /* 0x000000e4c6047211 */ /* 0x0c0fe600078210ff */
[----:B------:R1:W-:Y:S01]  /*7f70*/  RED.E.ADD.F32.FTZ.RN.STRONG.GPU [R6.64], R9 ;  /* 0x000000090600798e */ /* 0x0003e2000c10e784 */
[-C--:B------:R-:W-:Y:S02]  /*7f80*/  LEA.HI.X.SX32 R5, R198, R229.reuse, 0x2, P1 ;  /* 0x000000e5c6057211 */ /* 0x080fe400008f16ff */
[CC--:B--2---:R-:W-:Y:S03]  /*7f90*/  LEA R8, P0, R0.reuse, R228.reuse, 0x2 ;  /* 0x000000e400087211 */ /* 0x0c4fe600078010ff */
[----:B------:R2:W-:Y:S01]  /*7fa0*/  RED.E.ADD.F32.FTZ.RN.STRONG.GPU [R4.64], R10 ;  /* 0x0000000a0400798e */ /* 0x0005e2000c10e784 */
[-C--:B-1----:R-:W-:Y:S02]  /*7fb0*/  LEA.HI.X.SX32 R9, R0, R229.reuse, 0x2, P0 ;  /* 0x000000e500097211 */ /* 0x082fe400000f16ff */
[----:B------:R-:W-:Y:S03]  /*7fc0*/  IADD3 R7, R201, 0x20, RZ ;  /* 0x00000020c9077810 */ /* 0x000fe60007ffe0ff */
[----:B------:R1:W-:Y:S01]  /*7fd0*/  RED.E.ADD.F32.FTZ.RN.STRONG.GPU [R8.64], R11 ;  /* 0x0000000b0800798e */ /* 0x0003e2000c10e784 */
[CC--:B------:R-:W-:Y:S01]  /*7fe0*/  LEA R6, P0, R7.reuse, R228.reuse, 0x2 ;  /* 0x000000e407067211 */ /* 0x0c0fe200078010ff */
[C---:B------:R-:W-:Y:S03]  /*7ff0*/  IMAD.IADD R0, R200.reuse, 0x1, R7 ;  /* 0x00000001c8007824 */ /* 0x040fe600078e0207 */
[----:B------:R-:W-:Y:S01]  /*8000*/  RED.E.ADD.F32.FTZ.RN.STRONG.GPU [R228.64+0x80], R16 ;  /* 0x00008010e400798e */ /* 0x000fe2000c10e784 */
[-C--:B------:R-:W-:Y:S01]  /*8010*/  LEA.HI.X.SX32 R7, R7, R229.reuse, 0x2, P0 ;  /* 0x000000e507077211 */ /* 0x080fe200000f16ff */
[----:B--2---:R-:W-:Y:S01]  /*8020*/  IMAD.IADD R5, R200, 0x1, R0 ;  /* 0x00000001c8057824 */ /* 0x004fe200078e0200 */
[-C--:B------:R-:W-:Y:S02]  /*8030*/  LEA R196, P0, R0, R228.reuse, 0x2 ;  /* 0x000000e400c47211 */ /* 0x080fe400078010ff */
[----:B------:R-:W-:Y:S01]  /*8040*/  RED.E.ADD.F32.FTZ.RN.STRONG.GPU [R2.64+0x80], R17 ;  /* 0x000080110200798e */ /* 0x000fe2000c10e784 */
[----:B------:R-:W-:Y:S01]  /*8050*/  IMAD.IADD R4, R200, 0x1, R5 ;  /* 0x00000001c8047824 */ /* 0x000fe200078e0205 */
[-C--:B------:R-:W-:Y:S03]  /*8060*/  LEA.HI.X.SX32 R197, R0, R229.reuse, 0x2, P0 ;  /* 0x000000e500c57211 */ /* 0x080fe600000f16ff */
[----:B------:R2:W-:Y:S01]  /*8070*/  RED.E.ADD.F32.FTZ.RN.STRONG.GPU [R6.64], R18 ;  /* 0x000000120600798e */ /* 0x0005e2000c10e784 */
[-C--:B------:R-:W-:Y:S01]  /*8080*/  LEA R10, P0, R4, R228.reuse, 0x2 ;  /* 0x000000e4040a7211 */ /* 0x080fe200078010ff */
[----:B------:R-:W-:Y:S03]  /*8090*/  IMAD.IADD R0, R200, 0x1, R4 ;  /* 0x00000001c8007824 */ /* 0x000fe600078e0204 */
[----:B------:R-:W-:Y:S05]  /*80a0*/  RED.E.ADD.F32.FTZ.RN.STRONG.GPU [R196.64], R19 ;  /* 0x00000013c400798e */ /* 0x000fea000c10e784 */
[----:B------:R-:W-:Y:S01]  /*80b0*/  LDSM.16.MT88.4 R16, [R212+0x2000] ;  /* 0x00200000d410783b */ /* 0x000fe20000004200 */
[CC--:B-1----:R-:W-:Y:S02]  /*80c0*/  LEA R8, P1, R5.reuse, R228.reuse, 0x2 ;  /* 0x000000e405087211 */ /* 0x0c2fe400078210ff */
[-C--:B------:R-:W-:Y:S02]  /*80d0*/  LEA.HI.X.SX32 R11, R4, R229.reuse, 0x2, P0 ;  /* 0x000000e5040b7211 */ /* 0x080fe400000f16ff */
[-C--:B------:R-:W-:Y:S01]  /*80e0*/  LEA.HI.X.SX32 R9, R5, R229.reuse, 0x2, P1 ;  /* 0x000000e505097211 */ /* 0x080fe200008f16ff */
[----:B------:R-:W-:Y:S04]  /*80f0*/  IMAD.IADD R5, R200, 0x1, R0 ;  /* 0x00000001c8057824 */ /* 0x000fe800078e0200 */
[----:B------:R1:W-:Y:S05]  /*8100*/  RED.E.ADD.F32.FTZ.RN.STRONG.GPU [R8.64], R12 ;  /* 0x0000000c0800798e */ /* 0x0003ea000c10e784 */
[----:B------:R-:W-:Y:S01]  /*8110*/  RED.E.ADD.F32.FTZ.RN.STRONG.GPU [R10.64], R13 ;  /* 0x0000000d0a00798e */ /* 0x000fe2000c10e784 */
[CC--:B--2---:R-:W-:Y:S04]  /*8120*/  LEA R6, P0, R0.reuse, R228.reuse, 0x2 ;  /* 0x000000e400067211 */ /* 0x0c4fe800078010ff */
[-C--:B------:R-:W-:Y:S02]  /*8130*/  LEA.HI.X.SX32 R7, R0, R229.reuse, 0x2, P0 ;  /* 0x000000e500077211 */ /* 0x080fe400000f16ff */
[CC--:B------:R-:W-:Y:S03]  /*8140*/  LEA R4, P0, R5.reuse, R228.reuse, 0x2 ;  /* 0x000000e405047211 */ /* 0x0c0fe600078010ff */
[----:B------:R2:W-:Y:S01]  /*8150*/  RED.E.ADD.F32.FTZ.RN.STRONG.GPU [R6.64], R14 ;  /* 0x0000000e0600798e */ /* 0x0005e2000c10e784 */
[-C--:B------:R-:W-:Y:S05]  /*8160*/  LEA.HI.X.SX32 R5, R5, R229.reuse, 0x2, P0 ;  /* 0x000000e505057211 */ /* 0x080fea00000f16ff */
[----:B------:R3:W-:Y:S05]  /*8170*/  RED.E.ADD.F32.FTZ.RN.STRONG.GPU [R4.64], R15 ;  /* 0x0000000f0400798e */ /* 0x0007ea000c10e784 */
[----:B------:R-:W-:Y:S01]  /*8180*/  RED.E.ADD.F32.FTZ.RN.STRONG.GPU [R228.64+0x100], R84 ;  /* 0x00010054e400798e */ /* 0x000fe2000c10e784 */
[----:B-1----:R-:W-:Y:S04]  /*8190*/  IADD3 R8, R201, 0x40, RZ ;  /* 0x00000040c9087810 */ /* 0x002fe80007ffe0ff */
[----:B------:R-:W-:Y:S01]  /*81a0*/  RED.E.ADD.F32.FTZ.RN.STRONG.GPU [R2.64+0x100], R85 ;  /* 0x000100550200798e */ /* 0x000fe2000c10e784 */
[----:B------:R-:W-:Y:S01]  /*81b0*/  IMAD.IADD R0, R200, 0x1, R8 ;  /* 0x00000001c8007824 */ /* 0x000fe200078e0208 */
[CC--:B--2---:R-:W-:Y:S04]  /*81c0*/  LEA R6, P0, R8.reuse, R228.reuse, 0x2 ;  /* 0x000000e408067211 */ /* 0x0c4fe800078010ff */
[-C--:B------:R-:W-:Y:S02]  /*81d0*/  LEA.HI.X.SX32 R7, R8, R229.reuse, 0x2, P0 ;  /* 0x000000e508077211 */ /* 0x080fe400000f16ff */
[-C--:B------:R-:W-:Y:S01]  /*81e0*/  LEA R12, P0, R0, R228.reuse, 0x2 ;  /* 0x000000e4000c7211 */ /* 0x080fe200078010ff */
[----:B---3--:R-:W-:Y:S02]  /*81f0*/  IMAD.IADD R5, R200, 0x1, R0 ;  /* 0x00000001c8057824 */ /* 0x008fe400078e0200 */
[----:B------:R1:W-:Y:S01]  /*8200*/  RED.E.ADD.F32.FTZ.RN.STRONG.GPU [R6.64], R86 ;  /* 0x000000560600798e */ /* 0x0003e2000c10e784 */
[-C--:B------:R-:W-:Y:S01]  /*8210*/  LEA.HI.X.SX32 R13, R0, R229.reuse, 0x2, P0 ;  /* 0x000000e5000d7211 */ /* 0x080fe200000f16ff */
[C---:B------:R-:W-:Y:S01]  /*8220*/  IMAD.IADD R4, R200.reuse, 0x1, R5 ;  /* 0x00000001c8047824 */ /* 0x040fe200078e0205 */
[CC--:B------:R-:W-:Y:S03]  /*8230*/  LEA R8, P1, R5.reuse, R228.reuse, 0x2 ;  /* 0x000000e405087211 */ /* 0x0c0fe600078210ff */
[----:B------:R-:W-:Y:S01]  /*8240*/  RED.E.ADD.F32.FTZ.RN.STRONG.GPU [R12.64], R87 ;  /* 0x000000570c00798e */ /* 0x000fe2000c10e784 */
[-C--:B------:R-:W-:Y:S01]  /*8250*/  LEA.HI.X.SX32 R9, R5, R229.reuse, 0x2, P1 ;  /* 0x000000e505097211 */ /* 0x080fe200008f16ff */
[----:B------:R-:W-:Y:S01]  /*8260*/  IMAD.IADD R0, R200, 0x1, R4 ;  /* 0x00000001c8007824 */ /* 0x000fe200078e0204 */
[-C--:B------:R-:W-:Y:S02]  /*8270*/  LEA R10, P0, R4, R228.reuse, 0x2 ;  /* 0x000000e4040a7211 */ /* 0x080fe400078010ff */
[----:B------:R-:W-:Y:S01]  /*8280*/  LDSM.16.MT88.4 R84, [R212+0x4000] ;  /* 0x00400000d454783b */ /* 0x000fe20000004200 */
[----:B------:R-:W-:Y:S01]  /*8290*/  IMAD.IADD R5, R200, 0x1, R0 ;  /* 0x00000001c8057824 */ /* 0x000fe200078e0200 */
[-C--:B------:R-:W-:Y:S03]  /*82a0*/  LEA.HI.X.SX32 R11, R4, R229.reuse, 0x2, P0 ;  /* 0x000000e5040b7211 */ /* 0x080fe600000f16ff */
        /* <DEDUP_REMOVED lines=102> */
[----:B------:R-:W-:Y:S04]  /*8910*/  IMAD.IADD R4, R200, 0x1, R5 ;  /* 0x00000001c8047824 */ /* 0x000fe800078e0205 */
[----:B------:R2:W-:Y:S01]  /*8920*/  RED.E.ADD.F32.FTZ.RN.STRONG.GPU [R10.64], R119 ;  /* 0x000000770a00798e */ /* 0x0005e2000c10e784 */
[-C--:B------:R-:W-:Y:S01]  /*8930*/  LEA R8, P0, R4, R228.reuse, 0x2 ;  /* 0x000000e404087211 */ /* 0x080fe200078010ff */
[----:B------:R-:W-:Y:S03]  /*8940*/  IMAD.IADD R0, R200, 0x1, R4 ;  /* 0x00000001c8007824 */ /* 0x000fe600078e0204 */
[-C--:B------:R-:W-:Y:S02]  /*8950*/  LEA.HI.X.SX32 R9, R4, R229.reuse, 0x2, P0 ;  /* 0x000000e504097211 */ /* 0x080fe400000f16ff */
[-C--:B------:R-:W-:Y:S02]  /*8960*/  LEA R4, P0, R0, R228.reuse, 0x2 ;  /* 0x000000e400047211 */ /* 0x080fe400078010ff */
[CC--:B-1----:R-:W-:Y:S04]  /*8970*/  LEA R6, P1, R5.reuse, R228.reuse, 0x2 ;  /* 0x000000e405067211 */ /* 0x0c2fe800078210ff */
[-C--:B------:R-:W-:Y:S01]  /*8980*/  LEA.HI.X.SX32 R7, R5, R229.reuse, 0x2, P1 ;  /* 0x000000e505077211 */ /* 0x080fe200008f16ff */
[----:B--2---:R-:W-:Y:S01]  /*8990*/  IMAD.IADD R10, R200, 0x1, R0 ;  /* 0x00000001c80a7824 */ /* 0x004fe200078e0200 */
[-C--:B------:R-:W-:Y:S03]  /*89a0*/  LEA.HI.X.SX32 R5, R0, R229.reuse, 0x2, P0 ;  /* 0x000000e500057211 */ /* 0x080fe600000f16ff */
[----:B------:R1:W-:Y:S01]  /*89b0*/  RED.E.ADD.F32.FTZ.RN.STRONG.GPU [R6.64], R120 ;  /* 0x000000780600798e */ /* 0x0003e2000c10e784 */
[----:B------:R-:W-:Y:S04]  /*89c0*/  IADD3 R0, R201, 0xe0, RZ ;  /* 0x000000e0c9007810 */ /* 0x000fe80007ffe0ff */
[----:B------:R2:W-:Y:S05]  /*89d0*/  RED.E.ADD.F32.FTZ.RN.STRONG.GPU [R8.64], R121 ;  /* 0x000000790800798e */ /* 0x0005ea000c10e784 */
[----:B------:R3:W-:Y:S01]  /*89e0*/  RED.E.ADD.F32.FTZ.RN.STRONG.GPU [R4.64], R122 ;  /* 0x0000007a0400798e */ /* 0x0007e2000c10e784 */
[CC--:B-1----:R-:W-:Y:S04]  /*89f0*/  LEA R6, P0, R10.reuse, R228.reuse, 0x2 ;  /* 0x000000e40a067211 */ /* 0x0c2fe800078010ff */
[-C--:B------:R-:W-:Y:S02]  /*8a00*/  LEA.HI.X.SX32 R7, R10, R229.reuse, 0x2, P0 ;  /* 0x000000e50a077211 */ /* 0x080fe400000f16ff */
[CC--:B--2---:R-:W-:Y:S03]  /*8a10*/  LEA R8, P0, R0.reuse, R228.reuse, 0x2 ;  /* 0x000000e400087211 */ /* 0x0c4fe600078010ff */
[----:B------:R1:W-:Y:S01]  /*8a20*/  RED.E.ADD.F32.FTZ.RN.STRONG.GPU [R6.64], R123 ;  /* 0x0000007b0600798e */ /* 0x0003e2000c10e784 */
[-C--:B------:R-:W-:Y:S01]  /*8a30*/  LEA.HI.X.SX32 R9, R0, R229.reuse, 0x2, P0 ;  /* 0x000000e500097211 */ /* 0x080fe200000f16ff */
[C---:B---3--:R-:W-:Y:S03]  /*8a40*/  IMAD.IADD R5, R200.reuse, 0x1, R0 ;  /* 0x00000001c8057824 */ /* 0x048fe600078e0200 */
[----:B------:R-:W-:Y:S02]  /*8a50*/  RED.E.ADD.F32.FTZ.RN.STRONG.GPU [R228.64+0x380], R128 ;  /* 0x00038080e400798e */ /* 0x000fe4000c10e784 */
[CC--:B------:R-:W-:Y:S03]  /*8a60*/  LEA R12, P0, R5.reuse, R228.reuse, 0x2 ;  /* 0x000000e4050c7211 */ /* 0x0c0fe600078010ff */
[----:B------:R2:W-:Y:S01]  /*8a70*/  RED.E.ADD.F32.FTZ.RN.STRONG.GPU [R2.64+0x380], R129 ;  /* 0x000380810200798e */ /* 0x0005e2000c10e784 */
[-C--:B------:R-:W-:Y:S04]  /*8a80*/  LEA.HI.X.SX32 R13, R5, R229.reuse, 0x2, P0 ;  /* 0x000000e5050d7211 */ /* 0x080fe800000f16ff */
[----:B------:R3:W-:Y:S05]  /*8a90*/  RED.E.ADD.F32.FTZ.RN.STRONG.GPU [R8.64], R130 ;  /* 0x000000820800798e */ /* 0x0007ea000c10e784 */
[----:B------:R-:W-:Y:S05]  /*8aa0*/  RED.E.ADD.F32.FTZ.RN.STRONG.GPU [R12.64], R131 ;  /* 0x000000830c00798e */ /* 0x000fea000c10e784 */
[----:B------:R-:W-:Y:S01]  /*8ab0*/  LDSM.16.MT88.4 R12, [R218+0x28000] ;  /* 0x02800000da0c783b */ /* 0x000fe20000004200 */
[C---:B-1----:R-:W-:Y:S04]  /*8ac0*/  IMAD.IADD R6, R200.reuse, 0x1, R5 ;  /* 0x00000001c8067824 */ /* 0x042fe800078e0205 */
[----:B------:R-:W-:Y:S01]  /*8ad0*/  IMAD.IADD R4, R200, 0x1, R6 ;  /* 0x00000001c8047824 */ /* 0x000fe200078e0206 */
[-C--:B------:R-:W-:Y:S03]  /*8ae0*/  LEA R10, P0, R6, R228.reuse, 0x2 ;  /* 0x000000e4060a7211 */ /* 0x080fe600078010ff */
[----:B------:R-:W-:Y:S01]  /*8af0*/  IMAD.IADD R0, R200, 0x1, R4 ;  /* 0x00000001c8007824 */ /* 0x000fe200078e0204 */
[-C--:B------:R-:W-:Y:S03]  /*8b00*/  LEA.HI.X.SX32 R11, R6, R229.reuse, 0x2, P0 ;  /* 0x000000e5060b7211 */ /* 0x080fe600000f16ff */
[----:B--2---:R-:W-:Y:S01]  /*8b10*/  IMAD.IADD R3, R200, 0x1, R0 ;  /* 0x00000001c8037824 */ /* 0x004fe200078e0200 */
[-C--:B------:R-:W-:Y:S01]  /*8b20*/  LEA R6, P1, R0, R228.reuse, 0x2 ;  /* 0x000000e400067211 */ /* 0x080fe200078210ff */
[----:B------:R-:W-:Y:S01]  /*8b30*/  RED.E.ADD.F32.FTZ.RN.STRONG.GPU [R10.64], R124 ;  /* 0x0000007c0a00798e */ /* 0x000fe2000c10e784 */
[-C--:B---3--:R-:W-:Y:S02]  /*8b40*/  LEA R8, P2, R4, R228.reuse, 0x2 ;  /* 0x000000e404087211 */ /* 0x088fe400078410ff */
[-C--:B------:R-:W-:Y:S02]  /*8b50*/  LEA.HI.X.SX32 R7, R0, R229.reuse, 0x2, P1 ;  /* 0x000000e500077211 */ /* 0x080fe400008f16ff */
[-C--:B------:R-:W-:Y:S02]  /*8b60*/  LEA.HI.X.SX32 R9, R4, R229.reuse, 0x2, P2 ;  /* 0x000000e504097211 */ /* 0x080fe400010f16ff */
[C---:B------:R-:W-:Y:S02]  /*8b70*/  LEA R2, P0, R3.reuse, R228, 0x2 ;  /* 0x000000e403027211 */ /* 0x040fe400078010ff */
[----:B------:R-:W-:Y:S01]  /*8b80*/  PLOP3.LUT P1, PT, PT, PT, UP0, 0x80, 0x0 ;  /* 0x000000000000781c */ /* 0x000fe20003f2f008 */
[----:B------:R-:W-:Y:S01]  /*8b90*/  RED.E.ADD.F32.FTZ.RN.STRONG.GPU [R8.64], R125 ;  /* 0x0000007d0800798e */ /* 0x000fe2000c10e784 */
[----:B------:R-:W-:Y:S01]  /*8ba0*/  LEA.HI.X.SX32 R3, R3, R229, 0x2, P0 ;  /* 0x000000e503037211 */ /* 0x000fe200000f16ff */
[----:B------:R-:W-:Y:S01]  /*8bb0*/  @UP3 UIADD3 UR18, UP0, UR18, -0x100, URZ ;  /* 0xffffff0012123890 */ /* 0x000fe2000ff1e03f */
[----:B------:R-:W-:Y:S02]  /*8bc0*/  PLOP3.LUT P0, PT, PT, PT, UP2, 0x80, 0x0 ;  /* 0x000000000000781c */ /* 0x000fe40003f0f028 */
[----:B------:R-:W-:Y:S01]  /*8bd0*/  LDSM.16.MT88.4 R8, [R212] ;  /* 0x00000000d408783b */ /* 0x000fe20000004200 */
[C---:B------:R-:W-:Y:S01]  /*8be0*/  IADD3 R0, R212.reuse, -0x8000, RZ ;  /* 0xffff8000d4007810 */ /* 0x040fe20007ffe0ff */
[----:B------:R-:W-:Y:S03]  /*8bf0*/  @UP3 UIADD3.X UR17, UR17, -0x1, URZ, UP0, !UPT ;  /* 0xffffffff11113890 */ /* 0x000fe600087fe43f */
[----:B------:R-:W-:Y:S02]  /*8c00*/  RED.E.ADD.F32.FTZ.RN.STRONG.GPU [R6.64], R126 ;  /* 0x0000007e0600798e */ /* 0x000fe4000c10e784 */
[----:B------:R-:W-:Y:S03]  /*8c10*/  @P1 IADD3 R0, R212, 0x8000, RZ ;  /* 0x00008000d4001810 */ /* 0x000fe60007ffe0ff */
[----:B------:R-:W1:Y:S05]  /*8c20*/  LDSM.16.MT88.4 R4, [R219+0x28000] ;  /* 0x02800000db04783b */ /* 0x000e6a0000004200 */
[----:B------:R-:W-:Y:S01]  /*8c30*/  RED.E.ADD.F32.FTZ.RN.STRONG.GPU [R2.64], R127 ;  /* 0x0000007f0200798e */ /* 0x000fe2000c10e784 */
        /* <DEDUP_REMOVED lines=285> */
[----:B------:R-:W-:Y:S02]  /*9e10*/  USHF.R.S32.HI UR14, URZ, 0x1f, UR36 ;  /* 0x0000001f3f0e7899 */ /* 0x000fe40008011424 */
[----:B------:R-:W-:Y:S02]  /*9e20*/  UIADD3 UR9, UR9, UR11, URZ ;  /* 0x0000000b09097290 */ /* 0x000fe4000fffe03f */
[----:B------:R-:W-:-:S02]  /*9e30*/  ULDC.64 UR12, c[0x0][0x388] ;  /* 0x0000e200000c7ab9 */ /* 0x000fc40000000a00 */
[----:B------:R-:W-:Y:S02]  /*9e40*/  UIMAD UR6, UR14, UR12, URZ ;  /* 0x0000000c0e0672a4 */ /* 0x000fe4000f8e023f */
[----:B------:R-:W-:Y:S02]  /*9e50*/  UIMAD.WIDE.U32 UR8, UR36, UR12, UR8 ;  /* 0x0000000c240872a5 */ /* 0x000fe4000f8e0008 */
[----:B------:R-:W-:-:S04]  /*9e60*/  UIMAD UR6, UR36, UR13, UR6 ;  /* 0x0000000d240672a4 */ /* 0x000fc8000f8e0206 */
[----:B------:R-:W-:Y:S02]  /*9e70*/  UIADD3 UR15, UR9, UR6, URZ ;  /* 0x00000006090f7290 */ /* 0x000fe4000fffe03f */
[----:B------:R-:W-:Y:S02]  /*9e80*/  UMOV UR14, UR8 ;  /* 0x00000008000e7c82 */ /* 0x000fe40008000000 */
.L_x_720:
        /* <DEDUP_REMOVED lines=11> */
[----:B------:R-:W-:-:S02]  /*9f40*/  USHF.R.S32.HI UR16, URZ, 0x1f, UR36 ;  /* 0x0000001f3f107899 */ /* 0x000fc40008011424 */
[----:B------:R-:W-:Y:S02]  /*9f50*/  UIADD3 UR9, UR9, UR11, URZ ;  /* 0x0000000b09097290 */ /* 0x000fe4000fffe03f */
[----:B------:R-:W-:Y:S02]  /*9f60*/  ULDC.64 UR12, c[0x0][0x390] ;  /* 0x0000e400000c7ab9 */ /* 0x000fe40000000a00 */
[----:B------:R-:W-:Y:S02]  /*9f70*/  UIMAD UR6, UR16, UR12, URZ ;  /* 0x0000000c100672a4 */ /* 0x000fe4000f8e023f */
[----:B------:R-:W-:Y:S02]  /*9f80*/  UIMAD.WIDE.U32 UR8, UR36, UR12, UR8 ;  /* 0x0000000c240872a5 */ /* 0x000fe4000f8e0008 */
[----:B------:R-:W-:-:S04]  /*9f90*/  UIMAD UR6, UR36, UR13, UR6 ;  /* 0x0000000d240672a4 */ /* 0x000fc8000f8e0206 */
[----:B------:R-:W-:Y:S02]  /*9fa0*/  UIADD3 UR12, UR9, UR6, URZ ;  /* 0x00000006090c7290 */ /* 0x000fe4000fffe03f */
[----:B------:R-:W-:Y:S02]  /*9fb0*/  UMOV UR11, UR8 ;  /* 0x00000008000b7c82 */ /* 0x000fe40008000000 */
.L_x_721:
        /* <DEDUP_REMOVED lines=52> */
[----:B------:R-:W-:-:S02]  /*a300*/  ISETP.GE.AND P1, PT, R29, c[0x0][0x220], PT ;  /* 0x000088001d007a0c */ /* 0x000fc40003f26270 */
[----:B------:R-:W-:Y:S01]  /*a310*/  LDS.128 R12, [R8+0x1e000] ;  /* 0x01e00000080c7984 */ /* 0x000fe20000000c00 */
[----:B------:R-:W-:-:S03]  /*a320*/  ISETP.GE.AND P0, PT, R28, c[0x0][0x220], PT ;  /* 0x000088001c007a0c */ /* 0x000fc60003f06270 */
[----:B------:R4:W1:Y:S02]  /*a330*/  @!P3 LDS.128 R16, [R8+0x18000] ;  /* 0x018000000810b984 */ /* 0x0008640000000c00 */
[----:B-1--4-:R-:W-:-:S04]  /*a340*/  IMAD.WIDE.U32 R8, R0, c[0x0][0x3a0], R2 ;  /* 0x0000e80000087a25 */ /* 0x012fc800078e0002 */
[----:B------:R-:W-:-:S04]  /*a350*/  IMAD R2, R0, c[0x0][0x3a4], R80 ;  /* 0x0000e90000027a24 */ /* 0x000fc800078e0250 */
[----:B------:R-:W-:Y:S01]  /*a360*/  IMAD.IADD R3, R2, 0x1, R9 ;  /* 0x0000000102037824 */ /* 0x000fe200078e0209 */
[----:B------:R-:W-:-:S04]  /*a370*/  LEA R2, P4, R8, c[0x0][0x340], 0x1 ;  /* 0x0000d00008027a11 */ /* 0x000fc800078808ff */
[----:B------:R-:W-:-:S05]  /*a380*/  LEA.HI.X R3, R8, c[0x0][0x344], R3, 0x1, P4 ;  /* 0x0000d10008037a11 */ /* 0x000fca00020f0c03 */
[----:B--2---:R1:W-:Y:S04]  /*a390*/  @!P2 STG.E.128 [R2.64+0x80], R24 ;  /* 0x000080180200a986 */ /* 0x0043e8000c101d04 */
[----:B---3--:R1:W-:Y:S04]  /*a3a0*/  @!P1 STG.E.128 [R2.64+0x100], R20 ;  /* 0x0001001402009986 */ /* 0x0083e8000c101d04 */
[----:B------:R1:W-:Y:S04]  /*a3b0*/  @!P3 STG.E.128 [R2.64], R16 ;  /* 0x000000100200b986 */ /* 0x0003e8000c101d04 */
[----:B------:R1:W-:Y:S02]  /*a3c0*/  @!P0 STG.E.128 [R2.64+0x180], R12 ;  /* 0x0001800c02008986 */ /* 0x0003e4000c101d04 */
.L_x_723:
[----:B--23--:R-:W-:Y:S05]  /*a3d0*/  BSYNC B0 ;  /* 0x0000000000007941 */ /* 0x00cfea0003800000 */
.L_x_722:
        /* <DEDUP_REMOVED lines=21> */
.L_x_725:
[----:B------:R-:W-:Y:S05]  /*a530*/  BSYNC B0 ;  /* 0x0000000000007941 */ /* 0x000fea0003800000 */
.L_x_724:
        /* <DEDUP_REMOVED lines=31> */
.L_x_727:
[----:B------:R-:W-:Y:S05]  /*a730*/  BSYNC B0 ;  /* 0x0000000000007941 */ /* 0x000fea0003800000 */
.L_x_726:
[----:B------:R-:W-:Y:S05]  /*a740*/  @P4 BRA `(.L_x_696) ;  /* 0x0000012000004947 */ /* 0x000fea0003800000 */
[----:B------:R-:W-:Y:S01]  /*a750*/  IADD3 R0, P0, R0, 0x20, RZ ;  /* 0x0000002000007810 */ /* 0x000fe20007f1e0ff */
[----:B-1----:R-:W-:Y:S01]  /*a760*/  IMAD.MOV.U32 R3, RZ, RZ, R8 ;  /* 0x000000ffff037224 */ /* 0x002fe200078e0008 */
[----:B------:R-:W-:-:S02]  /*a770*/  ISETP.GE.AND P2, PT, R10, c[0x0][0x220], PT ;  /* 0x000088000a007a0c */ /* 0x000fc40003f46270 */
        /* <DEDUP_REMOVED lines=15> */
.L_x_696:
[----:B------:R-:W-:Y:S05]  /*a870*/  BSYNC B1 ;  /* 0x0000000000017941 */ /* 0x000fea0003800000 */
.L_x_682:
        /* <DEDUP_REMOVED lines=12> */
.L_x_728:
[----:B------:R-:W-:Y:S05]  /*a940*/  EXIT ;  /* 0x000000000000794d */ /* 0x000fea0003800000 */
.L_x_730:
        /* <DEDUP_REMOVED lines=11> */
.L_x_2019:


//--------------------- .text._ZN5flash44flash_bwd_dq_dk_dv_loop_seqk_parallel_kernelI23Flash_bwd_kernel_traitsILi256ELi64ELi64ELi8ELi4ELi2ELi2ELb0ELb0EN7cutlass6half_tE19Flash_kernel_traitsILi256ELi64ELi64ELi8ES3_EELb0ELb0ELb0ELb0ELb0ELb1ELb0EEEvNS_16Flash_bwd_paramsE --------------------------
	.section	.text._ZN5flash44flash_bwd_dq_dk_dv_loop_seqk_parallel_kernelI23Flash_bwd_kernel_traitsILi256ELi64ELi64ELi8ELi4ELi2ELi2ELb0ELb0EN7cutlass6half_tE19Flash_kernel_traitsILi256ELi64ELi64ELi8ES3_EELb0ELb0ELb0ELb0ELb0ELb1ELb0EEEvNS_16Flash_bwd_paramsE,"ax",@progbits
	.sectioninfo	@"SHI_REGISTERS=255"
	.align	128
        .global         _ZN5flash44flash_bwd_dq_dk_dv_loop_seqk_parallel_kernelI23Flash_bwd_kernel_traitsILi256ELi64ELi64ELi8ELi4ELi2ELi2ELb0ELb0EN7cutlass6half_tE19Flash_kernel_traitsILi256ELi64ELi64ELi8ES3_EELb0ELb0ELb0ELb0ELb0ELb1ELb0EEEvNS_16Flash_bwd_paramsE
        .type           _ZN5flash44flash_bwd_dq_dk_dv_loop_seqk_parallel_kernelI23Flash_bwd_kernel_traitsILi256ELi64ELi64ELi8ELi4ELi2ELi2ELb0ELb0EN7cutlass6half_tE19Flash_kernel_traitsILi256ELi64ELi64ELi8ES3_EELb0ELb0ELb0ELb0ELb0ELb1ELb0EEEvNS_16Flash_bwd_paramsE,@function
        .size           _ZN5flash44flash_bwd_dq_dk_dv_loop_seqk_parallel_kernelI23Flash_bwd_kernel_traitsILi256ELi64ELi64ELi8ELi4ELi2ELi2ELb0ELb0EN7cutlass6half_tE19Flash_kernel_traitsILi256ELi64ELi64ELi8ES3_EELb0ELb0ELb0ELb0ELb0ELb1ELb0EEEvNS_16Flash_bwd_paramsE,(.L_x_2020 - _ZN5flash44flash_bwd_dq_dk_dv_loop_seqk_parallel_kernelI23Flash_bwd_kernel_traitsILi256ELi64ELi64ELi8ELi4ELi2ELi2ELb0ELb0EN7cutlass6half_tE19Flash_kernel_traitsILi256ELi64ELi64ELi8ES3_EELb0ELb0ELb0ELb0ELb0ELb1ELb0EEEvNS_16Flash_bwd_paramsE)
        .other          _ZN5flash44flash_bwd_dq_dk_dv_loop_seqk_parallel_kernelI23Flash_bwd_kernel_traitsILi256ELi64ELi64ELi8ELi4ELi2ELi2ELb0ELb0EN7cutlass6half_tE19Flash_kernel_traitsILi256ELi64ELi64ELi8ES3_EELb0ELb0ELb0ELb0ELb0ELb1ELb0EEEvNS_16Flash_bwd_paramsE,@"STO_CUDA_ENTRY STV_DEFAULT"
_ZN5flash44flash_bwd_dq_dk_dv_loop_seqk_parallel_kernelI23Flash_bwd_kernel_traitsILi256ELi64ELi64ELi8ELi4ELi2ELi2ELb0ELb0EN7cutlass6half_tE19Flash_kernel_traitsILi256ELi64ELi64ELi8ES3_EELb0ELb0ELb0ELb0ELb0ELb1ELb0EEEvNS_16Flash_bwd_paramsE:
.text._ZN5flash44flash_bwd_dq_dk_dv_loop_seqk_parallel_kernelI23Flash_bwd_kernel_traitsILi256ELi64ELi64ELi8ELi4ELi2ELi2ELb0ELb0EN7cutlass6half_tE19Flash_kernel_traitsILi256ELi64ELi64ELi8ES3_EELb0ELb0ELb0ELb0ELb0ELb1ELb0EEEvNS_16Flash_bwd_paramsE:
        /* <DEDUP_REMOVED lines=43> */
[----:B------:R-:W-:Y:S01]  /*02b0*/  SHF.R.S32.HI R6, RZ, 0x4, R8 ;  /* 0x00000004ff067819 */ /* 0x000fe20000011408 */
[----:B------:R-:W-:Y:S01]  /*02c0*/  UIMAD UR6, UR33, UR11, UR38 ;  /* 0x0000000b210672a4 */ /* 0x000fe2000f8e0226 */
[----:B------:R-:W-:Y:S01]  /*02d0*/  LOP3.LUT R2, R0, 0xfffffffc, RZ, 0xc0, !PT ;  /* 0xfffffffc00027812 */ /* 0x000fe200078ec0ff */
[----:B------:R-:W-:Y:S01]  /*02e0*/  @!UP2 UIMAD UR7, UR33, UR13, UR38 ;  /* 0x0000000d2107a2a4 */ /* 0x000fe2000f8e0226 */
[----:B------:R-:W-:Y:S01]  /*02f0*/  LOP3.LUT R0, R3, 0xfffffffe, RZ, 0xc0, !PT ;  /* 0xfffffffe03007812 */ /* 0x000fe200078ec0ff */
[----:B------:R-:W-:Y:S01]  /*0300*/  USHF.L.U32 UR41, UR46, 0x6, URZ ;  /* 0x000000062e297899 */ /* 0x000fe2000800063f */
[----:B------:R-:W-:Y:S01]  /*0310*/  LEA.HI R3, R8, R6, RZ, 0x1 ;  /* 0x0000000608037211 */ /* 0x000fe200078f08ff */
[C---:B------:R-:W-:Y:S01]  /*0320*/  IMAD.IADD R233, R5.reuse, 0x1, -R2 ;  /* 0x0000000105e97824 */ /* 0x040fe200078e0a02 */
[----:B------:R-:W-:Y:S01]  /*0330*/  LEA.HI R14, R12, R13, RZ, 0x2 ;  /* 0x0000000d0c0e7211 */ /* 0x000fe200078f10ff */
[----:B------:R-:W-:Y:S01]  /*0340*/  IMAD.IADD R227, R5, 0x1, -R0 ;  /* 0x0000000105e37824 */ /* 0x000fe200078e0a00 */
[----:B------:R-:W-:Y:S01]  /*0350*/  LOP3.LUT R0, R3, 0xfffffffe, RZ, 0xc0, !PT ;  /* 0xfffffffe03007812 */ /* 0x000fe200078ec0ff */
[----:B------:R-:W-:Y:S01]  /*0360*/  ULDC UR49, c[0x0][0x214] ;  /* 0x0000850000317ab9 */ /* 0x000fe20000000800 */
[--C-:B------:R-:W-:Y:S01]  /*0370*/  SHF.R.S32.HI R7, RZ, 0x2, R14.reuse ;  /* 0x00000002ff077819 */ /* 0x100fe2000001140e */
[----:B------:R-:W-:Y:S01]  /*0380*/  ULDC UR56, c[0x0][0x1c8] ;  /* 0x0000720000387ab9 */ /* 0x000fe20000000800 */
[----:B------:R-:W-:Y:S01]  /*0390*/  SHF.R.S32.HI R2, RZ, 0x1f, R14 ;  /* 0x0000001fff027819 */ /* 0x000fe2000001140e */
[----:B------:R-:W-:Y:S01]  /*03a0*/  IMAD.IADD R9, R6, 0x1, -R0 ;  /* 0x0000000106097824 */ /* 0x000fe200078e0a00 */
[----:B------:R-:W-:Y:S01]  /*03b0*/  LOP3.LUT R3, R4, 0xffffffe0, RZ, 0xc0, !PT ;  /* 0xffffffe004037812 */ /* 0x000fe200078ec0ff */
[----:B------:R-:W-:Y:S01]  /*03c0*/  ULDC.U8 UR10, c[0x0][0x3d0] ;  /* 0x0000f400000a7ab9 */ /* 0x000fe20000000000 */
[----:B------:R-:W-:Y:S01]  /*03d0*/  LEA.HI R0, R2, R7, RZ, 0x3 ;  /* 0x0000000702007211 */ /* 0x000fe200078f18ff */
[----:B------:R-:W-:Y:S01]  /*03e0*/  ULDC UR50, c[0x0][0x224] ;  /* 0x0000890000327ab9 */ /* 0x000fe20000000800 */
[-C--:B------:R-:W-:Y:S01]  /*03f0*/  LEA.HI R10, R12, R13.reuse, RZ, 0x3 ;  /* 0x0000000d0c0a7211 */ /* 0x080fe200078f18ff */
[----:B------:R-:W-:Y:S01]  /*0400*/  @UP2 UIMAD UR54, UR33, UR49, URZ ;  /* 0x00000031213622a4 */ /* 0x000fe2000f8e023f */
[----:B------:R-:W-:Y:S01]  /*0410*/  LOP3.LUT R2, R0, 0xfffffff8, RZ, 0xc0, !PT ;  /* 0xfffffff800027812 */ /* 0x000fe200078ec0ff */
[----:B------:R-:W-:Y:S01]  /*0420*/  IMAD.IADD R0, R13, 0x1, -R3 ;  /* 0x000000010d007824 */ /* 0x000fe200078e0a03 */
[----:B------:R-:W-:Y:S01]  /*0430*/  SHF.R.S32.HI R11, RZ, 0x3, R10 ;  /* 0x00000003ff0b7819 */ /* 0x000fe2000001140a */
[----:B------:R-:W-:Y:S01]  /*0440*/  ULDC.64 UR4, c[0x0][0x118] ;  /* 0x0000460000047ab9 */ /* 0x000fe20000000a00 */
[----:B------:R-:W-:Y:S01]  /*0450*/  LEA.HI R6, R12, R13, RZ, 0x7 ;  /* 0x0000000d0c067211 */ /* 0x000fe200078f38ff */
[----:B------:R-:W-:Y:S01]  /*0460*/  IMAD.IADD R7, R7, 0x1, -R2 ;  /* 0x0000000107077824 */ /* 0x000fe200078e0a02 */
[----:B------:R-:W-:Y:S01]  /*0470*/  SHF.R.S32.HI R2, RZ, 0x1f, R0 ;  /* 0x0000001fff027819 */ /* 0x000fe20000011400 */
[----:B------:R-:W-:Y:S01]  /*0480*/  IMAD.SHL.U32 R3, R11, 0x40, RZ ;  /* 0x000000400b037824 */ /* 0x000fe200078e00ff */
[----:B------:R-:W-:Y:S01]  /*0490*/  SHF.R.S32.HI R6, RZ, 0x7, R6 ;  /* 0x00000007ff067819 */ /* 0x000fe20000011406 */
[----:B------:R-:W-:Y:S01]  /*04a0*/  ULOP3.LUT UR56, UR38, UR56, URZ, 0x3c, !UPT ;  /* 0x0000003826387292 */ /* 0x000fe2000f8e3c3f */
[----:B------:R-:W-:Y:S01]  /*04b0*/  LEA.HI R15, R2, R0, RZ, 0x2 ;  /* 0x00000000020f7211 */ /* 0x000fe200078f10ff */
[----:B------:R-:W-:Y:S01]  /*04c0*/  USHF.R.S32.HI UR61, URZ, 0x1f, UR38 ;  /* 0x0000001f3f3d7899 */ /* 0x000fe20008011426 */
[----:B------:R-:W-:Y:S01]  /*04d0*/  LOP3.LUT R2, R8, 0xfffffff0, RZ, 0xc0, !PT ;  /* 0xfffffff008027812 */ /* 0x000fe200078ec0ff */
[----:B------:R-:W-:Y:S01]  /*04e0*/  UISETP.NE.AND UP3, UPT, UR10, URZ, UPT ;  /* 0x0000003f0a00728c */ /* 0x000fe2000bf65270 */
[----:B------:R-:W-:Y:S01]  /*04f0*/  LOP3.LUT R0, R10, 0xfffffff8, RZ, 0xc0, !PT ;  /* 0xfffffff80a007812 */ /* 0x000fe200078ec0ff */
[----:B------:R-:W-:Y:S01]  /*0500*/  USHF.R.S32.HI UR60, URZ, 0x1f, UR33 ;  /* 0x0000001f3f3c7899 */ /* 0x000fe20008011421 */
[----:B------:R-:W-:Y:S01]  /*0510*/  LOP3.LUT R3, R3, 0x1c0, RZ, 0xc0, !PT ;  /* 0x000001c003037812 */ /* 0x000fe200078ec0ff */
[C---:B------:R-:W-:Y:S01]  /*0520*/  IMAD.IADD R2, R13.reuse, 0x1, -R2 ;  /* 0x000000010d027824 */ /* 0x040fe200078e0a02 */
[----:B------:R-:W-:Y:S01]  /*0530*/  USHF.R.S32.HI UR59, URZ, 0x1f, UR38 ;  /* 0x0000001f3f3b7899 */ /* 0x000fe20008011426 */
[----:B------:R-:W-:Y:S01]  /*0540*/  IMAD.IADD R0, R13, 0x1, -R0 ;  /* 0x000000010d007824 */ /* 0x000fe200078e0a00 */
[----:B------:R-:W-:Y:S01]  /*0550*/  SHF.R.U32.HI R5, RZ, 0x3, R3 ;  /* 0x00000003ff057819 */ /* 0x000fe20000011603 */
[----:B------:R-:W-:Y:S01]  /*0560*/  USHF.R.S32.HI UR58, URZ, 0x1f, UR33 ;  /* 0x0000001f3f3a7899 */ /* 0x000fe20008011421 */
[----:B------:R-:W-:Y:S01]  /*0570*/  SHF.R.S32.HI R4, RZ, 0x1f, R2 ;  /* 0x0000001fff047819 */ /* 0x000fe20000011402 */
[C---:B------:R-:W-:Y:S01]  /*0580*/  IMAD.SHL.U32 R16, R0.reuse, 0x8, RZ ;  /* 0x0000000800107824 */ /* 0x040fe200078e00ff */
[----:B------:R-:W-:Y:S01]  /*0590*/  LOP3.LUT P4, RZ, R0, 0x2, RZ, 0xc0, !PT ;  /* 0x0000000200ff7812 */ /* 0x000fe2000788c0ff */
[----:B------:R-:W-:Y:S01]  /*05a0*/  USHF.R.S32.HI UR57, URZ, 0x1f, UR38 ;  /* 0x0000001f3f397899 */ /* 0x000fe20008011426 */
[----:B------:R-:W-:Y:S01]  /*05b0*/  LEA.HI R11, R4, R2, RZ, 0x3 ;  /* 0x00000002040b7211 */ /* 0x000fe200078f18ff */
[----:B------:R-:W-:Y:S01]  /*05c0*/  UIMAD.WIDE.U32 UR42, UR36, UR44, URZ ;  /* 0x0000002c242a72a5 */ /* 0x000fe2000f8e003f */
[----:B------:R-:W-:Y:S01]  /*05d0*/  LOP3.LUT R4, R3, 0x38, R16, 0xf8, !PT ;  /* 0x0000003803047812 */ /* 0x000fe200078ef810 */
[----:B------:R1:W-:Y:S01]  /*05e0*/  STL [R1+0x40], R16 ;  /* 0x0000401001007387 */ /* 0x0003e20000100800 */
[----:B------:R-:W-:Y:S01]  /*05f0*/  LOP3.LUT R3, R11, 0xfffffff8, RZ, 0xc0, !PT ;  /* 0xfffffff80b037812 */ /* 0x000fe200078ec0ff */
[----:B------:R-:W-:Y:S01]  /*0600*/  UIMAD UR51, UR37, UR44, URZ ;  /* 0x0000002c253372a4 */ /* 0x000fe2000f8e023f */
        /* <DEDUP_REMOVED lines=9> */
[----:B------:R-:W-:Y:S01]  /*06a0*/  STL [R1+0x50], R17 ;  /* 0x0000501101007387 */ /* 0x000fe20000100800 */
[C---:B------:R-:W-:Y:S01]  /*06b0*/  LOP3.LUT R3, R0.reuse, 0x8, R10, 0xf8, !PT ;  /* 0x0000000800037812 */ /* 0x040fe200078ef80a */
[----:B------:R-:W-:Y:S01]  /*06c0*/  USHF.R.S32.HI UR53, URZ, 0x1f, UR47 ;  /* 0x0000001f3f357899 */ /* 0x000fe2000801142f */
[----:B------:R-:W-:Y:S01]  /*06d0*/  SHF.R.U32.HI R220, RZ, 0x3, R0 ;  /* 0x00000003ffdc7819 */ /* 0x000fe20000011600 */
[----:B------:R-:W-:Y:S01]  /*06e0*/  UIMAD UR50, UR6, UR50, URZ ;  /* 0x00000032063272a4 */ /* 0x000fe2000f8e023f */
[----:B------:R-:W-:Y:S01]  /*06f0*/  LOP3.LUT R2, R0, 0x10, R2, 0xf8, !PT ;  /* 0x0000001000027812 */ /* 0x000fe200078ef802 */
[----:B------:R-:W-:Y:S01]  /*0700*/  IMAD R0, R6, 0x800, R4 ;  /* 0x0000080006007824 */ /* 0x000fe200078e0204 */
[----:B------:R-:W-:Y:S01]  /*0710*/  LOP3.LUT R3, R3, R220, RZ, 0x3c, !PT ;  /* 0x000000dc03037212 */ /* 0x000fe200078e3cff */
[----:B------:R-:W-:Y:S01]  /*0720*/  @!UP2 UIMAD UR49, UR7, UR49, URZ ;  /* 0x000000310731a2a4 */ /* 0x000fe2000f8e023f */
[----:B------:R-:W-:Y:S01]  /*0730*/  LEA.HI R5, R12, R13, RZ, 0x6 ;  /* 0x0000000d0c057211 */ /* 0x000fe200078f30ff */
[----:B------:R-:W-:Y:S01]  /*0740*/  USHF.R.S32.HI UR48, URZ, 0x1f, UR41 ;  /* 0x0000001f3f307899 */ /* 0x000fe20008011429 */
[----:B------:R-:W-:Y:S01]  /*0750*/  LOP3.LUT R2, R2, 0x8, R10, 0xf8, !PT ;  /* 0x0000000802027812 */ /* 0x000fe200078ef80a */
[----:B------:R-:W-:Y:S01]  /*0760*/  IMAD.IADD R3, R0, 0x1, R3 ;  /* 0x0000000100037824 */ /* 0x000fe200078e0203 */
[----:B------:R-:W-:Y:S01]  /*0770*/  SHF.R.S32.HI R0, RZ, 0x6, R5 ;  /* 0x00000006ff007819 */ /* 0x000fe20000011405 */
[----:B------:R-:W-:Y:S01]  /*0780*/  IMAD.U32 R10, RZ, RZ, UR14 ;  /* 0x0000000eff0a7e24 */ /* 0x000fe2000f8e00ff */
[----:B------:R-:W-:Y:S01]  /*0790*/  LOP3.LUT R220, R4, R2, R220, 0xf6, !PT ;  /* 0x0000000204dc7212 */ /* 0x000fe200078ef6dc */
[----:B------:R-:W-:Y:S01]  /*07a0*/  IMAD.SHL.U32 R4, R6, 0x20, RZ ;  /* 0x0000002006047824 */ /* 0x000fe200078e00ff */
[----:B------:R-:W-:Y:S01]  /*07b0*/  LOP3.LUT R2, R14, 0x7ffffffc, RZ, 0xc0, !PT ;  /* 0x7ffffffc0e027812 */ /* 0x000fe200078ec0ff */
[C---:B-1----:R-:W-:Y:S01]  /*07c0*/  IMAD R16, R0.reuse, 0x200, R8 ;  /* 0x0000020000107824 */ /* 0x042fe200078e0208 */
[C---:B------:R-:W-:Y:S01]  /*07d0*/  R2P PR, R7.reuse, 0x6 ;  /* 0x0000000607007804 */ /* 0x040fe20000000000 */
[----:B------:R-:W-:Y:S01]  /*07e0*/  IMAD.SHL.U32 R5, R0, 0x8, RZ ;  /* 0x0000000800057824 */ /* 0x000fe200078e00ff */
[----:B------:R-:W-:Y:S01]  /*07f0*/  SEL R216, R216, 0xffffffe0, !P4 ;  /* 0xffffffe0d8d87807 */ /* 0x000fe20006000000 */
[----:B------:R-:W-:Y:S01]  /*0800*/  IMAD.SHL.U32 R0, R7, 0x40, RZ ;  /* 0x0000004007007824 */ /* 0x000fe200078e00ff */
[----:B------:R-:W-:Y:S01]  /*0810*/  STL [R1+0x4c], R16 ;  /* 0x00004c1001007387 */ /* 0x000fe20000100800 */
[----:B------:R-:W-:Y:S01]  /*0820*/  IMAD.IADD R7, R13, 0x1, -R2 ;  /* 0x000000010d077824 */ /* 0x000fe200078e0a02 */
[----:B------:R-:W-:Y:S01]  /*0830*/  LOP3.LUT R2, R5, 0x18, RZ, 0xc0, !PT ;  /* 0x0000001805027812 */ /* 0x000fe200078ec0ff */
[----:B------:R-:W-:Y:S01]  /*0840*/  IMAD.SHL.U32 R13, R13, 0x2, RZ ;  /* 0x000000020d0d7824 */ /* 0x000fe200078e00ff */
[----:B------:R-:W-:Y:S01]  /*0850*/  LOP3.LUT R0, R0, 0x1c0, RZ, 0xc0, !PT ;  /* 0x000001c000007812 */ /* 0x000fe200078ec0ff */
[----:B------:R-:W-:Y:S01]  /*0860*/  IMAD.SHL.U32 R6, R9, 0x20, RZ ;  /* 0x0000002009067824 */ /* 0x000fe200078e00ff */
[----:B------:R-:W-:Y:S01]  /*0870*/  SEL R217, R217, 0xffffffc0, !P3 ;  /* 0xffffffc0d9d97807 */ /* 0x000fe20005800000 */
[----:B------:R-:W-:Y:S01]  /*0880*/  IMAD.SHL.U32 R3, R3, 0x2, RZ ;  /* 0x0000000203037824 */ /* 0x000fe200078e00ff */
[----:B------:R-:W-:Y:S01]  /*0890*/  SHF.R.U32.HI R5, RZ, 0x3, R0 ;  /* 0x00000003ff057819 */ /* 0x000fe20000011600 */
[----:B------:R-:W-:Y:S01]  /*08a0*/  IMAD.SHL.U32 R221, R220, 0x2, RZ ;  /* 0x00000002dcdd7824 */ /* 0x000fe200078e00ff */
[----:B------:R-:W-:Y:S01]  /*08b0*/  LOP3.LUT R10, R4, 0x6, R13, 0xf8, !PT ;  /* 0x00000006040a7812 */ /* 0x000fe200078ef80d */
[----:B------:R-:W-:Y:S01]  /*08c0*/  IMAD.IADD R216, R3, 0x1, R216 ;  /* 0x0000000103d87824 */ /* 0x000fe200078e02d8 */
[----:B------:R-:W-:Y:S01]  /*08d0*/  LOP3.LUT R8, R2, 0x20, R6, 0xf8, !PT ;  /* 0x0000002002087812 */ /* 0x000fe200078ef806 */
[----:B------:R-:W-:Y:S01]  /*08e0*/  IMAD R220, R220, 0x2, R217 ;  /* 0x00000002dcdc7824 */ /* 0x000fe200078e02d9 */
[----:B------:R-:W-:Y:S01]  /*08f0*/  LOP3.LUT R4, R0, 0x20, R4, 0xf8, !PT ;  /* 0x0000002000047812 */ /* 0x000fe200078ef804 */
[----:B------:R1:W-:Y:S01]  /*0900*/  STL [R1+0x38], R10 ;  /* 0x0000380a01007387 */ /* 0x0003e20000100800 */
[----:B------:R-:W-:Y:S01]  /*0910*/  LOP3.LUT R6, R5, R0, R2, 0x1e, !PT ;  /* 0x0000000005067212 */ /* 0x000fe200078e1e02 */
[----:B------:R-:W-:Y:S01]  /*0920*/  IMAD.SHL.U32 R0, R7, 0x2, RZ ;  /* 0x0000000207007824 */ /* 0x000fe200078e00ff */
[----:B------:R-:W-:Y:S01]  /*0930*/  LOP3.LUT R5, R4, R5, RZ, 0x3c, !PT ;  /* 0x0000000504057212 */ /* 0x000fe200078e3cff */
[----:B------:R-:W-:Y:S01]  /*0940*/  IMAD.SHL.U32 R4, R17, 0x40, RZ ;  /* 0x0000004011047824 */ /* 0x000fe200078e00ff */
[----:B------:R-:W-:Y:S01]  /*0950*/  SEL R245, R245, 0x10, !P0 ;  /* 0x00000010f5f57807 */ /* 0x000fe20004000000 */
[--C-:B------:R-:W-:Y:S01]  /*0960*/  IMAD R2, R233, 0x400, R0.reuse ;  /* 0x00000400e9027824 */ /* 0x100fe200078e0200 */
[----:B------:R-:W-:Y:S01]  /*0970*/  UMOV UR40, 0xffff8000 ;  /* 0xffff800000287882 */ /* 0x000fe20000000000 */
[----:B------:R-:W-:-:S02]  /*0980*/  IMAD R0, R227, 0x400, R0 ;  /* 0x00000400e3007824 */ /* 0x000fc400078e0200 */
[----:B------:R-:W-:Y:S01]  /*0990*/  IMAD.IADD R239, R2, 0x1, R5 ;  /* 0x0000000102ef7824 */ /* 0x000fe200078e0205 */
[----:B------:R-:W-:Y:S01]  /*09a0*/  LOP3.LUT R2, R4, 0x1c0, RZ, 0xc0, !PT ;  /* 0x000001c004027812 */ /* 0x000fe200078ec0ff */
[----:B------:R-:W-:Y:S01]  /*09b0*/  IMAD.IADD R218, R3, 0x1, R217 ;  /* 0x0000000103da7824 */ /* 0x000fe200078e02d9 */
[----:B------:R-:W-:Y:S01]  /*09c0*/  SHF.R.S32.HI R5, RZ, 0x2, R15 ;  /* 0x00000002ff057819 */ /* 0x000fe2000001140f */
[----:B------:R-:W-:Y:S01]  /*09d0*/  IMAD.SHL.U32 R239, R239, 0x2, RZ ;  /* 0x00000002efef7824 */ /* 0x000fe200078e00ff */
[----:B------:R-:W-:Y:S01]  /*09e0*/  SHF.R.U32.HI R4, RZ, 0x3, R2 ;  /* 0x00000003ff047819 */ /* 0x000fe20000011602 */
[----:B------:R-:W-:Y:S02]  /*09f0*/  IMAD.SHL.U32 R237, R16, 0x2, RZ ;  /* 0x0000000210ed7824 */ /* 0x000fe400078e00ff */
[----:B------:R-:W-:Y:S01]  /*0a00*/  IMAD R5, R233, 0x10, R5 ;  /* 0x00000010e9057824 */ /* 0x000fe200078e0205 */
[C---:B------:R-:W-:Y:S01]  /*0a10*/  IADD3 R244, R239.reuse, 0x20, RZ ;  /* 0x00000020eff47810 */ /* 0x040fe20007ffe0ff */
[C---:B------:R-:W-:Y:S01]  /*0a20*/  IMAD.IADD R246, R239.reuse, 0x1, R245 ;  /* 0x00000001eff67824 */ /* 0x040fe200078e02f5 */
[----:B------:R-:W-:Y:S01]  /*0a30*/  @P1 IADD3 R244, R239, -0x20, RZ ;  /* 0xffffffe0eff41810 */ /* 0x000fe20007ffe0ff */
[----:B------:R-:W-:Y:S01]  /*0a40*/  IMAD.IADD R217, R217, 0x1, R216 ;  /* 0x00000001d9d97824 */ /* 0x000fe200078e02d8 */
[----:B------:R2:W-:Y:S01]  /*0a50*/  STL [R1+0x48], R5 ;  /* 0x0000480501007387 */ /* 0x0005e20000100800 */
[----:B-1----:R-:W-:-:S02]  /*0a60*/  IMAD.IADD R10, R0, 0x1, R6 ;  /* 0x00000001000a7824 */ /* 0x002fc400078e0206 */
[----:B------:R-:W-:Y:S02]  /*0a70*/  IMAD.SHL.U32 R0, R9, 0x8, RZ ;  /* 0x0000000809007824 */ /* 0x000fe400078e00ff */
[----:B------:R-:W-:Y:S02]  /*0a80*/  IMAD.SHL.U32 R6, R11, 0x40, RZ ;  /* 0x000000400b067824 */ /* 0x000fe400078e00ff */
[----:B------:R-:W-:Y:S01]  /*0a90*/  IMAD.IADD R245, R245, 0x1, R244 ;  /* 0x00000001f5f57824 */ /* 0x000fe200078e02f4 */
[----:B------:R-:W-:Y:S02]  /*0aa0*/  LOP3.LUT R7, R2, 0x8, R0, 0xf8, !PT ;  /* 0x0000000802077812 */ /* 0x000fe400078ef800 */
[----:B------:R-:W-:Y:S02]  /*0ab0*/  LOP3.LUT R2, R4, R8, R2, 0x1e, !PT ;  /* 0x0000000804027212 */ /* 0x000fe400078e1e02 */
[----:B------:R-:W-:Y:S02]  /*0ac0*/  LOP3.LUT R0, R6, 0xfffffe00, RZ, 0xc0, !PT ;  /* 0xfffffe0006007812 */ /* 0x000fe400078ec0ff */
[----:B------:R-:W-:-:S02]  /*0ad0*/  LOP3.LUT R4, R7, R4, RZ, 0x3c, !PT ;  /* 0x0000000407047212 */ /* 0x000fc400078e3cff */
[----:B------:R-:W-:Y:S01]  /*0ae0*/  LOP3.LUT R232, R2, R0, RZ, 0xfc, !PT ;  /* 0x0000000002e87212 */ /* 0x000fe200078efcff */
[--C-:B------:R-:W-:Y:S01]  /*0af0*/  IMAD R233, R233, 0x400, R0.reuse ;  /* 0x00000400e9e97824 */ /* 0x100fe200078e0200 */
[----:B------:R-:W-:Y:S01]  /*0b00*/  LEA R2, R10, 0x18000, 0x1 ;  /* 0x000180000a027811 */ /* 0x000fe200078e08ff */
[----:B------:R-:W-:Y:S02]  /*0b10*/  IMAD R227, R227, 0x400, R0 ;  /* 0x00000400e3e37824 */ /* 0x000fe400078e0200 */
[----:B------:R-:W-:Y:S01]  /*0b20*/  IMAD.IADD R233, R233, 0x1, R4 ;  /* 0x00000001e9e97824 */ /* 0x000fe200078e0204 */
[C---:B------:R-:W-:Y:S01]  /*0b30*/  IADD3 R0, R2.reuse, 0x40, RZ ;  /* 0x0000004002007810 */ /* 0x040fe20007ffe0ff */
[----:B------:R2:W-:Y:S01]  /*0b40*/  STL [R1+0x30], R2 ;  /* 0x0000300201007387 */ /* 0x0005e20000100800 */
[----:B------:R-:W-:Y:S01]  /*0b50*/  @P2 IADD3 R0, R2, -0x40, RZ ;  /* 0xffffffc002002810 */ /* 0x000fe20007ffe0ff */
[----:B------:R-:W-:-:S04]  /*0b60*/  IMAD.IADD R227, R4, 0x1, R227 ;  /* 0x0000000104e37824 */ /* 0x000fc800078e02e3 */
[----:B------:R2:W-:Y:S01]  /*0b70*/  STL [R1+0x34], R0 ;  /* 0x0000340001007387 */ /* 0x0005e20000100800 */
[----:B------:R-:W-:-:S03]  /*0b80*/  LEA R227, R227, 0x28000, 0x1 ;  /* 0x00028000e3e37811 */ /* 0x000fc600078e08ff */
.L_x_765:
[----:B------:R-:W-:Y:S02]  /*0b90*/  ULDC.64 UR6, c[0x0][0x240] ;  /* 0x0000900000067ab9 */ /* 0x000fe40000000a00 */
[----:B------:R-:W-:Y:S02]  /*0ba0*/  UISETP.NE.U32.AND UP6, UPT, URZ, UR6, UPT ;  /* 0x000000063f00728c */ /* 0x000fe4000bfc5070 */
[----:B------:R-:W-:Y:S02]  /*0bb0*/  USHF.L.U32 UR13, UR33, 0x2, URZ ;  /* 0x00000002210d7899 */ /* 0x000fe4000800063f */
[----:B------:R-:W-:Y:S02]  /*0bc0*/  USHF.R.S32.HI UR19, URZ, 0x1f, UR33 ;  /* 0x0000001f3f137899 */ /* 0x000fe40008011421 */
[----:B------:R-:W-:Y:S02]  /*0bd0*/  UISETP.NE.AND.EX UP6, UPT, URZ, UR7, UPT, UP6 ;  /* 0x000000073f00728c */ /* 0x000fe4000bfc5360 */
[----:B------:R-:W-:-:S02]  /*0be0*/  ULDC.64 UR10, c[0x0][0x250] ;  /* 0x00009400000a7ab9 */ /* 0x000fc40000000a00 */
[----:B------:R-:W-:Y:S02]  /*0bf0*/  UISETP.NE.U32.AND UP4, UPT, URZ, UR10, UPT ;  /* 0x0000000a3f00728c */ /* 0x000fe4000bf85070 */
[----:B------:R-:W-:Y:S01]  /*0c00*/  USHF.L.U64.HI UR12, UR33, 0x2, UR19 ;  /* 0x00000002210c7899 */ /* 0x000fe20008010213 */
[----:B------:R-:W-:Y:S01]  /*0c10*/  PLOP3.LUT P2, PT, PT, PT, UP6, 0x80, 0x0 ;  /* 0x000000000000781c */ /* 0x000fe20003f4f068 */
[----:B------:R-:W-:Y:S02]  /*0c20*/  UIADD3 UR6, UP0, UR13, UR6, URZ ;  /* 0x000000060d067290 */ /* 0x000fe4000ff1e03f */
[----:B------:R-:W-:Y:S02]  /*0c30*/  UISETP.NE.AND.EX UP4, UPT, URZ, UR11, UPT, UP4 ;  /* 0x0000000b3f00728c */ /* 0x000fe4000bf85340 */
[----:B------:R-:W-:Y:S02]  /*0c40*/  UIADD3.X UR7, UR12, UR7, URZ, UP0, !UPT ;  /* 0x000000070c077290 */ /* 0x000fe400087fe43f */
[----:B-1----:R-:W-:Y:S01]  /*0c50*/  IMAD.U32 R4, RZ, RZ, UR6 ;  /* 0x00000006ff047e24 */ /* 0x002fe2000f8e00ff */
[----:B------:R-:W-:Y:S01]  /*0c60*/  ULDC.U8 UR14, c[0x0][0x312] ;  /* 0x0000c480000e7ab9 */ /* 0x000fe20000000000 */
[----:B------:R-:W-:Y:S01]  /*0c70*/  PLOP3.LUT P0, PT, PT, PT, UP4, 0x80, 0x0 ;  /* 0x000000000000781c */ /* 0x000fe20003f0f048 */
[----:B------:R-:W-:Y:S01]  /*0c80*/  ULDC.64 UR8, c[0x0][0x248] ;  /* 0x0000920000087ab9 */ /* 0x000fe20000000a00 */
[----:B--2---:R-:W-:Y:S01]  /*0c90*/  IMAD.U32 R5, RZ, RZ, UR7 ;  /* 0x00000007ff057e24 */ /* 0x004fe2000f8e00ff */
[----:B------:R-:W-:-:S02]  /*0ca0*/  UISETP.NE.AND UP5, UPT, UR14, URZ, UPT ;  /* 0x0000003f0e00728c */ /* 0x000fc4000bfa5270 */
[----:B------:R-:W-:Y:S02]  /*0cb0*/  @UP4 UIADD3 UR6, UP0, UR13, UR10, URZ ;  /* 0x0000000a0d064290 */ /* 0x000fe4000ff1e03f */
[----:B------:R1:W2:Y:S01]  /*0cc0*/  @P2 LDG.E R8, [R4.64] ;  /* 0x0000000404082981 */ /* 0x0002a2000c1e1900 */
[----:B------:R-:W-:Y:S02]  /*0cd0*/  UISETP.EQ.U32.AND UP1, UPT, URZ, UR8, UPT ;  /* 0x000000083f00728c */ /* 0x000fe4000bf22070 */
[----:B------:R-:W-:Y:S01]  /*0ce0*/  @UP4 UIADD3.X UR7, UR12, UR11, URZ, UP0, !UPT ;  /* 0x0000000b0c074290 */ /* 0x000fe200087fe43f */
[----:B------:R1:W3:Y:S01]  /*0cf0*/  @P2 LDG.E R2, [R4.64+0x4] ;  /* 0x0000040404022981 */ /* 0x0002e2000c1e1900 */
[----:B------:R-:W-:Y:S01]  /*0d00*/  MOV R6, UR6 ;  /* 0x0000000600067c02 */ /* 0x000fe20008000f00 */
[----:B------:R-:W-:-:S03]  /*0d10*/  UISETP.EQ.OR.EX UP1, UPT, URZ, UR9, !UP5, UP1 ;  /* 0x000000093f00728c */ /* 0x000fc6000ef22710 */
[----:B------:R-:W-:Y:S01]  /*0d20*/  IMAD.U32 R7, RZ, RZ, UR7 ;  /* 0x00000007ff077e24 */ /* 0x000fe2000f8e00ff */
[----:B------:R-:W-:-:S04]  /*0d30*/  UIADD3 UR8, UP0, UR13, UR8, URZ ;  /* 0x000000080d087290 */ /* 0x000fc8000ff1e03f */
[----:B------:R-:W4:Y:S01]  /*0d40*/  @P0 LDG.E R6, [R6.64] ;  /* 0x0000000406060981 */ /* 0x000f22000c1e1900 */
[----:B------:R-:W-:Y:S01]  /*0d50*/  PLOP3.LUT P1, PT, PT, PT, UP1, 0x80, 0x0 ;  /* 0x000000000000781c */ /* 0x000fe20003f2f018 */
[----:B------:R-:W-:Y:S01]  /*0d60*/  UIADD3.X UR9, UR12, UR9, URZ, UP0, !UPT ;  /* 0x000000090c097290 */ /* 0x000fe200087fe43f */
[----:B-1----:R-:W-:-:S05]  /*0d70*/  IMAD.U32 R4, RZ, RZ, UR8 ;  /* 0x00000008ff047e24 */ /* 0x002fca000f8e00ff */
        /* <DEDUP_REMOVED lines=22> */
.L_x_731:
        /* <DEDUP_REMOVED lines=21> */
[----:B------:R-:W-:Y:S02]  /*1030*/  ULDC.64 UR10, c[0x0][0x178] ;  /* 0x00005e00000a7ab9 */ /* 0x000fe40000000a00 */
[----:B------:R-:W-:Y:S02]  /*1040*/  UIMAD UR7, UR19, UR10, URZ ;  /* 0x0000000a130772a4 */ /* 0x000fe4000f8e023f */
[----:B-1----:R-:W-:Y:S02]  /*1050*/  UISETP.NE.AND UP0, UPT, UR23, -0x1, UPT ;  /* 0xffffffff1700788c */ /* 0x002fe4000bf05270 */
        /* <DEDUP_REMOVED lines=34> */
.L_x_733:
        /* <DEDUP_REMOVED lines=18> */
.L_x_734:
[----:B------:R-:W-:Y:S01]  /*13a0*/  IABS R6, c[0x0][0x1c8] ;  /* 0x0000720000067a13 */ /* 0x000fe20000000000 */
[----:B------:R-:W-:Y:S01]  /*13b0*/  ULDC.64 UR10, c[0x0][0x370] ;  /* 0x0000dc00000a7ab9 */ /* 0x000fe20000000a00 */
[----:B------:R-:W-:Y:S01]  /*13c0*/  IABS R2, UR38 ;  /* 0x0000002600027c13 */ /* 0x000fe20008000000 */
        /* <DEDUP_REMOVED lines=25> */
[----:B------:R-:W-:Y:S02]  /*1560*/  USHF.L.U64.HI UR7, UR33, 0x7, UR19 ;  /* 0x0000000721077899 */ /* 0x000fe40008010213 */
[----:B------:R-:W-:Y:S02]  /*1570*/  USHF.R.S32.HI UR19, URZ, 0x1f, UR22 ;  /* 0x0000001f3f137899 */ /* 0x000fe40008011416 */
[----:B------:R-:W-:Y:S02]  /*1580*/  USEL UR7, UR7, URZ, UP6 ;  /* 0x0000003f07077287 */ /* 0x000fe4000b000000 */
[----:B--2---:R-:W-:Y:S01]  /*1590*/  UIMAD.WIDE.U32 UR8, UR12, UR10, URZ ;  /* 0x0000000a0c0872a5 */ /* 0x004fe2000f8e003f */
[----:B-1----:R-:W-:-:S03]  /*15a0*/  IMAD.MOV R0, RZ, RZ, -R5 ;  /* 0x000000ffff007224 */ /* 0x002fc600078e0a05 */
[----:B------:R-:W-:Y:S01]  /*15b0*/  UIMAD UR11, UR12, UR11, UR9 ;  /* 0x0000000b0c0b72a4 */ /* 0x000fe2000f8e0209 */
[----:B------:R-:W-:Y:S01]  /*15c0*/  IMAD.MOV.U32 R4, RZ, RZ, RZ ;  /* 0x000000ffff047224 */ /* 0x000fe200078e00ff */
[----:B------:R-:W-:Y:S01]  /*15d0*/  USHF.L.U32 UR12, UR33, 0x7, URZ ;  /* 0x00000007210c7899 */ /* 0x000fe2000800063f */
[----:B------:R-:W-:Y:S01]  /*15e0*/  IMAD R0, R0, R6, RZ ;  /* 0x0000000600007224 */ /* 0x000fe200078e02ff */
[----:B------:R-:W-:Y:S02]  /*15f0*/  USEL UR13, UR8, URZ, UP3 ;  /* 0x0000003f080d7287 */ /* 0x000fe40009800000 */
[----:B------:R-:W-:Y:S01]  /*1600*/  USEL UR8, UR12, URZ, UP6 ;  /* 0x0000003f0c087287 */ /* 0x000fe2000b000000 */
[----:B------:R-:W-:Y:S01]  /*1610*/  IMAD.HI.U32 R0, R5, R0, R4 ;  /* 0x0000000005007227 */ /* 0x000fe200078e0004 */
[----:B------:R-:W-:Y:S02]  /*1620*/  USEL UR28, UR11, URZ, UP3 ;  /* 0x0000003f0b1c7287 */ /* 0x000fe40009800000 */
[----:B------:R-:W-:-:S02]  /*1630*/  UIADD3 UR8, UP0, UR15, UR8, URZ ;  /* 0x000000080f087290 */ /* 0x000fc4000ff1e03f */
[----:B------:R-:W-:Y:S01]  /*1640*/  ULDC UR12, c[0x0][0x234] ;  /* 0x00008d00000c7ab9 */ /* 0x000fe20000000800 */
[----:B------:R-:W-:Y:S01]  /*1650*/  IMAD.HI.U32 R0, R0, R2, RZ ;  /* 0x0000000200007227 */ /* 0x000fe200078e00ff */
[----:B------:R-:W-:Y:S02]  /*1660*/  UIADD3.X UR9, UR32, UR7, URZ, UP0, !UPT ;  /* 0x0000000720097290 */ /* 0x000fe400087fe43f */
[----:B------:R-:W-:Y:S01]  /*1670*/  UIMAD UR7, UR37, UR8, URZ ;  /* 0x00000008250772a4 */ /* 0x000fe2000f8e023f */
[----:B------:R-:W-:-:S03]  /*1680*/  IMAD.MOV R4, RZ, RZ, -R0 ;  /* 0x000000ffff047224 */ /* 0x000fc600078e0a00 */
[----:B------:R-:W-:Y:S01]  /*1690*/  UIMAD UR10, UR36, UR9, UR7 ;  /* 0x00000009240a72a4 */ /* 0x000fe2000f8e0207 */
[C---:B------:R-:W-:Y:S01]  /*16a0*/  IMAD R2, R6.reuse, R4, R2 ;  /* 0x0000000406027224 */ /* 0x040fe200078e0202 */
[----:B------:R-:W-:Y:S02]  /*16b0*/  @UP2 USEL UR7, UR54, UR17, !UP1 ;  /* 0x0000001136072287 */ /* 0x000fe4000c800000 */
[----:B------:R-:W-:Y:S02]  /*16c0*/  UIMAD.WIDE.U32 UR8, UR36, UR8, URZ ;  /* 0x00000008240872a5 */ /* 0x000fe4000f8e003f */
[----:B------:R-:W-:Y:S01]  /*16d0*/  ISETP.GT.U32.AND P0, PT, R6, R2, PT ;  /* 0x000000020600720c */ /* 0x000fe20003f04070 */
[----:B------:R-:W-:Y:S02]  /*16e0*/  @UP2 UIMAD UR12, UR38, UR12, UR7 ;  /* 0x0000000c260c22a4 */ /* 0x000fe4000f8e0207 */
[----:B------:R-:W-:-:S05]  /*16f0*/  UIADD3 UR25, UR9, UR10, URZ ;  /* 0x0000000a09197290 */ /* 0x000fca000fffe03f */
[----:B------:R-:W-:-:S05]  /*1700*/  @!UP2 UMOV UR12, UR49 ;  /* 0x00000031000cac82 */ /* 0x000fca0008000000 */
        /* <DEDUP_REMOVED lines=15> */
.L_x_735:
[----:B------:R-:W-:Y:S02]  /*1800*/  UMOV UR10, UR50 ;  /* 0x00000032000a7c82 */ /* 0x000fe40008000000 */
.L_x_736:
[----:B------:R-:W2:Y:S04]  /*1810*/  LDL.64 R4, [R1+0x40] ;  /* 0x0000400001047983 */ /* 0x000ea80000100a00 */
[----:B------:R1:W3:Y:S01]  /*1820*/  LDL.64 R16, [R1+0x40] ;  /* 0x0000400001107983 */ /* 0x0002e20000100a00 */
[----:B------:R-:W-:Y:S01]  /*1830*/  UIADD3 UR8, UP5, UP4, UR8, UR41, UR47 ;  /* 0x0000002908087290 */ /* 0x000fe2000fcbe02f */
[----:B------:R-:W-:Y:S02]  /*1840*/  BSSY B1, `(.L_x_732) ;  /* 0x00007ae000017945 */ /* 0x000fe40003800000 */
[----:B------:R-:W4:Y:S01]  /*1850*/  S2R R15, SR_TID.X ;  /* 0x00000000000f7919 */ /* 0x000f220000002100 */
[----:B------:R-:W-:-:S02]  /*1860*/  UIADD3 UR17, UP1, UP0, UR13, UR8, UR14 ;  /* 0x000000080d117290 */ /* 0x000fc4000f83e00e */
[----:B------:R-:W-:Y:S01]  /*1870*/  UIADD3 UR14, UR15, UR10, URZ ;  /* 0x0000000a0f0e7290 */ /* 0x000fe2000fffe03f */
[----:B------:R-:W5:Y:S01]  /*1880*/  S2R R21, SR_TID.X ;  /* 0x0000000000157919 */ /* 0x000f620000002100 */
[----:B------:R-:W-:Y:S02]  /*1890*/  ULDC.64 UR8, c[0x0][0x1a8] ;  /* 0x00006a0000087ab9 */ /* 0x000fe40000000a00 */
[----:B------:R-:W-:Y:S01]  /*18a0*/  UIMAD UR7, UR61, UR8, URZ ;  /* 0x000000083d0772a4 */ /* 0x000fe2000f8e023f */
[----:B------:R-:W1:Y:S01]  /*18b0*/  S2R R9, SR_TID.X ;  /* 0x0000000000097919 */ /* 0x000e620000002100 */
[----:B------:R-:W-:Y:S02]  /*18c0*/  UIADD3 UR10, UR15, UR12, URZ ;  /* 0x0000000c0f0a7290 */ /* 0x000fe4000fffe03f */
[----:B------:R-:W-:-:S03]  /*18d0*/  UIMAD UR13, UR38, UR9, UR7 ;  /* 0x00000009260d72a4 */ /* 0x000fc6000f8e0207 */
[----:B------:R-:W-:Y:S02]  /*18e0*/  ULDC.64 UR8, c[0x0][0x378] ;  /* 0x0000de0000087ab9 */ /* 0x000fe40000000a00 */
[----:B------:R-:W-:-:S04]  /*18f0*/  UIMAD UR7, UR61, UR8, URZ ;  /* 0x000000083d0772a4 */ /* 0x000fc8000f8e023f */
[----:B------:R-:W-:-:S03]  /*1900*/  UIMAD UR11, UR38, UR9, UR7 ;  /* 0x00000009260b72a4 */ /* 0x000fc6000f8e0207 */
[----:B------:R-:W-:Y:S01]  /*1910*/  ULDC.64 UR8, c[0x0][0x370] ;  /* 0x0000dc0000087ab9 */ /* 0x000fe20000000a00 */
[----:B----4-:R-:W-:Y:S01]  /*1920*/  SHF.R.S32.HI R15, RZ, 0x1f, R15 ;  /* 0x0000001fff0f7819 */ /* 0x010fe2000001140f */
[----:B------:R-:W-:Y:S02]  /*1930*/  UIMAD UR7, UR32, UR8, URZ ;  /* 0x00000008200772a4 */ /* 0x000fe4000f8e023f */
[----:B------:R-:W-:Y:S01]  /*1940*/  ULEA.HI.SX32 UR8, UR34, 0xffffffff, 0x1a ;  /* 0xffffffff22087891 */ /* 0x000fe2000f8fd23f */
[----:B-----5:R-:W-:Y:S01]  /*1950*/  LEA.HI R15, R15, R21, RZ, 0x3 ;  /* 0x000000150f0f7211 */ /* 0x020fe200078f18ff */
[----:B------:R-:W-:-:S03]  /*1960*/  UIMAD UR7, UR15, UR9, UR7 ;  /* 0x000000090f0772a4 */ /* 0x000fc6000f8e0207 */
[----:B------:R-:W-:-:S04]  /*1970*/  SHF.R.S32.HI R15, RZ, 0x3, R15 ;  /* 0x00000003ff0f7819 */ /* 0x000fc8000001140f */
[----:B------:R-:W-:Y:S02]  /*1980*/  SHF.R.S32.HI R14, RZ, 0x1f, R15 ;  /* 0x0000001fff0e7819 */ /* 0x000fe4000001140f */
[----:B------:R-:W-:-:S04]  /*1990*/  IADD3 R2, P1, R15, UR15, RZ ;  /* 0x0000000f0f027c10 */ /* 0x000fc8000ff3e0ff */
[----:B--2---:R-:W-:Y:S01]  /*19a0*/  IADD3.X R5, R14, UR32, RZ, P1, !PT ;  /* 0x000000200e057c10 */ /* 0x004fe20008ffe4ff */
[----:B---3--:R-:W-:-:S04]  /*19b0*/  IMAD.MOV.U32 R16, RZ, RZ, R4 ;  /* 0x000000ffff107224 */ /* 0x008fc800078e0004 */
[----:B------:R-:W-:Y:S01]  /*19c0*/  IMAD R5, R5, c[0x0][0x190], RZ ;  /* 0x0000640005057a24 */ /* 0x000fe200078e02ff */
[--C-:B------:R-:W-:Y:S02]  /*19d0*/  SHF.R.S32.HI R17, RZ, 0x1f, R16.reuse ;  /* 0x0000001fff117819 */ /* 0x100fe40000011410 */
[----:B------:R-:W-:Y:S01]  /*19e0*/  IADD3 R4, P0, R16, UR24, RZ ;  /* 0x0000001810047c10 */ /* 0x000fe2000ff1e0ff */
[----:B------:R-:W-:Y:S02]  /*19f0*/  UMOV UR24, 0x4 ;  /* 0x0000000400187882 */ /* 0x000fe40000000000 */
[C---:B------:R-:W-:Y:S01]  /*1a00*/  IMAD.WIDE.U32 R6, R2.reuse, c[0x0][0x190], R16 ;  /* 0x0000640002067a25 */ /* 0x040fe200078e0010 */
[----:B------:R2:W-:Y:S03]  /*1a10*/  STL [R1+0x44], R17 ;  /* 0x0000441101007387 */ /* 0x0005e60000100800 */
[----:B------:R-:W-:Y:S01]  /*1a20*/  IMAD R2, R2, c[0x0][0x194], R5 ;  /* 0x0000650002027a24 */ /* 0x000fe200078e0205 */
[----:B------:R-:W-:-:S02]  /*1a30*/  IADD3 R6, P1, R6, UR39, RZ ;  /* 0x0000002706067c10 */ /* 0x000fc4000ff3e0ff */
[----:B------:R-:W-:Y:S02]  /*1a40*/  IADD3.X R5, R17, UR27, RZ, P0, !PT ;  /* 0x0000001b11057c10 */ /* 0x000fe400087fe4ff */
[----:B------:R-:W-:Y:S01]  /*1a50*/  IADD3.X R7, R7, UR35, R2, P1, !PT ;  /* 0x0000002307077c10 */ /* 0x000fe20008ffe402 */
[----:B------:R-:W-:Y:S01]  /*1a60*/  IMAD.U32 R2, RZ, RZ, UR15 ;  /* 0x0000000fff027e24 */ /* 0x000fe2000f8e00ff */
[----:B------:R-:W-:-:S03]  /*1a70*/  ULDC.64 UR34, c[0x0][0x200] ;  /* 0x0000800000227ab9 */ /* 0x000fc60000000a00 */
[----:B------:R-:W-:-:S04]  /*1a80*/  IMAD.WIDE.U32 R4, R2, c[0x0][0x370], R4 ;  /* 0x0000dc0002047a25 */ /* 0x000fc800078e0004 */
[----:B------:R-:W-:Y:S01]  /*1a90*/  IMAD.U32 R2, RZ, RZ, UR38 ;  /* 0x00000026ff027e24 */ /* 0x000fe2000f8e00ff */
[----:B------:R-:W-:Y:S01]  /*1aa0*/  IADD3 R5, R5, UR7, RZ ;  /* 0x0000000705057c10 */ /* 0x000fe2000fffe0ff */
[----:B------:R-:W-:Y:S02]  /*1ab0*/  UIADD3.X UR7, UR25, UR48, UR53, UP5, UP4 ;  /* 0x0000003019077290 */ /* 0x000fe4000afe8435 */
[----:B------:R-:W-:Y:S02]  /*1ac0*/  UISETP.GE.AND UP4, UPT, UR31, 0x1, UPT ;  /* 0x000000011f00788c */ /* 0x000fe4000bf86270 */
[----:B------:R-:W-:Y:S01]  /*1ad0*/  IMAD.WIDE.U32 R4, R2, c[0x0][0x378], R4 ;  /* 0x0000de0002047a25 */ /* 0x000fe200078e0004 */
[----:B-1----:R-:W-:Y:S01]  /*1ae0*/  SHF.R.S32.HI R2, RZ, 0x1f, R9 ;  /* 0x0000001fff027819 */ /* 0x002fe20000011409 */
[----:B------:R-:W-:-:S03]  /*1af0*/  UIADD3.X UR7, UR28, UR7, UR20, UP1, UP0 ;  /* 0x000000071c077290 */ /* 0x000fc60008fe0414 */
[----:B------:R-:W-:Y:S02]  /*1b00*/  LEA.HI R2, R2, R9, RZ, 0x5 ;  /* 0x0000000902027211 */ /* 0x000fe400078f28ff */
[----:B------:R-:W-:Y:S01]  /*1b10*/  IADD3 R5, R5, UR11, RZ ;  /* 0x0000000b05057c10 */ /* 0x000fe2000fffe0ff */
[----:B------:R-:W-:Y:S01]  /*1b20*/  UIMAD.WIDE UR10, UR10, UR24, UR34 ;  /* 0x000000180a0a72a5 */ /* 0x000fe2000f8e0222 */
[----:B------:R-:W-:Y:S02]  /*1b30*/  LOP3.LUT R8, R2, 0xffffffe0, RZ, 0xc0, !PT ;  /* 0xffffffe002087812 */ /* 0x000fe400078ec0ff */
[----:B------:R-:W-:Y:S01]  /*1b40*/  SHF.R.S32.HI R10, RZ, 0x5, R2 ;  /* 0x00000005ff0a7819 */ /* 0x000fe20000011402 */
[----:B------:R-:W-:Y:S01]  /*1b50*/  IMAD.U32 R2, RZ, RZ, UR38 ;  /* 0x00000026ff027e24 */ /* 0x000fe2000f8e00ff */
[----:B------:R-:W-:Y:S01]  /*1b60*/  ULDC.64 UR34, c[0x0][0x3c8] ;  /* 0x0000f20000227ab9 */ /* 0x000fe20000000a00 */
[----:B------:R-:W-:Y:S01]  /*1b70*/  IMAD.IADD R8, R9, 0x1, -R8 ;  /* 0x0000000109087824 */ /* 0x000fe200078e0a08 */
[----:B------:R-:W-:Y:S01]  /*1b80*/  UIMAD.WIDE UR14, UR14, UR24, UR34 ;  /* 0x000000180e0e72a5 */ /* 0x000fe2000f8e0222 */
[----:B------:R-:W-:-:S04]  /*1b90*/  IMAD.WIDE.U32 R6, R2, c[0x0][0x1a8], R6 ;  /* 0x00006a0002067a25 */ /* 0x000fc800078e0006 */
[----:B------:R-:W-:Y:S01]  /*1ba0*/  IMAD R10, R10, UR46, R8 ;  /* 0x0000002e0a0a7c24 */ /* 0x000fe2000f8e0208 */
[----:B------:R-:W-:Y:S01]  /*1bb0*/  IADD3 R9, R7, UR13, RZ ;  /* 0x0000000d07097c10 */ /* 0x000fe2000fffe0ff */
[----:B------:R-:W-:Y:S01]  /*1bc0*/  IMAD R2, R14, c[0x0][0x370], RZ ;  /* 0x0000dc000e027a24 */ /* 0x000fe200078e02ff */
[----:B------:R-:W-:Y:S01]  /*1bd0*/  LEA R8, P1, R6, c[0x0][0x160], 0x1 ;  /* 0x0000580006087a11 */ /* 0x000fe200078208ff */
[----:B------:R-:W-:-:S03]  /*1be0*/  IMAD.WIDE.U32 R4, R15, c[0x0][0x370], R4 ;  /* 0x0000dc000f047a25 */ /* 0x000fc600078e0004 */
[----:B------:R-:W-:Y:S01]  /*1bf0*/  LEA.HI.X R9, R6, c[0x0][0x164], R9, 0x1, P1 ;  /* 0x0000590006097a11 */ /* 0x000fe200008f0c09 */
[----:B------:R-:W-:Y:S01]  /*1c00*/  IMAD R7, R15, c[0x0][0x374], R2 ;  /* 0x0000dd000f077a24 */ /* 0x000fe200078e0202 */
[----:B------:R-:W-:Y:S02]  /*1c10*/  IADD3 R2, P0, R10, UR17, RZ ;  /* 0x000000110a027c10 */ /* 0x000fe4000ff1e0ff */
[----:B------:R-:W-:Y:S01]  /*1c20*/  LEA R6, P2, R4, c[0x0][0x330], 0x1 ;  /* 0x0000cc0004067a11 */ /* 0x000fe200078408ff */
[----:B------:R-:W-:Y:S01]  /*1c30*/  IMAD.IADD R5, R5, 0x1, R7 ;  /* 0x0000000105057824 */ /* 0x000fe200078e0207 */
[----:B------:R-:W-:Y:S02]  /*1c40*/  LEA.HI.X.SX32 R10, R10, UR7, 0x1, P0 ;  /* 0x000000070a0a7c11 */ /* 0x000fe400080f0eff */
[----:B------:R-:W-:Y:S02]  /*1c50*/  PLOP3.LUT P0, PT, PT, PT, UP4, 0x80, 0x0 ;  /* 0x000000000000781c */ /* 0x000fe40003f0f048 */
[----:B------:R-:W-:-:S02]  /*1c60*/  LEA R234, P1, R2, c[0x0][0x350], 0x2 ;  /* 0x0000d40002ea7a11 */ /* 0x000fc400078210ff */
[----:B------:R-:W-:Y:S02]  /*1c70*/  LEA.HI.X R7, R4, c[0x0][0x334], R5, 0x1, P2 ;  /* 0x0000cd0004077a11 */ /* 0x000fe400010f0c05 */
[----:B------:R-:W-:-:S07]  /*1c80*/  LEA.HI.X R235, R2, c[0x0][0x354], R10, 0x2, P1 ;  /* 0x0000d50002eb7a11 */ /* 0x000fce00008f140a */
[----:B------:R-:W-:Y:S05]  /*1c90*/  @!P0 BRA `(.L_x_737) ;  /* 0x00006de000008947 */ /* 0x000fea0003800000 */
[----:B--2---:R-:W2:Y:S01]  /*1ca0*/  LDL R13, [R1+0x4c] ;  /* 0x00004c00010d7983 */ /* 0x004ea20000100800 */
[----:B------:R-:W-:Y:S01]  /*1cb0*/  PLOP3.LUT P0, PT, PT, PT, UP3, 0x80, 0x0 ;  /* 0x000000000000781c */ /* 0x000fe20003f0f038 */
[----:B------:R-:W-:Y:S01]  /*1cc0*/  UMOV UR7, UR8 ;  /* 0x0000000800077c82 */ /* 0x000fe20008000000 */
[C---:B------:R-:W-:Y:S01]  /*1cd0*/  IADD3 R12, R15.reuse, 0x20, RZ ;  /* 0x000000200f0c7810 */ /* 0x040fe20007ffe0ff */
[----:B------:R-:W-:Y:S01]  /*1ce0*/  UIMAD UR12, UR7, -0x40, UR31 ;  /* 0xffffffc0070c78a4 */ /* 0x000fe2000f8e021f */
[----:B------:R-:W-:Y:S01]  /*1cf0*/  IMAD.MOV.U32 R226, RZ, RZ, 0x40 ;  /* 0x00000040ffe27424 */ /* 0x000fe200078e00ff */
[----:B------:R-:W-:Y:S01]  /*1d00*/  ULEA.HI UR8, UR7, UR7, URZ, 0x1 ;  /* 0x0000000707087291 */ /* 0x000fe2000f8f083f */
[----:B------:R-:W-:Y:S01]  /*1d10*/  IMAD.MOV.U32 R242, RZ, RZ, R6 ;  /* 0x000000fffff27224 */ /* 0x000fe200078e0006 */
[----:B------:R-:W-:Y:S01]  /*1d20*/  UMOV UR9, UR10 ;  /* 0x0000000a00097c82 */ /* 0x000fe20008000000 */
[----:B------:R-:W-:Y:S01]  /*1d30*/  IMAD.WIDE.U32 R4, R226, c[0x0][0x370], RZ ;  /* 0x0000dc00e2047a25 */ /* 0x000fe200078e00ff */
[----:B------:R-:W-:Y:S01]  /*1d40*/  ISETP.GE.AND P1, PT, R12, UR12, PT ;  /* 0x0000000c0c007c0c */ /* 0x000fe2000bf26270 */
[----:B------:R-:W-:Y:S01]  /*1d50*/  ULOP3.LUT UR8, UR8, 0xfffffffe, URZ, 0xc0, !UPT ;  /* 0xfffffffe08087892 */ /* 0x000fe2000f8ec03f */
[----:B------:R-:W-:Y:S01]  /*1d60*/  ISETP.GE.AND P2, PT, R15, UR12, PT ;  /* 0x0000000c0f007c0c */ /* 0x000fe2000bf46270 */
[----:B------:R-:W-:Y:S01]  /*1d70*/  IMAD.MOV.U32 R243, RZ, RZ, R7 ;  /* 0x000000fffff37224 */ /* 0x000fe200078e0007 */
[----:B------:R-:W-:Y:S01]  /*1d80*/  @P0 BAR.SYNC.DEFER_BLOCKING 0x0 ;  /* 0x0000000000000b1d */ /* 0x000fe20000010000 */
[----:B------:R-:W-:Y:S01]  /*1d90*/  IMAD R2, R226, c[0x0][0x374], RZ ;  /* 0x0000dd00e2027a24 */ /* 0x000fe200078e02ff */
[----:B------:R-:W-:Y:S01]  /*1da0*/  UIADD3 UR8, UR7, -UR8, URZ ;  /* 0x8000000807087290 */ /* 0x000fe2000fffe03f */
[----:B------:R-:W-:-:S02]  /*1db0*/  IMAD.MOV.U32 R240, RZ, RZ, R8 ;  /* 0x000000fffff07224 */ /* 0x000fc400078e0008 */
[----:B------:R-:W-:Y:S01]  /*1dc0*/  IMAD.MOV.U32 R241, RZ, RZ, R9 ;  /* 0x000000fffff17224 */ /* 0x000fe200078e0009 */
[----:B------:R-:W-:Y:S01]  /*1dd0*/  UISETP.NE.AND UP0, UPT, UR8, 0x1, UPT ;  /* 0x000000010800788c */ /* 0x000fe2000bf05270 */
[----:B------:R-:W-:Y:S01]  /*1de0*/  BSSY B0, `(.L_x_738) ;  /* 0x0000039000007945 */ /* 0x000fe20003800000 */
[----:B------:R-:W-:Y:S01]  /*1df0*/  UMOV UR10, UR15 ;  /* 0x0000000f000a7c82 */ /* 0x000fe20008000000 */
[----:B------:R-:W-:Y:S01]  /*1e00*/  @!P1 IADD3 R4, P3, R242, R4, RZ ;  /* 0x00000004f2049210 */ /* 0x000fe20007f7e0ff */
[----:B------:R-:W-:Y:S02]  /*1e10*/  UMOV UR8, UR11 ;  /* 0x0000000b00087c82 */ /* 0x000fe40008000000 */
[----:B------:R-:W-:Y:S01]  /*1e20*/  PLOP3.LUT P0, PT, PT, PT, UP0, 0x80, 0x0 ;  /* 0x000000000000781c */ /* 0x000fe20003f0f008 */
[----:B------:R-:W-:Y:S01]  /*1e30*/  UMOV UR11, UR14 ;  /* 0x0000000e000b7c82 */ /* 0x000fe20008000000 */
        /* <DEDUP_REMOVED lines=23> */
[----:B--2---:R-:W-:-:S04]  /*1fb0*/  IADD3 R2, R13, 0x4000, RZ ;  /* 0x000040000d027810 */ /* 0x004fc80007ffe0ff */
[----:B------:R-:W-:-:S05]  /*1fc0*/  SEL R2, R2, R13, !P0 ;  /* 0x0000000d02027207 */ /* 0x000fca0004000000 */
[----:B------:R-:W-:Y:S01]  /*1fd0*/  IMAD.SHL.U32 R236, R2, 0x2, RZ ;  /* 0x0000000202ec7824 */ /* 0x000fe200078e00ff */
[----:B------:R-:W-:Y:S05]  /*1fe0*/  @!P2 BRA `(.L_x_739) ;  /* 0x000001100000a947 */ /* 0x000fea0003800000 */
[----:B-1----:R1:W-:Y:S04]  /*1ff0*/  STS [R236], RZ ;  /* 0x000000ffec007388 */ /* 0x0023e80000000800 */
        /* <DEDUP_REMOVED lines=16> */
.L_x_739:
[----:B------:R-:W-:Y:S01]  /*2100*/  @!PT LDS RZ, [RZ] ;  /* 0x00000000fffff984 */ /* 0x000fe20000000800 */
[----:B------:R-:W-:Y:S01]  /*2110*/  @!PT LDS RZ, [RZ] ;  /* 0x00000000fffff984 */ /* 0x000fe20000000800 */
[----:B------:R-:W-:Y:S01]  /*2120*/  @!PT LDS RZ, [RZ] ;  /* 0x00000000fffff984 */ /* 0x000fe20000000800 */
[----:B-1----:R1:W-:Y:S04]  /*2130*/  LDGSTS.E.BYPASS.LTC128B.128 [R236], [R240.64] ;  /* 0x00000000f0ec7fae */ /* 0x0023e8000b901d44 */
[----:B------:R1:W-:Y:S04]  /*2140*/  LDGSTS.E.BYPASS.LTC128B.128 [R236+0x2000], [R240.64+0x80] ;  /* 0x02000080f0ec7fae */ /* 0x0003e8000b901d44 */
[----:B------:R1:W-:Y:S04]  /*2150*/  LDGSTS.E.BYPASS.LTC128B.128 [R236+0x4000], [R240.64+0x100] ;  /* 0x04000100f0ec7fae */ /* 0x0003e8000b901d44 */
[----:B------:R1:W-:Y:S02]  /*2160*/  LDGSTS.E.BYPASS.LTC128B.128 [R236+0x6000], [R240.64+0x180] ;  /* 0x06000180f0ec7fae */ /* 0x0003e4000b901d44 */
.L_x_740:
[----:B------:R-:W-:Y:S05]  /*2170*/  BSYNC B0 ;  /* 0x0000000000007941 */ /* 0x000fea0003800000 */
.L_x_738:
[----:B------:R-:W-:Y:S01]  /*2180*/  BSSY B0, `(.L_x_741) ;  /* 0x000001e000007945 */ /* 0x000fe20003800000 */
[----:B------:R-:W-:-:S02]  /*2190*/  IMAD R2, R226, c[0x0][0x194], RZ ;  /* 0x00006500e2027a24 */ /* 0x000fc400078e02ff */
        /* <DEDUP_REMOVED lines=19> */
.L_x_742:
[----:B------:R-:W-:-:S04]  /*22d0*/  IADD3 R4, P1, R240, R4, RZ ;  /* 0x00000004f0047210 */ /* 0x000fc80007f3e0ff */
[----:B------:R-:W-:-:S05]  /*22e0*/  IADD3.X R5, R241, R5, R2, P1, !PT ;  /* 0x00000005f1057210 */ /* 0x000fca0000ffe402 */
[----:B------:R-:W-:Y:S01]  /*22f0*/  @!PT LDS RZ, [RZ] ;  /* 0x00000000fffff984 */ /* 0x000fe20000000800 */
[----:B------:R-:W-:Y:S01]  /*2300*/  @!PT LDS RZ, [RZ] ;  /* 0x00000000fffff984 */ /* 0x000fe20000000800 */
[----:B------:R-:W-:Y:S01]  /*2310*/  @!PT LDS RZ, [RZ] ;  /* 0x00000000fffff984 */ /* 0x000fe20000000800 */
[----:B------:R2:W-:Y:S04]  /*2320*/  LDGSTS.E.BYPASS.LTC128B.128 [R236+0x1000], [R4.64] ;  /* 0x0100000004ec7fae */ /* 0x0005e8000b901d44 */
[----:B------:R2:W-:Y:S04]  /*2330*/  LDGSTS.E.BYPASS.LTC128B.128 [R236+0x3000], [R4.64+0x80] ;  /* 0x0300008004ec7fae */ /* 0x0005e8000b901d44 */
[----:B------:R2:W-:Y:S04]  /*2340*/  LDGSTS.E.BYPASS.LTC128B.128 [R236+0x5000], [R4.64+0x100] ;  /* 0x0500010004ec7fae */ /* 0x0005e8000b901d44 */
[----:B------:R2:W-:Y:S02]  /*2350*/  LDGSTS.E.BYPASS.LTC128B.128 [R236+0x7000], [R4.64+0x180] ;  /* 0x0700018004ec7fae */ /* 0x0005e4000b901d44 */
.L_x_743:
[----:B------:R-:W-:Y:S05]  /*2360*/  BSYNC B0 ;  /* 0x0000000000007941 */ /* 0x000fea0003800000 */
.L_x_741:
[----:B------:R-:W3:Y:S01]  /*2370*/  LDL R23, [R1+0x48] ;  /* 0x0000480001177983 */ /* 0x000ee20000100800 */
[----:B------:R-:W-:Y:S01]  /*2380*/  ULDC.64 UR14, c[0x0][0x198] ;  /* 0x00006600000e7ab9 */ /* 0x000fe20000000a00 */
[----:B--2---:R-:W-:Y:S01]  /*2390*/  IMAD.U32 R4, RZ, RZ, UR22 ;  /* 0x00000016ff047e24 */ /* 0x004fe2000f8e00ff */
[----:B------:R-:W-:Y:S01]  /*23a0*/  UIMAD UR13, UR19, UR14, URZ ;  /* 0x0000000e130d72a4 */ /* 0x000fe2000f8e023f */
[----:B------:R-:W2:Y:S02]  /*23b0*/  LDL R21, [R1+0x50] ;  /* 0x0000500001157983 */ /* 0x000ea40000100800 */
[----:B------:R-:W-:Y:S01]  /*23c0*/  IMAD.WIDE.U32 R6, R4, c[0x0][0x198], R16 ;  /* 0x0000660004067a25 */ /* 0x000fe200078e0010 */
[----:B------:R-:W-:-:S03]  /*23d0*/  UIMAD UR17, UR22, UR15, UR13 ;  /* 0x0000000f161172a4 */ /* 0x000fc6000f8e020d */
[----:B------:R-:W-:Y:S01]  /*23e0*/  ULDC.64 UR14, c[0x0][0x1a0] ;  /* 0x00006800000e7ab9 */ /* 0x000fe20000000a00 */
[----:B------:R-:W-:Y:S01]  /*23f0*/  IMAD.WIDE.U32 R4, R4, c[0x0][0x1a0], R16 ;  /* 0x0000680004047a25 */ /* 0x000fe200078e0010 */
[----:B------:R-:W-:-:S04]  /*2400*/  UIMAD UR13, UR19, UR14, URZ ;  /* 0x0000000e130d72a4 */ /* 0x000fc8000f8e023f */
[----:B------:R-:W-:Y:S02]  /*2410*/  UIMAD UR14, UR22, UR15, UR13 ;  /* 0x0000000f160e72a4 */ /* 0x000fe4000f8e020d */
[----:B------:R-:W-:Y:S01]  /*2420*/  UIMAD UR13, UR18, -0x40, UR6 ;  /* 0xffffffc0120d78a4 */ /* 0x000fe2000f8e0206 */
[----:B------:R-:W-:Y:S01]  /*2430*/  IMAD.U32 R2, RZ, RZ, UR17 ;  /* 0x00000011ff027e24 */ /* 0x000fe2000f8e00ff */
[----:B------:R-:W-:-:S04]  /*2440*/  IADD3 R8, P3, R6, UR29, RZ ;  /* 0x0000001d06087c10 */ /* 0x000fc8000ff7e0ff */
[----:B------:R-:W-:Y:S02]  /*2450*/  ISETP.GE.AND P1, PT, R12, UR13, PT ;  /* 0x0000000d0c007c0c */ /* 0x000fe4000bf26270 */
[----:B------:R-:W-:Y:S02]  /*2460*/  IADD3 R6, P2, R4, UR21, RZ ;  /* 0x0000001504067c10 */ /* 0x000fe4000ff5e0ff */
[----:B------:R-:W-:Y:S02]  /*2470*/  MOV R10, UR14 ;  /* 0x0000000e000a7c02 */ /* 0x000fe40008000f00 */
[----:B------:R-:W-:Y:S01]  /*2480*/  IADD3.X R9, R7, UR30, R2, P3, !PT ;  /* 0x0000001e07097c10 */ /* 0x000fe20009ffe402 */
[----:B------:R-:W-:Y:S01]  /*2490*/  IMAD R2, R11, c[0x0][0x1b8], RZ ;  /* 0x00006e000b027a24 */ /* 0x000fe200078e02ff */
[----:B------:R-:W-:Y:S02]  /*24a0*/  IADD3.X R7, R5, UR26, R10, P2, !PT ;  /* 0x0000001a05077c10 */ /* 0x000fe400097fe40a */
[----:B------:R-:W-:Y:S01]  /*24b0*/  ISETP.GE.AND P2, PT, R15, UR13, PT ;  /* 0x0000000d0f007c0c */ /* 0x000fe2000bf46270 */
[----:B------:R-:W-:-:S02]  /*24c0*/  IMAD R2, R0, c[0x0][0x1bc], R2 ;  /* 0x00006f0000027a24 */ /* 0x000fc400078e0202 */
[----:B------:R-:W-:Y:S01]  /*24d0*/  IMAD.WIDE.U32 R6, R0, c[0x0][0x1b8], R6 ;  /* 0x00006e0000067a25 */ /* 0x000fe200078e0006 */
[----:B------:R-:W-:-:S03]  /*24e0*/  @!P1 IADD3 R16, P3, R15, 0x20, RZ ;  /* 0x000000200f109810 */ /* 0x000fc60007f7e0ff */
[----:B------:R-:W-:Y:S02]  /*24f0*/  IMAD R4, R11, c[0x0][0x1b0], RZ ;  /* 0x00006c000b047a24 */ /* 0x000fe400078e02ff */
[----:B------:R-:W-:Y:S02]  /*2500*/  IMAD.IADD R7, R7, 0x1, R2 ;  /* 0x0000000107077824 */ /* 0x000fe400078e0202 */
[C---:B------:R-:W-:Y:S02]  /*2510*/  IMAD R10, R0.reuse, c[0x0][0x1b4], R4 ;  /* 0x00006d00000a7a24 */ /* 0x040fe400078e0204 */
[----:B------:R-:W-:Y:S01]  /*2520*/  @!P1 IMAD.X R2, RZ, RZ, R14, P3 ;  /* 0x000000ffff029224 */ /* 0x000fe200018e060e */
[----:B------:R-:W-:Y:S01]  /*2530*/  @!P1 IADD3 R12, P3, R15, 0x20, RZ ;  /* 0x000000200f0c9810 */ /* 0x000fe20007f7e0ff */
[----:B------:R-:W-:-:S04]  /*2540*/  IMAD.WIDE.U32 R4, R0, c[0x0][0x1b0], R8 ;  /* 0x00006c0000047a25 */ /* 0x000fc800078e0008 */
[----:B------:R-:W-:Y:S02]  /*2550*/  IMAD.IADD R5, R5, 0x1, R10 ;  /* 0x0000000105057824 */ /* 0x000fe400078e020a */
[----:B------:R-:W-:Y:S02]  /*2560*/  @!P2 IMAD R0, R14, c[0x0][0x198], RZ ;  /* 0x000066000e00aa24 */ /* 0x000fe400078e02ff */
[----:B------:R-:W-:Y:S01]  /*2570*/  @!P1 IMAD.X R10, RZ, RZ, R14, P3 ;  /* 0x000000ffff0a9224 */ /* 0x000fe200018e060e */
[----:B------:R-:W-:Y:S01]  /*2580*/  @!P1 MOV R8, R4 ;  /* 0x0000000400089202 */ /* 0x000fe20000000f00 */
[----:B------:R-:W-:Y:S01]  /*2590*/  @!P1 IMAD R2, R2, c[0x0][0x198], RZ ;  /* 0x0000660002029a24 */ /* 0x000fe200078e02ff */
[----:B------:R-:W-:Y:S01]  /*25a0*/  @!P1 MOV R18, R6 ;  /* 0x0000000600129202 */ /* 0x000fe20000000f00 */
[----:B------:R-:W-:Y:S02]  /*25b0*/  @!P1 IMAD.MOV.U32 R9, RZ, RZ, R5 ;  /* 0x000000ffff099224 */ /* 0x000fe400078e0005 */
[----:B------:R-:W-:-:S02]  /*25c0*/  @!P2 IMAD R11, R15, c[0x0][0x19c], R0 ;  /* 0x000067000f0baa24 */ /* 0x000fc400078e0200 */
[----:B------:R-:W-:Y:S02]  /*25d0*/  @!P2 IMAD R13, R14, c[0x0][0x1a0], RZ ;  /* 0x000068000e0daa24 */ /* 0x000fe400078e02ff */
[----:B------:R-:W-:-:S04]  /*25e0*/  @!P2 IMAD.WIDE.U32 R4, R15, c[0x0][0x198], R4 ;  /* 0x000066000f04aa25 */ /* 0x000fc800078e0004 */
[----:B------:R-:W-:Y:S02]  /*25f0*/  @!P1 IMAD R0, R10, c[0x0][0x1a0], RZ ;  /* 0x000068000a009a24 */ /* 0x000fe400078e02ff */
[----:B------:R-:W-:Y:S02]  /*2600*/  @!P1 IMAD.MOV.U32 R19, RZ, RZ, R7 ;  /* 0x000000ffff139224 */ /* 0x000fe400078e0007 */
[C---:B------:R-:W-:Y:S02]  /*2610*/  @!P1 IMAD R20, R16.reuse, c[0x0][0x19c], R2 ;  /* 0x0000670010149a24 */ /* 0x040fe400078e0202 */
[----:B------:R-:W-:Y:S01]  /*2620*/  @!P1 IMAD.WIDE.U32 R16, R16, c[0x0][0x198], R8 ;  /* 0x0000660010109a25 */ /* 0x000fe200078e0008 */
[----:B------:R-:W-:Y:S02]  /*2630*/  @!P2 IADD3 R2, R5, R11, RZ ;  /* 0x0000000b0502a210 */ /* 0x000fe40007ffe0ff */
[----:B------:R-:W-:Y:S01]  /*2640*/  @!P2 LEA R10, P3, R4, c[0x0][0x168], 0x1 ;  /* 0x00005a00040aaa11 */ /* 0x000fe200078608ff */
[----:B------:R-:W-:-:S02]  /*2650*/  @!P2 IMAD R9, R15, c[0x0][0x1a4], R13 ;  /* 0x000069000f09aa24 */ /* 0x000fc400078e020d */
[C---:B------:R-:W-:Y:S02]  /*2660*/  @!P1 IMAD R8, R12.reuse, c[0x0][0x1a4], R0 ;  /* 0x000069000c089a24 */ /* 0x040fe400078e0200 */
[----:B------:R-:W-:Y:S01]  /*2670*/  @!P1 IMAD.WIDE.U32 R12, R12, c[0x0][0x1a0], R18 ;  /* 0x000068000c0c9a25 */ /* 0x000fe200078e0012 */
[----:B------:R-:W-:-:S03]  /*2680*/  @!P2 LEA.HI.X R11, R4, c[0x0][0x16c], R2, 0x1, P3 ;  /* 0x00005b00040baa11 */ /* 0x000fc600018f0c02 */
[----:B------:R-:W-:Y:S01]  /*2690*/  @!P2 IMAD.WIDE.U32 R14, R15, c[0x0][0x1a0], R6 ;  /* 0x000068000f0eaa25 */ /* 0x000fe200078e0006 */
[----:B------:R-:W-:Y:S02]  /*26a0*/  @!P1 IADD3 R13, R13, R8, RZ ;  /* 0x000000080d0d9210 */ /* 0x000fe40007ffe0ff */
[----:B------:R-:W-:Y:S01]  /*26b0*/  @!P1 LEA R8, P5, R16, c[0x0][0x168], 0x1 ;  /* 0x00005a0010089a11 */ /* 0x000fe200078a08ff */
[----:B------:R-:W-:Y:S01]  /*26c0*/  @!P1 IMAD.IADD R2, R17, 0x1, R20 ;  /* 0x0000000111029824 */ /* 0x000fe200078e0214 */
[----:B------:R-:W-:Y:S01]  /*26d0*/  @P2 STS.128 [R237+0x18000], RZ ;  /* 0x018000ffed002388 */ /* 0x000fe20000000c00 */
[----:B------:R-:W-:Y:S01]  /*26e0*/  @!P2 IMAD.IADD R5, R15, 0x1, R9 ;  /* 0x000000010f05a824 */ /* 0x000fe200078e0209 */
[----:B------:R-:W-:Y:S02]  /*26f0*/  @!P2 LEA R6, P4, R14, c[0x0][0x170], 0x1 ;  /* 0x00005c000e06aa11 */ /* 0x000fe400078808ff */
[----:B------:R-:W-:Y:S01]  /*2700*/  @!P1 LEA.HI.X R9, R16, c[0x0][0x16c], R2, 0x1, P5 ;  /* 0x00005b0010099a11 */ /* 0x000fe200028f0c02 */
[----:B------:R-:W-:Y:S01]  /*2710*/  @P2 STS.128 [R237+0x1a000], RZ ;  /* 0x01a000ffed002388 */ /* 0x000fe20000000c00 */
[----:B------:R-:W-:-:S03]  /*2720*/  IADD3 R2, R233, 0x4000, RZ ;  /* 0x00004000e9027810 */ /* 0x000fc60007ffe0ff */
[----:B------:R-:W-:Y:S04]  /*2730*/  @P2 STS.128 [R237+0x1c000], RZ ;  /* 0x01c000ffed002388 */ /* 0x000fe80000000c00 */
[----:B------:R-:W-:Y:S04]  /*2740*/  @P2 STS.128 [R237+0x1e000], RZ ;  /* 0x01e000ffed002388 */ /* 0x000fe80000000c00 */
[----:B------:R-:W-:Y:S01]  /*2750*/  @!PT LDS RZ, [RZ] ;  /* 0x00000000fffff984 */ /* 0x000fe20000000800 */
[----:B------:R-:W-:Y:S01]  /*2760*/  @!PT LDS RZ, [RZ] ;  /* 0x00000000fffff984 */ /* 0x000fe20000000800 */
[----:B------:R-:W-:Y:S01]  /*2770*/  @!PT LDS RZ, [RZ] ;  /* 0x00000000fffff984 */ /* 0x000fe20000000800 */
[----:B------:R4:W-:Y:S01]  /*2780*/  @!P2 LDGSTS.E.BYPASS.LTC128B.128 [R237+0x18000], [R10.64] ;  /* 0x180000000aedafae */ /* 0x0009e2000b901d44 */
[----:B------:R-:W-:-:S03]  /*2790*/  SEL R2, R2, R233, !P0 ;  /* 0x000000e902027207 */ /* 0x000fc60004000000 */
[----:B------:R4:W-:Y:S01]  /*27a0*/  @!P2 LDGSTS.E.BYPASS.LTC128B.128 [R237+0x1a000], [R10.64+0x80] ;  /* 0x1a0000800aedafae */ /* 0x0009e2000b901d44 */
[----:B------:R-:W-:-:S03]  /*27b0*/  @!P1 LEA R4, P3, R12, c[0x0][0x170], 0x1 ;  /* 0x00005c000c049a11 */ /* 0x000fc600078608ff */
[----:B------:R4:W-:Y:S01]  /*27c0*/  @!P2 LDGSTS.E.BYPASS.LTC128B.128 [R237+0x1c000], [R10.64+0x100] ;  /* 0x1c0001000aedafae */ /* 0x0009e2000b901d44 */
[----:B------:R-:W-:-:S03]  /*27d0*/  @!P2 LEA.HI.X R7, R14, c[0x0][0x174], R5, 0x1, P4 ;  /* 0x00005d000e07aa11 */ /* 0x000fc600020f0c05 */
[----:B------:R4:W-:Y:S04]  /*27e0*/  @!P2 LDGSTS.E.BYPASS.LTC128B.128 [R237+0x1e000], [R10.64+0x180] ;  /* 0x1e0001800aedafae */ /* 0x0009e8000b901d44 */
[----:B------:R-:W-:Y:S04]  /*27f0*/  @P1 STS.128 [R237+0x19000], RZ ;  /* 0x019000ffed001388 */ /* 0x000fe80000000c00 */
[----:B------:R-:W-:Y:S04]  /*2800*/  @P1 STS.128 [R237+0x1b000], RZ ;  /* 0x01b000ffed001388 */ /* 0x000fe80000000c00 */
[----:B------:R-:W-:Y:S04]  /*2810*/  @P1 STS.128 [R237+0x1d000], RZ ;  /* 0x01d000ffed001388 */ /* 0x000fe80000000c00 */
[----:B------:R-:W-:Y:S04]  /*2820*/  @P1 STS.128 [R237+0x1f000], RZ ;  /* 0x01f000ffed001388 */ /* 0x000fe80000000c00 */
[----:B------:R-:W-:Y:S01]  /*2830*/  @!PT LDS RZ, [RZ] ;  /* 0x00000000fffff984 */ /* 0x000fe20000000800 */
[----:B------:R-:W-:Y:S01]  /*2840*/  @!PT LDS RZ, [RZ] ;  /* 0x00000000fffff984 */ /* 0x000fe20000000800 */
[----:B------:R-:W-:Y:S01]  /*2850*/  @!PT LDS RZ, [RZ] ;  /* 0x00000000fffff984 */ /* 0x000fe20000000800 */
[----:B------:R1:W-:Y:S01]  /*2860*/  @!P1 LDGSTS.E.BYPASS.LTC128B.128 [R237+0x19000], [R8.64] ;  /* 0x1900000008ed9fae */ /* 0x0003e2000b901d44 */
[----:B------:R-:W-:-:S03]  /*2870*/  @!P1 LEA.HI.X R5, R12, c[0x0][0x174], R13, 0x1, P3 ;  /* 0x00005d000c059a11 */ /* 0x000fc600018f0c0d */
[----:B------:R1:W-:Y:S01]  /*2880*/  @!P1 LDGSTS.E.BYPASS.LTC128B.128 [R237+0x1b000], [R8.64+0x80] ;  /* 0x1b00008008ed9fae */ /* 0x0003e2000b901d44 */
[----:B------:R-:W-:-:S03]  /*2890*/  IMAD.SHL.U32 R219, R2, 0x2, RZ ;  /* 0x0000000202db7824 */ /* 0x000fc600078e00ff */
[----:B------:R1:W-:Y:S04]  /*28a0*/  @!P1 LDGSTS.E.BYPASS.LTC128B.128 [R237+0x1d000], [R8.64+0x100] ;  /* 0x1d00010008ed9fae */ /* 0x0003e8000b901d44 */
        /* <DEDUP_REMOVED lines=8> */
[----:B------:R1:W-:Y:S04]  /*2930*/  @!P2 LDGSTS.E.BYPASS.LTC128B.128 [R237+0x20000], [R6.64] ;  /* 0x2000000006edafae */ /* 0x0003e8000b901d44 */
[----:B------:R1:W-:Y:S04]  /*2940*/  @!P2 LDGSTS.E.BYPASS.LTC128B.128 [R237+0x22000], [R6.64+0x80] ;  /* 0x2200008006edafae */ /* 0x0003e8000b901d44 */
[----:B------:R1:W-:Y:S04]  /*2950*/  @!P2 LDGSTS.E.BYPASS.LTC128B.128 [R237+0x24000], [R6.64+0x100] ;  /* 0x2400010006edafae */ /* 0x0003e8000b901d44 */
[----:B------:R1:W-:Y:S01]  /*2960*/  @!P2 LDGSTS.E.BYPASS.LTC128B.128 [R237+0x26000], [R6.64+0x180] ;  /* 0x2600018006edafae */ /* 0x0003e2000b901d44 */
[----:B------:R-:W-:Y:S01]  /*2970*/  IMAD.MOV.U32 R247, RZ, RZ, 0x7f800000 ;  /* 0x7f800000fff77424 */ /* 0x000fe200078e00ff */
[----:B------:R-:W-:-:S02]  /*2980*/  MOV R248, 0x7f800000 ;  /* 0x7f80000000f87802 */ /* 0x000fc40000000f00 */
        /* <DEDUP_REMOVED lines=12> */
[----:B------:R-:W-:Y:S01]  /*2a50*/  IMAD.MOV.U32 R231, RZ, RZ, 0x20 ;  /* 0x00000020ffe77424 */ /* 0x000fe200078e00ff */
[----:B---3--:R-:W-:-:S04]  /*2a60*/  IADD3 R0, R23, 0x8, RZ ;  /* 0x0000000817007810 */ /* 0x008fc80007ffe0ff */
[----:B------:R-:W-:Y:S02]  /*2a70*/  ISETP.GE.AND P6, PT, R0, UR12, PT ;  /* 0x0000000c00007c0c */ /* 0x000fe4000bfc6270 */
[----:B------:R-:W-:-:S04]  /*2a80*/  SHF.R.S32.HI R0, RZ, 0x1f, R23 ;  /* 0x0000001fff007819 */ /* 0x000fc80000011417 */
[C---:B------:R-:W-:Y:S02]  /*2a90*/  SHF.L.U64.HI R22, R23.reuse, 0x2, R0 ;  /* 0x0000000217167819 */ /* 0x040fe40000010200 */
[----:B------:R-:W-:Y:S01]  /*2aa0*/  IADD3 R0, R232, 0x4000, RZ ;  /* 0x00004000e8007810 */ /* 0x000fe20007ffe0ff */
[----:B------:R-:W-:-:S03]  /*2ab0*/  IMAD.SHL.U32 R24, R23, 0x4, RZ ;  /* 0x0000000417187824 */ /* 0x000fc600078e00ff */
[----:B------:R-:W-:Y:S02]  /*2ac0*/  SEL R0, R0, R232, !P0 ;  /* 0x000000e800007207 */ /* 0x000fe40004000000 */
[----:B------:R-:W-:Y:S02]  /*2ad0*/  ISETP.GE.AND P3, PT, R23, UR12, PT ;  /* 0x0000000c17007c0c */ /* 0x000fe4000bf66270 */
[----:B------:R-:W-:Y:S01]  /*2ae0*/  SHF.L.U32 R2, R0, 0x1, RZ ;  /* 0x0000000100027819 */ /* 0x000fe200000006ff */
[----:B------:R-:W-:Y:S01]  /*2af0*/  IMAD.MOV.U32 R0, RZ, RZ, c[0x0][0x22c] ;  /* 0x00008b00ff007624 */ /* 0x000fe200078e00ff */
[----:B-1----:R-:W-:-:S03]  /*2b00*/  IADD3 R6, P2, R24, UR9, RZ ;  /* 0x0000000918067c10 */ /* 0x002fc6000ff5e0ff */
[----:B------:R-:W-:Y:S01]  /*2b10*/  IMAD R0, R0, c[0x0][0x1c0], RZ ;  /* 0x0000700000007a24 */ /* 0x000fe200078e02ff */
[----:B------:R-:W-:-:S04]  /*2b20*/  IADD3.X R7, R22, UR8, RZ, P2, !PT ;  /* 0x0000000816077c10 */ /* 0x000fc800097fe4ff */
[C---:B------:R-:W-:Y:S01]  /*2b30*/  SHF.L.U32 R8, R0.reuse, 0x4, RZ ;  /* 0x0000000400087819 */ /* 0x040fe200000006ff */
[----:B------:R1:W5:Y:S01]  /*2b40*/  @!P3 LDG.E R247, [R6.64] ;  /* 0x0000000406f7b981 */ /* 0x000362000c1e1900 */
[----:B------:R-:W-:-:S03]  /*2b50*/  IMAD.SHL.U32 R238, R0, 0x8, RZ ;  /* 0x0000000800ee7824 */ /* 0x000fc600078e00ff */
[----:B------:R1:W5:Y:S01]  /*2b60*/  @!P6 LDG.E R248, [R6.64+0x20] ;  /* 0x0000200406f8e981 */ /* 0x000362000c1e1900 */
[C---:B------:R-:W-:Y:S02]  /*2b70*/  IADD3 R5, R8.reuse, 0x60, RZ ;  /* 0x0000006008057810 */ /* 0x040fe40007ffe0ff */
[C---:B------:R-:W-:Y:S02]  /*2b80*/  IADD3 R4, R8.reuse, 0x80, RZ ;  /* 0x0000008008047810 */ /* 0x040fe40007ffe0ff */
[----:B----4-:R-:W-:Y:S01]  /*2b90*/  IADD3 R10, R8, 0xa0, RZ ;  /* 0x000000a0080a7810 */ /* 0x010fe20007ffe0ff */
[C---:B------:R-:W-:Y:S02]  /*2ba0*/  IMAD.IADD R5, R238.reuse, 0x1, R5 ;  /* 0x00000001ee057824 */ /* 0x040fe400078e0205 */
[C---:B------:R-:W-:Y:S01]  /*2bb0*/  IMAD.IADD R4, R238.reuse, 0x1, R4 ;  /* 0x00000001ee047824 */ /* 0x040fe200078e0204 */
[C---:B------:R-:W-:Y:S01]  /*2bc0*/  IADD3 R0, R238.reuse, R10, RZ ;  /* 0x0000000aee007210 */ /* 0x040fe20007ffe0ff */
[----:B------:R-:W-:Y:S01]  /*2bd0*/  IMAD.IADD R5, R238, 0x1, R5 ;  /* 0x00000001ee057824 */ /* 0x000fe200078e0205 */
[----:B------:R-:W-:-:S02]  /*2be0*/  IADD3 R9, R8, 0xc0, RZ ;  /* 0x000000c008097810 */ /* 0x000fc40007ffe0ff */
[C---:B-1----:R-:W-:Y:S02]  /*2bf0*/  IADD3 R7, R8.reuse, 0x20, RZ ;  /* 0x0000002008077810 */ /* 0x042fe40007ffe0ff */
[----:B------:R-:W-:-:S03]  /*2c00*/  IADD3 R6, R8, 0x40, RZ ;  /* 0x0000004008067810 */ /* 0x000fc60007ffe0ff */
[C---:B------:R-:W-:Y:S01]  /*2c10*/  IMAD.IADD R7, R238.reuse, 0x1, R7 ;  /* 0x00000001ee077824 */ /* 0x040fe200078e0207 */
[----:B------:R-:W-:-:S04]  /*2c20*/  IADD3 R6, R238, R6, RZ ;  /* 0x00000006ee067210 */ /* 0x000fc80007ffe0ff */
[C---:B------:R-:W-:Y:S01]  /*2c30*/  IADD3 R7, R238.reuse, R7, RZ ;  /* 0x00000007ee077210 */ /* 0x040fe20007ffe0ff */
[C---:B------:R-:W-:Y:S01]  /*2c40*/  IMAD.IADD R6, R238.reuse, 0x1, R6 ;  /* 0x00000001ee067824 */ /* 0x040fe200078e0206 */
[C---:B------:R-:W-:Y:S01]  /*2c50*/  IADD3 R4, R238.reuse, R4, RZ ;  /* 0x00000004ee047210 */ /* 0x040fe20007ffe0ff */
[C---:B------:R-:W-:Y:S01]  /*2c60*/  IMAD.IADD R0, R238.reuse, 0x1, R0 ;  /* 0x00000001ee007824 */ /* 0x040fe200078e0200 */
[C---:B------:R-:W-:Y:S01]  /*2c70*/  IADD3 R7, R238.reuse, R7, RZ ;  /* 0x00000007ee077210 */ /* 0x040fe20007ffe0ff */
[----:B------:R-:W-:Y:S01]  /*2c80*/  IMAD.IADD R6, R238, 0x1, R6 ;  /* 0x00000001ee067824 */ /* 0x000fe200078e0206 */
[----:B------:R-:W-:Y:S01]  /*2c90*/  IADD3 R8, R8, 0xe0, RZ ;  /* 0x000000e008087810 */ /* 0x000fe20007ffe0ff */
[C---:B------:R-:W-:Y:S01]  /*2ca0*/  IMAD.IADD R4, R238.reuse, 0x1, R4 ;  /* 0x00000001ee047824 */ /* 0x040fe200078e0204 */
[C---:B------:R-:W-:Y:S01]  /*2cb0*/  IADD3 R5, R238.reuse, R5, RZ ;  /* 0x00000005ee057210 */ /* 0x040fe20007ffe0ff */
[C---:B------:R-:W-:Y:S01]  /*2cc0*/  IMAD.IADD R7, R238.reuse, 0x1, R7 ;  /* 0x00000001ee077824 */ /* 0x040fe200078e0207 */
[C---:B------:R-:W-:Y:S01]  /*2cd0*/  IADD3 R0, R238.reuse, R0, RZ ;  /* 0x00000000ee007210 */ /* 0x040fe20007ffe0ff */
[C---:B------:R-:W-:Y:S01]  /*2ce0*/  IMAD.IADD R8, R238.reuse, 0x1, R8 ;  /* 0x00000001ee087824 */ /* 0x040fe200078e0208 */
[C---:B------:R-:W-:Y:S01]  /*2cf0*/  IADD3 R6, R238.reuse, R6, RZ ;  /* 0x00000006ee067210 */ /* 0x040fe20007ffe0ff */
[----:B------:R-:W-:Y:S01]  /*2d00*/  STL [R1+0x18], R24 ;  /* 0x0000181801007387 */ /* 0x000fe20000100800 */
[C---:B------:R-:W-:Y:S01]  /*2d10*/  IMAD.IADD R5, R238.reuse, 0x1, R5 ;  /* 0x00000001ee057824 */ /* 0x040fe200078e0205 */
[C---:B------:R-:W-:Y:S01]  /*2d20*/  IADD3 R4, R238.reuse, R4, RZ ;  /* 0x00000004ee047210 */ /* 0x040fe20007ffe0ff */
[C---:B------:R-:W-:Y:S01]  /*2d30*/  IMAD.IADD R8, R238.reuse, 0x1, R8 ;  /* 0x00000001ee087824 */ /* 0x040fe200078e0208 */
[----:B------:R-:W-:Y:S01]  /*2d40*/  STL [R1+0x14], R22 ;  /* 0x0000141601007387 */ /* 0x000fe20000100800 */
[----:B------:R-:W-:-:S03]  /*2d50*/  IMAD.IADD R0, R238, 0x1, R0 ;  /* 0x00000001ee007824 */ /* 0x000fc600078e0200 */
[----:B------:R1:W-:Y:S01]  /*2d60*/  STL [R1+0x10], R7 ;  /* 0x0000100701007387 */ /* 0x0003e20000100800 */
[----:B------:R-:W-:-:S03]  /*2d70*/  IADD3 R250, R238, R8, RZ ;  /* 0x00000008eefa7210 */ /* 0x000fc60007ffe0ff */
[----:B------:R3:W-:Y:S01]  /*2d80*/  STL [R1+0xc], R6 ;  /* 0x00000c0601007387 */ /* 0x0007e20000100800 */
[----:B------:R-:W-:-:S03]  /*2d90*/  IMAD.IADD R8, R238, 0x1, R6 ;  /* 0x00000001ee087824 */ /* 0x000fc600078e0206 */
[----:B------:R-:W-:Y:S04]  /*2da0*/  STL [R1+0x8], R5 ;  /* 0x0000080501007387 */ /* 0x000fe80000100800 */
[----:B------:R-:W-:Y:S04]  /*2db0*/  STL [R1+0x4], R4 ;  /* 0x0000040401007387 */ /* 0x000fe80000100800 */
[----:B------:R-:W-:Y:S01]  /*2dc0*/  STL [R1], R0 ;  /* 0x0000000001007387 */ /* 0x000fe20000100800 */
[----:B-1----:R-:W-:-:S05]  /*2dd0*/  IADD3 R7, R238, R7, RZ ;  /* 0x00000007ee077210 */ /* 0x002fca0007ffe0ff */
[----:B------:R1:W-:Y:S01]  /*2de0*/  STL [R1+0x2c], R7 ;  /* 0x00002c0701007387 */ /* 0x0003e20000100800 */
[----:B---3--:R-:W-:-:S03]  /*2df0*/  IMAD.IADD R6, R238, 0x1, R4 ;  /* 0x00000001ee067824 */ /* 0x008fc600078e0204 */
[----:B------:R3:W-:Y:S01]  /*2e00*/  STL [R1+0x28], R8 ;  /* 0x0000280801007387 */ /* 0x0007e20000100800 */
[----:B------:R-:W-:Y:S01]  /*2e10*/  IMAD.IADD R9, R238, 0x1, R9 ;  /* 0x00000001ee097824 */ /* 0x000fe200078e0209 */
[----:B--2---:R-:W-:-:S04]  /*2e20*/  R2P PR, R21, 0x6 ;  /* 0x0000000615007804 */ /* 0x004fc80000000000 */
[C---:B------:R-:W-:Y:S02]  /*2e30*/  IADD3 R9, R238.reuse, R9, RZ ;  /* 0x00000009ee097210 */ /* 0x040fe40007ffe0ff */
[C---:B-1----:R-:W-:Y:S02]  /*2e40*/  IADD3 R7, R238.reuse, R5, RZ ;  /* 0x00000005ee077210 */ /* 0x042fe40007ffe0ff */
[----:B------:R-:W-:-:S03]  /*2e50*/  IADD3 R5, R238, R0, RZ ;  /* 0x00000000ee057210 */ /* 0x000fc60007ffe0ff */
[----:B------:R3:W-:Y:S04]  /*2e60*/  STL [R1+0x24], R7 ;  /* 0x0000240701007387 */ /* 0x0007e80000100800 */
[----:B------:R3:W-:Y:S04]  /*2e70*/  STL [R1+0x20], R6 ;  /* 0x0000200601007387 */ /* 0x0007e80000100800 */
[----:B------:R3:W-:Y:S01]  /*2e80*/  STL [R1+0x1c], R5 ;  /* 0x00001c0501007387 */ /* 0x0007e20000100800 */
[----:B------:R-:W-:Y:S01]  /*2e90*/  IMAD.IADD R252, R238, 0x1, R9 ;  /* 0x00000001eefc7824 */ /* 0x000fe200078e0209 */
[----:B------:R-:W-:Y:S01]  /*2ea0*/  SEL R231, R231, 0xffffffe0, !P1 ;  /* 0xffffffe0e7e77807 */ /* 0x000fe20004800000 */
[----:B------:R-:W-:Y:S01]  /*2eb0*/  IMAD.SHL.U32 R222, R233, 0x2, RZ ;  /* 0x00000002e9de7824 */ /* 0x000fe200078e00ff */
[----:B------:R-:W-:Y:S01]  /*2ec0*/  SEL R226, R226, 0xffffffc0, !P2 ;  /* 0xffffffc0e2e27807 */ /* 0x000fe20005000000 */
[C---:B------:R-:W-:Y:S01]  /*2ed0*/  IMAD.IADD R249, R238.reuse, 0x1, R250 ;  /* 0x00000001eef97824 */ /* 0x040fe200078e02fa */
[----:B------:R-:W-:Y:S01]  /*2ee0*/  IADD3 R228, R227, R231, RZ ;  /* 0x000000e7e3e47210 */ /* 0x000fe20007ffe0ff */
[----:B------:R-:W-:Y:S01]  /*2ef0*/  IMAD.IADD R223, R231, 0x1, R222 ;  /* 0x00000001e7df7824 */ /* 0x000fe200078e02de */
[----:B------:R-:W-:Y:S01]  /*2f00*/  IADD3 R251, R238, R252, RZ ;  /* 0x000000fceefb7210 */ /* 0x000fe20007ffe0ff */
[----:B------:R-:W-:Y:S01]  /*2f10*/  UIADD3 UR12, UR22, 0x40, URZ ;  /* 0x00000040160c7890 */ /* 0x000fe2000fffe03f */
        /* <DEDUP_REMOVED lines=64> */
[----:B------:R-:W-:Y:S01]  /*3320*/  IMAD.IADD R229, R227, 0x1, R226 ;  /* 0x00000001e3e57824 */ /* 0x000fe200078e02e2 */
[C---:B------:R-:W-:Y:S01]  /*3330*/  IADD3 R225, R226.reuse, R222, RZ ;  /* 0x000000dee2e17210 */ /* 0x040fe20007ffe0ff */
[----:B------:R-:W-:Y:S01]  /*3340*/  IMAD.IADD R230, R226, 0x1, R228 ;  /* 0x00000001e2e67824 */ /* 0x000fe200078e02e4 */
[----:B------:R-:W-:Y:S01]  /*3350*/  IADD3 R0, R238, R249, RZ ;  /* 0x000000f9ee007210 */ /* 0x000fe20007ffe0ff */
[----:B------:R-:W-:-:S02]  /*3360*/  IMAD.IADD R224, R226, 0x1, R223 ;  /* 0x00000001e2e07824 */ /* 0x000fc400078e02df */
[----:B------:R-:W-:Y:S01]  /*3370*/  IMAD.IADD R4, R238, 0x1, R251 ;  /* 0x00000001ee047824 */ /* 0x000fe200078e02fb */
[----:B---3--:R-:W-:-:S04]  /*3380*/  UISETP.GE.AND UP0, UPT, UR12, UR6, UPT ;  /* 0x000000060c00728c */ /* 0x008fc8000bf06270 */
.L_x_746:
[----:B------:R-:W0:Y:S01]  /*3390*/  LDGDEPBAR ;  /* 0x00000000000079af */ /* 0x000e220000000000 */
[C---:B------:R-:W-:Y:S01]  /*33a0*/  IMAD.IADD R109, R219.reuse, 0x1, R231 ;  /* 0x00000001db6d7824 */ /* 0x040fe200078e02e7 */
[----:B------:R-:W-:Y:S01]  /*33b0*/  PLOP3.LUT P0, PT, PT, PT, UP0, 0x80, 0x0 ;  /* 0x000000000000781c */ /* 0x000fe20003f0f008 */
[--C-:B------:R-:W-:Y:S01]  /*33c0*/  IMAD.IADD R108, R219, 0x1, R226.reuse ;  /* 0x00000001db6c7824 */ /* 0x100fe200078e02e2 */
[----:B------:R-:W-:Y:S01]  /*33d0*/  PLOP3.LUT P5, PT, PT, PT, UP0, 0x80, 0x0 ;  /* 0x000000000000781c */ /* 0x000fe20003faf008 */
[----:B------:R-:W-:Y:S01]  /*33e0*/  IMAD.IADD R0, R109, 0x1, R226 ;  /* 0x000000016d007824 */ /* 0x000fe200078e02e2 */
        /* <DEDUP_REMOVED lines=219> */
[----:B------:R-:W-:Y:S04]  /*41a0*/  @P2 FSEL R18, R18, -INF , !P3 ;  /* 0xff80000012122808 */ /* 0x000fe80005800000 */
        /* <DEDUP_REMOVED lines=26> */
[----:B------:R-:W4:Y:S02]  /*4350*/  LDG.E R0, [R94.64+0x20] ;  /* 0x000020045e007981 */ /* 0x000f24000c1e1900 */
[C---:B---3--:R-:W-:Y:S01]  /*4360*/  HMMA.16816.F32 R12, R16.reuse, R84, RZ ;  /* 0x00000054100c723c */ /* 0x048fe200000018ff */
[----:B------:R-:W-:Y:S05]  /*4370*/  IMAD.U32 R112, R112, -0x40, RZ ;  /* 0xffffffc070707824 */ /* 0x000fea00078e00ff */
[C---:B------:R-:W-:Y:S02]  /*4380*/  LEA R234, P0, R112.reuse, R234, 0x2 ;  /* 0x000000ea70ea7211 */ /* 0x040fe400078010ff */
[----:B------:R-:W-:Y:S01]  /*4390*/  HMMA.16816.F32 R16, R16, R86, RZ ;  /* 0x000000561010723c */ /* 0x000fe200000018ff */
[----:B------:R-:W1:Y:S03]  /*43a0*/  LDSM.16.M88.4 R84, [R216+0x20000] ;  /* 0x02000000d854783b */ /* 0x000e660000000200 */
[----:B------:R-:W-:Y:S02]  /*43b0*/  LEA.HI.X.SX32 R235, R112, R235, 0x2, P0 ;  /* 0x000000eb70eb7211 */ /* 0x000fe400000f16ff */
[----:B------:R-:W-:Y:S02]  /*43c0*/  PLOP3.LUT P0, PT, PT, PT, UP5, 0x80, 0x0 ;  /* 0x000000000000781c */ /* 0x000fe40003f0f058 */
[C---:B-1----:R-:W-:Y:S08]  /*43d0*/  HMMA.16816.F32 R4, R88.reuse, R84, R4 ;  /* 0x000000545804723c */ /* 0x042ff00000001804 */
[C---:B------:R-:W-:Y:S01]  /*43e0*/  HMMA.16816.F32 R8, R88.reuse, R86, R8 ;  /* 0x000000565808723c */ /* 0x040fe20000001808 */
[----:B------:R-:W1:Y:S07]  /*43f0*/  LDSM.16.M88.4 R84, [R216+0x20800] ;  /* 0x02080000d854783b */ /* 0x000e6e0000000200 */
[C---:B-1----:R-:W-:Y:S08]  /*4400*/  HMMA.16816.F32 R12, R88.reuse, R84, R12 ;  /* 0x00000054580c723c */ /* 0x042ff0000000180c */
[----:B------:R-:W-:Y:S01]  /*4410*/  HMMA.16816.F32 R16, R88, R86, R16 ;  /* 0x000000565810723c */ /* 0x000fe20000001810 */
[----:B------:R-:W-:Y:S05]  /*4420*/  LDSM.16.M88.4 R84, [R225+0x10000] ;  /* 0x01000000e154783b */ /* 0x000fea0000000200 */
[----:B------:R-:W1:Y:S02]  /*4430*/  LDSM.16.M88.4 R88, [R218+0x20000] ;  /* 0x02000000da58783b */ /* 0x000e640000000200 */
        /* <DEDUP_REMOVED lines=93> */
[----:B------:R-:W1:Y:S11]  /*4a10*/  LDSM.16.M88.4 R88, [R217+0x26800] ;  /* 0x02680000d958783b */ /* 0x000e760000000200 */
[----:B------:R-:W-:Y:S04]  /*4a20*/  @!UPT UIADD3 URZ, URZ, URZ, URZ ;  /* 0x0000003f3f3ff290 */ /* 0x000fe8000fffe03f */
[C---:B--2---:R-:W-:Y:S02]  /*4a30*/  FADD.FTZ R4, -R92.reuse, R4 ;  /* 0x000000045c047221 */ /* 0x044fe40000010100 */
[----:B------:R-:W-:Y:S02]  /*4a40*/  FADD.FTZ R5, -R92, R5 ;  /* 0x000000055c057221 */ /* 0x000fe40000010100 */
[C---:B----4-:R-:W-:Y:S02]  /*4a50*/  FADD.FTZ R6, -R0.reuse, R6 ;  /* 0x0000000600067221 */ /* 0x050fe40000010100 */
[----:B------:R-:W-:Y:S02]  /*4a60*/  FADD.FTZ R7, -R0, R7 ;  /* 0x0000000700077221 */ /* 0x000fe40000010100 */
[----:B------:R-:W-:Y:S02]  /*4a70*/  FADD.FTZ R9, -R92, R9 ;  /* 0x000000095c097221 */ /* 0x000fe40000010100 */
[C---:B------:R-:W-:Y:S02]  /*4a80*/  FADD.FTZ R10, -R0.reuse, R10 ;  /* 0x0000000a000a7221 */ /* 0x040fe40000010100 */
[----:B------:R-:W-:Y:S02]  /*4a90*/  FADD.FTZ R11, -R0, R11 ;  /* 0x0000000b000b7221 */ /* 0x000fe40000010100 */
[----:B------:R-:W-:Y:S02]  /*4aa0*/  FMUL.FTZ R93, R104, R4 ;  /* 0x00000004685d7220 */ /* 0x000fe40000410000 */
[----:B------:R-:W-:Y:S02]  /*4ab0*/  FMUL.FTZ R6, R111, R6 ;  /* 0x000000066f067220 */ /* 0x000fe40000410000 */
[----:B------:R-:W-:Y:S01]  /*4ac0*/  FMUL.FTZ R7, R110, R7 ;  /* 0x000000076e077220 */ /* 0x000fe20000410000 */
[C---:B-1----:R-:W-:Y:S07]  /*4ad0*/  HMMA.16816.F32 R12, R84.reuse, R88, R12 ;  /* 0x00000058540c723c */ /* 0x042fee000000180c */
[----:B------:R-:W-:Y:S01]  /*4ae0*/  FADD.FTZ R88, -R92, R8 ;  /* 0x000000085c587221 */ /* 0x000fe20000010100 */
[----:B------:R-:W-:Y:S04]  /*4af0*/  HMMA.16816.F32 R16, R84, R90, R16 ;  /* 0x0000005a5410723c */ /* 0x000fe80000001810 */
[----:B------:R-:W-:Y:S02]  /*4b00*/  FMUL.FTZ R8, R109, R5 ;  /* 0x000000056d087220 */ /* 0x000fe40000410000 */
[----:B------:R-:W-:Y:S02]  /*4b10*/  FMUL.FTZ R88, R106, R88 ;  /* 0x000000586a587220 */ /* 0x000fe40000410000 */
[----:B------:R-:W-:Y:S08]  /*4b20*/  FMUL.FTZ R87, R105, R9 ;  /* 0x0000000969577220 */ /* 0x000ff00000410000 */
[C---:B------:R-:W-:Y:S02]  /*4b30*/  FADD.FTZ R12, -R92.reuse, R12 ;  /* 0x0000000c5c0c7221 */ /* 0x040fe40000010100 */
[----:B------:R-:W-:Y:S02]  /*4b40*/  FADD.FTZ R13, -R92, R13 ;  /* 0x0000000d5c0d7221 */ /* 0x000fe40000010100 */
[----:B------:R-:W-:Y:S02]  /*4b50*/  FMUL.FTZ R84, R102, R12 ;  /* 0x0000000c66547220 */ /* 0x000fe40000410000 */
[----:B------:R-:W-:Y:S02]  /*4b60*/  FADD.FTZ R9, -R0, R15 ;  /* 0x0000000f00097221 */ /* 0x000fe40000010100 */
[C---:B------:R-:W-:Y:S02]  /*4b70*/  FADD.FTZ R16, -R92.reuse, R16 ;  /* 0x000000105c107221 */ /* 0x040fe40000010100 */
[----:B------:R-:W-:Y:S02]  /*4b80*/  FADD.FTZ R85, -R92, R17 ;  /* 0x000000115c557221 */ /* 0x000fe40000010100 */
[----:B------:R-:W-:Y:S02]  /*4b90*/  FMUL.FTZ R17, R98, R13 ;  /* 0x0000000d62117220 */ /* 0x000fe40000410000 */
[----:B------:R-:W-:Y:S02]  /*4ba0*/  FMUL.FTZ R86, R97, R16 ;  /* 0x0000001061567220 */ /* 0x000fe40000410000 */
[----:B------:R-:W-:Y:S02]  /*4bb0*/  FMUL.FTZ R16, R108, R10 ;  /* 0x0000000a6c107220 */ /* 0x000fe40000410000 */
[----:B------:R-:W-:Y:S02]  /*4bc0*/  FMUL.FTZ R13, R107, R11 ;  /* 0x0000000b6b0d7220 */ /* 0x000fe40000410000 */
[C---:B------:R-:W-:Y:S02]  /*4bd0*/  FADD.FTZ R10, -R0.reuse, R14 ;  /* 0x0000000e000a7221 */ /* 0x040fe40000010100 */
[C---:B------:R-:W-:Y:S02]  /*4be0*/  FADD.FTZ R12, -R0.reuse, R18 ;  /* 0x00000012000c7221 */ /* 0x040fe40000010100 */
[----:B------:R-:W-:Y:S02]  /*4bf0*/  FADD.FTZ R11, -R0, R19 ;  /* 0x00000013000b7221 */ /* 0x000fe40000010100 */
[----:B------:R-:W-:Y:S02]  /*4c00*/  FMUL.FTZ R85, R96, R85 ;  /* 0x0000005560557220 */ /* 0x000fe40000410000 */
[----:B------:R-:W-:Y:S02]  /*4c10*/  FMUL.FTZ R10, R103, R10 ;  /* 0x0000000a670a7220 */ /* 0x000fe40000410000 */
[----:B------:R-:W-:Y:S02]  /*4c20*/  FMUL.FTZ R9, R101, R9 ;  /* 0x0000000965097220 */ /* 0x000fe40000410000 */
[----:B------:R-:W-:Y:S02]  /*4c30*/  FMUL.FTZ R12, R100, R12 ;  /* 0x0000000c640c7220 */ /* 0x000fe40000410000 */
[----:B------:R-:W-:Y:S01]  /*4c40*/  FMUL.FTZ R11, R99, R11 ;  /* 0x0000000b630b7220 */ /* 0x000fe20000410000 */
[----:B------:R-:W-:-:S05]  /*4c50*/  @!P0 BRA `(.L_x_744) ;  /* 0x000001a000008947 */ /* 0x000fca0003800000 */
[----:B------:R-:W-:Y:S01]  /*4c60*/  IMAD.MOV.U32 R5, RZ, RZ, c[0x0][0x190] ;  /* 0x00006400ff057624 */ /* 0x000fe200078e00ff */
[----:B------:R-:W-:Y:S01]  /*4c70*/  ULOP3.LUT UR12, UR7, 0x1, URZ, 0xc0, !UPT ;  /* 0x00000001070c7892 */ /* 0x000fe2000f8ec03f */
[----:B------:R-:W-:Y:S02]  /*4c80*/  IMAD.MOV.U32 R14, RZ, RZ, c[0x0][0x194] ;  /* 0x00006500ff0e7624 */ /* 0x000fe400078e00ff */
[C---:B------:R-:W-:Y:S01]  /*4c90*/  IMAD.U32 R0, R5.reuse, -0x40, RZ ;  /* 0xffffffc005007824 */ /* 0x040fe200078e00ff */
[----:B------:R-:W-:Y:S04]  /*4ca0*/  UISETP.NE.U32.AND UP1, UPT, UR12, 0x1, UPT ;  /* 0x000000010c00788c */ /* 0x000fe8000bf25070 */
[C---:B------:R-:W-:Y:S01]  /*4cb0*/  LEA R4, P1, R0.reuse, R240, 0x1 ;  /* 0x000000f000047211 */ /* 0x040fe200078208ff */
[----:B------:R-:W-:Y:S03]  /*4cc0*/  USEL UR12, UR40, 0x8000, !UP1 ;  /* 0x00008000280c7887 */ /* 0x000fe6000c800000 */
[----:B------:R-:W-:Y:S01]  /*4cd0*/  LEA.HI.X.SX32 R0, R0, R241, 0x1, P1 ;  /* 0x000000f100007211 */ /* 0x000fe200008f0eff */
[----:B------:R-:W-:Y:S02]  /*4ce0*/  IMAD.MOV.U32 R240, RZ, RZ, R4 ;  /* 0x000000fffff07224 */ /* 0x000fe400078e0004 */
[----:B------:R-:W-:Y:S02]  /*4cf0*/  IADD3 R236, R236, UR12, RZ ;  /* 0x0000000cecec7c10 */ /* 0x000fe4000fffe0ff */
[----:B------:R-:W-:Y:S01]  /*4d00*/  IMAD.MOV.U32 R241, RZ, RZ, R0 ;  /* 0x000000fffff17224 */ /* 0x000fe200078e0000 */
[----:B------:R-:W-:Y:S02]  /*4d10*/  LEA R4, P1, R5, R240, 0x6 ;  /* 0x000000f005047211 */ /* 0x000fe400078230ff */
[----:B------:R-:W-:Y:S02]  /*4d20*/  IADD3 R219, R219, UR12, RZ ;  /* 0x0000000cdbdb7c10 */ /* 0x000fe4000fffe0ff */
        /* <DEDUP_REMOVED lines=13> */
.L_x_744:
[----:B------:R-:W-:Y:S02]  /*4e00*/  F2FP.PACK_AB R8, R8, R93 ;  /* 0x0000005d0808723e */ /* 0x000fe400000000ff */
[----:B------:R-:W-:Y:S02]  /*4e10*/  F2FP.PACK_AB R7, R7, R6 ;  /* 0x000000060707723e */ /* 0x000fe400000000ff */
[----:B------:R-:W-:Y:S01]  /*4e20*/  F2FP.PACK_AB R6, R87, R88 ;  /* 0x000000585706723e */ /* 0x000fe200000000ff */
[----:B------:R-:W-:Y:S01]  /*4e30*/  STS [R239+0x28000], R8 ;  /* 0x02800008ef007388 */ /* 0x000fe20000000800 */
[----:B-1----:R-:W-:Y:S02]  /*4e40*/  F2FP.PACK_AB R5, R13, R16 ;  /* 0x000000100d05723e */ /* 0x002fe400000000ff */
        /* <DEDUP_REMOVED lines=18> */
[----:B------:R-:W5:Y:S06]  /*4f70*/  LDSM.16.MT88.4 R88, [R0+0x16000] ;  /* 0x016000000058783b */ /* 0x000f6c0000004200 */
[----:B------:R-:W-:Y:S01]  /*4f80*/  LDSM.16.MT88.4 R92, [R0+0x14800] ;  /* 0x01480000005c783b */ /* 0x000fe20000004200 */
        /* <DEDUP_REMOVED lines=12> */
[-C--:B------:R-:W-:Y:S08]  /*5050*/  HMMA.16816.F32 R60, R12, R86.reuse, R60 ;  /* 0x000000560c3c723c */ /* 0x080ff0000000183c */
[C---:B------:R-:W-:Y:S01]  /*5060*/  HMMA.16816.F32 R64, R4.reuse, R86, R64 ;  /* 0x000000560440723c */ /* 0x040fe20000001840 */
[----:B------:R-:W2:Y:S07]  /*5070*/  LDSM.16.MT88.4 R84, [R220+0x2a800] ;  /* 0x02a80000dc54783b */ /* 0x000eae0000004200 */
[-C--:B-----5:R-:W-:Y:S08]  /*5080*/  HMMA.16816.F32 R68, R4, R88.reuse, R68 ;  /* 0x000000580444723c */ /* 0x0a0ff00000001844 */
[C---:B------:R-:W-:Y:S08]  /*5090*/  HMMA.16816.F32 R72, R12.reuse, R88, R72 ;  /* 0x000000580c48723c */ /* 0x040ff00000001848 */
[-C--:B------:R-:W-:Y:S01]  /*50a0*/  HMMA.16816.F32 R76, R12, R90.reuse, R76 ;  /* 0x0000005a0c4c723c */ /* 0x080fe2000000184c */
[----:B------:R-:W3:Y:S07]  /*50b0*/  LDSM.16.MT88.4 R12, [R0+0x12800] ;  /* 0x01280000000c783b */ /* 0x000eee0000004200 */
[----:B------:R-:W-:Y:S01]  /*50c0*/  HMMA.16816.F32 R80, R4, R90, R80 ;  /* 0x0000005a0450723c */ /* 0x000fe20000001850 */
[----:B------:R-:W4:Y:S06]  /*50d0*/  LDSM.16.MT88.4 R4, [R0+0x16800] ;  /* 0x016800000004783b */ /* 0x000f2c0000004200 */
        /* <DEDUP_REMOVED lines=16> */
[-C--:B----4-:R-:W-:Y:S08]  /*51e0*/  HMMA.16816.F32 R68, R8, R4.reuse, R68 ;  /* 0x000000040844723c */ /* 0x090ff00000001844 */
[C---:B------:R-:W-:Y:S08]  /*51f0*/  HMMA.16816.F32 R72, R84.reuse, R4, R72 ;  /* 0x000000045448723c */ /* 0x040ff00000001848 */
[-C--:B------:R-:W-:Y:S01]  /*5200*/  HMMA.16816.F32 R76, R84, R6.reuse, R76 ;  /* 0x00000006544c723c */ /* 0x080fe2000000184c */
[----:B------:R-:W2:Y:S07]  /*5210*/  LDSM.16.MT88.4 R84, [R0+0x13000] ;  /* 0x013000000054783b */ /* 0x000eae0000004200 */
[----:B------:R-:W-:Y:S01]  /*5220*/  HMMA.16816.F32 R80, R8, R6, R80 ;  /* 0x000000060850723c */ /* 0x000fe20000001850 */
[----:B------:R-:W3:Y:S06]  /*5230*/  LDSM.16.MT88.4 R4, [R0+0x17000] ;  /* 0x017000000004783b */ /* 0x000eec0000004200 */
[----:B------:R-:W-:Y:S01]  /*5240*/  LDSM.16.MT88.4 R8, [R221+0x2b800] ;  /* 0x02b80000dd08783b */ /* 0x000fe20000004200 */
        /* <DEDUP_REMOVED lines=14> */
[----:B------:R-:W-:Y:S07]  /*5330*/  LDSM.16.MT88.4 R92, [R0+0x15800] ;  /* 0x01580000005c783b */ /* 0x000fee0000004200 */
[-C--:B---3--:R-:W-:Y:S08]  /*5340*/  HMMA.16816.F32 R68, R12, R4.reuse, R68 ;  /* 0x000000040c44723c */ /* 0x088ff00000001844 */
[C---:B------:R-:W-:Y:S08]  /*5350*/  HMMA.16816.F32 R72, R88.reuse, R4, R72 ;  /* 0x000000045848723c */ /* 0x040ff00000001848 */
[-C--:B------:R-:W-:Y:S01]  /*5360*/  HMMA.16816.F32 R76, R88, R6.reuse, R76 ;  /* 0x00000006584c723c */ /* 0x080fe2000000184c */
[----:B------:R-:W3:Y:S07]  /*5370*/  LDSM.16.MT88.4 R88, [R0+0x13800] ;  /* 0x013800000058783b */ /* 0x000eee0000004200 */
[----:B------:R-:W-:Y:S01]  /*5380*/  HMMA.16816.F32 R80, R12, R6, R80 ;  /* 0x000000060c50723c */ /* 0x000fe20000001850 */
[----:B------:R-:W4:Y:S06]  /*5390*/  LDSM.16.MT88.4 R4, [R0+0x17800] ;  /* 0x017800000004783b */ /* 0x000f2c0000004200 */
[----:B------:R-:W-:Y:S01]  /*53a0*/  BAR.SYNC.DEFER_BLOCKING 0x0 ;  /* 0x0000000000007b1d */ /* 0x000fe20000010000 */
[-C--:B-1----:R-:W-:Y:S08]  /*53b0*/  HMMA.16816.F32 R20, R8, R16.reuse, R20 ;  /* 0x000000100814723c */ /* 0x082ff00000001814 */
[C---:B--2---:R-:W-:Y:S08]  /*53c0*/  HMMA.16816.F32 R24, R84.reuse, R16, R24 ;  /* 0x000000105418723c */ /* 0x044ff00000001818 */
[-C--:B------:R-:W-:Y:S08]  /*53d0*/  HMMA.16816.F32 R28, R84, R18.reuse, R28 ;  /* 0x00000012541c723c */ /* 0x080ff0000000181c */
[C---:B------:R-:W-:Y:S08]  /*53e0*/  HMMA.16816.F32 R32, R8.reuse, R18, R32 ;  /* 0x000000120820723c */ /* 0x040ff00000001820 */
[-C--:B---3--:R-:W-:Y:S08]  /*53f0*/  HMMA.16816.F32 R36, R8, R88.reuse, R36 ;  /* 0x000000580824723c */ /* 0x088ff00000001824 */
[C---:B------:R-:W-:Y:S08]  /*5400*/  HMMA.16816.F32 R40, R84.reuse, R88, R40 ;  /* 0x000000585428723c */ /* 0x040ff00000001828 */
[-C--:B------:R-:W-:Y:S08]  /*5410*/  HMMA.16816.F32 R44, R84, R90.reuse, R44 ;  /* 0x0000005a542c723c */ /* 0x080ff0000000182c */
[C---:B------:R-:W-:Y:S08]  /*5420*/  HMMA.16816.F32 R48, R8.reuse, R90, R48 ;  /* 0x0000005a0830723c */ /* 0x040ff00000001830 */
[-C--:B------:R-:W-:Y:S08]  /*5430*/  HMMA.16816.F32 R52, R8, R92.reuse, R52 ;  /* 0x0000005c0834723c */ /* 0x080ff00000001834 */
        /* <DEDUP_REMOVED lines=29> */
.L_x_745:
[----:B------:R-:W-:Y:S01]  /*5610*/  LDSM.16.M88.4 R128, [R227] ;  /* 0x00000000e380783b */ /* 0x000fe20000000200 */
[----:B------:R-:W-:Y:S02]  /*5620*/  ULOP3.LUT UR12, UR7, 0x1, URZ, 0xc0, !UPT ;  /* 0x00000001070c7892 */ /* 0x000fe4000f8ec03f */
[----:B------:R-:W-:Y:S02]  /*5630*/  @UP5 UIADD3 UR13, UP4, UR9, -0x100, URZ ;  /* 0xffffff00090d5890 */ /* 0x000fe4000ff9e03f */
[----:B------:R-:W2:Y:S01]  /*5640*/  LDSM.16.MT88.4 R16, [R0+0x18000] ;  /* 0x018000000010783b */ /* 0x000ea20000004200 */
[----:B------:R-:W-:Y:S02]  /*5650*/  UISETP.NE.U32.AND UP1, UPT, UR12, 0x1, UPT ;  /* 0x000000010c00788c */ /* 0x000fe4000bf25070 */
[----:B------:R-:W-:Y:S02]  /*5660*/  UIADD3 UR14, UR7, -0x1, URZ ;  /* 0xffffffff070e7890 */ /* 0x000fe4000fffe03f */
[----:B------:R-:W3:Y:S01]  /*5670*/  LDSM.16.M88.4 R124, [R227+0x1000] ;  /* 0x00100000e37c783b */ /* 0x000ee20000000200 */
[----:B------:R-:W-:Y:S04]  /*5680*/  @UP5 UIADD3.X UR12, UR8, -0x1, URZ, UP4, !UPT ;  /* 0xffffffff080c5890 */ /* 0x000fe8000a7fe43f */
        /* <DEDUP_REMOVED lines=72> */
[----:B------:R1:W2:Y:S07]  /*5b10*/  LDSM.16.MT88.4 R204, [R0+0x1f800] ;  /* 0x01f8000000cc783b */ /* 0x0002ae0000004200 */
[-C--:B---3--:R-:W-:Y:S08]  /*5b20*/  HMMA.16816.F32 R84, R200, R196.reuse, R84 ;  /* 0x000000c4c854723c */ /* 0x088ff00000001854 */
[C---:B------:R-:W-:Y:S01]  /*5b30*/  HMMA.16816.F32 R88, R212.reuse, R196, R88 ;  /* 0x000000c4d458723c */ /* 0x040fe20000001858 */
[----:B------:R-:W3:Y:S07]  /*5b40*/  LDL R197, [R1+0x18] ;  /* 0x0000180001c57983 */ /* 0x000eee0000100800 */
        /* <DEDUP_REMOVED lines=29> */
[----:B------:R-:W-:Y:S03]  /*5d20*/  @UP5 UMOV UR9, UR13 ;  /* 0x0000000d00095c82 */ /* 0x000fe60008000000 */
[----:B------:R-:W-:Y:S01]  /*5d30*/  @P0 IADD3.X R199, R0, UR8, RZ, P1, !PT ;  /* 0x0000000800c70c10 */ /* 0x000fe20008ffe4ff */
[----:B------:R-:W-:Y:S01]  /*5d40*/  IMAD.MOV.U32 R0, RZ, RZ, c[0x0][0x22c] ;  /* 0x00008b00ff007624 */ /* 0x000fe200078e00ff */
[CC--:B------:R-:W-:Y:S01]  /*5d50*/  LEA R196, P1, R238.reuse, R234.reuse, 0x2 ;  /* 0x000000eaeec47211 */ /* 0x0c0fe200078210ff */
[----:B------:R-:W-:Y:S02]  /*5d60*/  @UP5 UMOV UR8, UR12 ;  /* 0x0000000c00085c82 */ /* 0x000fe40008000000 */
[----:B------:R1:W5:Y:S01]  /*5d70*/  @P0 LDG.E R247, [R198.64+-0x100] ;  /* 0xffff0004c6f70981 */ /* 0x000362000c1e1900 */
[-C--:B------:R-:W-:Y:S01]  /*5d80*/  LEA.HI.X.SX32 R197, R238, R235.reuse, 0x2, P1 ;  /* 0x000000ebeec57211 */ /* 0x080fe200008f16ff */
[----:B------:R-:W-:Y:S03]  /*5d90*/  IMAD R0, R0, c[0x0][0x1c0], RZ ;  /* 0x0000700000007a24 */ /* 0x000fe600078e02ff */
[----:B------:R1:W5:Y:S01]  /*5da0*/  @P0 LDG.E R248, [R198.64+-0xe0] ;  /* 0xffff2004c6f80981 */ /* 0x000362000c1e1900 */
[----:B------:R-:W-:Y:S04]  /*5db0*/  IMAD R0, R0, 0x28, RZ ;  /* 0x0000002800007824 */ /* 0x000fe800078e02ff */
[----:B------:R2:W-:Y:S05]  /*5dc0*/  RED.E.ADD.F32.FTZ.RN.STRONG.GPU [R234.64], R4 ;  /* 0x00000004ea00798e */ /* 0x0005ea000c10e784 */
        /* <DEDUP_REMOVED lines=8> */
[----:B------:R-:W-:Y:S01]  /*5e50*/  IMAD.MOV.U32 R208, RZ, RZ, c[0x0][0x22c] ;  /* 0x00008b00ffd07624 */ /* 0x000fe200078e00ff */
[----:B------:R-:W2:Y:S03]  /*5e60*/  LDL R210, [R1+0x2c] ;  /* 0x00002c0001d27983 */ /* 0x000ea60000100800 */
[----:B------:R-:W-:Y:S02]  /*5e70*/  IMAD R208, R208, c[0x0][0x1c0], RZ ;  /* 0x00007000d0d07a24 */ /* 0x000fe400078e02ff */
[----:B------:R3:W-:Y:S02]  /*5e80*/  RED.E.ADD.F32.FTZ.RN.STRONG.GPU [R4.64], R7 ;  /* 0x000000070400798e */ /* 0x0007e4000c10e784 */
[----:B------:R-:W-:Y:S03]  /*5e90*/  IMAD R208, R208, 0x30, RZ ;  /* 0x00000030d0d07824 */ /* 0x000fe600078e02ff */
[----:B------:R4:W-:Y:S01]  /*5ea0*/  RED.E.ADD.F32.FTZ.RN.STRONG.GPU [R204.64], R8 ;  /* 0x00000008cc00798e */ /* 0x0009e2000c10e784 */
[-C--:B-1----:R-:W-:Y:S02]  /*5eb0*/  LEA R198, P2, R0, R234.reuse, 0x2 ;  /* 0x000000ea00c67211 */ /* 0x082fe400078410ff */
[-C--:B------:R-:W-:Y:S02]  /*5ec0*/  LEA R6, P1, R208, R234.reuse, 0x2 ;  /* 0x000000ead0067211 */ /* 0x080fe400078210ff */
[-C--:B------:R-:W-:Y:S02]  /*5ed0*/  LEA.HI.X.SX32 R199, R0, R235.reuse, 0x2, P2 ;  /* 0x000000eb00c77211 */ /* 0x080fe400010f16ff */
[----:B------:R-:W2:Y:S01]  /*5ee0*/  LDL R0, [R1+0x10] ;  /* 0x0000100001007983 */ /* 0x000ea20000100800 */
[-C--:B---3--:R-:W-:Y:S04]  /*5ef0*/  LEA.HI.X.SX32 R7, R208, R235.reuse, 0x2, P1 ;  /* 0x000000ebd0077211 */ /* 0x088fe800008f16ff */
[----:B------:R1:W-:Y:S01]  /*5f00*/  RED.E.ADD.F32.FTZ.RN.STRONG.GPU [R198.64], R9 ;  /* 0x00000009c600798e */ /* 0x0003e2000c10e784 */
[----:B------:R-:W-:Y:S01]  /*5f10*/  IMAD.MOV.U32 R208, RZ, RZ, c[0x0][0x22c] ;  /* 0x00008b00ffd07624 */ /* 0x000fe200078e00ff */
[CC--:B------:R-:W-:Y:S03]  /*5f20*/  LEA R4, P0, R215.reuse, R234.reuse, 0x2 ;  /* 0x000000ead7047211 */ /* 0x0c0fe600078010ff */
[----:B------:R-:W-:Y:S01]  /*5f30*/  IMAD R208, R208, c[0x0][0x1c0], RZ ;  /* 0x00007000d0d07a24 */ /* 0x000fe200078e02ff */
[----:B------:R3:W-:Y:S01]  /*5f40*/  RED.E.ADD.F32.FTZ.RN.STRONG.GPU [R6.64], R10 ;  /* 0x0000000a0600798e */ /* 0x0007e2000c10e784 */
[-C--:B------:R-:W-:Y:S02]  /*5f50*/  LEA.HI.X.SX32 R5, R215, R235.reuse, 0x2, P0 ;  /* 0x000000ebd7057211 */ /* 0x080fe400000f16ff */
[----:B------:R-:W-:Y:S03]  /*5f60*/  IMAD.SHL.U32 R208, R208, 0x10, RZ ;  /* 0x00000010d0d07824 */ /* 0x000fe600078e00ff */
[----:B------:R3:W-:Y:S02]  /*5f70*/  RED.E.ADD.F32.FTZ.RN.STRONG.GPU [R4.64], R11 ;  /* 0x0000000b0400798e */ /* 0x0007e4000c10e784 */
[----:B------:R-:W-:Y:S03]  /*5f80*/  IADD3 R208, R208, 0x20, RZ ;  /* 0x00000020d0d07810 */ /* 0x000fe60007ffe0ff */
[----:B------:R-:W-:Y:S01]  /*5f90*/  RED.E.ADD.F32.FTZ.RN.STRONG.GPU [R234.64+0x80], R16 ;  /* 0x00008010ea00798e */ /* 0x000fe2000c10e784 */
[CC--:B----4-:R-:W-:Y:S04]  /*5fa0*/  LEA R8, P0, R208.reuse, R234.reuse, 0x2 ;  /* 0x000000ead0087211 */ /* 0x0d0fe800078010ff */
[----:B------:R-:W-:Y:S01]  /*5fb0*/  RED.E.ADD.F32.FTZ.RN.STRONG.GPU [R196.64+0x80], R17 ;  /* 0x00008011c400798e */ /* 0x000fe2000c10e784 */
[-C--:B-1----:R-:W-:Y:S04]  /*5fc0*/  LEA.HI.X.SX32 R9, R208, R235.reuse, 0x2, P0 ;  /* 0x000000ebd0097211 */ /* 0x082fe800000f16ff */
[----:B------:R-:W4:Y:S01]  /*5fd0*/  LDL R199, [R1+0xc] ;  /* 0x00000c0001c77983 */ /* 0x000f220000100800 */
[C---:B------:R-:W-:Y:S02]  /*5fe0*/  IADD3 R208, R211.reuse, 0x20, RZ ;  /* 0x00000020d3d07810 */ /* 0x040fe40007ffe0ff */
[----:B------:R-:W-:Y:S02]  /*5ff0*/  IADD3 R211, R211, 0x20, RZ ;  /* 0x00000020d3d37810 */ /* 0x000fe40007ffe0ff */
[----:B------:R1:W-:Y:S01]  /*6000*/  RED.E.ADD.F32.FTZ.RN.STRONG.GPU [R8.64], R18 ;  /* 0x000000120800798e */ /* 0x0003e2000c10e784 */
[----:B------:R-:W-:Y:S01]  /*6010*/  IMAD.IADD R208, R238, 0x1, R208 ;  /* 0x00000001eed07824 */ /* 0x000fe200078e02d0 */
[-C--:B---3--:R-:W-:Y:S01]  /*6020*/  LEA R6, P1, R212, R234.reuse, 0x2 ;  /* 0x000000ead4067211 */ /* 0x088fe200078210ff */
[C---:B------:R-:W-:Y:S02]  /*6030*/  IMAD.IADD R211, R238.reuse, 0x1, R211 ;  /* 0x00000001eed37824 */ /* 0x040fe400078e02d3 */
[----:B------:R-:W4:Y:S01]  /*6040*/  LDL R198, [R1+0x28] ;  /* 0x0000280001c67983 */ /* 0x000f220000100800 */
[----:B------:R-:W-:Y:S01]  /*6050*/  IMAD.IADD R208, R238, 0x1, R208 ;  /* 0x00000001eed07824 */ /* 0x000fe200078e02d0 */
[-C--:B------:R-:W-:Y:S01]  /*6060*/  LEA.HI.X.SX32 R7, R212, R235.reuse, 0x2, P1 ;  /* 0x000000ebd4077211 */ /* 0x080fe200008f16ff */
[C---:B------:R-:W-:Y:S02]  /*6070*/  IMAD.IADD R211, R238.reuse, 0x1, R211 ;  /* 0x00000001eed37824 */ /* 0x040fe400078e02d3 */
[----:B------:R-:W-:Y:S02]  /*6080*/  IMAD.IADD R208, R238, 0x1, R208 ;  /* 0x00000001eed07824 */ /* 0x000fe400078e02d0 */
[----:B------:R-:W-:Y:S01]  /*6090*/  RED.E.ADD.F32.FTZ.RN.STRONG.GPU [R6.64], R19 ;  /* 0x000000130600798e */ /* 0x000fe2000c10e784 */
        /* <DEDUP_REMOVED lines=8> */
[----:B------:R-:W-:Y:S03]  /*6120*/  IMAD.MOV.U32 R208, RZ, RZ, c[0x0][0x22c] ;  /* 0x00008b00ffd07624 */ /* 0x000fe600078e00ff */
[----:B------:R-:W-:Y:S01]  /*6130*/  IADD3 R16, R211, 0x60, RZ ;  /* 0x00000060d3107810 */ /* 0x000fe20007ffe0ff */
[----:B------:R-:W-:Y:S01]  /*6140*/  IMAD.MOV.U32 R211, RZ, RZ, c[0x0][0x22c] ;  /* 0x00008b00ffd37624 */ /* 0x000fe200078e00ff */
[----:B------:R1:W-:Y:S01]  /*6150*/  RED.E.ADD.F32.FTZ.RN.STRONG.GPU [R8.64], R13 ;  /* 0x0000000d0800798e */ /* 0x0003e2000c10e784 */
[----:B------:R-:W-:Y:S02]  /*6160*/  IMAD R208, R208, c[0x0][0x1c0], RZ ;  /* 0x00007000d0d07a24 */ /* 0x000fe400078e02ff */
[----:B------:R-:W-:Y:S02]  /*6170*/  IMAD R211, R211, c[0x0][0x1c0], RZ ;  /* 0x00007000d3d37a24 */ /* 0x000fe400078e02ff */
[----:B------:R-:W-:Y:S02]  /*6180*/  IMAD.SHL.U32 R208, R208, 0x10, RZ ;  /* 0x00000010d0d07824 */ /* 0x000fe400078e00ff */
[----:B------:R-:W-:Y:S03]  /*6190*/  IMAD.SHL.U32 R211, R211, 0x10, RZ ;  /* 0x00000010d3d37824 */ /* 0x000fe600078e00ff */
[C---:B------:R-:W-:Y:S02]  /*61a0*/  IADD3 R204, R208.reuse, 0x40, RZ ;  /* 0x00000040d0cc7810 */ /* 0x040fe40007ffe0ff */
[C---:B------:R-:W-:Y:S01]  /*61b0*/  IADD3 R201, R208.reuse, 0x40, RZ ;  /* 0x00000040d0c97810 */ /* 0x040fe20007ffe0ff */
[----:B------:R-:W4:Y:S01]  /*61c0*/  LDL R12, [R1+0x24] ;  /* 0x00002400010c7983 */ /* 0x000f220000100800 */
[----:B------:R-:W-:Y:S01]  /*61d0*/  IADD3 R200, R208, 0x40, RZ ;  /* 0x00000040d0c87810 */ /* 0x000fe20007ffe0ff */
[C---:B------:R-:W-:Y:S02]  /*61e0*/  IMAD.IADD R204, R238.reuse, 0x1, R204 ;  /* 0x00000001eecc7824 */ /* 0x040fe400078e02cc */
[C---:B------:R-:W-:Y:S02]  /*61f0*/  IMAD.IADD R201, R238.reuse, 0x1, R201 ;  /* 0x00000001eec97824 */ /* 0x040fe400078e02c9 */
[C---:B------:R-:W-:Y:S02]  /*6200*/  IMAD.IADD R200, R238.reuse, 0x1, R200 ;  /* 0x00000001eec87824 */ /* 0x040fe400078e02c8 */
[C---:B------:R-:W-:Y:S02]  /*6210*/  IMAD.IADD R201, R238.reuse, 0x1, R201 ;  /* 0x00000001eec97824 */ /* 0x040fe400078e02c9 */
[C---:B------:R-:W-:Y:S02]  /*6220*/  IMAD.IADD R200, R238.reuse, 0x1, R200 ;  /* 0x00000001eec87824 */ /* 0x040fe400078e02c8 */
[----:B------:R-:W-:Y:S02]  /*6230*/  IMAD.MOV.U32 R208, RZ, RZ, c[0x0][0x22c] ;  /* 0x00008b00ffd07624 */ /* 0x000fe400078e00ff */
[----:B------:R-:W-:Y:S01]  /*6240*/  IMAD.IADD R200, R238, 0x1, R200 ;  /* 0x00000001eec87824 */ /* 0x000fe200078e02c8 */
[----:B-1----:R-:W4:Y:S01]  /*6250*/  LDL R13, [R1+0x20] ;  /* 0x00002000010d7983 */ /* 0x002f220000100800 */
[----:B------:R-:W-:Y:S03]  /*6260*/  IMAD R208, R208, c[0x0][0x1c0], RZ ;  /* 0x00007000d0d07a24 */ /* 0x000fe600078e02ff */
[-C--:B------:R-:W-:Y:S01]  /*6270*/  LEA R8, P2, R200, R234.reuse, 0x2 ;  /* 0x000000eac8087211 */ /* 0x080fe200078410ff */
[----:B------:R-:W-:Y:S03]  /*6280*/  IMAD.SHL.U32 R208, R208, 0x10, RZ ;  /* 0x00000010d0d07824 */ /* 0x000fe600078e00ff */
[-C--:B------:R-:W-:Y:S02]  /*6290*/  LEA.HI.X.SX32 R9, R200, R235.reuse, 0x2, P2 ;  /* 0x000000ebc8097211 */ /* 0x080fe400010f16ff */
[----:B------:R-:W-:Y:S05]  /*62a0*/  IADD3 R17, R208, 0x60, RZ ;  /* 0x00000060d0117810 */ /* 0x000fea0007ffe0ff */
[----:B------:R-:W-:Y:S01]  /*62b0*/  IMAD.IADD R17, R238, 0x1, R17 ;  /* 0x00000001ee117824 */ /* 0x000fe200078e0211 */
[CC--:B--2---:R-:W-:Y:S04]  /*62c0*/  LEA R6, P0, R210.reuse, R234.reuse, 0x2 ;  /* 0x000000ead2067211 */ /* 0x0c4fe800078010ff */
[-C--:B------:R-:W-:Y:S02]  /*62d0*/  LEA.HI.X.SX32 R7, R210, R235.reuse, 0x2, P0 ;  /* 0x000000ebd2077211 */ /* 0x080fe400000f16ff */
[CC--:B------:R-:W-:Y:S04]  /*62e0*/  LEA R4, P1, R0.reuse, R234.reuse, 0x2 ;  /* 0x000000ea00047211 */ /* 0x0c0fe800078210ff */
[-C--:B------:R-:W-:Y:S01]  /*62f0*/  LEA.HI.X.SX32 R5, R0, R235.reuse, 0x2, P1 ;  /* 0x000000eb00057211 */ /* 0x080fe200008f16ff */
[----:B------:R-:W-:Y:S04]  /*6300*/  IMAD.MOV.U32 R0, RZ, RZ, c[0x0][0x22c] ;  /* 0x00008b00ff007624 */ /* 0x000fe800078e00ff */
[----:B------:R1:W-:Y:S01]  /*6310*/  RED.E.ADD.F32.FTZ.RN.STRONG.GPU [R4.64], R14 ;  /* 0x0000000e0400798e */ /* 0x0003e2000c10e784 */
[----:B------:R-:W-:Y:S04]  /*6320*/  IMAD R0, R0, c[0x0][0x1c0], RZ ;  /* 0x0000700000007a24 */ /* 0x000fe800078e02ff */
[----:B------:R-:W-:Y:S01]  /*6330*/  IMAD.SHL.U32 R0, R0, 0x10, RZ ;  /* 0x0000001000007824 */ /* 0x000fe200078e00ff */
[----:B------:R2:W-:Y:S04]  /*6340*/  RED.E.ADD.F32.FTZ.RN.STRONG.GPU [R6.64], R15 ;  /* 0x0000000f0600798e */ /* 0x0005e8000c10e784 */
[----:B------:R-:W-:Y:S01]  /*6350*/  IADD3 R0, R0, 0x40, RZ ;  /* 0x0000004000007810 */ /* 0x000fe20007ffe0ff */
[----:B------:R-:W-:Y:S05]  /*6360*/  RED.E.ADD.F32.FTZ.RN.STRONG.GPU [R234.64+0x100], R84 ;  /* 0x00010054ea00798e */ /* 0x000fea000c10e784 */
[----:B------:R-:W-:Y:S01]  /*6370*/  RED.E.ADD.F32.FTZ.RN.STRONG.GPU [R196.64+0x100], R85 ;  /* 0x00010055c400798e */ /* 0x000fe2000c10e784 */
[CC--:B-1----:R-:W-:Y:S04]  /*6380*/  LEA R4, P0, R0.reuse, R234.reuse, 0x2 ;  /* 0x000000ea00047211 */ /* 0x0c2fe800078010ff */
[----:B------:R-:W3:Y:S01]  /*6390*/  LDL R14, [R1+0x4] ;  /* 0x00000400010e7983 */ /* 0x000ee20000100800 */
[-C--:B------:R-:W-:Y:S04]  /*63a0*/  LEA.HI.X.SX32 R5, R0, R235.reuse, 0x2, P0 ;  /* 0x000000eb00057211 */ /* 0x080fe800000f16ff */
[----:B------:R-:W3:Y:S01]  /*63b0*/  LDL R0, [R1+0x8] ;  /* 0x0000080001007983 */ /* 0x000ee20000100800 */
[CC--:B--2---:R-:W-:Y:S02]  /*63c0*/  LEA R6, P1, R204.reuse, R234.reuse, 0x2 ;  /* 0x000000eacc067211 */ /* 0x0c4fe400078210ff */
[CC--:B------:R-:W-:Y:S02]  /*63d0*/  LEA R10, P0, R201.reuse, R234.reuse, 0x2 ;  /* 0x000000eac90a7211 */ /* 0x0c0fe400078010ff */
[----:B------:R4:W-:Y:S01]  /*63e0*/  RED.E.ADD.F32.FTZ.RN.STRONG.GPU [R4.64], R86 ;  /* 0x000000560400798e */ /* 0x0009e2000c10e784 */
[-C--:B------:R-:W-:Y:S02]  /*63f0*/  LEA.HI.X.SX32 R7, R204, R235.reuse, 0x2, P1 ;  /* 0x000000ebcc077211 */ /* 0x080fe400008f16ff */
[-C--:B------:R-:W-:Y:S02]  /*6400*/  LEA.HI.X.SX32 R11, R201, R235.reuse, 0x2, P0 ;  /* 0x000000ebc90b7211 */ /* 0x080fe400000f16ff */
[----:B------:R-:W-:Y:S01]  /*6410*/  IADD3 R15, R208, 0x60, RZ ;  /* 0x00000060d00f7810 */ /* 0x000fe20007ffe0ff */
[----:B------:R1:W-:Y:S04]  /*6420*/  RED.E.ADD.F32.FTZ.RN.STRONG.GPU [R6.64], R87 ;  /* 0x000000570600798e */ /* 0x0003e8000c10e784 */
[C---:B------:R-:W-:Y:S01]  /*6430*/  IMAD.IADD R15, R238.reuse, 0x1, R15 ;  /* 0x00000001ee0f7824 */ /* 0x040fe200078e020f */
[----:B------:R-:W-:Y:S03]  /*6440*/  RED.E.ADD.F32.FTZ.RN.STRONG.GPU [R10.64], R88 ;  /* 0x000000580a00798e */ /* 0x000fe6000c10e784 */
[C---:B------:R-:W-:Y:S02]  /*6450*/  IMAD.IADD R15, R238.reuse, 0x1, R15 ;  /* 0x00000001ee0f7824 */ /* 0x040fe400078e020f */
[----:B------:R2:W-:Y:S02]  /*6460*/  RED.E.ADD.F32.FTZ.RN.STRONG.GPU [R8.64], R89 ;  /* 0x000000590800798e */ /* 0x0005e4000c10e784 */
[----:B------:R-:W-:Y:S03]  /*6470*/  IMAD.IADD R15, R238, 0x1, R15 ;  /* 0x00000001ee0f7824 */ /* 0x000fe600078e020f */
[----:B------:R-:W-:Y:S01]  /*6480*/  LDSM.16.MT88.4 R84, [R2+0x4000] ;  /* 0x004000000254783b */ /* 0x000fe20000004200 */
[CC--:B----4-:R-:W-:Y:S04]  /*6490*/  LEA R4, P1, R199.reuse, R234.reuse, 0x2 ;  /* 0x000000eac7047211 */ /* 0x0d0fe800078210ff */
[-C--:B------:R-:W-:Y:S02]  /*64a0*/  LEA.HI.X.SX32 R5, R199, R235.reuse, 0x2, P1 ;  /* 0x000000ebc7057211 */ /* 0x080fe400008f16ff */
[CC--:B-1----:R-:W-:Y:S03]  /*64b0*/  LEA R6, P0, R198.reuse, R234.reuse, 0x2 ;  /* 0x000000eac6067211 */ /* 0x0c2fe600078010ff */
[----:B------:R1:W-:Y:S01]  /*64c0*/  RED.E.ADD.F32.FTZ.RN.STRONG.GPU [R4.64], R90 ;  /* 0x0000005a0400798e */ /* 0x0003e2000c10e784 */
[-C--:B------:R-:W-:Y:S05]  /*64d0*/  LEA.HI.X.SX32 R7, R198, R235.reuse, 0x2, P0 ;  /* 0x000000ebc6077211 */ /* 0x080fea00000f16ff */
[----:B------:R4:W-:Y:S01]  /*64e0*/  RED.E.ADD.F32.FTZ.RN.STRONG.GPU [R6.64], R91 ;  /* 0x0000005b0600798e */ /* 0x0009e2000c10e784 */
[CC--:B--2---:R-:W-:Y:S04]  /*64f0*/  LEA R8, P2, R15.reuse, R234.reuse, 0x2 ;  /* 0x000000ea0f087211 */ /* 0x0c4fe800078410ff */
[----:B------:R-:W-:Y:S01]  /*6500*/  RED.E.ADD.F32.FTZ.RN.STRONG.GPU [R234.64+0x180], R96 ;  /* 0x00018060ea00798e */ /* 0x000fe2000c10e784 */
[-C--:B------:R-:W-:Y:S04]  /*6510*/  LEA.HI.X.SX32 R9, R15, R235.reuse, 0x2, P2 ;  /* 0x000000eb0f097211 */ /* 0x080fe800010f16ff */
[----:B------:R-:W-:Y:S05]  /*6520*/  RED.E.ADD.F32.FTZ.RN.STRONG.GPU [R196.64+0x180], R97 ;  /* 0x00018061c400798e */ /* 0x000fea000c10e784 */
[----:B------:R-:W-:Y:S01]  /*6530*/  LDSM.16.MT88.4 R88, [R2+0x6000] ;  /* 0x006000000258783b */ /* 0x000fe20000004200 */
[CC--:B-1----:R-:W-:Y:S04]  /*6540*/  LEA R4, P0, R16.reuse, R234.reuse, 0x2 ;  /* 0x000000ea10047211 */ /* 0x0c2fe800078010ff */
[-C--:B------:R-:W-:Y:S02]  /*6550*/  LEA.HI.X.SX32 R5, R16, R235.reuse, 0x2, P0 ;  /* 0x000000eb10057211 */ /* 0x080fe400000f16ff */
[----:B------:R-:W-:Y:S01]  /*6560*/  IADD3 R16, R208, 0x60, RZ ;  /* 0x00000060d0107810 */ /* 0x000fe20007ffe0ff */
[----:B------:R-:W-:Y:S01]  /*6570*/  IMAD.MOV.U32 R208, RZ, RZ, c[0x0][0x22c] ;  /* 0x00008b00ffd07624 */ /* 0x000fe200078e00ff */
[CC--:B----4-:R-:W-:Y:S01]  /*6580*/  LEA R6, P1, R17.reuse, R234.reuse, 0x2 ;  /* 0x000000ea11067211 */ /* 0x0d0fe200078210ff */
[----:B------:R-:W-:Y:S02]  /*6590*/  RED.E.ADD.F32.FTZ.RN.STRONG.GPU [R4.64], R98 ;  /* 0x000000620400798e */ /* 0x000fe4000c10e784 */
[----:B------:R-:W-:Y:S01]  /*65a0*/  IMAD.IADD R16, R238, 0x1, R16 ;  /* 0x00000001ee107824 */ /* 0x000fe200078e0210 */
[-C--:B------:R-:W-:Y:S01]  /*65b0*/  LEA.HI.X.SX32 R7, R17, R235.reuse, 0x2, P1 ;  /* 0x000000eb11077211 */ /* 0x080fe200008f16ff */
[----:B------:R-:W-:Y:S02]  /*65c0*/  IMAD R208, R208, c[0x0][0x1c0], RZ ;  /* 0x00007000d0d07a24 */ /* 0x000fe400078e02ff */
[----:B------:R-:W-:Y:S02]  /*65d0*/  IMAD.IADD R16, R238, 0x1, R16 ;  /* 0x00000001ee107824 */ /* 0x000fe400078e0210 */
[----:B------:R1:W-:Y:S01]  /*65e0*/  RED.E.ADD.F32.FTZ.RN.STRONG.GPU [R6.64], R99 ;  /* 0x000000630600798e */ /* 0x0003e2000c10e784 */
[----:B------:R-:W-:Y:S02]  /*65f0*/  IMAD.SHL.U32 R208, R208, 0x10, RZ ;  /* 0x00000010d0d07824 */ /* 0x000fe400078e00ff */
[-C--:B------:R-:W-:Y:S02]  /*6600*/  LEA R10, P0, R16, R234.reuse, 0x2 ;  /* 0x000000ea100a7211 */ /* 0x080fe400078010ff */
[----:B------:R-:W-:Y:S01]  /*6610*/  LDSM.16.MT88.4 R96, [R220+0x28800] ;  /* 0x02880000dc60783b */ /* 0x000fe20000004200 */
[----:B------:R-:W-:Y:S02]  /*6620*/  IADD3 R17, R208, 0x80, RZ ;  /* 0x00000080d0117810 */ /* 0x000fe40007ffe0ff */
[-C--:B------:R-:W-:Y:S02]  /*6630*/  LEA.HI.X.SX32 R11, R16, R235.reuse, 0x2, P0 ;  /* 0x000000eb100b7211 */ /* 0x080fe400000f16ff */
[----:B------:R-:W-:Y:S01]  /*6640*/  IADD3 R16, R208, 0x80, RZ ;  /* 0x00000080d0107810 */ /* 0x000fe20007ffe0ff */
[----:B------:R-:W-:Y:S01]  /*6650*/  IMAD.IADD R17, R238, 0x1, R17 ;  /* 0x00000001ee117824 */ /* 0x000fe200078e0211 */
[----:B------:R-:W-:Y:S01]  /*6660*/  IADD3 R15, R208, 0x80, RZ ;  /* 0x00000080d00f7810 */ /* 0x000fe20007ffe0ff */
[----:B------:R-:W-:Y:S01]  /*6670*/  RED.E.ADD.F32.FTZ.RN.STRONG.GPU [R10.64], R92 ;  /* 0x0000005c0a00798e */ /* 0x000fe2000c10e784 */
[----:B------:R-:W-:Y:S02]  /*6680*/  IMAD.MOV.U32 R208, RZ, RZ, c[0x0][0x22c] ;  /* 0x00008b00ffd07624 */ /* 0x000fe400078e00ff */
[C---:B------:R-:W-:Y:S02]  /*6690*/  IMAD.IADD R16, R238.reuse, 0x1, R16 ;  /* 0x00000001ee107824 */ /* 0x040fe400078e0210 */
[----:B------:R2:W-:Y:S01]  /*66a0*/  RED.E.ADD.F32.FTZ.RN.STRONG.GPU [R8.64], R93 ;  /* 0x0000005d0800798e */ /* 0x0005e2000c10e784 */
[C---:B------:R-:W-:Y:S02]  /*66b0*/  IMAD.IADD R15, R238.reuse, 0x1, R15 ;  /* 0x00000001ee0f7824 */ /* 0x040fe400078e020f */
[C---:B------:R-:W-:Y:S02]  /*66c0*/  IMAD.IADD R16, R238.reuse, 0x1, R16 ;  /* 0x00000001ee107824 */ /* 0x040fe400078e0210 */
[----:B------:R-:W-:Y:S02]  /*66d0*/  IMAD.IADD R15, R238, 0x1, R15 ;  /* 0x00000001ee0f7824 */ /* 0x000fe400078e020f */
[----:B------:R-:W-:Y:S01]  /*66e0*/  IMAD R208, R208, c[0x0][0x1c0], RZ ;  /* 0x00007000d0d07a24 */ /* 0x000fe200078e02ff */
[-C--:B-1----:R-:W-:Y:S01]  /*66f0*/  LEA R6, P0, R12, R234.reuse, 0x2 ;  /* 0x000000ea0c067211 */ /* 0x082fe200078010ff */
[----:B------:R-:W-:Y:S02]  /*6700*/  IMAD.IADD R15, R238, 0x1, R15 ;  /* 0x00000001ee0f7824 */ /* 0x000fe400078e020f */
[----:B------:R-:W-:Y:S01]  /*6710*/  IMAD.SHL.U32 R208, R208, 0x10, RZ ;  /* 0x00000010d0d07824 */ /* 0x000fe200078e00ff */
[-C--:B------:R-:W-:Y:S02]  /*6720*/  LEA.HI.X.SX32 R7, R12, R235.reuse, 0x2, P0 ;  /* 0x000000eb0c077211 */ /* 0x080fe400000f16ff */
[----:B------:R-:W4:Y:S01]  /*6730*/  LDL R12, [R1] ;  /* 0x00000000010c7983 */ /* 0x000f220000100800 */
[CC--:B--2---:R-:W-:Y:S04]  /*6740*/  LEA R8, P2, R15.reuse, R234.reuse, 0x2 ;  /* 0x000000ea0f087211 */ /* 0x0c4fe800078410ff */
[-C--:B------:R-:W-:Y:S02]  /*6750*/  LEA.HI.X.SX32 R9, R15, R235.reuse, 0x2, P2 ;  /* 0x000000eb0f097211 */ /* 0x080fe400010f16ff */
[----:B------:R-:W-:Y:S05]  /*6760*/  IADD3 R15, R208, 0xa0, RZ ;  /* 0x000000a0d00f7810 */ /* 0x000fea0007ffe0ff */
[----:B------:R-:W-:Y:S01]  /*6770*/  IMAD.IADD R15, R238, 0x1, R15 ;  /* 0x00000001ee0f7824 */ /* 0x000fe200078e020f */
[CC--:B---3--:R-:W-:Y:S04]  /*6780*/  LEA R4, P1, R0.reuse, R234.reuse, 0x2 ;  /* 0x000000ea00047211 */ /* 0x0c8fe800078210ff */
        /* <DEDUP_REMOVED lines=8> */
[----:B------:R-:W-:Y:S05]  /*6810*/  RED.E.ADD.F32.FTZ.RN.STRONG.GPU [R196.64+0x200], R101 ;  /* 0x00020065c400798e */ /* 0x000fea000c10e784 */
[----:B------:R-:W-:Y:S01]  /*6820*/  LDSM.16.MT88.4 R92, [R2+0x800] ;  /* 0x00080000025c783b */ /* 0x000fe20000004200 */
[CC--:B-1----:R-:W-:Y:S04]  /*6830*/  LEA R4, P0, R0.reuse, R234.reuse, 0x2 ;  /* 0x000000ea00047211 */ /* 0x0c2fe800078010ff */
[-C--:B------:R-:W-:Y:S02]  /*6840*/  LEA.HI.X.SX32 R5, R0, R235.reuse, 0x2, P0 ;  /* 0x000000eb00057211 */ /* 0x080fe400000f16ff */
[----:B------:R-:W3:Y:S01]  /*6850*/  LDL R0, [R1+0x1c] ;  /* 0x00001c0001007983 */ /* 0x000ee20000100800 */
[CC--:B--2---:R-:W-:Y:S02]  /*6860*/  LEA R6, P1, R17.reuse, R234.reuse, 0x2 ;  /* 0x000000ea11067211 */ /* 0x0c4fe400078210ff */
[CC--:B------:R-:W-:Y:S02]  /*6870*/  LEA R10, P0, R16.reuse, R234.reuse, 0x2 ;  /* 0x000000ea100a7211 */ /* 0x0c0fe400078010ff */
[----:B------:R1:W-:Y:S01]  /*6880*/  RED.E.ADD.F32.FTZ.RN.STRONG.GPU [R4.64], R102 ;  /* 0x000000660400798e */ /* 0x0003e2000c10e784 */
[-C--:B------:R-:W-:Y:S02]  /*6890*/  LEA.HI.X.SX32 R7, R17, R235.reuse, 0x2, P1 ;  /* 0x000000eb11077211 */ /* 0x080fe400008f16ff */
[-C--:B------:R-:W-:Y:S02]  /*68a0*/  LEA.HI.X.SX32 R11, R16, R235.reuse, 0x2, P0 ;  /* 0x000000eb100b7211 */ /* 0x080fe400000f16ff */
[----:B------:R-:W-:Y:S05]  /*68b0*/  LDSM.16.MT88.4 R16, [R2+0x2000] ;  /* 0x002000000210783b */ /* 0x000fea0000004200 */
[----:B------:R2:W-:Y:S05]  /*68c0*/  RED.E.ADD.F32.FTZ.RN.STRONG.GPU [R6.64], R103 ;  /* 0x000000670600798e */ /* 0x0005ea000c10e784 */
[----:B------:R-:W-:Y:S05]  /*68d0*/  RED.E.ADD.F32.FTZ.RN.STRONG.GPU [R10.64], R104 ;  /* 0x000000680a00798e */ /* 0x000fea000c10e784 */
[----:B------:R-:W-:Y:S05]  /*68e0*/  RED.E.ADD.F32.FTZ.RN.STRONG.GPU [R8.64], R105 ;  /* 0x000000690800798e */ /* 0x000fea000c10e784 */
[----:B------:R-:W-:Y:S01]  /*68f0*/  LDSM.16.MT88.4 R100, [R2+0x2800] ;  /* 0x002800000264783b */ /* 0x000fe20000004200 */
[CC--:B-1----:R-:W-:Y:S04]  /*6900*/  LEA R4, P1, R14.reuse, R234.reuse, 0x2 ;  /* 0x000000ea0e047211 */ /* 0x0c2fe800078210ff */
[-C--:B------:R-:W-:Y:S02]  /*6910*/  LEA.HI.X.SX32 R5, R14, R235.reuse, 0x2, P1 ;  /* 0x000000eb0e057211 */ /* 0x080fe400008f16ff */
[----:B------:R-:W-:Y:S03]  /*6920*/  IADD3 R14, R208, 0xa0, RZ ;  /* 0x000000a0d00e7810 */ /* 0x000fe60007ffe0ff */
[----:B------:R1:W-:Y:S01]  /*6930*/  RED.E.ADD.F32.FTZ.RN.STRONG.GPU [R4.64], R106 ;  /* 0x0000006a0400798e */ /* 0x0003e2000c10e784 */
[CC--:B--2---:R-:W-:Y:S01]  /*6940*/  LEA R6, P0, R13.reuse, R234.reuse, 0x2 ;  /* 0x000000ea0d067211 */ /* 0x0c4fe200078010ff */
[C---:B------:R-:W-:Y:S03]  /*6950*/  IMAD.IADD R14, R238.reuse, 0x1, R14 ;  /* 0x00000001ee0e7824 */ /* 0x040fe600078e020e */
[-C--:B------:R-:W-:Y:S01]  /*6960*/  LEA.HI.X.SX32 R7, R13, R235.reuse, 0x2, P0 ;  /* 0x000000eb0d077211 */ /* 0x080fe200000f16ff */
[----:B------:R-:W-:Y:S01]  /*6970*/  IMAD.IADD R14, R238, 0x1, R14 ;  /* 0x00000001ee0e7824 */ /* 0x000fe200078e020e */
[----:B------:R-:W-:Y:S03]  /*6980*/  IADD3 R13, R211, 0xa0, RZ ;  /* 0x000000a0d30d7810 */ /* 0x000fe60007ffe0ff */
[----:B------:R2:W-:Y:S05]  /*6990*/  RED.E.ADD.F32.FTZ.RN.STRONG.GPU [R6.64], R107 ;  /* 0x0000006b0600798e */ /* 0x0005ea000c10e784 */
[----:B------:R-:W-:Y:S05]  /*69a0*/  RED.E.ADD.F32.FTZ.RN.STRONG.GPU [R234.64+0x280], R112 ;  /* 0x00028070ea00798e */ /* 0x000fea000c10e784 */
[----:B------:R-:W-:Y:S05]  /*69b0*/  RED.E.ADD.F32.FTZ.RN.STRONG.GPU [R196.64+0x280], R113 ;  /* 0x00028071c400798e */ /* 0x000fea000c10e784 */
[----:B------:R-:W-:Y:S01]  /*69c0*/  LDSM.16.MT88.4 R104, [R2+0x4800] ;  /* 0x004800000268783b */ /* 0x000fe20000004200 */
[CC--:B-1----:R-:W-:Y:S04]  /*69d0*/  LEA R4, P0, R13.reuse, R234.reuse, 0x2 ;  /* 0x000000ea0d047211 */ /* 0x0c2fe800078010ff */
[-C--:B------:R-:W-:Y:S02]  /*69e0*/  LEA.HI.X.SX32 R5, R13, R235.reuse, 0x2, P0 ;  /* 0x000000eb0d057211 */ /* 0x080fe400000f16ff */
[----:B------:R-:W-:Y:S01]  /*69f0*/  IADD3 R13, R208, 0xa0, RZ ;  /* 0x000000a0d00d7810 */ /* 0x000fe20007ffe0ff */
[----:B------:R-:W-:Y:S01]  /*6a00*/  IMAD.MOV.U32 R208, RZ, RZ, c[0x0][0x22c] ;  /* 0x00008b00ffd07624 */ /* 0x000fe200078e00ff */
[-C--:B------:R-:W-:Y:S01]  /*6a10*/  LEA R10, P0, R14, R234.reuse, 0x2 ;  /* 0x000000ea0e0a7211 */ /* 0x080fe200078010ff */
[----:B------:R4:W-:Y:S01]  /*6a20*/  RED.E.ADD.F32.FTZ.RN.STRONG.GPU [R4.64], R114 ;  /* 0x000000720400798e */ /* 0x0009e2000c10e784 */
[CC--:B--2---:R-:W-:Y:S01]  /*6a30*/  LEA R6, P1, R15.reuse, R234.reuse, 0x2 ;  /* 0x000000ea0f067211 */ /* 0x0c4fe200078210ff */
[----:B------:R-:W-:Y:S01]  /*6a40*/  IMAD.IADD R13, R238, 0x1, R13 ;  /* 0x00000001ee0d7824 */ /* 0x000fe200078e020d */
[-C--:B------:R-:W-:Y:S01]  /*6a50*/  LEA.HI.X.SX32 R11, R14, R235.reuse, 0x2, P0 ;  /* 0x000000eb0e0b7211 */ /* 0x080fe200000f16ff */
[----:B------:R-:W-:Y:S01]  /*6a60*/  IMAD R208, R208, c[0x0][0x1c0], RZ ;  /* 0x00007000d0d07a24 */ /* 0x000fe200078e02ff */
[-C--:B------:R-:W-:Y:S01]  /*6a70*/  LEA.HI.X.SX32 R7, R15, R235.reuse, 0x2, P1 ;  /* 0x000000eb0f077211 */ /* 0x080fe200008f16ff */
[----:B------:R-:W-:Y:S01]  /*6a80*/  IMAD.IADD R13, R238, 0x1, R13 ;  /* 0x00000001ee0d7824 */ /* 0x000fe200078e020d */
[C---:B------:R-:W-:Y:S01]  /*6a90*/  IADD3 R15, R209.reuse, 0xe0, RZ ;  /* 0x000000e0d10f7810 */ /* 0x040fe20007ffe0ff */
[----:B------:R-:W-:Y:S01]  /*6aa0*/  IMAD.SHL.U32 R208, R208, 0x10, RZ ;  /* 0x00000010d0d07824 */ /* 0x000fe200078e00ff */
[----:B------:R-:W-:Y:S01]  /*6ab0*/  IADD3 R14, R209, 0xe0, RZ ;  /* 0x000000e0d10e7810 */ /* 0x000fe20007ffe0ff */
[C---:B------:R-:W-:Y:S01]  /*6ac0*/  IMAD.IADD R13, R238.reuse, 0x1, R13 ;  /* 0x00000001ee0d7824 */ /* 0x040fe200078e020d */
[----:B------:R-:W-:Y:S03]  /*6ad0*/  RED.E.ADD.F32.FTZ.RN.STRONG.GPU [R6.64], R115 ;  /* 0x000000730600798e */ /* 0x000fe6000c10e784 */
[C---:B------:R-:W-:Y:S01]  /*6ae0*/  IMAD.IADD R14, R238.reuse, 0x1, R14 ;  /* 0x00000001ee0e7824 */ /* 0x040fe200078e020e */
[CC--:B------:R-:W-:Y:S01]  /*6af0*/  LEA R8, P2, R13.reuse, R234.reuse, 0x2 ;  /* 0x000000ea0d087211 */ /* 0x0c0fe200078410ff */
[----:B------:R-:W-:Y:S02]  /*6b00*/  RED.E.ADD.F32.FTZ.RN.STRONG.GPU [R10.64], R108 ;  /* 0x0000006c0a00798e */ /* 0x000fe4000c10e784 */
[----:B------:R-:W-:Y:S01]  /*6b10*/  IMAD.IADD R14, R238, 0x1, R14 ;  /* 0x00000001ee0e7824 */ /* 0x000fe200078e020e */
[-C--:B------:R-:W-:Y:S02]  /*6b20*/  LEA.HI.X.SX32 R9, R13, R235.reuse, 0x2, P2 ;  /* 0x000000eb0d097211 */ /* 0x080fe400010f16ff */
[----:B------:R-:W-:Y:S03]  /*6b30*/  IADD3 R13, R208, 0xc0, RZ ;  /* 0x000000c0d00d7810 */ /* 0x000fe60007ffe0ff */
[----:B------:R1:W-:Y:S01]  /*6b40*/  RED.E.ADD.F32.FTZ.RN.STRONG.GPU [R8.64], R109 ;  /* 0x0000006d0800798e */ /* 0x0003e2000c10e784 */
[CC--:B----4-:R-:W-:Y:S04]  /*6b50*/  LEA R4, P1, R12.reuse, R234.reuse, 0x2 ;  /* 0x000000ea0c047211 */ /* 0x0d0fe800078210ff */
[-C--:B------:R-:W-:Y:S02]  /*6b60*/  LEA.HI.X.SX32 R5, R12, R235.reuse, 0x2, P1 ;  /* 0x000000eb0c057211 */ /* 0x080fe400008f16ff */
[----:B------:R-:W-:Y:S03]  /*6b70*/  IADD3 R12, R208, 0xc0, RZ ;  /* 0x000000c0d00c7810 */ /* 0x000fe60007ffe0ff */
[----:B------:R2:W-:Y:S02]  /*6b80*/  RED.E.ADD.F32.FTZ.RN.STRONG.GPU [R4.64], R110 ;  /* 0x0000006e0400798e */ /* 0x0005e4000c10e784 */
[C---:B------:R-:W-:Y:S04]  /*6b90*/  IMAD.IADD R12, R238.reuse, 0x1, R12 ;  /* 0x00000001ee0c7824 */ /* 0x040fe800078e020c */
[----:B------:R-:W-:Y:S01]  /*6ba0*/  IMAD.IADD R12, R238, 0x1, R12 ;  /* 0x00000001ee0c7824 */ /* 0x000fe200078e020c */
[CC--:B-1----:R-:W-:Y:S04]  /*6bb0*/  LEA R8, P2, R252.reuse, R234.reuse, 0x2 ;  /* 0x000000eafc087211 */ /* 0x0c2fe800078410ff */
[-C--:B------:R-:W-:Y:S02]  /*6bc0*/  LEA.HI.X.SX32 R9, R252, R235.reuse, 0x2, P2 ;  /* 0x000000ebfc097211 */ /* 0x080fe400010f16ff */
[CC--:B---3--:R-:W-:Y:S04]  /*6bd0*/  LEA R6, P0, R0.reuse, R234.reuse, 0x2 ;  /* 0x000000ea00067211 */ /* 0x0c8fe800078010ff */
[-C--:B------:R-:W-:Y:S02]  /*6be0*/  LEA.HI.X.SX32 R7, R0, R235.reuse, 0x2, P0 ;  /* 0x000000eb00077211 */ /* 0x080fe400000f16ff */
[CC--:B--2---:R-:W-:Y:S02]  /*6bf0*/  LEA R4, P0, R13.reuse, R234.reuse, 0x2 ;  /* 0x000000ea0d047211 */ /* 0x0c4fe400078010ff */
[----:B------:R-:W-:Y:S01]  /*6c00*/  IADD3 R0, R208, 0xc0, RZ ;  /* 0x000000c0d0007810 */ /* 0x000fe20007ffe0ff */
[----:B------:R1:W-:Y:S01]  /*6c10*/  RED.E.ADD.F32.FTZ.RN.STRONG.GPU [R6.64], R111 ;  /* 0x0000006f0600798e */ /* 0x0003e2000c10e784 */
[-C--:B------:R-:W-:Y:S02]  /*6c20*/  LEA.HI.X.SX32 R5, R13, R235.reuse, 0x2, P0 ;  /* 0x000000eb0d057211 */ /* 0x080fe400000f16ff */
[-C--:B------:R-:W-:Y:S01]  /*6c30*/  LEA R10, P0, R12, R234.reuse, 0x2 ;  /* 0x000000ea0c0a7211 */ /* 0x080fe200078010ff */
[----:B------:R-:W-:Y:S01]  /*6c40*/  IMAD.IADD R0, R238, 0x1, R0 ;  /* 0x00000001ee007824 */ /* 0x000fe200078e0200 */
[----:B------:R-:W-:Y:S02]  /*6c50*/  RED.E.ADD.F32.FTZ.RN.STRONG.GPU [R234.64+0x300], R116 ;  /* 0x00030074ea00798e */ /* 0x000fe4000c10e784 */
[-C--:B------:R-:W-:Y:S03]  /*6c60*/  LEA.HI.X.SX32 R11, R12, R235.reuse, 0x2, P0 ;  /* 0x000000eb0c0b7211 */ /* 0x080fe600000f16ff */
[----:B------:R-:W-:Y:S05]  /*6c70*/  RED.E.ADD.F32.FTZ.RN.STRONG.GPU [R196.64+0x300], R117 ;  /* 0x00030075c400798e */ /* 0x000fea000c10e784 */
[----:B------:R2:W-:Y:S05]  /*6c80*/  RED.E.ADD.F32.FTZ.RN.STRONG.GPU [R4.64], R118 ;  /* 0x000000760400798e */ /* 0x0005ea000c10e784 */
[----:B------:R-:W-:Y:S01]  /*6c90*/  LDSM.16.MT88.4 R108, [R2+0x6800] ;  /* 0x00680000026c783b */ /* 0x000fe20000004200 */
[CC--:B-1----:R-:W-:Y:S04]  /*6ca0*/  LEA R6, P1, R0.reuse, R234.reuse, 0x2 ;  /* 0x000000ea00067211 */ /* 0x0c2fe800078210ff */
[-C--:B------:R-:W-:Y:S01]  /*6cb0*/  LEA.HI.X.SX32 R7, R0, R235.reuse, 0x2, P1 ;  /* 0x000000eb00077211 */ /* 0x080fe200008f16ff */
[----:B------:R-:W-:Y:S04]  /*6cc0*/  IMAD.IADD R0, R238, 0x1, R251 ;  /* 0x00000001ee007824 */ /* 0x000fe800078e02fb */
[----:B------:R1:W-:Y:S05]  /*6cd0*/  RED.E.ADD.F32.FTZ.RN.STRONG.GPU [R6.64], R119 ;  /* 0x000000770600798e */ /* 0x0003ea000c10e784 */
[----:B------:R3:W-:Y:S01]  /*6ce0*/  RED.E.ADD.F32.FTZ.RN.STRONG.GPU [R10.64], R120 ;  /* 0x000000780a00798e */ /* 0x0007e2000c10e784 */
[CC--:B--2---:R-:W-:Y:S04]  /*6cf0*/  LEA R4, P1, R251.reuse, R234.reuse, 0x2 ;  /* 0x000000eafb047211 */ /* 0x0c4fe800078210ff */
[----:B------:R2:W-:Y:S01]  /*6d00*/  RED.E.ADD.F32.FTZ.RN.STRONG.GPU [R8.64], R121 ;  /* 0x000000790800798e */ /* 0x0005e2000c10e784 */
[-C--:B------:R-:W-:Y:S05]  /*6d10*/  LEA.HI.X.SX32 R5, R251, R235.reuse, 0x2, P1 ;  /* 0x000000ebfb057211 */ /* 0x080fea00008f16ff */
[----:B------:R4:W-:Y:S01]  /*6d20*/  RED.E.ADD.F32.FTZ.RN.STRONG.GPU [R4.64], R122 ;  /* 0x0000007a0400798e */ /* 0x0009e2000c10e784 */
[CC--:B-1----:R-:W-:Y:S04]  /*6d30*/  LEA R6, P0, R0.reuse, R234.reuse, 0x2 ;  /* 0x000000ea00067211 */ /* 0x0c2fe800078010ff */
[-C--:B------:R-:W-:Y:S02]  /*6d40*/  LEA.HI.X.SX32 R7, R0, R235.reuse, 0x2, P0 ;  /* 0x000000eb00077211 */ /* 0x080fe400000f16ff */
[----:B------:R-:W-:Y:S02]  /*6d50*/  IADD3 R0, R209, 0xe0, RZ ;  /* 0x000000e0d1007810 */ /* 0x000fe40007ffe0ff */
[-C--:B---3--:R-:W-:Y:S01]  /*6d60*/  LEA R10, P3, R14, R234.reuse, 0x2 ;  /* 0x000000ea0e0a7211 */ /* 0x088fe200078610ff */
[----:B------:R1:W-:Y:S01]  /*6d70*/  RED.E.ADD.F32.FTZ.RN.STRONG.GPU [R6.64], R123 ;  /* 0x0000007b0600798e */ /* 0x0003e2000c10e784 */
[-C--:B--2---:R-:W-:Y:S01]  /*6d80*/  LEA R8, P2, R250, R234.reuse, 0x2 ;  /* 0x000000eafa087211 */ /* 0x084fe200078410ff */
[----:B------:R-:W-:Y:S01]  /*6d90*/  IMAD.IADD R0, R238, 0x1, R0 ;  /* 0x00000001ee007824 */ /* 0x000fe200078e0200 */
[-C--:B------:R-:W-:Y:S02]  /*6da0*/  LEA.HI.X.SX32 R11, R14, R235.reuse, 0x2, P3 ;  /* 0x000000eb0e0b7211 */ /* 0x080fe400018f16ff */
[----:B------:R-:W-:Y:S01]  /*6db0*/  RED.E.ADD.F32.FTZ.RN.STRONG.GPU [R234.64+0x380], R128 ;  /* 0x00038080ea00798e */ /* 0x000fe2000c10e784 */
[-C--:B------:R-:W-:Y:S02]  /*6dc0*/  LEA.HI.X.SX32 R9, R250, R235.reuse, 0x2, P2 ;  /* 0x000000ebfa097211 */ /* 0x080fe400010f16ff */
[CC--:B----4-:R-:W-:Y:S02]  /*6dd0*/  LEA R4, P1, R15.reuse, R234.reuse, 0x2 ;  /* 0x000000ea0f047211 */ /* 0x0d0fe400078210ff */
[----:B------:R-:W-:Y:S01]  /*6de0*/  RED.E.ADD.F32.FTZ.RN.STRONG.GPU [R196.64+0x380], R129 ;  /* 0x00038081c400798e */ /* 0x000fe2000c10e784 */
[CC--:B------:R-:W-:Y:S02]  /*6df0*/  LEA R12, P0, R0.reuse, R234.reuse, 0x2 ;  /* 0x000000ea000c7211 */ /* 0x0c0fe400078010ff */
[-C--:B------:R-:W-:Y:S02]  /*6e00*/  LEA.HI.X.SX32 R5, R15, R235.reuse, 0x2, P1 ;  /* 0x000000eb0f057211 */ /* 0x080fe400008f16ff */
[-C--:B------:R-:W-:Y:S01]  /*6e10*/  LEA.HI.X.SX32 R13, R0, R235.reuse, 0x2, P0 ;  /* 0x000000eb000d7211 */ /* 0x080fe200000f16ff */
[----:B------:R-:W-:Y:S02]  /*6e20*/  IMAD.IADD R0, R238, 0x1, R249 ;  /* 0x00000001ee007824 */ /* 0x000fe400078e02f9 */
[----:B------:R2:W-:Y:S05]  /*6e30*/  RED.E.ADD.F32.FTZ.RN.STRONG.GPU [R4.64], R130 ;  /* 0x000000820400798e */ /* 0x0005ea000c10e784 */
[----:B------:R-:W-:Y:S01]  /*6e40*/  RED.E.ADD.F32.FTZ.RN.STRONG.GPU [R12.64], R131 ;  /* 0x000000830c00798e */ /* 0x000fe2000c10e784 */
[CC--:B-1----:R-:W-:Y:S04]  /*6e50*/  LEA R6, P1, R249.reuse, R234.reuse, 0x2 ;  /* 0x000000eaf9067211 */ /* 0x0c2fe800078210ff */
[----:B------:R-:W-:Y:S01]  /*6e60*/  RED.E.ADD.F32.FTZ.RN.STRONG.GPU [R10.64], R124 ;  /* 0x0000007c0a00798e */ /* 0x000fe2000c10e784 */
[-C--:B------:R-:W-:Y:S04]  /*6e70*/  LEA.HI.X.SX32 R7, R249, R235.reuse, 0x2, P1 ;  /* 0x000000ebf9077211 */ /* 0x080fe800008f16ff */
[----:B------:R-:W-:Y:S01]  /*6e80*/  RED.E.ADD.F32.FTZ.RN.STRONG.GPU [R8.64], R125 ;  /* 0x0000007d0800798e */ /* 0x000fe2000c10e784 */
[----:B------:R-:W-:Y:S01]  /*6e90*/  ISETP.LT.AND P1, PT, RZ, UR7, PT ;  /* 0x00000007ff007c0c */ /* 0x000fe2000bf21270 */
[----:B------:R-:W-:Y:S03]  /*6ea0*/  UMOV UR7, UR14 ;  /* 0x0000000e00077c82 */ /* 0x000fe60008000000 */
[----:B------:R-:W-:Y:S05]  /*6eb0*/  RED.E.ADD.F32.FTZ.RN.STRONG.GPU [R6.64], R126 ;  /* 0x0000007e0600798e */ /* 0x000fea000c10e784 */
[----:B------:R-:W-:Y:S01]  /*6ec0*/  LDSM.16.MT88.4 R8, [R2] ;  /* 0x000000000208783b */ /* 0x000fe20000004200 */
[C---:B--2---:R-:W-:Y:S04]  /*6ed0*/  LEA R4, P0, R0.reuse, R234, 0x2 ;  /* 0x000000ea00047211 */ /* 0x044fe800078010ff */
[----:B------:R-:W-:Y:S01]  /*6ee0*/  LDSM.16.MT88.4 R12, [R220+0x28000] ;  /* 0x02800000dc0c783b */ /* 0x000fe20000004200 */
[----:B------:R-:W-:Y:S02]  /*6ef0*/  LEA.HI.X.SX32 R5, R0, R235, 0x2, P0 ;  /* 0x000000eb00057211 */ /* 0x000fe400000f16ff */
[----:B------:R-:W-:Y:S01]  /*6f00*/  PLOP3.LUT P0, PT, PT, PT, UP1, 0x80, 0x0 ;  /* 0x000000000000781c */ /* 0x000fe20003f0f018 */
[----:B------:R-:W-:Y:S01]  /*6f10*/  @UP5 UIADD3 UR11, UP1, UR11, -0x100, URZ ;  /* 0xffffff000b0b5890 */ /* 0x000fe2000ff3e03f */
[C---:B------:R-:W-:Y:S01]  /*6f20*/  IADD3 R0, R2.reuse, -0x8000, RZ ;  /* 0xffff800002007810 */ /* 0x040fe20007ffe0ff */
[----:B------:R-:W-:Y:S02]  /*6f30*/  RED.E.ADD.F32.FTZ.RN.STRONG.GPU [R4.64], R127 ;  /* 0x0000007f0400798e */ /* 0x000fe4000c10e784 */
[----:B------:R-:W-:Y:S03]  /*6f40*/  @UP5 UIADD3.X UR10, UR10, -0x1, URZ, UP1, !UPT ;  /* 0xffffffff0a0a5890 */ /* 0x000fe60008ffe43f */
[----:B------:R-:W1:Y:S05]  /*6f50*/  LDSM.16.MT88.4 R4, [R221+0x28000] ;  /* 0x02800000dd04783b */ /* 0x000e6a0000004200 */
        /* <DEDUP_REMOVED lines=295> */
.L_x_747:
        /* <DEDUP_REMOVED lines=18> */
.L_x_748:
[----:B-1----:R-:W2:Y:S01]  /*82f0*/  LDL.64 R4, [R1+0x40] ;  /* 0x0000400001047983 */ /* 0x002ea20000100a00 */
[----:B------:R-:W-:Y:S01]  /*8300*/  USHF.L.U32 UR7, UR18, 0x6, URZ ;  /* 0x0000000612077899 */ /* 0x000fe2000800063f */
[----:B------:R-:W-:Y:S01]  /*8310*/  IMAD.U32 R8, RZ, RZ, UR38 ;  /* 0x00000026ff087e24 */ /* 0x000fe2000f8e00ff */
[----:B------:R-:W-:Y:S01]  /*8320*/  ULDC.64 UR8, c[0x0][0x3a0] ;  /* 0x0000e80000087ab9 */ /* 0x000fe20000000a00 */
[----:B------:R-:W-:Y:S01]  /*8330*/  BAR.SYNC.DEFER_BLOCKING 0x0 ;  /* 0x0000000000007b1d */ /* 0x000fe20000010000 */
[----:B------:R-:W-:Y:S02]  /*8340*/  USHF.R.S32.HI UR10, URZ, 0x1f, UR7 ;  /* 0x0000001f3f0a7899 */ /* 0x000fe40008011407 */
[----:B------:R-:W-:Y:S01]  /*8350*/  IMAD.U32 R29, RZ, RZ, UR7 ;  /* 0x00000007ff1d7e24 */ /* 0x000fe2000f8e00ff */
[----:B------:R-:W-:-:S02]  /*8360*/  UIMAD UR6, UR18, -0x40, UR6 ;  /* 0xffffffc0120678a4 */ /* 0x000fc4000f8e0206 */
[----:B------:R-:W1:Y:S01]  /*8370*/  S2R R31, SR_TID.X ;  /* 0x00000000001f7919 */ /* 0x000e620000002100 */
[----:B------:R-:W-:Y:S01]  /*8380*/  UIMAD UR8, UR10, UR8, URZ ;  /* 0x000000080a0872a4 */ /* 0x000fe2000f8e023f */
[----:B------:R-:W-:Y:S02]  /*8390*/  BSSY B0, `(.L_x_749) ;  /* 0x0000030000007945 */ /* 0x000fe40003800000 */
[----:B------:R-:W3:Y:S01]  /*83a0*/  S2R R80, SR_TID.X ;  /* 0x0000000000507919 */ /* 0x000ee20000002100 */
[----:B------:R-:W-:-:S06]  /*83b0*/  UIMAD UR8, UR7, UR9, UR8 ;  /* 0x00000009070872a4 */ /* 0x000fcc000f8e0208 */
[----:B------:R-:W-:Y:S01]  /*83c0*/  IMAD.U32 R0, RZ, RZ, UR8 ;  /* 0x00000008ff007e24 */ /* 0x000fe2000f8e00ff */
[----:B------:R-:W-:Y:S02]  /*83d0*/  ULDC.64 UR8, c[0x0][0x3b8] ;  /* 0x0000ee0000087ab9 */ /* 0x000fe40000000a00 */
[----:B------:R-:W-:Y:S01]  /*83e0*/  UIMAD UR8, UR59, UR8, URZ ;  /* 0x000000083b0872a4 */ /* 0x000fe2000f8e023f */
[----:B------:R4:W2:Y:S03]  /*83f0*/  LDS.128 R44, [R237+0x19000] ;  /* 0x01900000ed2c7984 */ /* 0x0008a60000000c00 */
[----:B------:R-:W-:Y:S01]  /*8400*/  UIMAD UR8, UR38, UR9, UR8 ;  /* 0x00000009260872a4 */ /* 0x000fe2000f8e0208 */
[----:B------:R4:W2:Y:S01]  /*8410*/  LDS.128 R40, [R237+0x1b000] ;  /* 0x01b00000ed287984 */ /* 0x0008a20000000c00 */
[----:B-1----:R-:W-:-:S03]  /*8420*/  SHF.R.S32.HI R31, RZ, 0x1f, R31 ;  /* 0x0000001fff1f7819 */ /* 0x002fc6000001141f */
[----:B------:R4:W1:Y:S01]  /*8430*/  LDS.128 R36, [R237+0x1d000] ;  /* 0x01d00000ed247984 */ /* 0x0008620000000c00 */
[----:B---3--:R-:W-:-:S03]  /*8440*/  LEA.HI R31, R31, R80, RZ, 0x3 ;  /* 0x000000501f1f7211 */ /* 0x008fc600078f18ff */
[----:B------:R4:W3:Y:S01]  /*8450*/  LDS.128 R32, [R237+0x1f000] ;  /* 0x01f00000ed207984 */ /* 0x0008e20000000c00 */
[----:B------:R-:W-:-:S03]  /*8460*/  SHF.R.S32.HI R31, RZ, 0x3, R31 ;  /* 0x00000003ff1f7819 */ /* 0x000fc6000001141f */
[----:B------:R4:W1:Y:S01]  /*8470*/  LDS.128 R60, [R237+0x20000] ;  /* 0x02000000ed3c7984 */ /* 0x0008620000000c00 */
[----:B------:R-:W-:-:S03]  /*8480*/  ISETP.GE.AND P2, PT, R31, UR6, PT ;  /* 0x000000061f007c0c */ /* 0x000fc6000bf46270 */
[----:B------:R4:W1:Y:S01]  /*8490*/  LDS.128 R76, [R237+0x21000] ;  /* 0x02100000ed4c7984 */ /* 0x0008620000000c00 */
[----:B------:R-:W-:-:S03]  /*84a0*/  SHF.R.S32.HI R30, RZ, 0x1f, R31 ;  /* 0x0000001fff1e7819 */ /* 0x000fc6000001141f */
[----:B------:R4:W1:Y:S04]  /*84b0*/  LDS.128 R56, [R237+0x22000] ;  /* 0x02200000ed387984 */ /* 0x0008680000000c00 */
[----:B------:R4:W1:Y:S04]  /*84c0*/  LDS.128 R72, [R237+0x23000] ;  /* 0x02300000ed487984 */ /* 0x0008680000000c00 */
[----:B------:R4:W1:Y:S04]  /*84d0*/  LDS.128 R52, [R237+0x24000] ;  /* 0x02400000ed347984 */ /* 0x0008680000000c00 */
[----:B------:R4:W1:Y:S04]  /*84e0*/  LDS.128 R68, [R237+0x25000] ;  /* 0x02500000ed447984 */ /* 0x0008680000000c00 */
[----:B------:R4:W1:Y:S04]  /*84f0*/  LDS.128 R48, [R237+0x26000] ;  /* 0x02600000ed307984 */ /* 0x0008680000000c00 */
[----:B------:R4:W1:Y:S01]  /*8500*/  LDS.128 R64, [R237+0x27000] ;  /* 0x02700000ed407984 */ /* 0x0008620000000c00 */
[--C-:B--2---:R-:W-:Y:S01]  /*8510*/  SHF.R.S32.HI R7, RZ, 0x1f, R4.reuse ;  /* 0x0000001fff077819 */ /* 0x104fe20000011404 */
[----:B------:R-:W-:-:S04]  /*8520*/  IMAD.MOV.U32 R6, RZ, RZ, R4 ;  /* 0x000000ffff067224 */ /* 0x000fc800078e0004 */
[----:B------:R-:W-:-:S05]  /*8530*/  IMAD.WIDE.U32 R4, R29, c[0x0][0x3a0], R6 ;  /* 0x0000e8001d047a25 */ /* 0x000fca00078e0006 */
[----:B------:R-:W-:-:S04]  /*8540*/  IADD3 R4, P0, R4, UR14, RZ ;  /* 0x0000000e04047c10 */ /* 0x000fc8000ff1e0ff */
[----:B------:R-:W-:-:S05]  /*8550*/  IADD3.X R5, R5, UR15, R0, P0, !PT ;  /* 0x0000000f05057c10 */ /* 0x000fca00087fe400 */
[----:B------:R-:W-:-:S05]  /*8560*/  IMAD.WIDE.U32 R8, R8, c[0x0][0x3b8], R4 ;  /* 0x0000ee0008087a25 */ /* 0x000fca00078e0004 */
[----:B------:R-:W-:Y:S01]  /*8570*/  IADD3 R28, R9, UR8, RZ ;  /* 0x00000008091c7c10 */ /* 0x000fe2000fffe0ff */
[----:B------:R-:W-:Y:S05]  /*8580*/  @P2 BRA `(.L_x_750) ;  /* 0x0000010000002947 */ /* 0x000fea0003800000 */
[----:B-1-34-:R-:W1:Y:S01]  /*8590*/  LDS.128 R20, [R237+0x1c000] ;  /* 0x01c00000ed147984 */ /* 0x01ae620000000c00 */
[----:B------:R-:W-:Y:S01]  /*85a0*/  MOV R4, R8 ;  /* 0x0000000800047202 */ /* 0x000fe20000000f00 */
[----:B------:R-:W-:Y:S01]  /*85b0*/  IMAD R0, R30, c[0x0][0x3a0], RZ ;  /* 0x0000e8001e007a24 */ /* 0x000fe200078e02ff */
[----:B------:R-:W-:Y:S01]  /*85c0*/  MOV R5, R28 ;  /* 0x0000001c00057202 */ /* 0x000fe20000000f00 */
[----:B------:R-:W2:Y:S02]  /*85d0*/  LDS.128 R16, [R237+0x1a000] ;  /* 0x01a00000ed107984 */ /* 0x000ea40000000c00 */
[C---:B------:R-:W-:Y:S02]  /*85e0*/  IMAD R0, R31.reuse, c[0x0][0x3a4], R0 ;  /* 0x0000e9001f007a24 */ /* 0x040fe400078e0200 */
[----:B------:R-:W3:Y:S01]  /*85f0*/  LDS.128 R12, [R237+0x18000] ;  /* 0x01800000ed0c7984 */ /* 0x000ee20000000c00 */
[----:B------:R-:W-:-:S03]  /*8600*/  IMAD.WIDE.U32 R10, R31, c[0x0][0x3a0], R4 ;  /* 0x0000e8001f0a7a25 */ /* 0x000fc600078e0004 */
[----:B------:R-:W4:Y:S02]  /*8610*/  LDS.128 R24, [R237+0x1e000] ;  /* 0x01e00000ed187984 */ /* 0x000f240000000c00 */
[----:B------:R-:W-:Y:S02]  /*8620*/  IADD3 R0, R11, R0, RZ ;  /* 0x000000000b007210 */ /* 0x000fe40007ffe0ff */
[----:B------:R-:W-:-:S04]  /*8630*/  LEA R4, P0, R10, c[0x0][0x340], 0x1 ;  /* 0x0000d0000a047a11 */ /* 0x000fc800078008ff */
[----:B------:R-:W-:-:S05]  /*8640*/  LEA.HI.X R5, R10, c[0x0][0x344], R0, 0x1, P0 ;  /* 0x0000d1000a057a11 */ /* 0x000fca00000f0c00 */
[----:B-1----:R1:W-:Y:S04]  /*8650*/  STG.E.128 [R4.64+0x100], R20 ;  /* 0x0001001404007986 */ /* 0x0023e8000c101d04 */
[----:B--2---:R1:W-:Y:S04]  /*8660*/  STG.E.128 [R4.64+0x80], R16 ;  /* 0x0000801004007986 */ /* 0x0043e8000c101d04 */
[----:B---3--:R1:W-:Y:S04]  /*8670*/  STG.E.128 [R4.64], R12 ;  /* 0x0000000c04007986 */ /* 0x0083e8000c101d04 */
[----:B----4-:R1:W-:Y:S02]  /*8680*/  STG.E.128 [R4.64+0x180], R24 ;  /* 0x0001801804007986 */ /* 0x0103e4000c101d04 */
.L_x_750:
[----:B-1-34-:R-:W-:Y:S05]  /*8690*/  BSYNC B0 ;  /* 0x0000000000007941 */ /* 0x01afea0003800000 */
.L_x_749:
[----:B------:R-:W-:Y:S01]  /*86a0*/  IADD3 R0, R31, 0x20, RZ ;  /* 0x000000201f007810 */ /* 0x000fe20007ffe0ff */
[----:B------:R-:W-:Y:S03]  /*86b0*/  BSSY B0, `(.L_x_751) ;  /* 0x0000011000007945 */ /* 0x000fe60003800000 */
[----:B------:R-:W-:-:S13]  /*86c0*/  ISETP.GE.AND P1, PT, R0, UR6, PT ;  /* 0x0000000600007c0c */ /* 0x000fda000bf26270 */
[----:B------:R-:W-:Y:S05]  /*86d0*/  @P1 BRA `(.L_x_752) ;  /* 0x000000e000001947 */ /* 0x000fea0003800000 */
[----:B------:R-:W-:Y:S01]  /*86e0*/  IADD3 R0, P0, R31, 0x20, RZ ;  /* 0x000000201f007810 */ /* 0x000fe20007f1e0ff */
[----:B------:R-:W-:Y:S01]  /*86f0*/  IMAD.MOV.U32 R4, RZ, RZ, R8 ;  /* 0x000000ffff047224 */ /* 0x000fe200078e0008 */
[----:B------:R-:W-:-:S03]  /*8700*/  MOV R5, R28 ;  /* 0x0000001c00057202 */ /* 0x000fc60000000f00 */
[----:B------:R-:W-:Y:S02]  /*8710*/  IMAD.X R2, RZ, RZ, R30, P0 ;  /* 0x000000ffff027224 */ /* 0x000fe400000e061e */
        /* <DEDUP_REMOVED lines=8> */
[----:B------:R1:W-:Y:S04]  /*87a0*/  STG.E.128 [R4.64+0x100], R36 ;  /* 0x0001002404007986 */ /* 0x0003e8000c101d04 */
[----:B------:R1:W-:Y:S02]  /*87b0*/  STG.E.128 [R4.64+0x180], R32 ;  /* 0x0001802004007986 */ /* 0x0003e4000c101d04 */
.L_x_752:
[----:B------:R-:W-:Y:S05]  /*87c0*/  BSYNC B0 ;  /* 0x0000000000007941 */ /* 0x000fea0003800000 */
.L_x_751:
        /* <DEDUP_REMOVED lines=15> */
[----:B-1----:R-:W-:Y:S01]  /*88c0*/  MOV R4, R6 ;  /* 0x0000000600047202 */ /* 0x002fe20000000f00 */
[----:B------:R-:W-:Y:S01]  /*88d0*/  IMAD R0, R30, c[0x0][0x3a8], RZ ;  /* 0x0000ea001e007a24 */ /* 0x000fe200078e02ff */
[----:B------:R-:W-:-:S03]  /*88e0*/  MOV R5, R2 ;  /* 0x0000000200057202 */ /* 0x000fc60000000f00 */
[C---:B------:R-:W-:Y:S02]  /*88f0*/  IMAD R0, R31.reuse, c[0x0][0x3ac], R0 ;  /* 0x0000eb001f007a24 */ /* 0x040fe400078e0200 */
[----:B------:R-:W-:-:S05]  /*8900*/  IMAD.WIDE.U32 R8, R31, c[0x0][0x3a8], R4 ;  /* 0x0000ea001f087a25 */ /* 0x000fca00078e0004 */
[----:B------:R-:W-:Y:S02]  /*8910*/  IADD3 R0, R9, R0, RZ ;  /* 0x0000000009007210 */ /* 0x000fe40007ffe0ff */
[----:B------:R-:W-:-:S04]  /*8920*/  LEA R4, P0, R8, c[0x0][0x348], 0x1 ;  /* 0x0000d20008047a11 */ /* 0x000fc800078008ff */
[----:B------:R-:W-:-:S05]  /*8930*/  LEA.HI.X R5, R8, c[0x0][0x34c], R0, 0x1, P0 ;  /* 0x0000d30008057a11 */ /* 0x000fca00000f0c00 */
[----:B------:R1:W-:Y:S04]  /*8940*/  STG.E.128 [R4.64], R60 ;  /* 0x0000003c04007986 */ /* 0x0003e8000c101d04 */
[----:B------:R1:W-:Y:S04]  /*8950*/  STG.E.128 [R4.64+0x80], R56 ;  /* 0x0000803804007986 */ /* 0x0003e8000c101d04 */
[----:B------:R1:W-:Y:S04]  /*8960*/  STG.E.128 [R4.64+0x100], R52 ;  /* 0x0001003404007986 */ /* 0x0003e8000c101d04 */
[----:B------:R1:W-:Y:S02]  /*8970*/  STG.E.128 [R4.64+0x180], R48 ;  /* 0x0001803004007986 */ /* 0x0003e4000c101d04 */
.L_x_754:
[----:B------:R-:W-:Y:S05]  /*8980*/  BSYNC B0 ;  /* 0x0000000000007941 */ /* 0x000fea0003800000 */
.L_x_753:
[----:B------:R-:W-:Y:S05]  /*8990*/  @P1 BRA `(.L_x_755) ;  /* 0x0000098000001947 */ /* 0x000fea0003800000 */
[----:B------:R-:W-:Y:S02]  /*89a0*/  IADD3 R0, P0, R31, 0x20, RZ ;  /* 0x000000201f007810 */ /* 0x000fe40007f1e0ff */
[----:B------:R-:W-:-:S02]  /*89b0*/  MOV R7, R2 ;  /* 0x0000000200077202 */ /* 0x000fc40000000f00 */
[----:B-1----:R-:W-:-:S03]  /*89c0*/  IADD3.X R4, RZ, R30, RZ, P0, !PT ;  /* 0x0000001eff047210 */ /* 0x002fc600007fe4ff */
        /* <DEDUP_REMOVED lines=11> */
.L_x_737:
[----:B--2---:R-:W-:Y:S02]  /*8a80*/  UISETP.NE.AND UP0, UPT, UR23, -0x1, UPT ;  /* 0xffffffff1700788c */ /* 0x004fe4000bf05270 */
        /* <DEDUP_REMOVED lines=19> */
.L_x_756:
        /* <DEDUP_REMOVED lines=18> */
.L_x_757:
[----:B------:R-:W2:Y:S01]  /*8ce0*/  LDL.64 R14, [R1+0x40] ;  /* 0x00004000010e7983 */ /* 0x000ea20000100a00 */
[----:B------:R-:W-:Y:S01]  /*8cf0*/  USHF.L.U32 UR7, UR18, 0x6, URZ ;  /* 0x0000000612077899 */ /* 0x000fe2000800063f */
[----:B------:R-:W-:Y:S01]  /*8d00*/  BSSY B0, `(.L_x_758) ;  /* 0x0000025000007945 */ /* 0x000fe20003800000 */
[----:B------:R-:W-:Y:S01]  /*8d10*/  ULDC.64 UR8, c[0x0][0x3a0] ;  /* 0x0000e80000087ab9 */ /* 0x000fe20000000a00 */
[----:B------:R-:W1:Y:S01]  /*8d20*/  S2R R12, SR_TID.X ;  /* 0x00000000000c7919 */ /* 0x000e620000002100 */
[----:B------:R-:W-:Y:S02]  /*8d30*/  USHF.R.S32.HI UR10, URZ, 0x1f, UR7 ;  /* 0x0000001f3f0a7899 */ /* 0x000fe40008011407 */
[----:B------:R-:W-:Y:S01]  /*8d40*/  IMAD.U32 R10, RZ, RZ, UR7 ;  /* 0x00000007ff0a7e24 */ /* 0x000fe2000f8e00ff */
[----:B------:R-:W3:Y:S01]  /*8d50*/  S2R R13, SR_TID.X ;  /* 0x00000000000d7919 */ /* 0x000ee20000002100 */
[----:B------:R-:W-:-:S02]  /*8d60*/  UIMAD UR8, UR10, UR8, URZ ;  /* 0x000000080a0872a4 */ /* 0x000fc4000f8e023f */
[----:B------:R-:W-:Y:S02]  /*8d70*/  UIMAD UR6, UR18, -0x40, UR6 ;  /* 0xffffffc0120678a4 */ /* 0x000fe4000f8e0206 */
[----:B------:R-:W-:-:S06]  /*8d80*/  UIMAD UR8, UR7, UR9, UR8 ;  /* 0x00000009070872a4 */ /* 0x000fcc000f8e0208 */
[----:B------:R-:W-:Y:S01]  /*8d90*/  IMAD.U32 R0, RZ, RZ, UR8 ;  /* 0x00000008ff007e24 */ /* 0x000fe2000f8e00ff */
[----:B------:R-:W-:Y:S02]  /*8da0*/  ULDC.64 UR8, c[0x0][0x3b8] ;  /* 0x0000ee0000087ab9 */ /* 0x000fe40000000a00 */
[----:B------:R-:W-:-:S04]  /*8db0*/  UIMAD UR8, UR57, UR8, URZ ;  /* 0x00000008390872a4 */ /* 0x000fc8000f8e023f */
[----:B------:R-:W-:Y:S01]  /*8dc0*/  UIMAD UR8, UR38, UR9, UR8 ;  /* 0x00000009260872a4 */ /* 0x000fe2000f8e0208 */
[----:B-1----:R-:W-:-:S04]  /*8dd0*/  SHF.R.S32.HI R12, RZ, 0x1f, R12 ;  /* 0x0000001fff0c7819 */ /* 0x002fc8000001140c */
[----:B---3--:R-:W-:-:S04]  /*8de0*/  LEA.HI R12, R12, R13, RZ, 0x3 ;  /* 0x0000000d0c0c7211 */ /* 0x008fc800078f18ff */
[----:B------:R-:W-:-:S04]  /*8df0*/  SHF.R.S32.HI R12, RZ, 0x3, R12 ;  /* 0x00000003ff0c7819 */ /* 0x000fc8000001140c */
[----:B------:R-:W-:Y:S02]  /*8e00*/  ISETP.GE.AND P2, PT, R12, UR6, PT ;  /* 0x000000060c007c0c */ /* 0x000fe4000bf46270 */
[----:B------:R-:W-:Y:S01]  /*8e10*/  SHF.R.S32.HI R11, RZ, 0x1f, R12 ;  /* 0x0000001fff0b7819 */ /* 0x000fe2000001140c */
[----:B--2---:R-:W-:-:S05]  /*8e20*/  IMAD.WIDE.U32 R4, R10, c[0x0][0x3a0], R14 ;  /* 0x0000e8000a047a25 */ /* 0x004fca00078e000e */
[----:B------:R-:W-:-:S04]  /*8e30*/  IADD3 R6, P0, R4, UR14, RZ ;  /* 0x0000000e04067c10 */ /* 0x000fc8000ff1e0ff */
[----:B------:R-:W-:Y:S01]  /*8e40*/  IADD3.X R7, R5, UR15, R0, P0, !PT ;  /* 0x0000000f05077c10 */ /* 0x000fe200087fe400 */
[----:B------:R-:W-:-:S04]  /*8e50*/  IMAD.U32 R0, RZ, RZ, UR38 ;  /* 0x00000026ff007e24 */ /* 0x000fc8000f8e00ff */
[----:B------:R-:W-:-:S05]  /*8e60*/  IMAD.WIDE.U32 R6, R0, c[0x0][0x3b8], R6 ;  /* 0x0000ee0000067a25 */ /* 0x000fca00078e0006 */
[----:B------:R-:W-:Y:S01]  /*8e70*/  IADD3 R2, R7, UR8, RZ ;  /* 0x0000000807027c10 */ /* 0x000fe2000fffe0ff */
[----:B------:R-:W-:Y:S05]  /*8e80*/  @P2 BRA `(.L_x_759) ;  /* 0x000000c000002947 */ /* 0x000fea0003800000 */
[----:B------:R-:W-:Y:S01]  /*8e90*/  MOV R4, R6 ;  /* 0x0000000600047202 */ /* 0x000fe20000000f00 */
[----:B------:R-:W-:Y:S01]  /*8ea0*/  IMAD R0, R11, c[0x0][0x3a0], RZ ;  /* 0x0000e8000b007a24 */ /* 0x000fe200078e02ff */
[----:B------:R-:W-:-:S03]  /*8eb0*/  MOV R5, R2 ;  /* 0x0000000200057202 */ /* 0x000fc60000000f00 */
[C---:B------:R-:W-:Y:S02]  /*8ec0*/  IMAD R0, R12.reuse, c[0x0][0x3a4], R0 ;  /* 0x0000e9000c007a24 */ /* 0x040fe400078e0200 */
[----:B------:R-:W-:-:S05]  /*8ed0*/  IMAD.WIDE.U32 R8, R12, c[0x0][0x3a0], R4 ;  /* 0x0000e8000c087a25 */ /* 0x000fca00078e0004 */
[----:B------:R-:W-:Y:S02]  /*8ee0*/  IADD3 R0, R0, R9, RZ ;  /* 0x0000000900007210 */ /* 0x000fe40007ffe0ff */
[----:B------:R-:W-:-:S04]  /*8ef0*/  LEA R4, P0, R8, c[0x0][0x340], 0x1 ;  /* 0x0000d00008047a11 */ /* 0x000fc800078008ff */
[----:B------:R-:W-:-:S05]  /*8f00*/  LEA.HI.X R5, R8, c[0x0][0x344], R0, 0x1, P0 ;  /* 0x0000d10008057a11 */ /* 0x000fca00000f0c00 */
[----:B------:R1:W-:Y:S04]  /*8f10*/  STG.E.128 [R4.64], RZ ;  /* 0x000000ff04007986 */ /* 0x0003e8000c101d04 */
[----:B------:R1:W-:Y:S04]  /*8f20*/  STG.E.128 [R4.64+0x80], RZ ;  /* 0x000080ff04007986 */ /* 0x0003e8000c101d04 */
[----:B------:R1:W-:Y:S04]  /*8f30*/  STG.E.128 [R4.64+0x100], RZ ;  /* 0x000100ff04007986 */ /* 0x0003e8000c101d04 */
[----:B------:R1:W-:Y:S02]  /*8f40*/  STG.E.128 [R4.64+0x180], RZ ;  /* 0x000180ff04007986 */ /* 0x0003e4000c101d04 */
.L_x_759:
[----:B------:R-:W-:Y:S05]  /*8f50*/  BSYNC B0 ;  /* 0x0000000000007941 */ /* 0x000fea0003800000 */
.L_x_758:
[----:B------:R-:W-:Y:S01]  /*8f60*/  IADD3 R0, R12, 0x20, RZ ;  /* 0x000000200c007810 */ /* 0x000fe20007ffe0ff */
[----:B------:R-:W-:Y:S03]  /*8f70*/  BSSY B0, `(.L_x_760) ;  /* 0x0000010000007945 */ /* 0x000fe60003800000 */
[----:B------:R-:W-:-:S13]  /*8f80*/  ISETP.GE.AND P1, PT, R0, UR6, PT ;  /* 0x0000000600007c0c */ /* 0x000fda000bf26270 */
[----:B------:R-:W-:Y:S05]  /*8f90*/  @P1 BRA `(.L_x_761) ;  /* 0x000000d000001947 */ /* 0x000fea0003800000 */
[----:B------:R-:W-:Y:S02]  /*8fa0*/  IADD3 R0, P0, R12, 0x20, RZ ;  /* 0x000000200c007810 */ /* 0x000fe40007f1e0ff */
[----:B------:R-:W-:Y:S02]  /*8fb0*/  MOV R7, R2 ;  /* 0x0000000200077202 */ /* 0x000fe40000000f00 */
[----:B-1----:R-:W-:-:S03]  /*8fc0*/  IADD3.X R4, RZ, R11, RZ, P0, !PT ;  /* 0x0000000bff047210 */ /* 0x002fc600007fe4ff */
        /* <DEDUP_REMOVED lines=10> */
.L_x_761:
[----:B------:R-:W-:Y:S05]  /*9070*/  BSYNC B0 ;  /* 0x0000000000007941 */ /* 0x000fea0003800000 */
.L_x_760:
        /* <DEDUP_REMOVED lines=27> */
.L_x_763:
[----:B------:R-:W-:Y:S05]  /*9230*/  BSYNC B0 ;  /* 0x0000000000007941 */ /* 0x000fea0003800000 */
.L_x_762:
        /* <DEDUP_REMOVED lines=14> */
.L_x_755:
[----:B------:R-:W-:Y:S05]  /*9320*/  BSYNC B1 ;  /* 0x0000000000017941 */ /* 0x000fea0003800000 */
.L_x_732:
        /* <DEDUP_REMOVED lines=11> */
.L_x_764:
[----:B------:R-:W-:Y:S05]  /*93e0*/  EXIT ;  /* 0x000000000000794d */ /* 0x000fea0003800000 */
.L_x_766:
        /* <DEDUP_REMOVED lines=9> */
.L_x_2020:


//--------------------- .text._ZN5flash44flash_bwd_dq_dk_dv_loop_seqk_parallel_kernelI23Flash_bwd_kernel_traitsILi256ELi64ELi64ELi8ELi4ELi2ELi2ELb0ELb0EN7cutlass6half_tE19Flash_kernel_traitsILi256ELi64ELi64ELi8ES3_EELb0ELb0ELb0ELb1ELb0ELb0ELb0EEEvNS_16Flash_bwd_paramsE --------------------------
	.section	.text._ZN5flash44flash_bwd_dq_dk_dv_loop_seqk_parallel_kernelI23Flash_bwd_kernel_traitsILi256ELi64ELi64ELi8ELi4ELi2ELi2ELb0ELb0EN7cutlass6half_tE19Flash_kernel_traitsILi256ELi64ELi64ELi8ES3_EELb0ELb0ELb0ELb1ELb0ELb0ELb0EEEvNS_16Flash_bwd_paramsE,"ax",@progbits
	.sectioninfo	@"SHI_REGISTERS=255"
	.align	128
        .global         _ZN5flash44flash_bwd_dq_dk_dv_loop_seqk_parallel_kernelI23Flash_bwd_kernel_traitsILi256ELi64ELi64ELi8ELi4ELi2ELi2ELb0ELb0EN7cutlass6half_tE19Flash_kernel_traitsILi256ELi64ELi64ELi8ES3_EELb0ELb0ELb0ELb1ELb0ELb0ELb0EEEvNS_16Flash_bwd_paramsE
        .type           _ZN5flash44flash_bwd_dq_dk_dv_loop_seqk_parallel_kernelI23Flash_bwd_kernel_traitsILi256ELi64ELi64ELi8ELi4ELi2ELi2ELb0ELb0EN7cutlass6half_tE19Flash_kernel_traitsILi256ELi64ELi64ELi8ES3_EELb0ELb0ELb0ELb1ELb0ELb0ELb0EEEvNS_16Flash_bwd_paramsE,@function
        .size           _ZN5flash44flash_bwd_dq_dk_dv_loop_seqk_parallel_kernelI23Flash_bwd_kernel_traitsILi256ELi64ELi64ELi8ELi4ELi2ELi2ELb0ELb0EN7cutlass6half_tE19Flash_kernel_traitsILi256ELi64ELi64ELi8ES3_EELb0ELb0ELb0ELb1ELb0ELb0ELb0EEEvNS_16Flash_bwd_paramsE,(.L_x_2021 - _ZN5flash44flash_bwd_dq_dk_dv_loop_seqk_parallel_kernelI23Flash_bwd_kernel_traitsILi256ELi64ELi64ELi8ELi4ELi2ELi2ELb0ELb0EN7cutlass6half_tE19Flash_kernel_traitsILi256ELi64ELi64ELi8ES3_EELb0ELb0ELb0ELb1ELb0ELb0ELb0EEEvNS_16Flash_bwd_paramsE)
        .other          _ZN5flash44flash_bwd_dq_dk_dv_loop_seqk_parallel_kernelI23Flash_bwd_kernel_traitsILi256ELi64ELi64ELi8ELi4ELi2ELi2ELb0ELb0EN7cutlass6half_tE19Flash_kernel_traitsILi256ELi64ELi64ELi8ES3_EELb0ELb0ELb0ELb1ELb0ELb0ELb0EEEvNS_16Flash_bwd_paramsE,@"STO_CUDA_ENTRY STV_DEFAULT"
_ZN5flash44flash_bwd_dq_dk_dv_loop_seqk_parallel_kernelI23Flash_bwd_kernel_traitsILi256ELi64ELi64ELi8ELi4ELi2ELi2ELb0ELb0EN7cutlass6half_tE19Flash_kernel_traitsILi256ELi64ELi64ELi8ES3_EELb0ELb0ELb0ELb1ELb0ELb0ELb0EEEvNS_16Flash_bwd_paramsE:
.text._ZN5flash44flash_bwd_dq_dk_dv_loop_seqk_parallel_kernelI23Flash_bwd_kernel_traitsILi256ELi64ELi64ELi8ELi4ELi2ELi2ELb0ELb0EN7cutlass6half_tE19Flash_kernel_traitsILi256ELi64ELi64ELi8ES3_EELb0ELb0ELb0ELb1ELb0ELb0ELb0EEEvNS_16Flash_bwd_paramsE:
        /* <DEDUP_REMOVED lines=49> */
[----:B------:R-:W-:Y:S01]  /*0310*/  LEA.HI R10, R11, R12, RZ, 0x3 ;  /* 0x0000000c0b0a7211 */ /* 0x000fe200078f18ff */
        /* <DEDUP_REMOVED lines=14> */
[----:B------:R-:W-:-:S02]  /*0400*/  UMOV UR39, URZ ;  /* 0x0000003f00277c82 */ /* 0x000fc40008000000 */
[----:B------:R-:W-:Y:S01]  /*0410*/  IMAD.IADD R8, R3, 0x1, -R2 ;  /* 0x0000000103087824 */ /* 0x000fe200078e0a02 */
[----:B------:R-:W-:Y:S01]  /*0420*/  LOP3.LUT R2, R4, 0xfffffff0, RZ, 0xc0, !PT ;  /* 0xfffffff004027812 */ /* 0x000fe200078ec0ff */
[----:B------:R-:W-:Y:S01]  /*0430*/  IMAD.IADD R6, R5, 0x1, -R0 ;  /* 0x0000000105067824 */ /* 0x000fe200078e0a00 */
[----:B------:R-:W-:Y:S01]  /*0440*/  SHF.R.S32.HI R3, RZ, 0x3, R10 ;  /* 0x00000003ff037819 */ /* 0x000fe2000001140a */
[----:B------:R-:W-:Y:S01]  /*0450*/  ULDC.64 UR4, c[0x0][0x118] ;  /* 0x0000460000047ab9 */ /* 0x000fe20000000a00 */
[----:B------:R-:W-:Y:S01]  /*0460*/  LOP3.LUT R0, R10, 0xfffffff8, RZ, 0xc0, !PT ;  /* 0xfffffff80a007812 */ /* 0x000fe200078ec0ff */
[C---:B------:R-:W-:Y:S01]  /*0470*/  IMAD.IADD R2, R12.reuse, 0x1, -R2 ;  /* 0x000000010c027824 */ /* 0x040fe200078e0a02 */
[----:B------:R-:W-:Y:S01]  /*0480*/  ULOP3.LUT UR56, UR35, UR56, URZ, 0x3c, !UPT ;  /* 0x0000003823387292 */ /* 0x000fe2000f8e3c3f */
[----:B------:R-:W-:Y:S01]  /*0490*/  IMAD.SHL.U32 R3, R3, 0x40, RZ ;  /* 0x0000004003037824 */ /* 0x000fe200078e00ff */
[----:B------:R-:W-:Y:S01]  /*04a0*/  UISETP.NE.AND UP2, UPT, UR10, URZ, UPT ;  /* 0x0000003f0a00728c */ /* 0x000fe2000bf45270 */
[----:B------:R-:W-:Y:S01]  /*04b0*/  IMAD.IADD R0, R12, 0x1, -R0 ;  /* 0x000000010c007824 */ /* 0x000fe200078e0a00 */
[----:B------:R-:W-:Y:S01]  /*04c0*/  SHF.R.S32.HI R4, RZ, 0x1f, R2 ;  /* 0x0000001fff047819 */ /* 0x000fe20000011402 */
[----:B------:R-:W-:Y:S01]  /*04d0*/  USHF.R.S32.HI UR57, URZ, 0x1f, UR35 ;  /* 0x0000001f3f397899 */ /* 0x000fe20008011423 */
        /* <DEDUP_REMOVED lines=11> */
[----:B------:R-:W-:Y:S01]  /*0590*/  UIMAD.WIDE.U32 UR42, UR36, UR44, URZ ;  /* 0x0000002c242a72a5 */ /* 0x000fe2000f8e003f */
[C---:B------:R-:W-:Y:S01]  /*05a0*/  LOP3.LUT P3, RZ, R0.reuse, 0x2, RZ, 0xc0, !PT ;  /* 0x0000000200ff7812 */ /* 0x040fe2000786c0ff */
[----:B------:R-:W-:Y:S01]  /*05b0*/  IMAD.SHL.U32 R0, R0, 0x40, RZ ;  /* 0x0000004000007824 */ /* 0x000fe200078e00ff */
[----:B------:R-:W-:Y:S01]  /*05c0*/  LOP3.LUT R7, R4, R5, RZ, 0x3c, !PT ;  /* 0x0000000504077212 */ /* 0x000fe200078e3cff */
[----:B------:R-:W-:Y:S01]  /*05d0*/  IMAD.IADD R14, R2, 0x1, -R3 ;  /* 0x00000001020e7824 */ /* 0x000fe200078e0a03 */
[----:B------:R-:W-:Y:S01]  /*05e0*/  LOP3.LUT R3, R6, 0x1, RZ, 0xc0, !PT ;  /* 0x0000000106037812 */ /* 0x000fe200078ec0ff */
[----:B------:R-:W-:Y:S01]  /*05f0*/  IMAD.SHL.U32 R2, R229, 0x10, RZ ;  /* 0x00000010e5027824 */ /* 0x000fe200078e00ff */
[----:B------:R-:W-:Y:S01]  /*0600*/  LEA.HI R5, R11, R12, RZ, 0x7 ;  /* 0x0000000c0b057211 */ /* 0x000fe200078f38ff */
[----:B------:R-:W-:Y:S01]  /*0610*/  UIMAD UR51, UR37, UR44, URZ ;  /* 0x0000002c253372a4 */ /* 0x000fe2000f8e023f */
[----:B------:R-:W-:Y:S01]  /*0620*/  LOP3.LUT R0, R0, 0x1c0, RZ, 0xc0, !PT ;  /* 0x000001c000007812 */ /* 0x000fe200078ec0ff */
[----:B------:R-:W-:Y:S01]  /*0630*/  STL [R1+0x58], R14 ;  /* 0x0000580e01007387 */ /* 0x000fe20000100800 */
[----:B------:R-:W-:Y:S01]  /*0640*/  ISETP.NE.U32.AND P0, PT, R3, 0x1, PT ;  /* 0x000000010300780c */ /* 0x000fe20003f05070 */
[----:B------:R-:W-:Y:S01]  /*0650*/  IMAD.SHL.U32 R3, R8, 0x200, RZ ;  /* 0x0000020008037824 */ /* 0x000fe200078e00ff */
[----:B------:R-:W-:Y:S01]  /*0660*/  SHF.R.S32.HI R5, RZ, 0x7, R5 ;  /* 0x00000007ff057819 */ /* 0x000fe20000011405 */
[----:B------:R-:W-:Y:S01]  /*0670*/  USHF.R.S32.HI UR53, URZ, 0x1f, UR47 ;  /* 0x0000001f3f357899 */ /* 0x000fe2000801142f */
[C---:B------:R-:W-:Y:S01]  /*0680*/  LOP3.LUT R221, R0.reuse, 0x8, R10, 0xf8, !PT ;  /* 0x0000000800dd7812 */ /* 0x040fe200078ef80a */
[----:B------:R-:W-:Y:S01]  /*0690*/  UIMAD UR50, UR6, UR50, URZ ;  /* 0x00000032063272a4 */ /* 0x000fe2000f8e023f */
[----:B------:R-:W-:Y:S01]  /*06a0*/  SHF.R.U32.HI R226, RZ, 0x3, R0 ;  /* 0x00000003ffe27819 */ /* 0x000fe20000011600 */
[----:B------:R-:W-:Y:S01]  /*06b0*/  @!UP1 UIMAD UR49, UR7, UR49, URZ ;  /* 0x00000031073192a4 */ /* 0x000fe2000f8e023f */
[----:B------:R-:W-:Y:S01]  /*06c0*/  LOP3.LUT R2, R0, 0x10, R2, 0xf8, !PT ;  /* 0x0000001000027812 */ /* 0x000fe200078ef802 */
[----:B------:R-:W-:Y:S01]  /*06d0*/  IMAD R0, R5, 0x800, R3 ;  /* 0x0000080005007824 */ /* 0x000fe200078e0203 */
[----:B------:R-:W-:Y:S01]  /*06e0*/  LOP3.LUT R221, R221, R226, RZ, 0x3c, !PT ;  /* 0x000000e2dddd7212 */ /* 0x000fe200078e3cff */
[----:B------:R-:W-:Y:S01]  /*06f0*/  USHF.R.S32.HI UR48, URZ, 0x1f, UR41 ;  /* 0x0000001f3f307899 */ /* 0x000fe20008011429 */
[----:B------:R-:W-:Y:S01]  /*0700*/  LEA.HI R4, R11, R12, RZ, 0x6 ;  /* 0x0000000c0b047211 */ /* 0x000fe200078f30ff */
[----:B------:R-:W-:Y:S01]  /*0710*/  UMOV UR40, 0xffff8000 ;  /* 0xffff800000287882 */ /* 0x000fe20000000000 */
        /* <DEDUP_REMOVED lines=63> */
.L_x_813:
        /* <DEDUP_REMOVED lines=66> */
.L_x_767:
        /* <DEDUP_REMOVED lines=58> */
.L_x_769:
        /* <DEDUP_REMOVED lines=43> */
.L_x_770:
[----:B------:R-:W-:Y:S01]  /*1580*/  ULDC.64 UR10, c[0x0][0x370] ;  /* 0x0000dc00000a7ab9 */ /* 0x000fe20000000a00 */
[----:B------:R-:W-:Y:S01]  /*1590*/  PLOP3.LUT P0, PT, PT, PT, UP1, 0x80, 0x0 ;  /* 0x000000000000781c */ /* 0x000fe20003f0f018 */
[----:B------:R-:W-:Y:S02]  /*15a0*/  @UP3 UIMAD.WIDE.U32 UR8, UR14, UR10, URZ ;  /* 0x0000000a0e0832a5 */ /* 0x000fe4000f8e003f */
[----:B------:R-:W-:Y:S02]  /*15b0*/  ULDC UR13, c[0x0][0x224] ;  /* 0x00008900000d7ab9 */ /* 0x000fe40000000800 */
[----:B------:R-:W-:-:S03]  /*15c0*/  @UP3 UIMAD UR22, UR14, UR11, UR9 ;  /* 0x0000000b0e1632a4 */ /* 0x000fc6000f8e0209 */
        /* <DEDUP_REMOVED lines=26> */
[----:B------:R-:W-:Y:S02]  /*1770*/  ULDC UR13, c[0x0][0x234] ;  /* 0x00008d00000d7ab9 */ /* 0x000fe40000000800 */
[----:B------:R-:W-:Y:S02]  /*1780*/  UIMAD UR10, UR36, UR9, UR6 ;  /* 0x00000009240a72a4 */ /* 0x000fe4000f8e0206 */
[----:B------:R-:W-:Y:S02]  /*1790*/  @UP1 USEL UR6, UR54, UR14, !UP3 ;  /* 0x0000000e36061287 */ /* 0x000fe4000d800000 */
[----:B------:R-:W-:-:S02]  /*17a0*/  UIMAD.WIDE.U32 UR8, UR36, UR8, URZ ;  /* 0x00000008240872a5 */ /* 0x000fc4000f8e003f */
[----:B------:R-:W-:Y:S02]  /*17b0*/  @UP1 UIMAD UR13, UR35, UR13, UR6 ;  /* 0x0000000d230d12a4 */ /* 0x000fe4000f8e0206 */
        /* <DEDUP_REMOVED lines=9> */
.L_x_771:
[----:B------:R-:W-:-:S03]  /*1850*/  UMOV UR11, UR50 ;  /* 0x00000032000b7c82 */ /* 0x000fc60008000000 */
.L_x_772:
        /* <DEDUP_REMOVED lines=24> */
[C---:B------:R-:W-:Y:S01]  /*19e0*/  LEA R234, P0, R8.reuse, c[0x0][0x350], 0x2 ;  /* 0x0000d40008ea7a11 */ /* 0x040fe200078010ff */
        /* <DEDUP_REMOVED lines=10> */
[----:B------:R-:W-:Y:S01]  /*1a90*/  UIMAD UR16, UR35, UR9, UR6 ;  /* 0x00000009231072a4 */ /* 0x000fe2000f8e0206 */
[----:B------:R-:W-:Y:S01]  /*1aa0*/  IADD3 R6, P1, R6, UR31, RZ ;  /* 0x0000001f06067c10 */ /* 0x000fe2000ff3e0ff */
[----:B------:R-:W-:Y:S01]  /*1ab0*/  UMOV UR15, 0x4 ;  /* 0x00000004000f7882 */ /* 0x000fe20000000000 */
[----:B------:R-:W-:Y:S01]  /*1ac0*/  IMAD.WIDE.U32 R2, R5, c[0x0][0x378], R2 ;  /* 0x0000de0005027a25 */ /* 0x000fe200078e0002 */
[----:B------:R-:W-:Y:S01]  /*1ad0*/  ULDC.64 UR12, c[0x0][0x3c8] ;  /* 0x0000f200000c7ab9 */ /* 0x000fe20000000a00 */
[----:B------:R-:W-:Y:S01]  /*1ae0*/  IADD3.X R7, R7, UR29, R15, P1, !PT ;  /* 0x0000001d07077c10 */ /* 0x000fe20008ffe40f */
[----:B------:R-:W-:Y:S01]  /*1af0*/  ULDC.64 UR10, c[0x0][0x200] ;  /* 0x00008000000a7ab9 */ /* 0x000fe20000000a00 */
[----:B------:R-:W-:Y:S01]  /*1b00*/  IMAD.MOV.U32 R4, RZ, RZ, R2 ;  /* 0x000000ffff047224 */ /* 0x000fe200078e0002 */
[----:B------:R-:W-:Y:S01]  /*1b10*/  UIMAD.WIDE UR8, UR8, UR15, UR12 ;  /* 0x0000000f080872a5 */ /* 0x000fe2000f8e020c */
[----:B------:R-:W-:Y:S01]  /*1b20*/  IADD3 R5, R3, UR16, RZ ;  /* 0x0000001003057c10 */ /* 0x000fe2000fffe0ff */
[----:B------:R-:W-:-:S02]  /*1b30*/  ULEA.HI.SX32 UR6, UR34, 0xffffffff, 0x1a ;  /* 0xffffffff22067891 */ /* 0x000fc4000f8fd23f */
        /* <DEDUP_REMOVED lines=8> */
[----:B------:R-:W-:Y:S01]  /*1bc0*/  ULEA.HI UR6, UR8, UR8, URZ, 0x1 ;  /* 0x0000000808067291 */ /* 0x000fe2000f8f083f */
[----:B------:R-:W-:Y:S01]  /*1bd0*/  IMAD.U32 R10, RZ, RZ, UR35 ;  /* 0x00000023ff0a7e24 */ /* 0x000fe2000f8e00ff */
[----:B------:R1:W-:Y:S01]  /*1be0*/  STL [R1], R26 ;  /* 0x0000001a01007387 */ /* 0x0003e20000100800 */
[----:B------:R-:W-:Y:S01]  /*1bf0*/  ULDC.64 UR10, c[0x0][0x1a8] ;  /* 0x00006a00000a7ab9 */ /* 0x000fe20000000a00 */
[----:B------:R-:W-:Y:S01]  /*1c00*/  IMAD R0, R23, c[0x0][0x370], RZ ;  /* 0x0000dc0017007a24 */ /* 0x000fe200078e02ff */
[----:B------:R-:W-:Y:S01]  /*1c10*/  ULOP3.LUT UR6, UR6, 0xfffffffe, URZ, 0xc0, !UPT ;  /* 0xfffffffe06067892 */ /* 0x000fe2000f8ec03f */
[----:B------:R1:W-:Y:S01]  /*1c20*/  STL [R1+0x4], R25 ;  /* 0x0000041901007387 */ /* 0x0003e20000100800 */
[----:B------:R-:W-:Y:S01]  /*1c30*/  UMOV UR12, UR9 ;  /* 0x00000009000c7c82 */ /* 0x000fe20008000000 */
[----:B------:R-:W-:Y:S01]  /*1c40*/  IMAD.WIDE.U32 R4, R12, c[0x0][0x370], R4 ;  /* 0x0000dc000c047a25 */ /* 0x000fe200078e0004 */
[----:B------:R-:W-:Y:S01]  /*1c50*/  UIADD3 UR6, UR8, -UR6, URZ ;  /* 0x8000000608067290 */ /* 0x000fe2000fffe03f */
[----:B------:R-:W-:Y:S01]  /*1c60*/  @P0 BAR.SYNC.DEFER_BLOCKING 0x0 ;  /* 0x0000000000000b1d */ /* 0x000fe20000010000 */
[----:B------:R-:W-:Y:S01]  /*1c70*/  UIMAD UR9, UR57, UR10, URZ ;  /* 0x0000000a390972a4 */ /* 0x000fe2000f8e023f */
[----:B------:R-:W-:Y:S01]  /*1c80*/  IMAD.WIDE.U32 R10, R10, c[0x0][0x1a8], R6 ;  /* 0x00006a000a0a7a25 */ /* 0x000fe200078e0006 */
[----:B------:R-:W-:Y:S01]  /*1c90*/  UISETP.NE.AND UP0, UPT, UR6, 0x1, UPT ;  /* 0x000000010600788c */ /* 0x000fe2000bf05270 */
[----:B------:R-:W-:Y:S01]  /*1ca0*/  LEA R242, P0, R4, c[0x0][0x330], 0x1 ;  /* 0x0000cc0004f27a11 */ /* 0x000fe200078008ff */
[----:B------:R-:W-:Y:S01]  /*1cb0*/  UIMAD UR6, UR8, -0x40, UR30 ;  /* 0xffffffc0080678a4 */ /* 0x000fe2000f8e021e */
[----:B------:R-:W-:Y:S01]  /*1cc0*/  IMAD R0, R12, c[0x0][0x374], R0 ;  /* 0x0000dd000c007a24 */ /* 0x000fe200078e0200 */
[----:B------:R-:W-:Y:S01]  /*1cd0*/  UIMAD UR9, UR35, UR11, UR9 ;  /* 0x0000000b230972a4 */ /* 0x000fe2000f8e0209 */
[----:B------:R-:W-:Y:S01]  /*1ce0*/  LEA R243, P1, R10, c[0x0][0x160], 0x1 ;  /* 0x000058000af37a11 */ /* 0x000fe200078208ff */
[----:B------:R-:W-:Y:S01]  /*1cf0*/  UMOV UR10, UR15 ;  /* 0x0000000f000a7c82 */ /* 0x000fe20008000000 */
[----:B------:R-:W-:Y:S01]  /*1d00*/  IMAD.IADD R8, R5, 0x1, R0 ;  /* 0x0000000105087824 */ /* 0x000fe200078e0200 */
[----:B------:R-:W-:Y:S01]  /*1d10*/  ISETP.GE.AND P6, PT, R12, UR6, PT ;  /* 0x000000060c007c0c */ /* 0x000fe2000bfc6270 */
[----:B------:R-:W-:Y:S01]  /*1d20*/  UMOV UR11, UR14 ;  /* 0x0000000e000b7c82 */ /* 0x000fe20008000000 */
[----:B------:R-:W-:Y:S01]  /*1d30*/  IADD3 R16, R11, UR9, RZ ;  /* 0x000000090b107c10 */ /* 0x000fe2000fffe0ff */
[----:B------:R-:W-:Y:S01]  /*1d40*/  BSSY B0, `(.L_x_774) ;  /* 0x0000032000007945 */ /* 0x000fe20003800000 */
[----:B------:R-:W-:-:S02]  /*1d50*/  IADD3 R252, R240, 0x80, RZ ;  /* 0x00000080f0fc7810 */ /* 0x000fc40007ffe0ff */
[----:B------:R-:W-:Y:S02]  /*1d60*/  LEA.HI.X R245, R4, c[0x0][0x334], R8, 0x1, P0 ;  /* 0x0000cd0004f57a11 */ /* 0x000fe400000f0c08 */
[----:B------:R-:W-:Y:S01]  /*1d70*/  LEA.HI.X R244, R10, c[0x0][0x164], R16, 0x1, P1 ;  /* 0x000059000af47a11 */ /* 0x000fe200008f0c10 */
[----:B--2---:R-:W-:-:S05]  /*1d80*/  IMAD.SHL.U32 R237, R27, 0x2, RZ ;  /* 0x000000021bed7824 */ /* 0x004fca00078e00ff */
        /* <DEDUP_REMOVED lines=45> */
.L_x_775:
[----:B------:R-:W-:Y:S05]  /*2060*/  BSYNC B0 ;  /* 0x0000000000007941 */ /* 0x000fea0003800000 */
.L_x_774:
        /* <DEDUP_REMOVED lines=48> */
.L_x_777:
[----:B------:R-:W-:Y:S05]  /*2370*/  BSYNC B0 ;  /* 0x0000000000007941 */ /* 0x000fea0003800000 */
.L_x_776:
        /* <DEDUP_REMOVED lines=23> */
.L_x_779:
        /* <DEDUP_REMOVED lines=50> */
.L_x_780:
[----:B------:R-:W-:Y:S05]  /*2810*/  BSYNC B0 ;  /* 0x0000000000007941 */ /* 0x000fea0003800000 */
.L_x_778:
        /* <DEDUP_REMOVED lines=21> */
.L_x_782:
        /* <DEDUP_REMOVED lines=49> */
.L_x_783:
[----:B------:R-:W-:Y:S05]  /*2c80*/  BSYNC B0 ;  /* 0x0000000000007941 */ /* 0x000fea0003800000 */
.L_x_781:
[----:B--23--:R-:W-:Y:S01]  /*2c90*/  SHF.R.S32.HI R2, RZ, 0x1f, R19 ;  /* 0x0000001fff027819 */ /* 0x00cfe20000011413 */
[----:B------:R-:W-:Y:S01]  /*2ca0*/  ULDC.64 UR14, c[0x0][0x198] ;  /* 0x00006600000e7ab9 */ /* 0x000fe20000000a00 */
[----:B------:R-:W-:Y:S01]  /*2cb0*/  SHF.R.S32.HI R0, RZ, 0x1f, R17 ;  /* 0x0000001fff007819 */ /* 0x000fe20000011411 */
[----:B------:R-:W-:Y:S01]  /*2cc0*/  IMAD.MOV.U32 R250, RZ, RZ, 0x7f800000 ;  /* 0x7f800000fffa7424 */ /* 0x000fe200078e00ff */
[----:B------:R-:W-:Y:S01]  /*2cd0*/  LEA.HI R2, R2, R21, RZ, 0x2 ;  /* 0x0000001502027211 */ /* 0x000fe200078f10ff */
[----:B------:R-:W-:Y:S01]  /*2ce0*/  IMAD.MOV.U32 R251, RZ, RZ, 0x7f800000 ;  /* 0x7f800000fffb7424 */ /* 0x000fe200078e00ff */
[----:B------:R-:W-:Y:S02]  /*2cf0*/  LEA.HI R0, R0, R17, RZ, 0x2 ;  /* 0x0000001100007211 */ /* 0x000fe400078f10ff */
[----:B------:R-:W-:Y:S02]  /*2d00*/  LOP3.LUT R2, R2, 0xfffffffc, RZ, 0xc0, !PT ;  /* 0xfffffffc02027812 */ /* 0x000fe400078ec0ff */
[----:B------:R-:W-:-:S03]  /*2d10*/  SHF.R.S32.HI R0, RZ, 0x2, R0 ;  /* 0x00000002ff007819 */ /* 0x000fc60000011400 */
[----:B------:R-:W-:-:S04]  /*2d20*/  IMAD.IADD R2, R21, 0x1, -R2 ;  /* 0x0000000115027824 */ /* 0x000fc800078e0a02 */
[----:B------:R-:W-:-:S04]  /*2d30*/  IMAD R16, R2, 0x10, R0 ;  /* 0x0000001002107824 */ /* 0x000fc800078e0200 */
[C---:B------:R-:W-:Y:S01]  /*2d40*/  IMAD.SHL.U32 R3, R16.reuse, 0x4, RZ ;  /* 0x0000000410037824 */ /* 0x040fe200078e00ff */
[C---:B------:R-:W-:Y:S02]  /*2d50*/  IADD3 R2, R16.reuse, 0x8, RZ ;  /* 0x0000000810027810 */ /* 0x040fe40007ffe0ff */
[----:B------:R-:W-:Y:S02]  /*2d60*/  ISETP.GE.AND P3, PT, R16, UR6, PT ;  /* 0x0000000610007c0c */ /* 0x000fe4000bf66270 */
[----:B------:R-:W-:Y:S01]  /*2d70*/  ISETP.GE.AND P2, PT, R2, UR6, PT ;  /* 0x0000000602007c0c */ /* 0x000fe2000bf46270 */
[----:B------:R-:W-:Y:S01]  /*2d80*/  USHF.R.S32.HI UR6, URZ, 0x1f, UR26 ;  /* 0x0000001f3f067899 */ /* 0x000fe2000801141a */
[----:B------:R-:W-:Y:S01]  /*2d90*/  SHF.R.S32.HI R0, RZ, 0x1f, R16 ;  /* 0x0000001fff007819 */ /* 0x000fe20000011410 */
[----:B------:R2:W-:Y:S01]  /*2da0*/  STL [R1+0x44], R3 ;  /* 0x0000440301007387 */ /* 0x0005e20000100800 */
[----:B------:R-:W-:Y:S01]  /*2db0*/  IADD3 R2, P1, R3, UR11, RZ ;  /* 0x0000000b03027c10 */ /* 0x000fe2000ff3e0ff */
[----:B------:R-:W-:Y:S01]  /*2dc0*/  UIMAD UR9, UR6, UR14, URZ ;  /* 0x0000000e060972a4 */ /* 0x000fe2000f8e023f */
[----:B------:R-:W-:-:S03]  /*2dd0*/  SHF.L.U64.HI R4, R16, 0x2, R0 ;  /* 0x0000000210047819 */ /* 0x000fc60000010200 */
[----:B------:R-:W-:Y:S02]  /*2de0*/  UIMAD UR14, UR26, UR15, UR9 ;  /* 0x0000000f1a0e72a4 */ /* 0x000fe4000f8e0209 */
[----:B------:R-:W-:Y:S01]  /*2df0*/  UIADD3 UR9, -UR26, UR7, URZ ;  /* 0x000000071a097290 */ /* 0x000fe2000fffe13f */
[----:B------:R-:W-:Y:S01]  /*2e00*/  IMAD.U32 R17, RZ, RZ, UR26 ;  /* 0x0000001aff117e24 */ /* 0x000fe2000f8e00ff */
[----:B------:R3:W-:Y:S04]  /*2e10*/  STL [R1+0x40], R4 ;  /* 0x0000400401007387 */ /* 0x0007e80000100800 */
[----:B------:R-:W-:Y:S01]  /*2e20*/  ISETP.GE.AND P6, PT, R12, UR9, PT ;  /* 0x000000090c007c0c */ /* 0x000fe2000bfc6270 */
[----:B------:R-:W-:Y:S01]  /*2e30*/  IMAD.U32 R0, RZ, RZ, UR14 ;  /* 0x0000000eff007e24 */ /* 0x000fe2000f8e00ff */
[----:B--2---:R-:W-:-:S11]  /*2e40*/  IADD3.X R3, R4, UR10, RZ, P1, !PT ;  /* 0x0000000a04037c10 */ /* 0x004fd60008ffe4ff */
[----:B------:R3:W-:Y:S04]  /*2e50*/  @P6 STS.128 [R237+0x18000], RZ ;  /* 0x018000ffed006388 */ /* 0x0007e80000000c00 */
[----:B------:R3:W-:Y:S04]  /*2e60*/  @P6 STS.128 [R237+0x1a000], RZ ;  /* 0x01a000ffed006388 */ /* 0x0007e80000000c00 */
[----:B------:R3:W-:Y:S04]  /*2e70*/  @P6 STS.128 [R237+0x1c000], RZ ;  /* 0x01c000ffed006388 */ /* 0x0007e80000000c00 */
[----:B------:R3:W-:Y:S04]  /*2e80*/  @P6 STS.128 [R237+0x1e000], RZ ;  /* 0x01e000ffed006388 */ /* 0x0007e80000000c00 */
[----:B------:R2:W5:Y:S04]  /*2e90*/  @!P3 LDG.E R250, [R2.64] ;  /* 0x0000000402fab981 */ /* 0x000568000c1e1900 */
[----:B------:R2:W5:Y:S01]  /*2ea0*/  @!P2 LDG.E R251, [R2.64+0x20] ;  /* 0x0000200402fba981 */ /* 0x000562000c1e1900 */
        /* <DEDUP_REMOVED lines=54> */
.L_x_785:
[----:B---3--:R-:W-:Y:S05]  /*3210*/  BSYNC B0 ;  /* 0x0000000000007941 */ /* 0x008fea0003800000 */
.L_x_784:
        /* <DEDUP_REMOVED lines=55> */
.L_x_787:
[----:B------:R-:W-:Y:S05]  /*3590*/  BSYNC B0 ;  /* 0x0000000000007941 */ /* 0x000fea0003800000 */
.L_x_786:
        /* <DEDUP_REMOVED lines=62> */
.L_x_789:
[----:B------:R-:W-:Y:S05]  /*3980*/  BSYNC B0 ;  /* 0x0000000000007941 */ /* 0x000fea0003800000 */
.L_x_788:
        /* <DEDUP_REMOVED lines=23> */
[----:B------:R-:W-:Y:S02]  /*3b00*/  IMAD.MOV.U32 R6, RZ, RZ, 0x2 ;  /* 0x00000002ff067424 */ /* 0x000fe400078e00ff */
        /* <DEDUP_REMOVED lines=30> */
.L_x_791:
[----:B------:R-:W-:Y:S05]  /*3cf0*/  BSYNC B0 ;  /* 0x0000000000007941 */ /* 0x000fea0003800000 */
.L_x_790:
[----:B------:R-:W-:Y:S01]  /*3d00*/  ULDC.64 UR16, c[0x0][0x318] ;  /* 0x0000c60000107ab9 */ /* 0x000fe20000000a00 */
[----:B--2---:R-:W2:Y:S01]  /*3d10*/  LDL R5, [R1+0x54] ;  /* 0x0000540001057983 */ /* 0x004ea20000100800 */
[----:B------:R-:W-:-:S02]  /*3d20*/  UISETP.NE.U32.AND UP3, UPT, URZ, UR16, UPT ;  /* 0x000000103f00728c */ /* 0x000fc4000bf65070 */
[----:B------:R-:W-:Y:S01]  /*3d30*/  ULDC.64 UR18, c[0x0][0x320] ;  /* 0x0000c80000127ab9 */ /* 0x000fe20000000a00 */
[----:B------:R-:W-:Y:S01]  /*3d40*/  MOV R0, UR20 ;  /* 0x0000001400007c02 */ /* 0x000fe20008000f00 */
[----:B------:R-:W-:Y:S01]  /*3d50*/  UISETP.NE.AND.EX UP3, UPT, URZ, UR17, UPT, UP3 ;  /* 0x000000113f00728c */ /* 0x000fe2000bf65330 */
[----:B------:R-:W0:Y:S05]  /*3d60*/  LDGDEPBAR ;  /* 0x00000000000079af */ /* 0x000e2a0000000000 */
        /* <DEDUP_REMOVED lines=9> */
[----:B-1----:R-:W-:-:S05]  /*3e00*/  IMAD.U32 R2, RZ, RZ, UR16 ;  /* 0x00000010ff027e24 */ /* 0x002fca000f8e00ff */
[----:B------:R-:W-:-:S06]  /*3e10*/  IMAD.U32 R3, RZ, RZ, UR17 ;  /* 0x00000011ff037e24 */ /* 0x000fcc000f8e00ff */
[----:B---3--:R2:W3:Y:S01]  /*3e20*/  @P1 LDG.E R3, [R2.64] ;  /* 0x0000000402031981 */ /* 0x0084e2000c1e1900 */
[----:B------:R-:W3:Y:S01]  /*3e30*/  @P1 MUFU.RCP R4, c[0x0][0x238] ;  /* 0x00008e0000041b08 */ /* 0x000ee20000001000 */
[----:B------:R-:W-:Y:S01]  /*3e40*/  IMAD.MOV.U32 R238, RZ, RZ, R236 ;  /* 0x000000ffffee7224 */ /* 0x000fe200078e00ec */
        /* <DEDUP_REMOVED lines=64> */
[----:B------:R-:W-:Y:S01]  /*4250*/  MOV R233, 0x20 ;  /* 0x0000002000e97802 */ /* 0x000fe20000000f00 */
[----:B------:R-:W-:Y:S01]  /*4260*/  IMAD.MOV.U32 R232, RZ, RZ, 0x40 ;  /* 0x00000040ffe87424 */ /* 0x000fe200078e00ff */
[----:B------:R-:W-:Y:S01]  /*4270*/  UMOV UR6, URZ ;  /* 0x0000003f00067c82 */ /* 0x000fe20008000000 */
[----:B------:R-:W-:-:S02]  /*4280*/  IMAD.SHL.U32 R228, R231, 0x2, RZ ;  /* 0x00000002e7e47824 */ /* 0x000fc400078e00ff */
[----:B--2---:R-:W-:-:S05]  /*4290*/  IMAD R2, R0, 0x40, R5 ;  /* 0x0000004000027824 */ /* 0x004fca00078e0205 */
[----:B------:R-:W-:Y:S02]  /*42a0*/  IADD3 R16, R16, -UR30, -R2 ;  /* 0x8000001e10107c10 */ /* 0x000fe4000fffe802 */
[----:B------:R-:W-:-:S04]  /*42b0*/  IADD3 R2, R231, 0x4000, RZ ;  /* 0x00004000e7027810 */ /* 0x000fc80007ffe0ff */
[----:B------:R-:W-:-:S05]  /*42c0*/  SEL R2, R2, R231, !P0 ;  /* 0x000000e702027207 */ /* 0x000fca0004000000 */
[----:B------:R-:W-:Y:S01]  /*42d0*/  IMAD.SHL.U32 R225, R2, 0x2, RZ ;  /* 0x0000000202e17824 */ /* 0x000fe200078e00ff */
[----:B------:R-:W-:-:S05]  /*42e0*/  IADD3 R2, R16, UR7, RZ ;  /* 0x0000000710027c10 */ /* 0x000fca000fffe0ff */
[----:B------:R1:W-:Y:S01]  /*42f0*/  STL [R1+0x50], R2 ;  /* 0x0000500201007387 */ /* 0x0003e20000100800 */
[----:B---3--:R-:W-:-:S04]  /*4300*/  @P1 FMUL.FTZ R0, R3, R4 ;  /* 0x0000000403001220 */ /* 0x008fc80000410000 */
[----:B------:R2:W3:Y:S02]  /*4310*/  @P1 R2UR UR9, R0 ;  /* 0x00000000000913c2 */ /* 0x0004e400000e0000 */
[----:B--2---:R-:W-:Y:S01]  /*4320*/  IADD3 R0, R230, 0x4000, RZ ;  /* 0x00004000e6007810 */ /* 0x004fe20007ffe0ff */
[----:B---3--:R-:W-:-:S03]  /*4330*/  @UP3 UMOV UR6, UR9 ;  /* 0x0000000900063c82 */ /* 0x008fc60008000000 */
[----:B------:R-:W-:-:S04]  /*4340*/  SEL R0, R0, R230, !P0 ;  /* 0x000000e600007207 */ /* 0x000fc80004000000 */
[----:B------:R-:W-:Y:S01]  /*4350*/  SHF.L.U32 R220, R0, 0x1, RZ ;  /* 0x0000000100dc7819 */ /* 0x000fe200000006ff */
[----:B------:R-:W-:-:S04]  /*4360*/  IMAD.MOV.U32 R0, RZ, RZ, c[0x0][0x22c] ;  /* 0x00008b00ff007624 */ /* 0x000fc800078e00ff */
[----:B------:R-:W-:-:S04]  /*4370*/  IMAD R0, R0, c[0x0][0x1c0], RZ ;  /* 0x0000700000007a24 */ /* 0x000fc800078e02ff */
[C---:B------:R-:W-:Y:S01]  /*4380*/  IMAD.SHL.U32 R8, R0.reuse, 0x10, RZ ;  /* 0x0000001000087824 */ /* 0x040fe200078e00ff */
[----:B------:R-:W-:-:S04]  /*4390*/  SHF.L.U32 R239, R0, 0x3, RZ ;  /* 0x0000000300ef7819 */ /* 0x000fc800000006ff */
[C---:B------:R-:W-:Y:S02]  /*43a0*/  IADD3 R7, R8.reuse, 0x20, RZ ;  /* 0x0000002008077810 */ /* 0x040fe40007ffe0ff */
[C---:B------:R-:W-:Y:S02]  /*43b0*/  IADD3 R6, R8.reuse, 0x40, RZ ;  /* 0x0000004008067810 */ /* 0x040fe40007ffe0ff */
[C---:B------:R-:W-:Y:S01]  /*43c0*/  IADD3 R5, R8.reuse, 0x60, RZ ;  /* 0x0000006008057810 */ /* 0x040fe20007ffe0ff */
[C---:B------:R-:W-:Y:S01]  /*43d0*/  IMAD.IADD R7, R239.reuse, 0x1, R7 ;  /* 0x00000001ef077824 */ /* 0x040fe200078e0207 */
[C---:B------:R-:W-:Y:S02]  /*43e0*/  IADD3 R4, R8.reuse, 0x80, RZ ;  /* 0x0000008008047810 */ /* 0x040fe40007ffe0ff */
[C---:B------:R-:W-:Y:S01]  /*43f0*/  IADD3 R3, R8.reuse, 0xa0, RZ ;  /* 0x000000a008037810 */ /* 0x040fe20007ffe0ff */
[C---:B------:R-:W-:Y:S01]  /*4400*/  IMAD.IADD R5, R239.reuse, 0x1, R5 ;  /* 0x00000001ef057824 */ /* 0x040fe200078e0205 */
[C---:B------:R-:W-:Y:S01]  /*4410*/  IADD3 R6, R239.reuse, R6, RZ ;  /* 0x00000006ef067210 */ /* 0x040fe20007ffe0ff */
[C---:B------:R-:W-:Y:S01]  /*4420*/  IMAD.IADD R4, R239.reuse, 0x1, R4 ;  /* 0x00000001ef047824 */ /* 0x040fe200078e0204 */
[C---:B-1----:R-:W-:Y:S01]  /*4430*/  IADD3 R2, R8.reuse, 0xc0, RZ ;  /* 0x000000c008027810 */ /* 0x042fe20007ffe0ff */
        /* <DEDUP_REMOVED lines=18> */
[----:B------:R-:W-:-:S02]  /*4560*/  IMAD.IADD R7, R239, 0x1, R7 ;  /* 0x00000001ef077824 */ /* 0x000fc400078e0207 */
[C---:B------:R-:W-:Y:S01]  /*4570*/  IMAD.IADD R2, R239.reuse, 0x1, R2 ;  /* 0x00000001ef027824 */ /* 0x040fe200078e0202 */
[C---:B------:R-:W-:Y:S01]  /*4580*/  IADD3 R4, R239.reuse, R4, RZ ;  /* 0x00000004ef047210 */ /* 0x040fe20007ffe0ff */
[C---:B------:R-:W-:Y:S01]  /*4590*/  IMAD.IADD R5, R239.reuse, 0x1, R5 ;  /* 0x00000001ef057824 */ /* 0x040fe200078e0205 */
[----:B------:R1:W-:Y:S01]  /*45a0*/  STL [R1+0x20], R7 ;  /* 0x0000200701007387 */ /* 0x0003e20000100800 */
[C---:B------:R-:W-:Y:S01]  /*45b0*/  IMAD.IADD R3, R239.reuse, 0x1, R3 ;  /* 0x00000001ef037824 */ /* 0x040fe200078e0203 */
[C---:B------:R-:W-:Y:S01]  /*45c0*/  IADD3 R2, R239.reuse, R2, RZ ;  /* 0x00000002ef027210 */ /* 0x040fe20007ffe0ff */
[C---:B------:R-:W-:Y:S01]  /*45d0*/  IMAD.IADD R0, R239.reuse, 0x1, R0 ;  /* 0x00000001ef007824 */ /* 0x040fe200078e0200 */
[----:B------:R2:W-:Y:S04]  /*45e0*/  STL [R1+0x1c], R6 ;  /* 0x00001c0601007387 */ /* 0x0005e80000100800 */
[----:B------:R3:W-:Y:S04]  /*45f0*/  STL [R1+0x18], R5 ;  /* 0x0000180501007387 */ /* 0x0007e80000100800 */
[----:B------:R4:W-:Y:S04]  /*4600*/  STL [R1+0x14], R4 ;  /* 0x0000140401007387 */ /* 0x0009e80000100800 */
[----:B------:R4:W-:Y:S01]  /*4610*/  STL [R1+0x10], R3 ;  /* 0x0000100301007387 */ /* 0x0009e20000100800 */
[C---:B-1----:R-:W-:Y:S01]  /*4620*/  IADD3 R7, R239.reuse, R7, RZ ;  /* 0x00000007ef077210 */ /* 0x042fe20007ffe0ff */
[----:B--2---:R-:W-:-:S04]  /*4630*/  IMAD.IADD R6, R239, 0x1, R6 ;  /* 0x00000001ef067824 */ /* 0x004fc800078e0206 */
[----:B------:R-:W-:Y:S01]  /*4640*/  STL [R1+0x3c], R7 ;  /* 0x00003c0701007387 */ /* 0x000fe20000100800 */
[----:B---3--:R-:W-:-:S03]  /*4650*/  IADD3 R5, R239, R5, RZ ;  /* 0x00000005ef057210 */ /* 0x008fc60007ffe0ff */
[----:B------:R1:W-:Y:S01]  /*4660*/  STL [R1+0xc], R2 ;  /* 0x00000c0201007387 */ /* 0x0003e20000100800 */
[----:B----4-:R-:W-:-:S03]  /*4670*/  IMAD.IADD R4, R239, 0x1, R4 ;  /* 0x00000001ef047824 */ /* 0x010fc600078e0204 */
[----:B------:R-:W-:Y:S01]  /*4680*/  STL [R1+0x38], R6 ;  /* 0x0000380601007387 */ /* 0x000fe20000100800 */
[----:B------:R-:W-:-:S03]  /*4690*/  IADD3 R3, R239, R3, RZ ;  /* 0x00000003ef037210 */ /* 0x000fc60007ffe0ff */
[----:B------:R2:W-:Y:S04]  /*46a0*/  STL [R1+0x8], R0 ;  /* 0x0000080001007387 */ /* 0x0005e80000100800 */
[----:B------:R3:W-:Y:S04]  /*46b0*/  STL [R1+0x34], R5 ;  /* 0x0000340501007387 */ /* 0x0007e80000100800 */
[----:B------:R3:W-:Y:S04]  /*46c0*/  STL [R1+0x30], R4 ;  /* 0x0000300401007387 */ /* 0x0007e80000100800 */
[----:B------:R3:W-:Y:S01]  /*46d0*/  STL [R1+0x2c], R3 ;  /* 0x00002c0301007387 */ /* 0x0007e20000100800 */
[C---:B-1----:R-:W-:Y:S01]  /*46e0*/  IMAD.IADD R2, R239.reuse, 0x1, R2 ;  /* 0x00000001ef027824 */ /* 0x042fe200078e0202 */
[----:B--2---:R-:W-:-:S05]  /*46f0*/  IADD3 R0, R239, R0, RZ ;  /* 0x00000000ef007210 */ /* 0x004fca0007ffe0ff */
[----:B------:R3:W-:Y:S04]  /*4700*/  STL [R1+0x24], R0 ;  /* 0x0000240001007387 */ /* 0x0007e80000100800 */
[----:B------:R3:W-:Y:S02]  /*4710*/  STL [R1+0x28], R2 ;  /* 0x0000280201007387 */ /* 0x0007e40000100800 */
.L_x_794:
[----:B---3--:R-:W2:Y:S01]  /*4720*/  LDL R0, [R1+0x58] ;  /* 0x0000580001007983 */ /* 0x008ea20000100800 */
[----:B------:R-:W-:Y:S01]  /*4730*/  USHF.L.U32 UR9, UR20, 0x6, URZ ;  /* 0x0000000614097899 */ /* 0x000fe2000800063f */
[----:B------:R-:W-:Y:S01]  /*4740*/  IMAD.MOV.U32 R115, RZ, RZ, c[0x0][0x22c] ;  /* 0x00008b00ff737624 */ /* 0x000fe200078e00ff */
[----:B------:R-:W-:Y:S02]  /*4750*/  UISETP.GE.AND UP4, UPT, UR8, 0x1, UPT ;  /* 0x000000010800788c */ /* 0x000fe4000bf86270 */
[----:B------:R-:W-:Y:S01]  /*4760*/  UIADD3 UR9, UR9, 0x40, URZ ;  /* 0x0000004009097890 */ /* 0x000fe2000fffe03f */
[----:B------:R-:W0:Y:S01]  /*4770*/  LDGDEPBAR ;  /* 0x00000000000079af */ /* 0x000e220000000000 */
[----:B------:R-:W-:Y:S02]  /*4780*/  IMAD R115, R115, c[0x0][0x1c0], RZ ;  /* 0x0000700073737a24 */ /* 0x000fe400078e02ff */
[----:B------:R-:W-:Y:S02]  /*4790*/  UISETP.GE.AND UP0, UPT, UR9, UR7, UPT ;  /* 0x000000070900728c */ /* 0x000fe4000bf06270 */
[----:B------:R-:W-:Y:S01]  /*47a0*/  IMAD.U32 R115, R115, -0x40, RZ ;  /* 0xffffffc073737824 */ /* 0x000fe200078e00ff */
[----:B------:R-:W3:Y:S06]  /*47b0*/  LDL R109, [R1+0x50] ;  /* 0x00005000016d7983 */ /* 0x000eec0000100800 */
[----:B------:R-:W4:Y:S06]  /*47c0*/  LDL R111, [R1+0x54] ;  /* 0x00005400016f7983 */ /* 0x000f2c0000100800 */
[----:B------:R-:W3:Y:S06]  /*47d0*/  LDL R113, [R1+0x44] ;  /* 0x0000440001717983 */ /* 0x000eec0000100800 */
[----:B------:R-:W3:Y:S01]  /*47e0*/  LDL R114, [R1+0x40] ;  /* 0x0000400001727983 */ /* 0x000ee20000100800 */
[----:B------:R-:W-:Y:S05]  /*47f0*/  DEPBAR.LE SB0, 0x0 ;  /* 0x000080000000791a */ /* 0x000fea0000000000 */
[----:B------:R-:W-:Y:S06]  /*4800*/  BAR.SYNC.DEFER_BLOCKING 0x0 ;  /* 0x0000000000007b1d */ /* 0x000fec0000010000 */
[----:B------:R-:W-:Y:S06]  /*4810*/  LDSM.16.M88.4 R16, [R225] ;  /* 0x00000000e110783b */ /* 0x000fec0000000200 */
[----:B------:R-:W1:Y:S06]  /*4820*/  LDSM.16.M88.4 R8, [R221+0x18000] ;  /* 0x01800000dd08783b */ /* 0x000e6c0000000200 */
[----:B------:R-:W1:Y:S06]  /*4830*/  LDSM.16.M88.4 R84, [R221+0x18800] ;  /* 0x01880000dd54783b */ /* 0x000e6c0000000200 */
[----:B------:R-:W-:Y:S06]  /*4840*/  LDSM.16.M88.4 R92, [R222+0x18000] ;  /* 0x01800000de5c783b */ /* 0x000fec0000000200 */
[----:B------:R-:W-:Y:S06]  /*4850*/  LDSM.16.M88.4 R96, [R222+0x18800] ;  /* 0x01880000de60783b */ /* 0x000fec0000000200 */
[----:B------:R-:W-:Y:S06]  /*4860*/  LDSM.16.M88.4 R100, [R224+0x18000] ;  /* 0x01800000e064783b */ /* 0x000fec0000000200 */
[----:B------:R-:W-:Y:S01]  /*4870*/  LDSM.16.M88.4 R104, [R224+0x18800] ;  /* 0x01880000e068783b */ /* 0x000fe20000000200 */
[C---:B-1----:R-:W-:Y:S08]  /*4880*/  HMMA.16816.F32 R4, R16.reuse, R8, RZ ;  /* 0x000000081004723c */ /* 0x042ff000000018ff */
[C---:B------:R-:W-:Y:S08]  /*4890*/  HMMA.16816.F32 R8, R16.reuse, R10, RZ ;  /* 0x0000000a1008723c */ /* 0x040ff000000018ff */
[C---:B------:R-:W-:Y:S08]  /*48a0*/  HMMA.16816.F32 R12, R16.reuse, R84, RZ ;  /* 0x00000054100c723c */ /* 0x040ff000000018ff */
[----:B------:R-:W-:Y:S01]  /*48b0*/  HMMA.16816.F32 R16, R16, R86, RZ ;  /* 0x000000561010723c */ /* 0x000fe200000018ff */
[----:B--2---:R-:W-:Y:S02]  /*48c0*/  R2P PR, R0, 0x6 ;  /* 0x0000000600007804 */ /* 0x004fe40000000000 */
[----:B------:R-:W-:Y:S02]  /*48d0*/  PLOP3.LUT P5, PT, PT, PT, UP0, 0x80, 0x0 ;  /* 0x000000000000781c */ /* 0x000fe40003faf008 */
[----:B------:R-:W-:Y:S02]  /*48e0*/  PLOP3.LUT P4, PT, PT, PT, UP0, 0x80, 0x0 ;  /* 0x000000000000781c */ /* 0x000fe40003f8f008 */
[----:B------:R-:W-:Y:S02]  /*48f0*/  SEL R108, R233, 0xffffffe0, !P1 ;  /* 0xffffffe0e96c7807 */ /* 0x000fe40004800000 */
[----:B------:R-:W-:Y:S02]  /*4900*/  SEL R217, R232, 0xffffffc0, !P2 ;  /* 0xffffffc0e8d97807 */ /* 0x000fe40005000000 */
[----:B------:R-:W-:Y:S01]  /*4910*/  PLOP3.LUT P6, PT, PT, PT, UP0, 0x80, 0x0 ;  /* 0x000000000000781c */ /* 0x000fe20003fcf008 */
[C---:B------:R-:W-:Y:S02]  /*4920*/  IMAD.IADD R3, R225.reuse, 0x1, R108 ;  /* 0x00000001e1037824 */ /* 0x040fe400078e026c */
[--C-:B------:R-:W-:Y:S02]  /*4930*/  IMAD.IADD R2, R225, 0x1, R217.reuse ;  /* 0x00000001e1027824 */ /* 0x100fe400078e02d9 */
[----:B------:R-:W-:Y:S01]  /*4940*/  IMAD.IADD R0, R3, 0x1, R217 ;  /* 0x0000000103007824 */ /* 0x000fe200078e02d9 */
[----:B------:R-:W1:Y:S06]  /*4950*/  LDSM.16.M88.4 R88, [R3] ;  /* 0x000000000358783b */ /* 0x000e6c0000000200 */
[----:B------:R-:W2:Y:S01]  /*4960*/  LDSM.16.M88.4 R84, [R2] ;  /* 0x000000000254783b */ /* 0x000ea20000000200 */
[C---:B-1----:R-:W-:Y:S08]  /*4970*/  HMMA.16816.F32 R4, R88.reuse, R92, R4 ;  /* 0x0000005c5804723c */ /* 0x042ff00000001804 */
[C---:B------:R-:W-:Y:S01]  /*4980*/  HMMA.16816.F32 R8, R88.reuse, R94, R8 ;  /* 0x0000005e5808723c */ /* 0x040fe20000001808 */
[----:B------:R-:W-:Y:S07]  /*4990*/  LDSM.16.M88.4 R92, [R223+0x18000] ;  /* 0x01800000df5c783b */ /* 0x000fee0000000200 */
[C---:B------:R-:W-:Y:S08]  /*49a0*/  HMMA.16816.F32 R12, R88.reuse, R96, R12 ;  /* 0x00000060580c723c */ /* 0x040ff0000000180c */
[----:B------:R-:W-:Y:S01]  /*49b0*/  HMMA.16816.F32 R16, R88, R98, R16 ;  /* 0x000000625810723c */ /* 0x000fe20000001810 */
[----:B------:R-:W1:Y:S06]  /*49c0*/  LDSM.16.M88.4 R88, [R0] ;  /* 0x000000000058783b */ /* 0x000e6c0000000200 */
[----:B------:R-:W3:Y:S01]  /*49d0*/  LDSM.16.M88.4 R96, [R223+0x18800] ;  /* 0x01880000df60783b */ /* 0x000ee20000000200 */
[C---:B--2---:R-:W-:Y:S08]  /*49e0*/  HMMA.16816.F32 R4, R84.reuse, R100, R4 ;  /* 0x000000645404723c */ /* 0x044ff00000001804 */
[C---:B------:R-:W-:Y:S01]  /*49f0*/  HMMA.16816.F32 R8, R84.reuse, R102, R8 ;  /* 0x000000665408723c */ /* 0x040fe20000001808 */
[----:B------:R-:W-:Y:S07]  /*4a00*/  LDSM.16.M88.4 R100, [R221+0x1a000] ;  /* 0x01a00000dd64783b */ /* 0x000fee0000000200 */
[C---:B------:R-:W-:Y:S08]  /*4a10*/  HMMA.16816.F32 R12, R84.reuse, R104, R12 ;  /* 0x00000068540c723c */ /* 0x040ff0000000180c */
[----:B------:R-:W-:Y:S01]  /*4a20*/  HMMA.16816.F32 R16, R84, R106, R16 ;  /* 0x0000006a5410723c */ /* 0x000fe20000001810 */
[----:B------:R-:W2:Y:S06]  /*4a30*/  LDSM.16.M88.4 R84, [R225+0x2000] ;  /* 0x00200000e154783b */ /* 0x000eac0000000200 */
[----:B------:R-:W4:Y:S01]  /*4a40*/  LDSM.16.M88.4 R104, [R221+0x1a800] ;  /* 0x01a80000dd68783b */ /* 0x000f220000000200 */
[C---:B-1----:R-:W-:Y:S08]  /*4a50*/  HMMA.16816.F32 R4, R88.reuse, R92, R4 ;  /* 0x0000005c5804723c */ /* 0x042ff00000001804 */
[C---:B------:R-:W-:Y:S01]  /*4a60*/  HMMA.16816.F32 R8, R88.reuse, R94, R8 ;  /* 0x0000005e5808723c */ /* 0x040fe20000001808 */
[----:B------:R-:W-:Y:S07]  /*4a70*/  LDSM.16.M88.4 R92, [R222+0x1a000] ;  /* 0x01a00000de5c783b */ /* 0x000fee0000000200 */
[C---:B---3--:R-:W-:Y:S08]  /*4a80*/  HMMA.16816.F32 R12, R88.reuse, R96, R12 ;  /* 0x00000060580c723c */ /* 0x048ff0000000180c */
[----:B------:R-:W-:Y:S01]  /*4a90*/  HMMA.16816.F32 R16, R88, R98, R16 ;  /* 0x000000625810723c */ /* 0x000fe20000001810 */
[----:B------:R-:W1:Y:S06]  /*4aa0*/  LDSM.16.M88.4 R88, [R3+0x2000] ;  /* 0x002000000358783b */ /* 0x000e6c0000000200 */
[----:B------:R-:W3:Y:S01]  /*4ab0*/  LDSM.16.M88.4 R96, [R222+0x1a800] ;  /* 0x01a80000de60783b */ /* 0x000ee20000000200 */
[C---:B--2---:R-:W-:Y:S08]  /*4ac0*/  HMMA.16816.F32 R4, R84.reuse, R100, R4 ;  /* 0x000000645404723c */ /* 0x044ff00000001804 */
[C---:B------:R-:W-:Y:S01]  /*4ad0*/  HMMA.16816.F32 R8, R84.reuse, R102, R8 ;  /* 0x000000665408723c */ /* 0x040fe20000001808 */
[----:B------:R-:W-:Y:S07]  /*4ae0*/  LDSM.16.M88.4 R100, [R224+0x1a000] ;  /* 0x01a00000e064783b */ /* 0x000fee0000000200 */
[C---:B----4-:R-:W-:Y:S08]  /*4af0*/  HMMA.16816.F32 R12, R84.reuse, R104, R12 ;  /* 0x00000068540c723c */ /* 0x050ff0000000180c */
        /* <DEDUP_REMOVED lines=44> */
[----:B------:R-:W-:Y:S01]  /*4dc0*/  LDSM.16.M88.4 R104, [R222+0x1e800] ;  /* 0x01e80000de68783b */ /* 0x000fe20000000200 */
[C---:B-1----:R-:W-:Y:S08]  /*4dd0*/  HMMA.16816.F32 R4, R88.reuse, R92, R4 ;  /* 0x0000005c5804723c */ /* 0x042ff00000001804 */
[C---:B------:R-:W-:Y:S01]  /*4de0*/  HMMA.16816.F32 R8, R88.reuse, R94, R8 ;  /* 0x0000005e5808723c */ /* 0x040fe20000001808 */
[----:B------:R-:W1:Y:S07]  /*4df0*/  LDSM.16.M88.4 R92, [R221+0x1e800] ;  /* 0x01e80000dd5c783b */ /* 0x000e6e0000000200 */
[C---:B---3--:R-:W-:Y:S08]  /*4e00*/  HMMA.16816.F32 R12, R88.reuse, R96, R12 ;  /* 0x00000060580c723c */ /* 0x048ff0000000180c */
[----:B------:R-:W-:Y:S01]  /*4e10*/  HMMA.16816.F32 R16, R88, R98, R16 ;  /* 0x000000625810723c */ /* 0x000fe20000001810 */
[----:B------:R3:W-:Y:S06]  /*4e20*/  LDSM.16.M88.4 R88, [R3+0x6000] ;  /* 0x006000000358783b */ /* 0x0007ec0000000200 */
[----:B------:R-:W4:Y:S01]  /*4e30*/  LDSM.16.M88.4 R96, [R222+0x1e000] ;  /* 0x01e00000de60783b */ /* 0x000f220000000200 */
[C---:B--2---:R-:W-:Y:S08]  /*4e40*/  HMMA.16816.F32 R4, R84.reuse, R100, R4 ;  /* 0x000000645404723c */ /* 0x044ff00000001804 */
[C---:B------:R-:W-:Y:S01]  /*4e50*/  HMMA.16816.F32 R8, R84.reuse, R102, R8 ;  /* 0x000000665408723c */ /* 0x040fe20000001808 */
[----:B------:R-:W-:Y:S03]  /*4e60*/  LDSM.16.M88.4 R100, [R223+0x1e000] ;  /* 0x01e00000df64783b */ /* 0x000fe60000000200 */
[----:B---3--:R-:W-:Y:S04]  /*4e70*/  IMAD.U32 R3, RZ, RZ, UR8 ;  /* 0x00000008ff037e24 */ /* 0x008fe8000f8e00ff */
[C---:B-1----:R-:W-:Y:S04]  /*4e80*/  HMMA.16816.F32 R12, R84.reuse, R92, R12 ;  /* 0x0000005c540c723c */ /* 0x042fe8000000180c */
[----:B------:R-:W-:Y:S04]  /*4e90*/  IMAD R3, R3, 0x40, R109 ;  /* 0x0000004003037824 */ /* 0x000fe800078e026d */
[----:B------:R-:W-:Y:S01]  /*4ea0*/  HMMA.16816.F32 R16, R84, R94, R16 ;  /* 0x0000005e5410723c */ /* 0x000fe20000001810 */
[----:B------:R1:W-:Y:S03]  /*4eb0*/  LDSM.16.M88.4 R84, [R2+0x6000] ;  /* 0x006000000254783b */ /* 0x0003e60000000200 */
[----:B------:R-:W-:Y:S02]  /*4ec0*/  IABS R110, R3 ;  /* 0x00000003006e7213 */ /* 0x000fe40000000000 */
[----:B------:R-:W-:Y:S01]  /*4ed0*/  IADD3 R109, R3, 0x8, RZ ;  /* 0x00000008036d7810 */ /* 0x000fe20007ffe0ff */
[----:B------:R-:W2:Y:S03]  /*4ee0*/  LDSM.16.M88.4 R92, [R224+0x1e000] ;  /* 0x01e00000e05c783b */ /* 0x000ea60000000200 */
[----:B------:R-:W3:Y:S01]  /*4ef0*/  I2F R110, R110 ;  /* 0x0000006e006e7306 */ /* 0x000ee20000201400 */
[----:B------:R-:W-:Y:S01]  /*4f00*/  ISETP.GE.AND P1, PT, R109, RZ, PT ;  /* 0x000000ff6d00720c */ /* 0x000fe20003f26270 */
[C---:B----4-:R-:W-:Y:S08]  /*4f10*/  HMMA.16816.F32 R4, R88.reuse, R96, R4 ;  /* 0x000000605804723c */ /* 0x050ff00000001804 */
[C---:B------:R-:W-:Y:S01]  /*4f20*/  HMMA.16816.F32 R8, R88.reuse, R98, R8 ;  /* 0x000000625808723c */ /* 0x040fe20000001808 */
[----:B------:R-:W4:Y:S03]  /*4f30*/  LDSM.16.M88.4 R96, [R224+0x1e800] ;  /* 0x01e80000e060783b */ /* 0x000f260000000200 */
[C---:B-1----:R-:W-:Y:S02]  /*4f40*/  IADD3 R2, R3.reuse, -0x1, RZ ;  /* 0xffffffff03027810 */ /* 0x042fe40007ffe0ff */
[C---:B------:R-:W-:Y:S02]  /*4f50*/  @!P1 IADD3 R109, -R3.reuse, -0x8, RZ ;  /* 0xfffffff8036d9810 */ /* 0x040fe40007ffe1ff */
[C---:B------:R-:W-:Y:S03]  /*4f60*/  HMMA.16816.F32 R12, R88.reuse, R104, R12 ;  /* 0x00000068580c723c */ /* 0x040fe6000000180c */
[----:B------:R-:W-:Y:S01]  /*4f70*/  ISETP.GE.AND P0, PT, R2, RZ, PT ;  /* 0x000000ff0200720c */ /* 0x000fe20003f06270 */
[----:B------:R-:W-:Y:S03]  /*4f80*/  I2F R109, R109 ;  /* 0x0000006d006d7306 */ /* 0x000fe60000201400 */
[C---:B------:R-:W-:Y:S01]  /*4f90*/  IADD3 R104, R3.reuse, 0x7, RZ ;  /* 0x0000000703687810 */ /* 0x040fe20007ffe0ff */
[----:B------:R-:W-:Y:S01]  /*4fa0*/  HMMA.16816.F32 R16, R88, R106, R16 ;  /* 0x0000006a5810723c */ /* 0x000fe20000001810 */
[----:B------:R1:W3:Y:S07]  /*4fb0*/  LDSM.16.M88.4 R88, [R0+0x6000] ;  /* 0x006000000058783b */ /* 0x0002ee0000000200 */
[C---:B------:R-:W-:Y:S01]  /*4fc0*/  @!P0 IADD3 R2, -R3.reuse, 0x1, RZ ;  /* 0x0000000103028810 */ /* 0x040fe20007ffe1ff */
[C---:B--2---:R-:W-:Y:S03]  /*4fd0*/  HMMA.16816.F32 R4, R84.reuse, R92, R4 ;  /* 0x0000005c5404723c */ /* 0x044fe60000001804 */
[----:B------:R2:W2:Y:S02]  /*4fe0*/  I2F R105, R2 ;  /* 0x0000000200697306 */ /* 0x0004a40000201400 */
[----:B------:R-:W-:Y:S02]  /*4ff0*/  ISETP.GE.AND P0, PT, R104, RZ, PT ;  /* 0x000000ff6800720c */ /* 0x000fe40003f06270 */
[C---:B------:R-:W-:Y:S01]  /*5000*/  IADD3 R92, R3.reuse, -0x10, RZ ;  /* 0xfffffff0035c7810 */ /* 0x040fe20007ffe0ff */
[C---:B------:R-:W-:Y:S04]  /*5010*/  HMMA.16816.F32 R8, R84.reuse, R94, R8 ;  /* 0x0000005e5408723c */ /* 0x040fe80000001808 */
[C---:B-1----:R-:W-:Y:S04]  /*5020*/  IADD3 R0, R3.reuse, -0x9, RZ ;  /* 0xfffffff703007810 */ /* 0x042fe80007ffe0ff */
[C---:B----4-:R-:W-:Y:S04]  /*5030*/  HMMA.16816.F32 R12, R84.reuse, R96, R12 ;  /* 0x00000060540c723c */ /* 0x050fe8000000180c */
[C---:B------:R-:W-:Y:S02]  /*5040*/  @!P0 IADD3 R104, -R3.reuse, -0x7, RZ ;  /* 0xfffffff903688810 */ /* 0x040fe40007ffe1ff */
[----:B------:R-:W-:Y:S02]  /*5050*/  ISETP.GE.AND P0, PT, R0, RZ, PT ;  /* 0x000000ff0000720c */ /* 0x000fe40003f06270 */
[----:B------:R-:W-:Y:S02]  /*5060*/  HMMA.16816.F32 R16, R84, R98, R16 ;  /* 0x000000625410723c */ /* 0x000fe40000001810 */
[----:B------:R-:W1:Y:S02]  /*5070*/  I2F R104, R104 ;  /* 0x0000006800687306 */ /* 0x000e640000201400 */
[C---:B--2---:R-:W-:Y:S03]  /*5080*/  IADD3 R2, R3.reuse, -0x8, RZ ;  /* 0xfffffff803027810 */ /* 0x044fe60007ffe0ff */
[C---:B------:R-:W-:Y:S01]  /*5090*/  IADD3 R84, R3.reuse, -0x18, RZ ;  /* 0xffffffe803547810 */ /* 0x040fe20007ffe0ff */
[C---:B---3--:R-:W-:Y:S01]  /*50a0*/  HMMA.16816.F32 R4, R88.reuse, R100, R4 ;  /* 0x000000645804723c */ /* 0x048fe20000001804 */
[----:B------:R-:W-:Y:S04]  /*50b0*/  IMAD.U32 R85, RZ, RZ, UR20 ;  /* 0x00000014ff557e24 */ /* 0x000fe8000f8e00ff */
[----:B------:R-:W-:Y:S02]  /*50c0*/  ISETP.GE.AND P1, PT, R2, RZ, PT ;  /* 0x000000ff0200720c */ /* 0x000fe40003f26270 */
[C---:B------:R-:W-:Y:S01]  /*50d0*/  @!P0 IADD3 R0, -R3.reuse, 0x9, RZ ;  /* 0x0000000903008810 */ /* 0x040fe20007ffe1ff */
[C---:B------:R-:W-:Y:S03]  /*50e0*/  HMMA.16816.F32 R8, R88.reuse, R102, R8 ;  /* 0x000000665808723c */ /* 0x040fe60000001808 */
[----:B------:R2:W3:Y:S01]  /*50f0*/  I2F R94, R0 ;  /* 0x00000000005e7306 */ /* 0x0004e20000201400 */
[----:B------:R-:W-:Y:S08]  /*5100*/  ISETP.GE.AND P3, PT, R84, RZ, PT ;  /* 0x000000ff5400720c */ /* 0x000ff00003f66270 */
[C---:B------:R-:W-:Y:S02]  /*5110*/  @!P1 IADD3 R2, -R3.reuse, 0x8, RZ ;  /* 0x0000000803029810 */ /* 0x040fe40007ffe1ff */
[----:B------:R-:W-:Y:S02]  /*5120*/  ISETP.GE.AND P1, PT, R92, RZ, PT ;  /* 0x000000ff5c00720c */ /* 0x000fe40003f26270 */
[----:B------:R4:W4:Y:S01]  /*5130*/  I2F R95, R2 ;  /* 0x00000002005f7306 */ /* 0x0009220000201400 */
[----:B------:R-:W-:Y:S01]  /*5140*/  @!P3 IADD3 R84, -R3, 0x18, RZ ;  /* 0x000000180354b810 */ /* 0x000fe20007ffe1ff */
[----:B------:R-:W-:Y:S01]  /*5150*/  FFMA.FTZ R4, R110, -UR6, R4 ;  /* 0x800000066e047c23 */ /* 0x000fe20008010004 */
[----:B------:R-:W-:Y:S01]  /*5160*/  PLOP3.LUT P3, PT, PT, PT, UP0, 0x80, 0x0 ;  /* 0x000000000000781c */ /* 0x000fe20003f6f008 */
[----:B------:R-:W-:Y:S02]  /*5170*/  FFMA.FTZ R5, R105, -UR6, R5 ;  /* 0x8000000669057c23 */ /* 0x000fe40008010005 */
[----:B------:R-:W-:Y:S02]  /*5180*/  FFMA.FTZ R6, R109, -UR6, R6 ;  /* 0x800000066d067c23 */ /* 0x000fe40008010006 */
[----:B-1----:R-:W-:Y:S02]  /*5190*/  FFMA.FTZ R7, R104, -UR6, R7 ;  /* 0x8000000668077c23 */ /* 0x002fe40008010007 */
[----:B------:R-:W-:Y:S01]  /*51a0*/  I2F R97, R84 ;  /* 0x0000005400617306 */ /* 0x000fe20000201400 */
[C---:B------:R-:W-:Y:S01]  /*51b0*/  @!P1 IADD3 R92, -R3.reuse, 0x10, RZ ;  /* 0x00000010035c9810 */ /* 0x040fe20007ffe1ff */
[----:B------:R-:W-:Y:S01]  /*51c0*/  FFMA.FTZ R10, R110, -UR6, R10 ;  /* 0x800000066e0a7c23 */ /* 0x000fe2000801000a */
[----:B--2---:R-:W-:Y:S01]  /*51d0*/  IADD3 R0, R3, -0x19, RZ ;  /* 0xffffffe703007810 */ /* 0x004fe20007ffe0ff */
[----:B---3--:R-:W-:Y:S01]  /*51e0*/  FFMA.FTZ R9, R94, -UR6, R9 ;  /* 0x800000065e097c23 */ /* 0x008fe20008010009 */
[----:B------:R-:W-:Y:S01]  /*51f0*/  PLOP3.LUT P1, PT, PT, PT, UP0, 0x80, 0x0 ;  /* 0x000000000000781c */ /* 0x000fe20003f2f008 */
[----:B------:R-:W-:Y:S01]  /*5200*/  FFMA.FTZ R11, R105, -UR6, R11 ;  /* 0x80000006690b7c23 */ /* 0x000fe2000801000b */
[----:B------:R-:W-:Y:S01]  /*5210*/  ISETP.GE.AND P2, PT, R0, RZ, PT ;  /* 0x000000ff0000720c */ /* 0x000fe20003f46270 */
[----:B-----5:R1:W5:Y:S02]  /*5220*/  LDL R110, [R1+0x4] ;  /* 0x00000400016e7983 */ /* 0x0203640000100800 */
[----:B------:R-:W2:Y:S01]  /*5230*/  I2F R93, R92 ;  /* 0x0000005c005d7306 */ /* 0x000ea20000201400 */
[----:B----4-:R-:W-:Y:S01]  /*5240*/  IADD3 R2, R3, -0x11, RZ ;  /* 0xffffffef03027810 */ /* 0x010fe20007ffe0ff */
[----:B------:R-:W-:Y:S03]  /*5250*/  FFMA.FTZ R8, R95, -UR6, R8 ;  /* 0x800000065f087c23 */ /* 0x000fe60008010008 */
[----:B------:R-:W-:Y:S05]  /*5260*/  ISETP.GE.AND P0, PT, R2, RZ, PT ;  /* 0x000000ff0200720c */ /* 0x000fea0003f06270 */
[C---:B------:R-:W-:Y:S02]  /*5270*/  @!P2 IADD3 R0, -R3.reuse, 0x19, RZ ;  /* 0x000000190300a810 */ /* 0x040fe40007ffe1ff */
[C---:B------:R-:W-:Y:S02]  /*5280*/  FSETP.NEU.FTZ.AND P2, PT, R250.reuse, -INF , PT ;  /* 0xff800000fa00780b */ /* 0x040fe40003f5d000 */
[----:B------:R3:W-:Y:S04]  /*5290*/  I2F R96, R0 ;  /* 0x0000000000607306 */ /* 0x0007e80000201400 */
[----:B------:R-:W-:Y:S01]  /*52a0*/  @!P0 IADD3 R2, -R3, 0x11, RZ ;  /* 0x0000001103028810 */ /* 0x000fe20007ffe1ff */
[----:B------:R-:W-:Y:S01]  /*52b0*/  FMUL.FTZ R3, R250, 1.4426950216293334961 ;  /* 0x3fb8aa3bfa037820 */ /* 0x000fe20000410000 */
[----:B------:R-:W-:Y:S04]  /*52c0*/  PLOP3.LUT P0, PT, PT, PT, UP0, 0x80, 0x0 ;  /* 0x000000000000781c */ /* 0x000fe80003f0f008 */
[----:B------:R4:W1:Y:S01]  /*52d0*/  I2F R92, R2 ;  /* 0x00000002005c7306 */ /* 0x0008620000201400 */
[----:B------:R-:W-:Y:S02]  /*52e0*/  FSEL R3, R3, RZ, P2 ;  /* 0x000000ff03037208 */ /* 0x000fe40001000000 */
[----:B------:R-:W-:Y:S01]  /*52f0*/  PLOP3.LUT P2, PT, PT, PT, UP0, 0x80, 0x0 ;  /* 0x000000000000781c */ /* 0x000fe20003f4f008 */
[----:B---3--:R-:W-:Y:S02]  /*5300*/  FMUL.FTZ R0, R251, 1.4426950216293334961 ;  /* 0x3fb8aa3bfb007820 */ /* 0x008fe40000410000 */
[----:B----4-:R-:W-:Y:S05]  /*5310*/  IMAD R2, R85, 0x40, R111 ;  /* 0x0000004055027824 */ /* 0x010fea00078e026f */
[C---:B------:R-:W-:Y:S02]  /*5320*/  @P5 ISETP.GE.AND P5, PT, R2.reuse, UR7, PT ;  /* 0x0000000702005c0c */ /* 0x040fe4000bfa6270 */
[----:B------:R-:W-:Y:S02]  /*5330*/  @P1 IADD3 R84, R2, 0x1, RZ ;  /* 0x0000000102541810 */ /* 0x000fe40007ffe0ff */
[----:B------:R-:W-:Y:S02]  /*5340*/  PLOP3.LUT P1, PT, PT, PT, UP0, 0x80, 0x0 ;  /* 0x000000000000781c */ /* 0x000fe40003f2f008 */
[----:B------:R-:W-:Y:S02]  /*5350*/  @P4 ISETP.GE.AND P4, PT, R84, UR7, PT ;  /* 0x0000000754004c0c */ /* 0x000fe4000bf86270 */
[----:B------:R-:W3:Y:S05]  /*5360*/  LDSM.16.M88.4 R84, [R223+0x1e800] ;  /* 0x01e80000df54783b */ /* 0x000eea0000000200 */
[----:B------:R-:W-:Y:S02]  /*5370*/  @P0 FSEL R4, R4, -INF , !P5 ;  /* 0xff80000004040808 */ /* 0x000fe40006800000 */
[----:B------:R-:W-:Y:S03]  /*5380*/  PLOP3.LUT P0, PT, PT, PT, UP0, 0x80, 0x0 ;  /* 0x000000000000781c */ /* 0x000fe60003f0f008 */
[--C-:B------:R-:W-:Y:S01]  /*5390*/  FFMA.FTZ R4, R4, c[0x0][0x23c], -R3.reuse ;  /* 0x00008f0004047a23 */ /* 0x100fe20000010803 */
[----:B------:R-:W-:Y:S02]  /*53a0*/  @P1 FSEL R5, R5, -INF , !P4 ;  /* 0xff80000005051808 */ /* 0x000fe40006000000 */
[----:B------:R-:W-:Y:S01]  /*53b0*/  FSETP.NEU.FTZ.AND P1, PT, R251, -INF , PT ;  /* 0xff800000fb00780b */ /* 0x000fe20003f3d000 */
[----:B------:R4:W-:Y:S02]  /*53c0*/  MUFU.EX2 R111, R4 ;  /* 0x00000004006f7308 */ /* 0x0009e40000000800 */
[--C-:B------:R-:W-:Y:S01]  /*53d0*/  FFMA.FTZ R5, R5, c[0x0][0x23c], -R3.reuse ;  /* 0x00008f0005057a23 */ /* 0x100fe20000010803 */
[----:B------:R-:W-:Y:S02]  /*53e0*/  FSEL R0, R0, RZ, P1 ;  /* 0x000000ff00007208 */ /* 0x000fe40000800000 */
[----:B------:R-:W-:Y:S02]  /*53f0*/  PLOP3.LUT P1, PT, PT, PT, UP0, 0x80, 0x0 ;  /* 0x000000000000781c */ /* 0x000fe40003f2f008 */
[----:B------:R-:W-:Y:S02]  /*5400*/  @P0 FSEL R6, R6, -INF , !P5 ;  /* 0xff80000006060808 */ /* 0x000fe40006800000 */
[----:B------:R-:W-:Y:S01]  /*5410*/  PLOP3.LUT P0, PT, PT, PT, UP0, 0x80, 0x0 ;  /* 0x000000000000781c */ /* 0x000fe20003f0f008 */
[----:B------:R-:W-:Y:S01]  /*5420*/  MUFU.EX2 R107, R5 ;  /* 0x00000005006b7308 */ /* 0x000fe20000000800 */
[----:B------:R-:W-:Y:S01]  /*5430*/  PLOP3.LUT P5, PT, PT, PT, UP0, 0x80, 0x0 ;  /* 0x000000000000781c */ /* 0x000fe20003faf008 */
[--C-:B------:R-:W-:Y:S06]  /*5440*/  FFMA.FTZ R6, R6, c[0x0][0x23c], -R0.reuse ;  /* 0x00008f0006067a23 */ /* 0x100fec0000010800 */
[----:B------:R-:W-:Y:S02]  /*5450*/  @P1 FSEL R7, R7, -INF , !P4 ;  /* 0xff80000007071808 */ /* 0x000fe40006000000 */
[----:B------:R-:W-:Y:S01]  /*5460*/  PLOP3.LUT P1, PT, PT, PT, UP0, 0x80, 0x0 ;  /* 0x000000000000781c */ /* 0x000fe20003f2f008 */
[----:B------:R-:W-:Y:S01]  /*5470*/  MUFU.EX2 R112, R6 ;  /* 0x0000000600707308 */ /* 0x000fe20000000800 */
[----:B------:R-:W-:Y:S01]  /*5480*/  PLOP3.LUT P4, PT, PT, PT, UP0, 0x80, 0x0 ;  /* 0x000000000000781c */ /* 0x000fe20003f8f008 */
[----:B------:R-:W-:Y:S01]  /*5490*/  FFMA.FTZ R7, R7, c[0x0][0x23c], -R0 ;  /* 0x00008f0007077a23 */ /* 0x000fe20000010800 */
[----:B----4-:R-:W-:Y:S01]  /*54a0*/  @P3 IADD3 R4, R2, 0x8, RZ ;  /* 0x0000000802043810 */ /* 0x010fe20007ffe0ff */
[C---:B---3--:R-:W-:Y:S01]  /*54b0*/  HMMA.16816.F32 R12, R88.reuse, R84, R12 ;  /* 0x00000054580c723c */ /* 0x048fe2000000180c */
[----:B------:R-:W-:Y:S02]  /*54c0*/  PLOP3.LUT P3, PT, PT, PT, UP0, 0x80, 0x0 ;  /* 0x000000000000781c */ /* 0x000fe40003f6f008 */
[----:B------:R-:W-:Y:S02]  /*54d0*/  @P6 ISETP.GE.AND P6, PT, R4, UR7, PT ;  /* 0x0000000704006c0c */ /* 0x000fe4000bfc6270 */
[----:B------:R-:W-:Y:S01]  /*54e0*/  @P2 IADD3 R4, R2, 0x9, RZ ;  /* 0x0000000902042810 */ /* 0x000fe20007ffe0ff */
[----:B------:R-:W3:Y:S01]  /*54f0*/  MUFU.EX2 R109, R7 ;  /* 0x00000007006d7308 */ /* 0x000ee20000000800 */
[----:B------:R-:W-:Y:S01]  /*5500*/  PLOP3.LUT P2, PT, PT, PT, UP0, 0x80, 0x0 ;  /* 0x000000000000781c */ /* 0x000fe20003f4f008 */
[----:B------:R-:W-:Y:S06]  /*5510*/  HMMA.16816.F32 R16, R88, R86, R16 ;  /* 0x000000565810723c */ /* 0x000fec0000001810 */
[----:B------:R-:W-:Y:S02]  /*5520*/  @P3 ISETP.GE.AND P3, PT, R4, UR7, PT ;  /* 0x0000000704003c0c */ /* 0x000fe4000bf66270 */
[----:B------:R-:W-:Y:S02]  /*5530*/  @P0 FSEL R8, R8, -INF , !P6 ;  /* 0xff80000008080808 */ /* 0x000fe40007000000 */
[----:B------:R-:W-:Y:S02]  /*5540*/  PLOP3.LUT P0, PT, PT, PT, UP0, 0x80, 0x0 ;  /* 0x000000000000781c */ /* 0x000fe40003f0f008 */
[----:B------:R-:W-:Y:S01]  /*5550*/  @P4 IADD3 R4, R2, 0x10, RZ ;  /* 0x0000001002044810 */ /* 0x000fe20007ffe0ff */
[----:B------:R-:W-:Y:S01]  /*5560*/  FFMA.FTZ R8, R8, c[0x0][0x23c], -R3 ;  /* 0x00008f0008087a23 */ /* 0x000fe20000010803 */
[----:B------:R-:W-:Y:S02]  /*5570*/  PLOP3.LUT P4, PT, PT, PT, UP0, 0x80, 0x0 ;  /* 0x000000000000781c */ /* 0x000fe40003f8f008 */
[----:B------:R-:W-:Y:S01]  /*5580*/  @P5 ISETP.GE.AND P5, PT, R4, UR7, PT ;  /* 0x0000000704005c0c */ /* 0x000fe2000bfa6270 */
[----:B--2---:R-:W-:Y:S01]  /*5590*/  FFMA.FTZ R12, R93, -UR6, R12 ;  /* 0x800000065d0c7c23 */ /* 0x004fe2000801000c */
[----:B------:R-:W-:Y:S01]  /*55a0*/  @P2 IADD3 R4, R2, 0x11, RZ ;  /* 0x0000001102042810 */ /* 0x000fe20007ffe0ff */
[----:B-1----:R-:W-:Y:S01]  /*55b0*/  FFMA.FTZ R13, R92, -UR6, R13 ;  /* 0x800000065c0d7c23 */ /* 0x002fe2000801000d */
[----:B------:R-:W-:Y:S01]  /*55c0*/  @P1 FSEL R9, R9, -INF , !P3 ;  /* 0xff80000009091808 */ /* 0x000fe20005800000 */
        /* <DEDUP_REMOVED lines=8> */
[----:B------:R-:W-:Y:S01]  /*5650*/  FFMA.FTZ R18, R93, -UR6, R18 ;  /* 0x800000065d127c23 */ /* 0x000fe20008010012 */
[----:B------:R-:W-:Y:S01]  /*5660*/  PLOP3.LUT P2, PT, PT, PT, UP0, 0x80, 0x0 ;  /* 0x000000000000781c */ /* 0x000fe20003f4f008 */
[----:B------:R-:W-:Y:S01]  /*5670*/  FFMA.FTZ R19, R92, -UR6, R19 ;  /* 0x800000065c137c23 */ /* 0x000fe20008010013 */
[----:B------:R-:W-:Y:S01]  /*5680*/  MUFU.EX2 R104, R8 ;  /* 0x0000000800687308 */ /* 0x000fe20000000800 */
[--C-:B------:R-:W-:Y:S02]  /*5690*/  FFMA.FTZ R9, R9, c[0x0][0x23c], -R3.reuse ;  /* 0x00008f0009097a23 */ /* 0x100fe40000010803 */
[----:B------:R-:W-:Y:S01]  /*56a0*/  @P1 FSEL R11, R11, -INF , !P3 ;  /* 0xff8000000b0b1808 */ /* 0x000fe20005800000 */
[--C-:B------:R-:W-:Y:S01]  /*56b0*/  FFMA.FTZ R10, R10, c[0x0][0x23c], -R0.reuse ;  /* 0x00008f000a0a7a23 */ /* 0x100fe20000010800 */
[----:B------:R-:W-:Y:S02]  /*56c0*/  PLOP3.LUT P1, PT, PT, PT, UP0, 0x80, 0x0 ;  /* 0x000000000000781c */ /* 0x000fe40003f2f008 */
[----:B------:R-:W-:Y:S01]  /*56d0*/  @P6 ISETP.GE.AND P6, PT, R4, UR7, PT ;  /* 0x0000000704006c0c */ /* 0x000fe2000bfc6270 */
[--C-:B------:R-:W-:Y:S01]  /*56e0*/  FFMA.FTZ R11, R11, c[0x0][0x23c], -R0.reuse ;  /* 0x00008f000b0b7a23 */ /* 0x100fe20000010800 */
[----:B------:R-:W-:Y:S01]  /*56f0*/  PLOP3.LUT P3, PT, PT, PT, UP0, 0x80, 0x0 ;  /* 0x000000000000781c */ /* 0x000fe20003f6f008 */
[----:B------:R-:W-:Y:S01]  /*5700*/  MUFU.EX2 R103, R9 ;  /* 0x0000000900677308 */ /* 0x000fe20000000800 */
[----:B------:R-:W-:Y:S02]  /*5710*/  @P0 FSEL R12, R12, -INF , !P5 ;  /* 0xff8000000c0c0808 */ /* 0x000fe40006800000 */
[----:B------:R-:W-:Y:S03]  /*5720*/  PLOP3.LUT P0, PT, PT, PT, UP0, 0x80, 0x0 ;  /* 0x000000000000781c */ /* 0x000fe60003f0f008 */
[--C-:B------:R-:W-:Y:S02]  /*5730*/  FFMA.FTZ R12, R12, c[0x0][0x23c], -R3.reuse ;  /* 0x00008f000c0c7a23 */ /* 0x100fe40000010803 */
[----:B------:R-:W-:Y:S02]  /*5740*/  @P1 FSEL R14, R14, -INF , !P5 ;  /* 0xff8000000e0e1808 */ /* 0x000fe40006800000 */
[----:B------:R-:W-:Y:S01]  /*5750*/  @P2 FSEL R13, R13, -INF , !P6 ;  /* 0xff8000000d0d2808 */ /* 0x000fe20007000000 */
[----:B------:R-:W-:Y:S01]  /*5760*/  MUFU.EX2 R106, R10 ;  /* 0x0000000a006a7308 */ /* 0x000fe20000000800 */
[----:B------:R-:W-:Y:S01]  /*5770*/  PLOP3.LUT P2, PT, PT, PT, UP0, 0x80, 0x0 ;  /* 0x000000000000781c */ /* 0x000fe20003f4f008 */
[--C-:B------:R-:W-:Y:S01]  /*5780*/  FFMA.FTZ R14, R14, c[0x0][0x23c], -R0.reuse ;  /* 0x00008f000e0e7a23 */ /* 0x100fe20000010800 */
[----:B------:R-:W-:Y:S01]  /*5790*/  PLOP3.LUT P1, PT, PT, PT, UP0, 0x80, 0x0 ;  /* 0x000000000000781c */ /* 0x000fe20003f2f008 */
[--C-:B------:R-:W-:Y:S01]  /*57a0*/  FFMA.FTZ R13, R13, c[0x0][0x23c], -R3.reuse ;  /* 0x00008f000d0d7a23 */ /* 0x100fe20000010803 */
[C---:B------:R-:W-:Y:S02]  /*57b0*/  @P3 IADD3 R4, R2.reuse, 0x18, RZ ;  /* 0x0000001802043810 */ /* 0x040fe40007ffe0ff */
[----:B------:R-:W-:Y:S02]  /*57c0*/  @P4 IADD3 R2, R2, 0x19, RZ ;  /* 0x0000001902024810 */ /* 0x000fe40007ffe0ff */
[----:B------:R-:W-:Y:S01]  /*57d0*/  @P0 FSEL R15, R15, -INF , !P6 ;  /* 0xff8000000f0f0808 */ /* 0x000fe20007000000 */
[----:B------:R-:W1:Y:S01]  /*57e0*/  MUFU.EX2 R105, R11 ;  /* 0x0000000b00697308 */ /* 0x000e620000000800 */
[----:B------:R-:W-:Y:S03]  /*57f0*/  PLOP3.LUT P0, PT, PT, PT, UP0, 0x80, 0x0 ;  /* 0x000000000000781c */ /* 0x000fe60003f0f008 */
[----:B------:R-:W-:Y:S01]  /*5800*/  @P2 ISETP.GE.AND P3, PT, R4, UR7, PT ;  /* 0x0000000704002c0c */ /* 0x000fe2000bf66270 */
[--C-:B------:R-:W-:Y:S01]  /*5810*/  FFMA.FTZ R15, R15, c[0x0][0x23c], -R0.reuse ;  /* 0x00008f000f0f7a23 */ /* 0x100fe20000010800 */
[----:B------:R-:W-:Y:S02]  /*5820*/  @P1 ISETP.GE.AND P1, PT, R2, UR7, PT ;  /* 0x0000000702001c0c */ /* 0x000fe4000bf26270 */
[----:B------:R-:W-:Y:S02]  /*5830*/  PLOP3.LUT P2, PT, PT, PT, UP0, 0x80, 0x0 ;  /* 0x000000000000781c */ /* 0x000fe40003f4f008 */
[----:B---3--:R-:W-:Y:S01]  /*5840*/  F2FP.PACK_AB R2, R109, R112 ;  /* 0x000000706d02723e */ /* 0x008fe200000000ff */
[----:B------:R-:W-:Y:S04]  /*5850*/  MUFU.EX2 R100, R12 ;  /* 0x0000000c00647308 */ /* 0x000fe80000000800 */
[----:B------:R-:W-:Y:S04]  /*5860*/  STS [R246+0x2a400], R2 ;  /* 0x02a40002f6007388 */ /* 0x000fe80000000800 */
[----:B------:R-:W-:Y:S02]  /*5870*/  @P0 FSEL R17, R17, -INF , !P1 ;  /* 0xff80000011110808 */ /* 0x000fe40004800000 */
[----:B------:R-:W-:Y:S01]  /*5880*/  PLOP3.LUT P0, PT, PT, PT, UP0, 0x80, 0x0 ;  /* 0x000000000000781c */ /* 0x000fe20003f0f008 */
[----:B------:R-:W2:Y:S01]  /*5890*/  MUFU.EX2 R99, R13 ;  /* 0x0000000d00637308 */ /* 0x000ea20000000800 */
[----:B------:R-:W-:Y:S02]  /*58a0*/  @P2 FSEL R16, R16, -INF , !P3 ;  /* 0xff80000010102808 */ /* 0x000fe40005800000 */
[----:B------:R-:W-:Y:S02]  /*58b0*/  PLOP3.LUT P2, PT, PT, PT, UP0, 0x80, 0x0 ;  /* 0x000000000000781c */ /* 0x000fe40003f4f008 */
[----:B-1----:R-:W-:Y:S01]  /*58c0*/  F2FP.PACK_AB R5, R105, R106 ;  /* 0x0000006a6905723e */ /* 0x002fe200000000ff */
[--C-:B------:R-:W-:Y:S02]  /*58d0*/  FFMA.FTZ R16, R16, c[0x0][0x23c], -R3.reuse ;  /* 0x00008f0010107a23 */ /* 0x100fe40000010803 */
[----:B------:R-:W-:Y:S02]  /*58e0*/  FFMA.FTZ R3, R17, c[0x0][0x23c], -R3 ;  /* 0x00008f0011037a23 */ /* 0x000fe40000010803 */
[----:B------:R-:W-:Y:S02]  /*58f0*/  MUFU.EX2 R102, R14 ;  /* 0x0000000e00667308 */ /* 0x000fe40000000800 */
[----:B------:R-:W-:Y:S02]  /*5900*/  @P0 FSEL R19, R19, -INF , !P1 ;  /* 0xff80000013130808 */ /* 0x000fe40004800000 */
[----:B------:R-:W-:Y:S02]  /*5910*/  IADD3 R92, P0, R113, UR13, RZ ;  /* 0x0000000d715c7c10 */ /* 0x000fe4000ff1e0ff */
[----:B------:R-:W-:Y:S02]  /*5920*/  @P2 FSEL R18, R18, -INF , !P3 ;  /* 0xff80000012122808 */ /* 0x000fe40005800000 */
[----:B------:R-:W-:Y:S02]  /*5930*/  IADD3.X R93, R114, UR12, RZ, P0, !PT ;  /* 0x0000000c725d7c10 */ /* 0x000fe400087fe4ff */
[----:B------:R1:W-:Y:S01]  /*5940*/  MUFU.EX2 R95, R3 ;  /* 0x00000003005f7308 */ /* 0x0003e20000000800 */
[--C-:B------:R-:W-:Y:S01]  /*5950*/  FFMA.FTZ R18, R18, c[0x0][0x23c], -R0.reuse ;  /* 0x00008f0012127a23 */ /* 0x100fe20000010800 */
[----:B------:R-:W-:Y:S01]  /*5960*/  LEA R234, P0, R115, R234, 0x2 ;  /* 0x000000ea73ea7211 */ /* 0x000fe200078010ff */
[----:B------:R-:W-:Y:S01]  /*5970*/  FFMA.FTZ R0, R19, c[0x0][0x23c], -R0 ;  /* 0x00008f0013007a23 */ /* 0x000fe20000010800 */
[----:B--2---:R-:W-:Y:S02]  /*5980*/  F2FP.PACK_AB R4, R99, R100 ;  /* 0x000000646304723e */ /* 0x004fe400000000ff */
[----:B------:R-:W-:Y:S02]  /*5990*/  LEA.HI.X.SX32 R235, R115, R235, 0x2, P0 ;  /* 0x000000eb73eb7211 */ /* 0x000fe400000f16ff */
[----:B------:R2:W5:Y:S01]  /*59a0*/  LDL R115, [R1] ;  /* 0x0000000001737983 */ /* 0x0005620000100800 */
[----:B------:R-:W-:Y:S01]  /*59b0*/  PLOP3.LUT P1, PT, PT, PT, UP4, 0x80, 0x0 ;  /* 0x000000000000781c */ /* 0x000fe20003f2f048 */
[----:B------:R3:W-:Y:S10]  /*59c0*/  MUFU.EX2 R97, R0 ;  /* 0x0000000000617308 */ /* 0x0007f40000000800 */
[----:B------:R-:W4:Y:S01]  /*59d0*/  MUFU.EX2 R101, R15 ;  /* 0x0000000f00657308 */ /* 0x000f220000000800 */
[----:B-1----:R-:W-:Y:S05]  /*59e0*/  F2FP.PACK_AB R3, R107, R111 ;  /* 0x0000006f6b03723e */ /* 0x002fea00000000ff */
[----:B------:R4:W-:Y:S04]  /*59f0*/  STS [R246+0x2a000], R3 ;  /* 0x02a00003f6007388 */ /* 0x0009e80000000800 */
[----:B------:R-:W1:Y:S01]  /*5a00*/  MUFU.EX2 R96, R16 ;  /* 0x0000001000607308 */ /* 0x000e620000000800 */
[----:B---3--:R-:W-:Y:S01]  /*5a10*/  F2FP.PACK_AB R0, R103, R104 ;  /* 0x000000686700723e */ /* 0x008fe200000000ff */
[----:B------:R-:W-:Y:S08]  /*5a20*/  STS [R249+0x2a400], R5 ;  /* 0x02a40005f9007388 */ /* 0x000ff00000000800 */
[----:B------:R-:W3:Y:S01]  /*5a30*/  MUFU.EX2 R98, R18 ;  /* 0x0000001200627308 */ /* 0x000ee20000000800 */
[----:B------:R3:W-:Y:S06]  /*5a40*/  STS [R249+0x2a000], R0 ;  /* 0x02a00000f9007388 */ /* 0x0007ec0000000800 */
[----:B------:R-:W-:Y:S01]  /*5a50*/  STS [R247+0x2a000], R4 ;  /* 0x02a00004f7007388 */ /* 0x000fe20000000800 */
[----:B----4-:R-:W-:Y:S02]  /*5a60*/  F2FP.PACK_AB R3, R101, R102 ;  /* 0x000000666503723e */ /* 0x010fe400000000ff */
[----:B-1----:R-:W-:Y:S03]  /*5a70*/  F2FP.PACK_AB R2, R95, R96 ;  /* 0x000000605f02723e */ /* 0x002fe600000000ff */
[----:B------:R1:W-:Y:S06]  /*5a80*/  STS [R247+0x2a400], R3 ;  /* 0x02a40003f7007388 */ /* 0x0003ec0000000800 */
[----:B------:R-:W-:Y:S01]  /*5a90*/  STS [R248+0x2a000], R2 ;  /* 0x02a00002f8007388 */ /* 0x000fe20000000800 */
[----:B---3--:R-:W-:Y:S05]  /*5aa0*/  F2FP.PACK_AB R0, R97, R98 ;  /* 0x000000626100723e */ /* 0x008fea00000000ff */
[----:B------:R3:W-:Y:S06]  /*5ab0*/  STS [R248+0x2a400], R0 ;  /* 0x02a40000f8007388 */ /* 0x0007ec0000000800 */
[----:B------:R-:W-:Y:S06]  /*5ac0*/  LDSM.16.M88.4 R16, [R228+0x10000] ;  /* 0x01000000e410783b */ /* 0x000fec0000000200 */
[----:B------:R-:W4:Y:S01]  /*5ad0*/  LDSM.16.M88.4 R8, [R221+0x20000] ;  /* 0x02000000dd08783b */ /* 0x000f220000000200 */
[C-C-:B-1----:R-:W-:Y:S05]  /*5ae0*/  IMAD.IADD R3, R217.reuse, 0x1, R228.reuse ;  /* 0x00000001d9037824 */ /* 0x142fea00078e02e4 */
[----:B------:R-:W1:Y:S01]  /*5af0*/  LDSM.16.M88.4 R84, [R221+0x20800] ;  /* 0x02080000dd54783b */ /* 0x000e620000000200 */
[----:B---3--:R-:W-:Y:S04]  /*5b00*/  IMAD.IADD R0, R108, 0x1, R228 ;  /* 0x000000016c007824 */ /* 0x008fe800078e02e4 */
[----:B------:R-:W-:Y:S01]  /*5b10*/  IMAD.IADD R2, R217, 0x1, R0 ;  /* 0x00000001d9027824 */ /* 0x000fe200078e0200 */
[----:B------:R-:W-:Y:S01]  /*5b20*/  LDSM.16.M88.4 R88, [R0+0x10000] ;  /* 0x010000000058783b */ /* 0x000fe20000000200 */
[C---:B----4-:R-:W-:Y:S08]  /*5b30*/  HMMA.16816.F32 R4, R16.reuse, R8, RZ ;  /* 0x000000081004723c */ /* 0x050ff000000018ff */
[C---:B------:R-:W-:Y:S08]  /*5b40*/  HMMA.16816.F32 R8, R16.reuse, R10, RZ ;  /* 0x0000000a1008723c */ /* 0x040ff000000018ff */
[C---:B-1----:R-:W-:Y:S08]  /*5b50*/  HMMA.16816.F32 R12, R16.reuse, R84, RZ ;  /* 0x00000054100c723c */ /* 0x042ff000000018ff */
[----:B------:R-:W-:Y:S01]  /*5b60*/  HMMA.16816.F32 R16, R16, R86, RZ ;  /* 0x000000561010723c */ /* 0x000fe200000018ff */
[----:B------:R-:W1:Y:S07]  /*5b70*/  LDSM.16.M88.4 R84, [R222+0x20000] ;  /* 0x02000000de54783b */ /* 0x000e6e0000000200 */
[C---:B-1----:R-:W-:Y:S08]  /*5b80*/  HMMA.16816.F32 R4, R88.reuse, R84, R4 ;  /* 0x000000545804723c */ /* 0x042ff00000001804 */
[C---:B------:R-:W-:Y:S01]  /*5b90*/  HMMA.16816.F32 R8, R88.reuse, R86, R8 ;  /* 0x000000565808723c */ /* 0x040fe20000001808 */
[----:B------:R-:W1:Y:S07]  /*5ba0*/  LDSM.16.M88.4 R84, [R222+0x20800] ;  /* 0x02080000de54783b */ /* 0x000e6e0000000200 */
[C---:B-1----:R-:W-:Y:S08]  /*5bb0*/  HMMA.16816.F32 R12, R88.reuse, R84, R12 ;  /* 0x00000054580c723c */ /* 0x042ff0000000180c */
[----:B------:R-:W-:Y:S01]  /*5bc0*/  HMMA.16816.F32 R16, R88, R86, R16 ;  /* 0x000000565810723c */ /* 0x000fe20000001810 */
[----:B------:R-:W-:Y:S06]  /*5bd0*/  LDSM.16.M88.4 R84, [R3+0x10000] ;  /* 0x010000000354783b */ /* 0x000fec0000000200 */
[----:B------:R-:W1:Y:S02]  /*5be0*/  LDSM.16.M88.4 R88, [R224+0x20000] ;  /* 0x02000000e058783b */ /* 0x000e640000000200 */
        /* <DEDUP_REMOVED lines=75> */
[----:B------:R1:W-:Y:S06]  /*60a0*/  LDSM.16.M88.4 R84, [R0+0x16000] ;  /* 0x016000000054783b */ /* 0x0003ec0000000200 */
[----:B------:R-:W3:Y:S06]  /*60b0*/  LDSM.16.M88.4 R88, [R222+0x26000] ;  /* 0x02600000de58783b */ /* 0x000eec0000000200 */
[----:B-1----:R-:W4:Y:S01]  /*60c0*/  LDG.E R0, [R92.64+0x20] ;  /* 0x000020045c007981 */ /* 0x002f22000c1e1900 */
[C---:B---3--:R-:W-:Y:S08]  /*60d0*/  HMMA.16816.F32 R4, R84.reuse, R88, R4 ;  /* 0x000000585404723c */ /* 0x048ff00000001804 */
[C---:B------:R-:W-:Y:S01]  /*60e0*/  HMMA.16816.F32 R8, R84.reuse, R90, R8 ;  /* 0x0000005a5408723c */ /* 0x040fe20000001808 */
[----:B------:R-:W1:Y:S07]  /*60f0*/  LDSM.16.M88.4 R88, [R222+0x26800] ;  /* 0x02680000de58783b */ /* 0x000e6e0000000200 */
[C---:B-1----:R-:W-:Y:S08]  /*6100*/  HMMA.16816.F32 R12, R84.reuse, R88, R12 ;  /* 0x00000058540c723c */ /* 0x042ff0000000180c */
[----:B------:R-:W-:Y:S01]  /*6110*/  HMMA.16816.F32 R16, R84, R90, R16 ;  /* 0x0000005a5410723c */ /* 0x000fe20000001810 */
[----:B------:R1:W-:Y:S06]  /*6120*/  LDSM.16.M88.4 R84, [R3+0x16000] ;  /* 0x016000000354783b */ /* 0x0003ec0000000200 */
[----:B------:R-:W3:Y:S06]  /*6130*/  LDSM.16.M88.4 R88, [R224+0x26000] ;  /* 0x02600000e058783b */ /* 0x000eec0000000200 */
[----:B-1----:R-:W2:Y:S01]  /*6140*/  LDG.E R3, [R92.64] ;  /* 0x000000045c037981 */ /* 0x002ea2000c1e1900 */
[C---:B---3--:R-:W-:Y:S08]  /*6150*/  HMMA.16816.F32 R4, R84.reuse, R88, R4 ;  /* 0x000000585404723c */ /* 0x048ff00000001804 */
        /* <DEDUP_REMOVED lines=10> */
[----:B------:R-:W-:Y:S04]  /*6200*/  HMMA.16816.F32 R16, R84, R90, R16 ;  /* 0x0000005a5410723c */ /* 0x000fe80000001810 */
[C---:B----4-:R-:W-:Y:S04]  /*6210*/  FADD.FTZ R6, -R0.reuse, R6 ;  /* 0x0000000600067221 */ /* 0x050fe80000010100 */
[C---:B------:R-:W-:Y:S04]  /*6220*/  FADD.FTZ R10, -R0.reuse, R10 ;  /* 0x0000000a000a7221 */ /* 0x040fe80000010100 */
[C---:B------:R-:W-:Y:S04]  /*6230*/  FADD.FTZ R11, -R0.reuse, R11 ;  /* 0x0000000b000b7221 */ /* 0x040fe80000010100 */
[C---:B------:R-:W-:Y:S02]  /*6240*/  FADD.FTZ R2, -R0.reuse, R14 ;  /* 0x0000000e00027221 */ /* 0x040fe40000010100 */
[----:B------:R-:W-:Y:S02]  /*6250*/  FADD.FTZ R14, -R0, R15 ;  /* 0x0000000f000e7221 */ /* 0x000fe40000010100 */
[----:B------:R-:W-:Y:S02]  /*6260*/  FMUL.FTZ R86, R112, R6 ;  /* 0x0000000670567220 */ /* 0x000fe40000410000 */
[----:B------:R-:W-:Y:S02]  /*6270*/  FMUL.FTZ R85, R106, R10 ;  /* 0x0000000a6a557220 */ /* 0x000fe40000410000 */
[----:B------:R-:W-:Y:S02]  /*6280*/  FMUL.FTZ R84, R105, R11 ;  /* 0x0000000b69547220 */ /* 0x000fe40000410000 */
[----:B------:R-:W-:Y:S02]  /*6290*/  FMUL.FTZ R15, R102, R2 ;  /* 0x00000002660f7220 */ /* 0x000fe40000410000 */
[----:B------:R-:W-:Y:S02]  /*62a0*/  FMUL.FTZ R14, R101, R14 ;  /* 0x0000000e650e7220 */ /* 0x000fe40000410000 */
[C---:B--2---:R-:W-:Y:S02]  /*62b0*/  FADD.FTZ R5, -R3.reuse, R5 ;  /* 0x0000000503057221 */ /* 0x044fe40000010100 */
[C---:B------:R-:W-:Y:S02]  /*62c0*/  FADD.FTZ R16, -R3.reuse, R16 ;  /* 0x0000001003107221 */ /* 0x040fe40000010100 */
[C---:B------:R-:W-:Y:S02]  /*62d0*/  FADD.FTZ R17, -R3.reuse, R17 ;  /* 0x0000001103117221 */ /* 0x040fe40000010100 */
[C---:B------:R-:W-:Y:S02]  /*62e0*/  FADD.FTZ R4, -R3.reuse, R4 ;  /* 0x0000000403047221 */ /* 0x040fe40000010100 */
[C---:B------:R-:W-:Y:S02]  /*62f0*/  FADD.FTZ R8, -R3.reuse, R8 ;  /* 0x0000000803087221 */ /* 0x040fe40000010100 */
[----:B------:R-:W-:Y:S02]  /*6300*/  FADD.FTZ R9, -R3, R9 ;  /* 0x0000000903097221 */ /* 0x000fe40000010100 */
[----:B------:R-:W-:Y:S02]  /*6310*/  FMUL.FTZ R91, R107, R5 ;  /* 0x000000056b5b7220 */ /* 0x000fe40000410000 */
[C---:B------:R-:W-:Y:S02]  /*6320*/  FADD.FTZ R12, -R3.reuse, R12 ;  /* 0x0000000c030c7221 */ /* 0x040fe40000010100 */
[----:B------:R-:W-:Y:S02]  /*6330*/  FADD.FTZ R13, -R3, R13 ;  /* 0x0000000d030d7221 */ /* 0x000fe40000010100 */
        /* <DEDUP_REMOVED lines=109> */
.L_x_792:
        /* <DEDUP_REMOVED lines=40> */
[-C--:B------:R-:W-:Y:S08]  /*6c90*/  HMMA.16816.F32 R68, R4, R88.reuse, R68 ;  /* 0x000000580444723c */ /* 0x080ff00000001844 */
        /* <DEDUP_REMOVED lines=132> */
.L_x_793:
[----:B------:R-:W-:Y:S01]  /*74e0*/  LDSM.16.M88.4 R128, [R229] ;  /* 0x00000000e580783b */ /* 0x000fe20000000200 */
[----:B-1----:R-:W-:Y:S01]  /*74f0*/  IMAD.MOV.U32 R2, RZ, RZ, R114 ;  /* 0x000000ffff027224 */ /* 0x002fe200078e0072 */
[----:B------:R-:W-:Y:S01]  /*7500*/  ULOP3.LUT UR9, UR8, 0x1, URZ, 0xc0, !UPT ;  /* 0x0000000108097892 */ /* 0x000fe2000f8ec03f */
[----:B------:R-:W-:Y:S01]  /*7510*/  IMAD.MOV.U32 R3, RZ, RZ, R113 ;  /* 0x000000ffff037224 */ /* 0x000fe200078e0071 */
[----:B------:R-:W-:Y:S01]  /*7520*/  @UP4 UIADD3 UR14, UP3, UR11, -0x100, URZ ;  /* 0xffffff000b0e4890 */ /* 0x000fe2000ff7e03f */
[----:B------:R-:W1:Y:S01]  /*7530*/  LDSM.16.MT88.4 R16, [R216+0x18000] ;  /* 0x01800000d810783b */ /* 0x000e620000004200 */
[----:B------:R-:W-:Y:S01]  /*7540*/  IMAD.IADD R0, R229, 0x1, R108 ;  /* 0x00000001e5007824 */ /* 0x000fe200078e026c */
[----:B------:R-:W-:Y:S02]  /*7550*/  UISETP.NE.U32.AND UP0, UPT, UR9, 0x1, UPT ;  /* 0x000000010900788c */ /* 0x000fe4000bf05070 */
[----:B------:R-:W-:Y:S01]  /*7560*/  UIADD3 UR15, UR8, -0x1, URZ ;  /* 0xffffffff080f7890 */ /* 0x000fe2000fffe03f */
[----:B------:R-:W2:Y:S01]  /*7570*/  LDSM.16.M88.4 R124, [R229+0x1000] ;  /* 0x00100000e57c783b */ /* 0x000ea20000000200 */
[----:B------:R-:W-:Y:S04]  /*7580*/  @UP4 UIADD3.X UR9, UR10, -0x1, URZ, UP3, !UPT ;  /* 0xffffffff0a094890 */ /* 0x000fe80009ffe43f */
[----:B------:R-:W3:Y:S05]  /*7590*/  LDSM.16.MT88.4 R96, [R216+0x1a000] ;  /* 0x01a00000d860783b */ /* 0x000eea0000004200 */
[----:B-----5:R-:W4:Y:S05]  /*75a0*/  LDSM.16.MT88.4 R112, [R216+0x1c000] ;  /* 0x01c00000d870783b */ /* 0x020f2a0000004200 */
[----:B------:R-:W3:Y:S05]  /*75b0*/  LDSM.16.MT88.4 R196, [R216+0x1e000] ;  /* 0x01e00000d8c4783b */ /* 0x000eea0000004200 */
[----:B------:R-:W-:Y:S05]  /*75c0*/  LDSM.16.MT88.4 R204, [R216+0x18800] ;  /* 0x01880000d8cc783b */ /* 0x000fea0000004200 */
[----:B------:R-:W3:Y:S05]  /*75d0*/  LDSM.16.M88.4 R200, [R0] ;  /* 0x0000000000c8783b */ /* 0x000eea0000000200 */
[----:B------:R4:W3:Y:S01]  /*75e0*/  LDSM.16.M88.4 R208, [R0+0x1000] ;  /* 0x0010000000d0783b */ /* 0x0008e20000000200 */
[-C--:B-1----:R-:W-:Y:S04]  /*75f0*/  HMMA.16816.F32 R4, R128, R16.reuse, RZ ;  /* 0x000000108004723c */ /* 0x082fe800000018ff */
[----:B------:R-:W1:Y:S04]  /*7600*/  LDSM.16.MT88.4 R212, [R216+0x1a800] ;  /* 0x01a80000d8d4783b */ /* 0x000e680000004200 */
[C---:B--2---:R-:W-:Y:S08]  /*7610*/  HMMA.16816.F32 R8, R124.reuse, R16, RZ ;  /* 0x000000107c08723c */ /* 0x044ff000000018ff */
[-C--:B------:R-:W-:Y:S01]  /*7620*/  HMMA.16816.F32 R12, R124, R18.reuse, RZ ;  /* 0x000000127c0c723c */ /* 0x080fe200000018ff */
[----:B----4-:R-:W-:Y:S07]  /*7630*/  IMAD.IADD R0, R217, 0x1, R0 ;  /* 0x00000001d9007824 */ /* 0x010fee00078e0200 */
[C---:B------:R-:W-:Y:S08]  /*7640*/  HMMA.16816.F32 R16, R128.reuse, R18, RZ ;  /* 0x000000128010723c */ /* 0x040ff000000018ff */
[-C--:B---3--:R-:W-:Y:S08]  /*7650*/  HMMA.16816.F32 R84, R128, R96.reuse, RZ ;  /* 0x000000608054723c */ /* 0x088ff000000018ff */
        /* <DEDUP_REMOVED lines=18> */
[C---:B------:R-:W-:Y:S07]  /*7780*/  HMMA.16816.F32 R88, R208.reuse, R212, R88 ;  /* 0x000000d4d058723c */ /* 0x040fee0000001858 */
[----:B------:R-:W-:Y:S01]  /*7790*/  IMAD.IADD R212, R229, 0x1, R217 ;  /* 0x00000001e5d47824 */ /* 0x000fe200078e02d9 */
[-C--:B------:R-:W-:Y:S08]  /*77a0*/  HMMA.16816.F32 R92, R208, R214.reuse, R92 ;  /* 0x000000d6d05c723c */ /* 0x080ff0000000185c */
[C---:B------:R-:W-:Y:S08]  /*77b0*/  HMMA.16816.F32 R96, R200.reuse, R214, R96 ;  /* 0x000000d6c860723c */ /* 0x040ff00000001860 */
[-C--:B--2---:R-:W-:Y:S08]  /*77c0*/  HMMA.16816.F32 R100, R200, R196.reuse, R100 ;  /* 0x000000c4c864723c */ /* 0x084ff00000001864 */
[C---:B------:R-:W-:Y:S08]  /*77d0*/  HMMA.16816.F32 R104, R208.reuse, R196, R104 ;  /* 0x000000c4d068723c */ /* 0x040ff00000001868 */
[-C--:B------:R-:W-:Y:S08]  /*77e0*/  HMMA.16816.F32 R108, R208, R198.reuse, R108 ;  /* 0x000000c6d06c723c */ /* 0x080ff0000000186c */
[C---:B------:R-:W-:Y:S01]  /*77f0*/  HMMA.16816.F32 R112, R200.reuse, R198, R112 ;  /* 0x000000c6c870723c */ /* 0x040fe20000001870 */
[----:B------:R-:W-:Y:S05]  /*7800*/  LDSM.16.M88.4 R196, [R212] ;  /* 0x00000000d4c4783b */ /* 0x000fea0000000200 */
[----:B------:R-:W-:Y:S02]  /*7810*/  LDSM.16.M88.4 R212, [R212+0x1000] ;  /* 0x00100000d4d4783b */ /* 0x000fe40000000200 */
        /* <DEDUP_REMOVED lines=25> */
[----:B------:R1:W3:Y:S07]  /*79b0*/  LDSM.16.M88.4 R212, [R0+0x1000] ;  /* 0x0010000000d4783b */ /* 0x0002ee0000000200 */
[----:B------:R-:W-:Y:S01]  /*79c0*/  HMMA.16816.F32 R128, R196, R210, R128 ;  /* 0x000000d2c480723c */ /* 0x000fe20000001880 */
[----:B------:R-:W4:Y:S05]  /*79d0*/  LDSM.16.MT88.4 R196, [R216+0x1b800] ;  /* 0x01b80000d8c4783b */ /* 0x000f2a0000004200 */
[----:B------:R-:W4:Y:S02]  /*79e0*/  LDSM.16.MT88.4 R208, [R216+0x1d800] ;  /* 0x01d80000d8d0783b */ /* 0x000f240000004200 */
[-C--:B--2---:R-:W-:Y:S03]  /*79f0*/  HMMA.16816.F32 R4, R200, R204.reuse, R4 ;  /* 0x000000ccc804723c */ /* 0x084fe60000001804 */
[----:B------:R-:W4:Y:S05]  /*7a00*/  LDSM.16.MT88.4 R216, [R216+0x1f800] ;  /* 0x01f80000d8d8783b */ /* 0x000f2a0000004200 */
[----:B-1----:R-:W2:Y:S01]  /*7a10*/  LDL R0, [R1+0x20] ;  /* 0x0000200001007983 */ /* 0x002ea20000100800 */
[C---:B---3--:R-:W-:Y:S04]  /*7a20*/  HMMA.16816.F32 R8, R212.reuse, R204, R8 ;  /* 0x000000ccd408723c */ /* 0x048fe80000001808 */
[----:B------:R-:W2:Y:S03]  /*7a30*/  LDL R204, [R1+0x3c] ;  /* 0x00003c0001cc7983 */ /* 0x000ea60000100800 */
[----:B------:R-:W-:Y:S01]  /*7a40*/  IMAD.MOV.U32 R205, RZ, RZ, c[0x0][0x22c] ;  /* 0x00008b00ffcd7624 */ /* 0x000fe200078e00ff */
[-C--:B------:R-:W-:Y:S04]  /*7a50*/  HMMA.16816.F32 R12, R212, R206.reuse, R12 ;  /* 0x000000ced40c723c */ /* 0x080fe8000000180c */
[----:B------:R-:W-:Y:S04]  /*7a60*/  IMAD R205, R205, c[0x0][0x1c0], RZ ;  /* 0x00007000cdcd7a24 */ /* 0x000fe800078e02ff */
[C---:B------:R-:W-:Y:S04]  /*7a70*/  HMMA.16816.F32 R16, R200.reuse, R206, R16 ;  /* 0x000000cec810723c */ /* 0x040fe80000001810 */
[----:B------:R-:W-:Y:S03]  /*7a80*/  IMAD.SHL.U32 R205, R205, 0x10, RZ ;  /* 0x00000010cdcd7824 */ /* 0x000fe600078e00ff */
[----:B------:R-:W-:Y:S01]  /*7a90*/  IMAD.MOV.U32 R206, RZ, RZ, c[0x0][0x22c] ;  /* 0x00008b00ffce7624 */ /* 0x000fe200078e00ff */
[-C--:B----4-:R-:W-:Y:S01]  /*7aa0*/  HMMA.16816.F32 R84, R200, R196.reuse, R84 ;  /* 0x000000c4c854723c */ /* 0x090fe20000001854 */
[----:B------:R-:W-:Y:S03]  /*7ab0*/  IMAD.MOV.U32 R207, RZ, RZ, c[0x0][0x22c] ;  /* 0x00008b00ffcf7624 */ /* 0x000fe600078e00ff */
[----:B------:R-:W-:Y:S02]  /*7ac0*/  IMAD R206, R206, c[0x0][0x1c0], RZ ;  /* 0x00007000cece7a24 */ /* 0x000fe400078e02ff */
[----:B------:R-:W-:Y:S02]  /*7ad0*/  IMAD R207, R207, c[0x0][0x1c0], RZ ;  /* 0x00007000cfcf7a24 */ /* 0x000fe400078e02ff */
[C---:B------:R-:W-:Y:S04]  /*7ae0*/  HMMA.16816.F32 R88, R212.reuse, R196, R88 ;  /* 0x000000c4d458723c */ /* 0x040fe80000001858 */
[----:B------:R-:W-:Y:S02]  /*7af0*/  IMAD R206, R206, 0x18, RZ ;  /* 0x00000018cece7824 */ /* 0x000fe400078e02ff */
[----:B------:R-:W-:Y:S01]  /*7b00*/  IMAD R207, R207, 0x28, RZ ;  /* 0x00000028cfcf7824 */ /* 0x000fe200078e02ff */
[----:B------:R-:W-:Y:S01]  /*7b10*/  @P1 IADD3 R196, P0, R3, UR11, RZ ;  /* 0x0000000b03c41c10 */ /* 0x000fe2000ff1e0ff */
[-C--:B------:R-:W-:Y:S01]  /*7b20*/  HMMA.16816.F32 R92, R212, R198.reuse, R92 ;  /* 0x000000c6d45c723c */ /* 0x080fe2000000185c */
[----:B------:R-:W-:Y:S03]  /*7b30*/  @UP4 UMOV UR11, UR14 ;  /* 0x0000000e000b4c82 */ /* 0x000fe60008000000 */
[----:B------:R-:W-:Y:S01]  /*7b40*/  @P1 IADD3.X R197, R2, UR10, RZ, P0, !PT ;  /* 0x0000000a02c51c10 */ /* 0x000fe200087fe4ff */
[----:B------:R-:W-:Y:S01]  /*7b50*/  @UP4 UMOV UR10, UR9 ;  /* 0x00000009000a4c82 */ /* 0x000fe20008000000 */
[CC--:B------:R-:W-:Y:S02]  /*7b60*/  LEA R2, P2, R239.reuse, R234.reuse, 0x2 ;  /* 0x000000eaef027211 */ /* 0x0c0fe400078410ff */
[C---:B------:R-:W-:Y:S01]  /*7b70*/  HMMA.16816.F32 R96, R200.reuse, R198, R96 ;  /* 0x000000c6c860723c */ /* 0x040fe20000001860 */
[----:B------:R1:W5:Y:S03]  /*7b80*/  @P1 LDG.E R250, [R196.64+-0x100] ;  /* 0xffff0004c4fa1981 */ /* 0x000366000c1e1900 */
[-C--:B------:R-:W-:Y:S02]  /*7b90*/  LEA.HI.X.SX32 R3, R239, R235.reuse, 0x2, P2 ;  /* 0x000000ebef037211 */ /* 0x080fe400010f16ff */
[----:B------:R1:W5:Y:S02]  /*7ba0*/  @P1 LDG.E R251, [R196.64+-0xe0] ;  /* 0xffff2004c4fb1981 */ /* 0x000364000c1e1900 */
[-C--:B------:R-:W-:Y:S03]  /*7bb0*/  HMMA.16816.F32 R100, R200, R208.reuse, R100 ;  /* 0x000000d0c864723c */ /* 0x080fe60000001864 */
[----:B------:R4:W-:Y:S05]  /*7bc0*/  RED.E.ADD.F32.FTZ.RN.STRONG.GPU [R234.64], R4 ;  /* 0x00000004ea00798e */ /* 0x0009ea000c10e784 */
[C---:B------:R-:W-:Y:S01]  /*7bd0*/  HMMA.16816.F32 R104, R212.reuse, R208, R104 ;  /* 0x000000d0d468723c */ /* 0x040fe20000001868 */
[----:B------:R4:W-:Y:S06]  /*7be0*/  RED.E.ADD.F32.FTZ.RN.STRONG.GPU [R2.64], R5 ;  /* 0x000000050200798e */ /* 0x0009ec000c10e784 */
[----:B------:R-:W-:Y:S01]  /*7bf0*/  IMAD.MOV.U32 R209, RZ, RZ, c[0x0][0x22c] ;  /* 0x00008b00ffd17624 */ /* 0x000fe200078e00ff */
[-C--:B------:R-:W-:Y:S01]  /*7c00*/  HMMA.16816.F32 R108, R212, R210.reuse, R108 ;  /* 0x000000d2d46c723c */ /* 0x080fe2000000186c */
[----:B------:R-:W-:Y:S03]  /*7c10*/  IMAD.MOV.U32 R208, RZ, RZ, c[0x0][0x22c] ;  /* 0x00008b00ffd07624 */ /* 0x000fe600078e00ff */
[----:B------:R-:W-:Y:S02]  /*7c20*/  IMAD R209, R209, c[0x0][0x1c0], RZ ;  /* 0x00007000d1d17a24 */ /* 0x000fe400078e02ff */
[----:B------:R-:W-:Y:S01]  /*7c30*/  IMAD R208, R208, c[0x0][0x1c0], RZ ;  /* 0x00007000d0d07a24 */ /* 0x000fe200078e02ff */
[CC--:B-1----:R-:W-:Y:S01]  /*7c40*/  LEA R196, P0, R205.reuse, R234.reuse, 0x2 ;  /* 0x000000eacdc47211 */ /* 0x0c2fe200078010ff */
[C---:B------:R-:W-:Y:S04]  /*7c50*/  HMMA.16816.F32 R112, R200.reuse, R210, R112 ;  /* 0x000000d2c870723c */ /* 0x040fe80000001870 */
[-C--:B------:R-:W-:Y:S01]  /*7c60*/  LEA.HI.X.SX32 R197, R205, R235.reuse, 0x2, P0 ;  /* 0x000000ebcdc57211 */ /* 0x080fe200000f16ff */
[----:B------:R-:W-:Y:S01]  /*7c70*/  IMAD.SHL.U32 R209, R209, 0x20, RZ ;  /* 0x00000020d1d17824 */ /* 0x000fe200078e00ff */
[-C--:B----4-:R-:W-:Y:S01]  /*7c80*/  LEA R4, P1, R206, R234.reuse, 0x2 ;  /* 0x000000eace047211 */ /* 0x090fe200078210ff */
[----:B------:R-:W-:Y:S01]  /*7c90*/  IMAD R208, R208, 0x38, RZ ;  /* 0x00000038d0d07824 */ /* 0x000fe200078e02ff */
[-C--:B------:R-:W-:Y:S01]  /*7ca0*/  HMMA.16816.F32 R116, R200, R216.reuse, R116 ;  /* 0x000000d8c874723c */ /* 0x080fe20000001874 */
[----:B------:R1:W-:Y:S03]  /*7cb0*/  RED.E.ADD.F32.FTZ.RN.STRONG.GPU [R196.64], R6 ;  /* 0x00000006c400798e */ /* 0x0003e6000c10e784 */
[-C--:B------:R-:W-:Y:S01]  /*7cc0*/  LEA.HI.X.SX32 R5, R206, R235.reuse, 0x2, P1 ;  /* 0x000000ebce057211 */ /* 0x080fe200008f16ff */
[----:B------:R-:W-:Y:S01]  /*7cd0*/  IMAD.MOV.U32 R206, RZ, RZ, c[0x0][0x22c] ;  /* 0x00008b00ffce7624 */ /* 0x000fe200078e00ff */
[CC--:B------:R-:W-:Y:S02]  /*7ce0*/  LEA R198, P0, R209.reuse, R234.reuse, 0x2 ;  /* 0x000000ead1c67211 */ /* 0x0c0fe400078010ff */
[C---:B------:R-:W-:Y:S01]  /*7cf0*/  HMMA.16816.F32 R120, R212.reuse, R216, R120 ;  /* 0x000000d8d478723c */ /* 0x040fe20000001878 */
[----:B------:R4:W-:Y:S03]  /*7d00*/  RED.E.ADD.F32.FTZ.RN.STRONG.GPU [R4.64], R7 ;  /* 0x000000070400798e */ /* 0x0009e6000c10e784 */
[-C--:B------:R-:W-:Y:S01]  /*7d10*/  LEA.HI.X.SX32 R199, R209, R235.reuse, 0x2, P0 ;  /* 0x000000ebd1c77211 */ /* 0x080fe200000f16ff */
[----:B------:R-:W-:Y:S03]  /*7d20*/  IMAD R206, R206, c[0x0][0x1c0], RZ ;  /* 0x00007000cece7a24 */ /* 0x000fe600078e02ff */
[-C--:B------:R-:W-:Y:S01]  /*7d30*/  HMMA.16816.F32 R124, R212, R218.reuse, R124 ;  /* 0x000000dad47c723c */ /* 0x080fe2000000187c */
[----:B------:R4:W-:Y:S03]  /*7d40*/  RED.E.ADD.F32.FTZ.RN.STRONG.GPU [R198.64], R8 ;  /* 0x00000008c600798e */ /* 0x0009e6000c10e784 */
[----:B------:R-:W-:Y:S04]  /*7d50*/  IMAD R206, R206, 0x30, RZ ;  /* 0x00000030cece7824 */ /* 0x000fe800078e02ff */
[----:B------:R-:W-:Y:S04]  /*7d60*/  HMMA.16816.F32 R128, R200, R218, R128 ;  /* 0x000000dac880723c */ /* 0x000fe80000001880 */
[CC--:B-1----:R-:W-:Y:S02]  /*7d70*/  LEA R196, P2, R207.reuse, R234.reuse, 0x2 ;  /* 0x000000eacfc47211 */ /* 0x0c2fe400078410ff */
[CC--:B------:R-:W-:Y:S02]  /*7d80*/  LEA R6, P1, R206.reuse, R234.reuse, 0x2 ;  /* 0x000000eace067211 */ /* 0x0c0fe400078210ff */
[-C--:B------:R-:W-:Y:S01]  /*7d90*/  LEA.HI.X.SX32 R197, R207, R235.reuse, 0x2, P2 ;  /* 0x000000ebcfc57211 */ /* 0x080fe200010f16ff */
[----:B------:R-:W-:Y:S03]  /*7da0*/  IMAD.MOV.U32 R207, RZ, RZ, c[0x0][0x22c] ;  /* 0x00008b00ffcf7624 */ /* 0x000fe600078e00ff */
[-C--:B----4-:R-:W-:Y:S01]  /*7db0*/  LEA.HI.X.SX32 R7, R206, R235.reuse, 0x2, P1 ;  /* 0x000000ebce077211 */ /* 0x090fe200008f16ff */
[----:B------:R1:W-:Y:S01]  /*7dc0*/  RED.E.ADD.F32.FTZ.RN.STRONG.GPU [R196.64], R9 ;  /* 0x00000009c400798e */ /* 0x0003e2000c10e784 */
[----:B------:R-:W-:Y:S01]  /*7dd0*/  IMAD.MOV.U32 R206, RZ, RZ, c[0x0][0x22c] ;  /* 0x00008b00ffce7624 */ /* 0x000fe200078e00ff */
[-C--:B------:R-:W-:Y:S01]  /*7de0*/  LEA R4, P0, R208, R234.reuse, 0x2 ;  /* 0x000000ead0047211 */ /* 0x080fe200078010ff */
[----:B------:R-:W-:Y:S02]  /*7df0*/  IMAD R207, R207, c[0x0][0x1c0], RZ ;  /* 0x00007000cfcf7a24 */ /* 0x000fe400078e02ff */
[----:B------:R4:W-:Y:S01]  /*7e00*/  RED.E.ADD.F32.FTZ.RN.STRONG.GPU [R6.64], R10 ;  /* 0x0000000a0600798e */ /* 0x0009e2000c10e784 */
[----:B------:R-:W-:Y:S01]  /*7e10*/  IMAD R206, R206, c[0x0][0x1c0], RZ ;  /* 0x00007000cece7a24 */ /* 0x000fe200078e02ff */
[-C--:B------:R-:W-:Y:S01]  /*7e20*/  LEA.HI.X.SX32 R5, R208, R235.reuse, 0x2, P0 ;  /* 0x000000ebd0057211 */ /* 0x080fe200000f16ff */
[----:B------:R-:W-:Y:S02]  /*7e30*/  IMAD.SHL.U32 R207, R207, 0x10, RZ ;  /* 0x00000010cfcf7824 */ /* 0x000fe400078e00ff */
[----:B------:R-:W-:Y:S02]  /*7e40*/  IMAD.SHL.U32 R206, R206, 0x10, RZ ;  /* 0x00000010cece7824 */ /* 0x000fe400078e00ff */
[----:B------:R4:W-:Y:S01]  /*7e50*/  RED.E.ADD.F32.FTZ.RN.STRONG.GPU [R4.64], R11 ;  /* 0x0000000b0400798e */ /* 0x0009e2000c10e784 */
[----:B------:R-:W-:Y:S02]  /*7e60*/  IADD3 R208, R207, 0x20, RZ ;  /* 0x00000020cfd07810 */ /* 0x000fe40007ffe0ff */
[----:B------:R-:W-:Y:S02]  /*7e70*/  IADD3 R206, R206, 0x20, RZ ;  /* 0x00000020cece7810 */ /* 0x000fe40007ffe0ff */
[----:B------:R-:W-:Y:S01]  /*7e80*/  RED.E.ADD.F32.FTZ.RN.STRONG.GPU [R234.64+0x80], R16 ;  /* 0x00008010ea00798e */ /* 0x000fe2000c10e784 */
[----:B------:R-:W-:Y:S01]  /*7e90*/  IMAD.IADD R208, R239, 0x1, R208 ;  /* 0x00000001efd07824 */ /* 0x000fe200078e02d0 */
[CC--:B------:R-:W-:Y:S03]  /*7ea0*/  LEA R8, P0, R206.reuse, R234.reuse, 0x2 ;  /* 0x000000eace087211 */ /* 0x0c0fe600078010ff */
[----:B------:R-:W-:Y:S05]  /*7eb0*/  RED.E.ADD.F32.FTZ.RN.STRONG.GPU [R2.64+0x80], R17 ;  /* 0x000080110200798e */ /* 0x000fea000c10e784 */
[----:B-1----:R-:W3:Y:S01]  /*7ec0*/  LDL R197, [R1+0x1c] ;  /* 0x00001c0001c57983 */ /* 0x002ee20000100800 */
[-C--:B------:R-:W-:Y:S02]  /*7ed0*/  LEA.HI.X.SX32 R9, R206, R235.reuse, 0x2, P0 ;  /* 0x000000ebce097211 */ /* 0x080fe400000f16ff */
[C---:B------:R-:W-:Y:S02]  /*7ee0*/  IADD3 R206, R207.reuse, 0x20, RZ ;  /* 0x00000020cfce7810 */ /* 0x040fe40007ffe0ff */
[----:B------:R-:W3:Y:S01]  /*7ef0*/  LDL R196, [R1+0x38] ;  /* 0x0000380001c47983 */ /* 0x000ee20000100800 */
[----:B------:R-:W-:Y:S02]  /*7f00*/  IADD3 R207, R207, 0x20, RZ ;  /* 0x00000020cfcf7810 */ /* 0x000fe40007ffe0ff */
[CC--:B----4-:R-:W-:Y:S01]  /*7f10*/  LEA R6, P1, R208.reuse, R234.reuse, 0x2 ;  /* 0x000000ead0067211 */ /* 0x0d0fe200078210ff */
[C---:B------:R-:W-:Y:S01]  /*7f20*/  IMAD.IADD R206, R239.reuse, 0x1, R206 ;  /* 0x00000001efce7824 */ /* 0x040fe200078e02ce */
[----:B------:R1:W-:Y:S01]  /*7f30*/  RED.E.ADD.F32.FTZ.RN.STRONG.GPU [R8.64], R18 ;  /* 0x000000120800798e */ /* 0x0003e2000c10e784 */
[C---:B------:R-:W-:Y:S01]  /*7f40*/  IMAD.IADD R207, R239.reuse, 0x1, R207 ;  /* 0x00000001efcf7824 */ /* 0x040fe200078e02cf */
[-C--:B------:R-:W-:Y:S01]  /*7f50*/  LEA.HI.X.SX32 R7, R208, R235.reuse, 0x2, P1 ;  /* 0x000000ebd0077211 */ /* 0x080fe200008f16ff */
[C---:B------:R-:W-:Y:S02]  /*7f60*/  IMAD.IADD R206, R239.reuse, 0x1, R206 ;  /* 0x00000001efce7824 */ /* 0x040fe400078e02ce */
[C---:B------:R-:W-:Y:S02]  /*7f70*/  IMAD.IADD R207, R239.reuse, 0x1, R207 ;  /* 0x00000001efcf7824 */ /* 0x040fe400078e02cf */
[----:B------:R-:W-:Y:S01]  /*7f80*/  RED.E.ADD.F32.FTZ.RN.STRONG.GPU [R6.64], R19 ;  /* 0x000000130600798e */ /* 0x000fe2000c10e784 */
[----:B------:R-:W-:Y:S02]  /*7f90*/  IMAD.IADD R206, R239, 0x1, R206 ;  /* 0x00000001efce7824 */ /* 0x000fe400078e02ce */
[CC--:B------:R-:W-:Y:S04]  /*7fa0*/  LEA R10, P0, R207.reuse, R234.reuse, 0x2 ;  /* 0x000000eacf0a7211 */ /* 0x0c0fe800078010ff */
[-C--:B------:R-:W-:Y:S01]  /*7fb0*/  LEA.HI.X.SX32 R11, R207, R235.reuse, 0x2, P0 ;  /* 0x000000ebcf0b7211 */ /* 0x080fe200000f16ff */
[----:B------:R-:W-:Y:S04]  /*7fc0*/  IMAD.MOV.U32 R207, RZ, RZ, c[0x0][0x22c] ;  /* 0x00008b00ffcf7624 */ /* 0x000fe800078e00ff */
[----:B------:R4:W-:Y:S01]  /*7fd0*/  RED.E.ADD.F32.FTZ.RN.STRONG.GPU [R10.64], R12 ;  /* 0x0000000c0a00798e */ /* 0x0009e2000c10e784 */
[----:B------:R-:W-:Y:S04]  /*7fe0*/  IMAD R207, R207, c[0x0][0x1c0], RZ ;  /* 0x00007000cfcf7a24 */ /* 0x000fe800078e02ff */
[----:B------:R-:W-:Y:S01]  /*7ff0*/  IMAD.SHL.U32 R207, R207, 0x10, RZ ;  /* 0x00000010cfcf7824 */ /* 0x000fe200078e00ff */
[CC--:B-1----:R-:W-:Y:S04]  /*8000*/  LEA R8, P2, R206.reuse, R234.reuse, 0x2 ;  /* 0x000000eace087211 */ /* 0x0c2fe800078410ff */
[C---:B------:R-:W-:Y:S02]  /*8010*/  IADD3 R199, R207.reuse, 0x40, RZ ;  /* 0x00000040cfc77810 */ /* 0x040fe40007ffe0ff */
[-C--:B------:R-:W-:Y:S02]  /*8020*/  LEA.HI.X.SX32 R9, R206, R235.reuse, 0x2, P2 ;  /* 0x000000ebce097211 */ /* 0x080fe400010f16ff */
[----:B------:R-:W-:Y:S01]  /*8030*/  IADD3 R198, R207, 0x40, RZ ;  /* 0x00000040cfc67810 */ /* 0x000fe20007ffe0ff */
[C---:B------:R-:W-:Y:S02]  /*8040*/  IMAD.IADD R199, R239.reuse, 0x1, R199 ;  /* 0x00000001efc77824 */ /* 0x040fe400078e02c7 */
[----:B------:R1:W-:Y:S02]  /*8050*/  RED.E.ADD.F32.FTZ.RN.STRONG.GPU [R8.64], R13 ;  /* 0x0000000d0800798e */ /* 0x0003e4000c10e784 */
[C---:B------:R-:W-:Y:S02]  /*8060*/  IMAD.IADD R198, R239.reuse, 0x1, R198 ;  /* 0x00000001efc67824 */ /* 0x040fe400078e02c6 */
[C---:B------:R-:W-:Y:S02]  /*8070*/  IMAD.IADD R199, R239.reuse, 0x1, R199 ;  /* 0x00000001efc77824 */ /* 0x040fe400078e02c7 */
[C---:B------:R-:W-:Y:S01]  /*8080*/  IMAD.IADD R198, R239.reuse, 0x1, R198 ;  /* 0x00000001efc67824 */ /* 0x040fe200078e02c6 */
[----:B----4-:R-:W4:Y:S03]  /*8090*/  LDL R12, [R1+0x34] ;  /* 0x00003400010c7983 */ /* 0x010f260000100800 */
[----:B------:R-:W-:Y:S05]  /*80a0*/  IMAD.IADD R198, R239, 0x1, R198 ;  /* 0x00000001efc67824 */ /* 0x000fea00078e02c6 */
[CC--:B-1----:R-:W-:Y:S01]  /*80b0*/  LEA R8, P2, R198.reuse, R234.reuse, 0x2 ;  /* 0x000000eac6087211 */ /* 0x0c2fe200078410ff */
[----:B------:R-:W4:Y:S03]  /*80c0*/  LDL R13, [R1+0x30] ;  /* 0x00003000010d7983 */ /* 0x000f260000100800 */
[-C--:B------:R-:W-:Y:S02]  /*80d0*/  LEA.HI.X.SX32 R9, R198, R235.reuse, 0x2, P2 ;  /* 0x000000ebc6097211 */ /* 0x080fe400010f16ff */
[CC--:B--2---:R-:W-:Y:S04]  /*80e0*/  LEA R4, P1, R0.reuse, R234.reuse, 0x2 ;  /* 0x000000ea00047211 */ /* 0x0c4fe800078210ff */
[-C--:B------:R-:W-:Y:S01]  /*80f0*/  LEA.HI.X.SX32 R5, R0, R235.reuse, 0x2, P1 ;  /* 0x000000eb00057211 */ /* 0x080fe200008f16ff */
[----:B------:R-:W-:Y:S04]  /*8100*/  IMAD.MOV.U32 R0, RZ, RZ, c[0x0][0x22c] ;  /* 0x00008b00ff007624 */ /* 0x000fe800078e00ff */
[----:B------:R1:W-:Y:S01]  /*8110*/  RED.E.ADD.F32.FTZ.RN.STRONG.GPU [R4.64], R14 ;  /* 0x0000000e0400798e */ /* 0x0003e2000c10e784 */
[----:B------:R-:W-:Y:S04]  /*8120*/  IMAD R0, R0, c[0x0][0x1c0], RZ ;  /* 0x0000700000007a24 */ /* 0x000fe800078e02ff */
[----:B------:R-:W-:Y:S01]  /*8130*/  IMAD.SHL.U32 R0, R0, 0x10, RZ ;  /* 0x0000001000007824 */ /* 0x000fe200078e00ff */
[-C--:B------:R-:W-:Y:S04]  /*8140*/  LEA R6, P0, R204, R234.reuse, 0x2 ;  /* 0x000000eacc067211 */ /* 0x080fe800078010ff */
[----:B------:R-:W-:Y:S02]  /*8150*/  IADD3 R0, R0, 0x40, RZ ;  /* 0x0000004000007810 */ /* 0x000fe40007ffe0ff */
[-C--:B------:R-:W-:Y:S02]  /*8160*/  LEA.HI.X.SX32 R7, R204, R235.reuse, 0x2, P0 ;  /* 0x000000ebcc077211 */ /* 0x080fe400000f16ff */
[----:B------:R-:W-:Y:S01]  /*8170*/  IADD3 R204, R207, 0x40, RZ ;  /* 0x00000040cfcc7810 */ /* 0x000fe20007ffe0ff */
[----:B------:R-:W-:Y:S02]  /*8180*/  IMAD.MOV.U32 R207, RZ, RZ, c[0x0][0x22c] ;  /* 0x00008b00ffcf7624 */ /* 0x000fe400078e00ff */
[----:B------:R2:W-:Y:S02]  /*8190*/  RED.E.ADD.F32.FTZ.RN.STRONG.GPU [R6.64], R15 ;  /* 0x0000000f0600798e */ /* 0x0005e4000c10e784 */
[----:B------:R-:W-:Y:S02]  /*81a0*/  IMAD.IADD R204, R239, 0x1, R204 ;  /* 0x00000001efcc7824 */ /* 0x000fe400078e02cc */
[----:B------:R-:W-:Y:S01]  /*81b0*/  IMAD R207, R207, c[0x0][0x1c0], RZ ;  /* 0x00007000cfcf7a24 */ /* 0x000fe200078e02ff */
[----:B------:R-:W-:Y:S03]  /*81c0*/  RED.E.ADD.F32.FTZ.RN.STRONG.GPU [R234.64+0x100], R84 ;  /* 0x00010054ea00798e */ /* 0x000fe6000c10e784 */
[----:B------:R-:W-:Y:S01]  /*81d0*/  IMAD.SHL.U32 R207, R207, 0x10, RZ ;  /* 0x00000010cfcf7824 */ /* 0x000fe200078e00ff */
[CC--:B-1----:R-:W-:Y:S01]  /*81e0*/  LEA R4, P0, R0.reuse, R234.reuse, 0x2 ;  /* 0x000000ea00047211 */ /* 0x0c2fe200078010ff */
[----:B------:R-:W-:Y:S03]  /*81f0*/  RED.E.ADD.F32.FTZ.RN.STRONG.GPU [R2.64+0x100], R85 ;  /* 0x000100550200798e */ /* 0x000fe6000c10e784 */
[-C--:B------:R-:W-:Y:S02]  /*8200*/  LEA.HI.X.SX32 R5, R0, R235.reuse, 0x2, P0 ;  /* 0x000000eb00057211 */ /* 0x080fe400000f16ff */
[----:B------:R-:W4:Y:S01]  /*8210*/  LDL R0, [R1+0x18] ;  /* 0x0000180001007983 */ /* 0x000f220000100800 */
[-C--:B------:R-:W-:Y:S02]  /*8220*/  LEA R10, P0, R199, R234.reuse, 0x2 ;  /* 0x000000eac70a7211 */ /* 0x080fe400078010ff */
[----:B------:R-:W-:Y:S01]  /*8230*/  IADD3 R16, R207, 0x60, RZ ;  /* 0x00000060cf107810 */ /* 0x000fe20007ffe0ff */
[----:B------:R-:W-:Y:S01]  /*8240*/  IMAD.MOV.U32 R207, RZ, RZ, c[0x0][0x22c] ;  /* 0x00008b00ffcf7624 */ /* 0x000fe200078e00ff */
[----:B------:R-:W-:Y:S01]  /*8250*/  RED.E.ADD.F32.FTZ.RN.STRONG.GPU [R4.64], R86 ;  /* 0x000000560400798e */ /* 0x000fe2000c10e784 */
[-C--:B------:R-:W-:Y:S02]  /*8260*/  LEA.HI.X.SX32 R11, R199, R235.reuse, 0x2, P0 ;  /* 0x000000ebc70b7211 */ /* 0x080fe400000f16ff */
[----:B------:R-:W-:Y:S02]  /*8270*/  IMAD R207, R207, c[0x0][0x1c0], RZ ;  /* 0x00007000cfcf7a24 */ /* 0x000fe400078e02ff */
[----:B------:R-:W4:Y:S01]  /*8280*/  LDL R14, [R1+0x14] ;  /* 0x00001400010e7983 */ /* 0x000f220000100800 */
[CC--:B--2---:R-:W-:Y:S01]  /*8290*/  LEA R6, P1, R204.reuse, R234.reuse, 0x2 ;  /* 0x000000eacc067211 */ /* 0x0c4fe200078210ff */
[----:B------:R-:W-:Y:S03]  /*82a0*/  IMAD.SHL.U32 R207, R207, 0x10, RZ ;  /* 0x00000010cfcf7824 */ /* 0x000fe600078e00ff */
[-C--:B------:R-:W-:Y:S01]  /*82b0*/  LEA.HI.X.SX32 R7, R204, R235.reuse, 0x2, P1 ;  /* 0x000000ebcc077211 */ /* 0x080fe200008f16ff */
[----:B------:R-:W-:Y:S04]  /*82c0*/  IMAD.MOV.U32 R204, RZ, RZ, c[0x0][0x22c] ;  /* 0x00008b00ffcc7624 */ /* 0x000fe800078e00ff */
[----:B------:R-:W-:Y:S01]  /*82d0*/  RED.E.ADD.F32.FTZ.RN.STRONG.GPU [R6.64], R87 ;  /* 0x000000570600798e */ /* 0x000fe2000c10e784 */
[----:B------:R-:W-:Y:S04]  /*82e0*/  IMAD R204, R204, c[0x0][0x1c0], RZ ;  /* 0x00007000cccc7a24 */ /* 0x000fe800078e02ff */
[----:B------:R-:W-:Y:S01]  /*82f0*/  RED.E.ADD.F32.FTZ.RN.STRONG.GPU [R10.64], R88 ;  /* 0x000000580a00798e */ /* 0x000fe2000c10e784 */
[----:B------:R-:W-:Y:S04]  /*8300*/  IMAD.SHL.U32 R204, R204, 0x10, RZ ;  /* 0x00000010cccc7824 */ /* 0x000fe800078e00ff */
[----:B------:R1:W-:Y:S01]  /*8310*/  RED.E.ADD.F32.FTZ.RN.STRONG.GPU [R8.64], R89 ;  /* 0x000000590800798e */ /* 0x0003e2000c10e784 */
[C---:B------:R-:W-:Y:S02]  /*8320*/  IADD3 R17, R204.reuse, 0x60, RZ ;  /* 0x00000060cc117810 */ /* 0x040fe40007ffe0ff */
[----:B------:R-:W-:Y:S02]  /*8330*/  IADD3 R15, R204, 0x60, RZ ;  /* 0x00000060cc0f7810 */ /* 0x000fe40007ffe0ff */
[----:B------:R-:W-:Y:S01]  /*8340*/  LDSM.16.MT88.4 R84, [R220+0x4000] ;  /* 0x00400000dc54783b */ /* 0x000fe20000004200 */
[C---:B------:R-:W-:Y:S02]  /*8350*/  IMAD.IADD R17, R239.reuse, 0x1, R17 ;  /* 0x00000001ef117824 */ /* 0x040fe400078e0211 */
[C---:B------:R-:W-:Y:S04]  /*8360*/  IMAD.IADD R15, R239.reuse, 0x1, R15 ;  /* 0x00000001ef0f7824 */ /* 0x040fe800078e020f */
[C---:B------:R-:W-:Y:S04]  /*8370*/  IMAD.IADD R15, R239.reuse, 0x1, R15 ;  /* 0x00000001ef0f7824 */ /* 0x040fe800078e020f */
[----:B------:R-:W-:Y:S05]  /*8380*/  IMAD.IADD R15, R239, 0x1, R15 ;  /* 0x00000001ef0f7824 */ /* 0x000fea00078e020f */
[CC--:B-1----:R-:W-:Y:S04]  /*8390*/  LEA R8, P2, R15.reuse, R234.reuse, 0x2 ;  /* 0x000000ea0f087211 */ /* 0x0c2fe800078410ff */
[-C--:B------:R-:W-:Y:S02]  /*83a0*/  LEA.HI.X.SX32 R9, R15, R235.reuse, 0x2, P2 ;  /* 0x000000eb0f097211 */ /* 0x080fe400010f16ff */
[CC--:B---3--:R-:W-:Y:S04]  /*83b0*/  LEA R4, P1, R197.reuse, R234.reuse, 0x2 ;  /* 0x000000eac5047211 */ /* 0x0c8fe800078210ff */
[-C--:B------:R-:W-:Y:S02]  /*83c0*/  LEA.HI.X.SX32 R5, R197, R235.reuse, 0x2, P1 ;  /* 0x000000ebc5057211 */ /* 0x080fe400008f16ff */
[CC--:B------:R-:W-:Y:S03]  /*83d0*/  LEA R6, P0, R196.reuse, R234.reuse, 0x2 ;  /* 0x000000eac4067211 */ /* 0x0c0fe600078010ff */
[----:B------:R1:W-:Y:S01]  /*83e0*/  RED.E.ADD.F32.FTZ.RN.STRONG.GPU [R4.64], R90 ;  /* 0x0000005a0400798e */ /* 0x0003e2000c10e784 */
[-C--:B------:R-:W-:Y:S05]  /*83f0*/  LEA.HI.X.SX32 R7, R196, R235.reuse, 0x2, P0 ;  /* 0x000000ebc4077211 */ /* 0x080fea00000f16ff */
[----:B------:R2:W-:Y:S05]  /*8400*/  RED.E.ADD.F32.FTZ.RN.STRONG.GPU [R6.64], R91 ;  /* 0x0000005b0600798e */ /* 0x0005ea000c10e784 */
[----:B------:R-:W-:Y:S05]  /*8410*/  RED.E.ADD.F32.FTZ.RN.STRONG.GPU [R234.64+0x180], R96 ;  /* 0x00018060ea00798e */ /* 0x000fea000c10e784 */
[----:B------:R-:W-:Y:S05]  /*8420*/  RED.E.ADD.F32.FTZ.RN.STRONG.GPU [R2.64+0x180], R97 ;  /* 0x000180610200798e */ /* 0x000fea000c10e784 */
[----:B------:R-:W-:Y:S01]  /*8430*/  LDSM.16.MT88.4 R88, [R220+0x6000] ;  /* 0x00600000dc58783b */ /* 0x000fe20000004200 */
[CC--:B-1----:R-:W-:Y:S04]  /*8440*/  LEA R4, P0, R16.reuse, R234.reuse, 0x2 ;  /* 0x000000ea10047211 */ /* 0x0c2fe800078010ff */
[-C--:B------:R-:W-:Y:S02]  /*8450*/  LEA.HI.X.SX32 R5, R16, R235.reuse, 0x2, P0 ;  /* 0x000000eb10057211 */ /* 0x080fe400000f16ff */
[CC--:B--2---:R-:W-:Y:S02]  /*8460*/  LEA R6, P1, R17.reuse, R234.reuse, 0x2 ;  /* 0x000000ea11067211 */ /* 0x0c4fe400078210ff */
[----:B------:R-:W-:Y:S01]  /*8470*/  IADD3 R16, R204, 0x60, RZ ;  /* 0x00000060cc107810 */ /* 0x000fe20007ffe0ff */
[----:B------:R-:W-:Y:S01]  /*8480*/  RED.E.ADD.F32.FTZ.RN.STRONG.GPU [R4.64], R98 ;  /* 0x000000620400798e */ /* 0x000fe2000c10e784 */
[-C--:B------:R-:W-:Y:S01]  /*8490*/  LEA.HI.X.SX32 R7, R17, R235.reuse, 0x2, P1 ;  /* 0x000000eb11077211 */ /* 0x080fe200008f16ff */
[----:B------:R-:W-:Y:S02]  /*84a0*/  IMAD.MOV.U32 R204, RZ, RZ, c[0x0][0x22c] ;  /* 0x00008b00ffcc7624 */ /* 0x000fe400078e00ff */
[C---:B------:R-:W-:Y:S02]  /*84b0*/  IMAD.IADD R16, R239.reuse, 0x1, R16 ;  /* 0x00000001ef107824 */ /* 0x040fe400078e0210 */
[----:B------:R4:W-:Y:S01]  /*84c0*/  RED.E.ADD.F32.FTZ.RN.STRONG.GPU [R6.64], R99 ;  /* 0x000000630600798e */ /* 0x0009e2000c10e784 */
[----:B------:R-:W-:Y:S02]  /*84d0*/  IMAD R204, R204, c[0x0][0x1c0], RZ ;  /* 0x00007000cccc7a24 */ /* 0x000fe400078e02ff */
[C---:B------:R-:W-:Y:S02]  /*84e0*/  IMAD.IADD R16, R239.reuse, 0x1, R16 ;  /* 0x00000001ef107824 */ /* 0x040fe400078e0210 */
[----:B------:R-:W-:Y:S01]  /*84f0*/  IMAD.SHL.U32 R204, R204, 0x10, RZ ;  /* 0x00000010cccc7824 */ /* 0x000fe200078e00ff */
[----:B------:R-:W-:Y:S02]  /*8500*/  LDSM.16.MT88.4 R96, [R226+0x28800] ;  /* 0x02880000e260783b */ /* 0x000fe40000004200 */
[-C--:B------:R-:W-:Y:S02]  /*8510*/  LEA R10, P0, R16, R234.reuse, 0x2 ;  /* 0x000000ea100a7211 */ /* 0x080fe400078010ff */
[----:B------:R-:W-:Y:S02]  /*8520*/  IADD3 R17, R204, 0x80, RZ ;  /* 0x00000080cc117810 */ /* 0x000fe40007ffe0ff */
[-C--:B------:R-:W-:Y:S02]  /*8530*/  LEA.HI.X.SX32 R11, R16, R235.reuse, 0x2, P0 ;  /* 0x000000eb100b7211 */ /* 0x080fe400000f16ff */
[C---:B------:R-:W-:Y:S01]  /*8540*/  IADD3 R16, R204.reuse, 0x80, RZ ;  /* 0x00000080cc107810 */ /* 0x040fe20007ffe0ff */
[C---:B------:R-:W-:Y:S01]  /*8550*/  IMAD.IADD R17, R239.reuse, 0x1, R17 ;  /* 0x00000001ef117824 */ /* 0x040fe200078e0211 */
[----:B------:R-:W-:Y:S01]  /*8560*/  IADD3 R15, R204, 0x80, RZ ;  /* 0x00000080cc0f7810 */ /* 0x000fe20007ffe0ff */
[----:B------:R-:W-:Y:S01]  /*8570*/  RED.E.ADD.F32.FTZ.RN.STRONG.GPU [R10.64], R92 ;  /* 0x0000005c0a00798e */ /* 0x000fe2000c10e784 */
[----:B------:R-:W-:Y:S02]  /*8580*/  IMAD.MOV.U32 R204, RZ, RZ, c[0x0][0x22c] ;  /* 0x00008b00ffcc7624 */ /* 0x000fe400078e00ff */
[C---:B------:R-:W-:Y:S02]  /*8590*/  IMAD.IADD R16, R239.reuse, 0x1, R16 ;  /* 0x00000001ef107824 */ /* 0x040fe400078e0210 */
[----:B------:R1:W-:Y:S01]  /*85a0*/  RED.E.ADD.F32.FTZ.RN.STRONG.GPU [R8.64], R93 ;  /* 0x0000005d0800798e */ /* 0x0003e2000c10e784 */
[C---:B------:R-:W-:Y:S02]  /*85b0*/  IMAD.IADD R15, R239.reuse, 0x1, R15 ;  /* 0x00000001ef0f7824 */ /* 0x040fe400078e020f */
[C---:B------:R-:W-:Y:S01]  /*85c0*/  IMAD.IADD R16, R239.reuse, 0x1, R16 ;  /* 0x00000001ef107824 */ /* 0x040fe200078e0210 */
[-C--:B----4-:R-:W-:Y:S01]  /*85d0*/  LEA R6, P0, R12, R234.reuse, 0x2 ;  /* 0x000000ea0c067211 */ /* 0x090fe200078010ff */
[C---:B------:R-:W-:Y:S02]  /*85e0*/  IMAD.IADD R15, R239.reuse, 0x1, R15 ;  /* 0x00000001ef0f7824 */ /* 0x040fe400078e020f */
[----:B------:R-:W-:Y:S01]  /*85f0*/  IMAD R204, R204, c[0x0][0x1c0], RZ ;  /* 0x00007000cccc7a24 */ /* 0x000fe200078e02ff */
[-C--:B------:R-:W-:Y:S01]  /*8600*/  LEA.HI.X.SX32 R7, R12, R235.reuse, 0x2, P0 ;  /* 0x000000eb0c077211 */ /* 0x080fe200000f16ff */
[----:B------:R-:W-:Y:S01]  /*8610*/  IMAD.IADD R15, R239, 0x1, R15 ;  /* 0x00000001ef0f7824 */ /* 0x000fe200078e020f */
[----:B------:R-:W2:Y:S01]  /*8620*/  LDL R12, [R1+0x10] ;  /* 0x00001000010c7983 */ /* 0x000ea20000100800 */
[----:B------:R-:W-:Y:S03]  /*8630*/  IMAD.SHL.U32 R204, R204, 0x10, RZ ;  /* 0x00000010cccc7824 */ /* 0x000fe600078e00ff */
[CC--:B-1----:R-:W-:Y:S04]  /*8640*/  LEA R8, P2, R15.reuse, R234.reuse, 0x2 ;  /* 0x000000ea0f087211 */ /* 0x0c2fe800078410ff */
[-C--:B------:R-:W-:Y:S02]  /*8650*/  LEA.HI.X.SX32 R9, R15, R235.reuse, 0x2, P2 ;  /* 0x000000eb0f097211 */ /* 0x080fe400010f16ff */
[----:B------:R-:W-:Y:S05]  /*8660*/  IADD3 R15, R204, 0xa0, RZ ;  /* 0x000000a0cc0f7810 */ /* 0x000fea0007ffe0ff */
[C---:B------:R-:W-:Y:S04]  /*8670*/  IMAD.IADD R15, R239.reuse, 0x1, R15 ;  /* 0x00000001ef0f7824 */ /* 0x040fe800078e020f */
[C---:B------:R-:W-:Y:S04]  /*8680*/  IMAD.IADD R15, R239.reuse, 0x1, R15 ;  /* 0x00000001ef0f7824 */ /* 0x040fe800078e020f */
[----:B------:R-:W-:Y:S01]  /*8690*/  IMAD.IADD R15, R239, 0x1, R15 ;  /* 0x00000001ef0f7824 */ /* 0x000fe200078e020f */
        /* <DEDUP_REMOVED lines=13> */
[----:B------:R-:W4:Y:S01]  /*8770*/  LDL R0, [R1+0x2c] ;  /* 0x00002c0001007983 */ /* 0x000f220000100800 */
[CC--:B---3--:R-:W-:Y:S02]  /*8780*/  LEA R6, P1, R17.reuse, R234.reuse, 0x2 ;  /* 0x000000ea11067211 */ /* 0x0c8fe400078210ff */
[CC--:B------:R-:W-:Y:S02]  /*8790*/  LEA R10, P0, R16.reuse, R234.reuse, 0x2 ;  /* 0x000000ea100a7211 */ /* 0x0c0fe400078010ff */
[----:B------:R1:W-:Y:S01]  /*87a0*/  RED.E.ADD.F32.FTZ.RN.STRONG.GPU [R4.64], R102 ;  /* 0x000000660400798e */ /* 0x0003e2000c10e784 */
[-C--:B------:R-:W-:Y:S02]  /*87b0*/  LEA.HI.X.SX32 R7, R17, R235.reuse, 0x2, P1 ;  /* 0x000000eb11077211 */ /* 0x080fe400008f16ff */
[-C--:B------:R-:W-:Y:S02]  /*87c0*/  LEA.HI.X.SX32 R11, R16, R235.reuse, 0x2, P0 ;  /* 0x000000eb100b7211 */ /* 0x080fe400000f16ff */
[C---:B------:R-:W-:Y:S01]  /*87d0*/  IADD3 R17, R204.reuse, 0xa0, RZ ;  /* 0x000000a0cc117810 */ /* 0x040fe20007ffe0ff */
[----:B------:R3:W-:Y:S01]  /*87e0*/  RED.E.ADD.F32.FTZ.RN.STRONG.GPU [R6.64], R103 ;  /* 0x000000670600798e */ /* 0x0007e2000c10e784 */
[----:B------:R-:W-:Y:S01]  /*87f0*/  IADD3 R16, R204, 0xa0, RZ ;  /* 0x000000a0cc107810 */ /* 0x000fe20007ffe0ff */
[----:B------:R-:W-:Y:S02]  /*8800*/  IMAD.MOV.U32 R204, RZ, RZ, c[0x0][0x22c] ;  /* 0x00008b00ffcc7624 */ /* 0x000fe400078e00ff */
[C---:B------:R-:W-:Y:S01]  /*8810*/  IMAD.IADD R17, R239.reuse, 0x1, R17 ;  /* 0x00000001ef117824 */ /* 0x040fe200078e0211 */
[----:B------:R-:W-:Y:S01]  /*8820*/  RED.E.ADD.F32.FTZ.RN.STRONG.GPU [R10.64], R104 ;  /* 0x000000680a00798e */ /* 0x000fe2000c10e784 */
[C---:B------:R-:W-:Y:S02]  /*8830*/  IMAD.IADD R16, R239.reuse, 0x1, R16 ;  /* 0x00000001ef107824 */ /* 0x040fe400078e0210 */
[----:B------:R-:W-:Y:S02]  /*8840*/  IMAD R204, R204, c[0x0][0x1c0], RZ ;  /* 0x00007000cccc7a24 */ /* 0x000fe400078e02ff */
[----:B------:R3:W-:Y:S01]  /*8850*/  RED.E.ADD.F32.FTZ.RN.STRONG.GPU [R8.64], R105 ;  /* 0x000000690800798e */ /* 0x0007e2000c10e784 */
[----:B------:R-:W-:Y:S02]  /*8860*/  IMAD.IADD R16, R239, 0x1, R16 ;  /* 0x00000001ef107824 */ /* 0x000fe400078e0210 */
[----:B------:R-:W-:Y:S02]  /*8870*/  IMAD.SHL.U32 R204, R204, 0x10, RZ ;  /* 0x00000010cccc7824 */ /* 0x000fe400078e00ff */
[----:B------:R-:W-:Y:S01]  /*8880*/  LDSM.16.MT88.4 R100, [R220+0x2800] ;  /* 0x00280000dc64783b */ /* 0x000fe20000004200 */
[CC--:B-1----:R-:W-:Y:S04]  /*8890*/  LEA R4, P1, R14.reuse, R234.reuse, 0x2 ;  /* 0x000000ea0e047211 */ /* 0x0c2fe800078210ff */
[-C--:B------:R-:W-:Y:S02]  /*88a0*/  LEA.HI.X.SX32 R5, R14, R235.reuse, 0x2, P1 ;  /* 0x000000eb0e057211 */ /* 0x080fe400008f16ff */
[----:B------:R-:W4:Y:S01]  /*88b0*/  LDL R14, [R1+0xc] ;  /* 0x00000c00010e7983 */ /* 0x000f220000100800 */
[CC--:B---3--:R-:W-:Y:S04]  /*88c0*/  LEA R6, P0, R13.reuse, R234.reuse, 0x2 ;  /* 0x000000ea0d067211 */ /* 0x0c8fe800078010ff */
[----:B------:R1:W-:Y:S01]  /*88d0*/  RED.E.ADD.F32.FTZ.RN.STRONG.GPU [R4.64], R106 ;  /* 0x0000006a0400798e */ /* 0x0003e2000c10e784 */
[-C--:B------:R-:W-:Y:S02]  /*88e0*/  LEA.HI.X.SX32 R7, R13, R235.reuse, 0x2, P0 ;  /* 0x000000eb0d077211 */ /* 0x080fe400000f16ff */
[----:B------:R-:W-:Y:S01]  /*88f0*/  IADD3 R13, R207, 0xa0, RZ ;  /* 0x000000a0cf0d7810 */ /* 0x000fe20007ffe0ff */
[----:B------:R-:W-:Y:S01]  /*8900*/  IMAD.MOV.U32 R207, RZ, RZ, c[0x0][0x22c] ;  /* 0x00008b00ffcf7624 */ /* 0x000fe200078e00ff */
[-C--:B------:R-:W-:Y:S01]  /*8910*/  LEA R8, P2, R15, R234.reuse, 0x2 ;  /* 0x000000ea0f087211 */ /* 0x080fe200078410ff */
[----:B------:R3:W-:Y:S02]  /*8920*/  RED.E.ADD.F32.FTZ.RN.STRONG.GPU [R6.64], R107 ;  /* 0x0000006b0600798e */ /* 0x0007e4000c10e784 */
[----:B------:R-:W-:Y:S01]  /*8930*/  IMAD R207, R207, c[0x0][0x1c0], RZ ;  /* 0x00007000cfcf7a24 */ /* 0x000fe200078e02ff */
[-C--:B------:R-:W-:Y:S02]  /*8940*/  LEA.HI.X.SX32 R9, R15, R235.reuse, 0x2, P2 ;  /* 0x000000eb0f097211 */ /* 0x080fe400010f16ff */
[----:B------:R-:W-:Y:S01]  /*8950*/  RED.E.ADD.F32.FTZ.RN.STRONG.GPU [R234.64+0x280], R112 ;  /* 0x00028070ea00798e */ /* 0x000fe2000c10e784 */
[----:B------:R-:W-:Y:S04]  /*8960*/  IMAD.SHL.U32 R207, R207, 0x10, RZ ;  /* 0x00000010cfcf7824 */ /* 0x000fe800078e00ff */
[----:B------:R-:W-:Y:S01]  /*8970*/  RED.E.ADD.F32.FTZ.RN.STRONG.GPU [R2.64+0x280], R113 ;  /* 0x000280710200798e */ /* 0x000fe2000c10e784 */
[----:B------:R-:W-:Y:S04]  /*8980*/  IADD3 R15, R207, 0xc0, RZ ;  /* 0x000000c0cf0f7810 */ /* 0x000fe80007ffe0ff */
        /* <DEDUP_REMOVED lines=11> */
[----:B------:R-:W-:Y:S03]  /*8a40*/  IADD3 R16, R204, 0xc0, RZ ;  /* 0x000000c0cc107810 */ /* 0x000fe60007ffe0ff */
[C---:B------:R-:W-:Y:S01]  /*8a50*/  IMAD.IADD R17, R239.reuse, 0x1, R17 ;  /* 0x00000001ef117824 */ /* 0x040fe200078e0211 */
[----:B------:R-:W-:Y:S01]  /*8a60*/  RED.E.ADD.F32.FTZ.RN.STRONG.GPU [R10.64], R108 ;  /* 0x0000006c0a00798e */ /* 0x000fe2000c10e784 */
[C---:B------:R-:W-:Y:S04]  /*8a70*/  IMAD.IADD R16, R239.reuse, 0x1, R16 ;  /* 0x00000001ef107824 */ /* 0x040fe800078e0210 */
[----:B------:R-:W-:Y:S01]  /*8a80*/  RED.E.ADD.F32.FTZ.RN.STRONG.GPU [R8.64], R109 ;  /* 0x0000006d0800798e */ /* 0x000fe2000c10e784 */
[----:B------:R-:W-:Y:S01]  /*8a90*/  IMAD.IADD R16, R239, 0x1, R16 ;  /* 0x00000001ef107824 */ /* 0x000fe200078e0210 */
[CC--:B--2---:R-:W-:Y:S04]  /*8aa0*/  LEA R4, P1, R12.reuse, R234.reuse, 0x2 ;  /* 0x000000ea0c047211 */ /* 0x0c4fe800078210ff */
[-C--:B------:R-:W-:Y:S02]  /*8ab0*/  LEA.HI.X.SX32 R5, R12, R235.reuse, 0x2, P1 ;  /* 0x000000eb0c057211 */ /* 0x080fe400008f16ff */
[----:B------:R-:W2:Y:S05]  /*8ac0*/  LDL R12, [R1+0x8] ;  /* 0x00000800010c7983 */ /* 0x000eaa0000100800 */
[----:B------:R1:W-:Y:S01]  /*8ad0*/  RED.E.ADD.F32.FTZ.RN.STRONG.GPU [R4.64], R110 ;  /* 0x0000006e0400798e */ /* 0x0003e2000c10e784 */
[CC--:B----4-:R-:W-:Y:S04]  /*8ae0*/  LEA R6, P0, R0.reuse, R234.reuse, 0x2 ;  /* 0x000000ea00067211 */ /* 0x0d0fe800078010ff */
[-C--:B------:R-:W-:Y:S02]  /*8af0*/  LEA.HI.X.SX32 R7, R0, R235.reuse, 0x2, P0 ;  /* 0x000000eb00077211 */ /* 0x080fe400000f16ff */
[CC--:B-1----:R-:W-:Y:S01]  /*8b00*/  LEA R4, P0, R15.reuse, R234.reuse, 0x2 ;  /* 0x000000ea0f047211 */ /* 0x0c2fe200078010ff */
[----:B------:R-:W3:Y:S03]  /*8b10*/  LDL R0, [R1+0x24] ;  /* 0x0000240001007983 */ /* 0x000ee60000100800 */
[-C--:B------:R-:W-:Y:S02]  /*8b20*/  LEA.HI.X.SX32 R5, R15, R235.reuse, 0x2, P0 ;  /* 0x000000eb0f057211 */ /* 0x080fe400000f16ff */
[----:B------:R1:W-:Y:S01]  /*8b30*/  RED.E.ADD.F32.FTZ.RN.STRONG.GPU [R6.64], R111 ;  /* 0x0000006f0600798e */ /* 0x0003e2000c10e784 */
[----:B------:R-:W-:Y:S01]  /*8b40*/  IADD3 R15, R204, 0xc0, RZ ;  /* 0x000000c0cc0f7810 */ /* 0x000fe20007ffe0ff */
[----:B------:R-:W-:Y:S01]  /*8b50*/  IMAD.MOV.U32 R204, RZ, RZ, c[0x0][0x22c] ;  /* 0x00008b00ffcc7624 */ /* 0x000fe200078e00ff */
[CC--:B------:R-:W-:Y:S02]  /*8b60*/  LEA R10, P0, R16.reuse, R234.reuse, 0x2 ;  /* 0x000000ea100a7211 */ /* 0x0c0fe400078010ff */
[----:B------:R-:W-:Y:S01]  /*8b70*/  RED.E.ADD.F32.FTZ.RN.STRONG.GPU [R234.64+0x300], R116 ;  /* 0x00030074ea00798e */ /* 0x000fe2000c10e784 */
[C---:B------:R-:W-:Y:S01]  /*8b80*/  IMAD.IADD R15, R239.reuse, 0x1, R15 ;  /* 0x00000001ef0f7824 */ /* 0x040fe200078e020f */
[-C--:B------:R-:W-:Y:S01]  /*8b90*/  LEA.HI.X.SX32 R11, R16, R235.reuse, 0x2, P0 ;  /* 0x000000eb100b7211 */ /* 0x080fe200000f16ff */
[----:B------:R-:W-:Y:S02]  /*8ba0*/  IMAD R204, R204, c[0x0][0x1c0], RZ ;  /* 0x00007000cccc7a24 */ /* 0x000fe400078e02ff */
[----:B------:R-:W-:Y:S01]  /*8bb0*/  RED.E.ADD.F32.FTZ.RN.STRONG.GPU [R2.64+0x300], R117 ;  /* 0x000300750200798e */ /* 0x000fe2000c10e784 */
[C---:B------:R-:W-:Y:S02]  /*8bc0*/  IMAD.IADD R15, R239.reuse, 0x1, R15 ;  /* 0x00000001ef0f7824 */ /* 0x040fe400078e020f */
[----:B------:R-:W-:Y:S02]  /*8bd0*/  IMAD.SHL.U32 R204, R204, 0x10, RZ ;  /* 0x00000010cccc7824 */ /* 0x000fe400078e00ff */
[----:B------:R4:W-:Y:S01]  /*8be0*/  RED.E.ADD.F32.FTZ.RN.STRONG.GPU [R4.64], R118 ;  /* 0x000000760400798e */ /* 0x0009e2000c10e784 */
[----:B------:R-:W-:Y:S04]  /*8bf0*/  IMAD.IADD R15, R239, 0x1, R15 ;  /* 0x00000001ef0f7824 */ /* 0x000fe800078e020f */
[----:B------:R-:W-:Y:S01]  /*8c00*/  LDSM.16.MT88.4 R108, [R220+0x6800] ;  /* 0x00680000dc6c783b */ /* 0x000fe20000004200 */
[CC--:B------:R-:W-:Y:S04]  /*8c10*/  LEA R8, P2, R15.reuse, R234.reuse, 0x2 ;  /* 0x000000ea0f087211 */ /* 0x0c0fe800078410ff */
[-C--:B------:R-:W-:Y:S02]  /*8c20*/  LEA.HI.X.SX32 R9, R15, R235.reuse, 0x2, P2 ;  /* 0x000000eb0f097211 */ /* 0x080fe400010f16ff */
[-C--:B-1----:R-:W-:Y:S02]  /*8c30*/  LEA R6, P1, R17, R234.reuse, 0x2 ;  /* 0x000000ea11067211 */ /* 0x082fe400078210ff */
[----:B------:R-:W-:Y:S02]  /*8c40*/  IADD3 R15, R205, 0xe0, RZ ;  /* 0x000000e0cd0f7810 */ /* 0x000fe40007ffe0ff */
[-C--:B------:R-:W-:Y:S02]  /*8c50*/  LEA.HI.X.SX32 R7, R17, R235.reuse, 0x2, P1 ;  /* 0x000000eb11077211 */ /* 0x080fe400008f16ff */
[----:B------:R-:W-:Y:S01]  /*8c60*/  LDSM.16.MT88.4 R16, [R220+0x2000] ;  /* 0x00200000dc10783b */ /* 0x000fe20000004200 */
[----:B------:R-:W-:Y:S04]  /*8c70*/  IMAD.IADD R15, R239, 0x1, R15 ;  /* 0x00000001ef0f7824 */ /* 0x000fe800078e020f */
[----:B------:R1:W-:Y:S01]  /*8c80*/  RED.E.ADD.F32.FTZ.RN.STRONG.GPU [R6.64], R119 ;  /* 0x000000770600798e */ /* 0x0003e2000c10e784 */
[CC--:B----4-:R-:W-:Y:S04]  /*8c90*/  LEA R4, P1, R14.reuse, R234.reuse, 0x2 ;  /* 0x000000ea0e047211 */ /* 0x0d0fe800078210ff */
[----:B------:R4:W-:Y:S01]  /*8ca0*/  RED.E.ADD.F32.FTZ.RN.STRONG.GPU [R10.64], R120 ;  /* 0x000000780a00798e */ /* 0x0009e2000c10e784 */
[-C--:B------:R-:W-:Y:S04]  /*8cb0*/  LEA.HI.X.SX32 R5, R14, R235.reuse, 0x2, P1 ;  /* 0x000000eb0e057211 */ /* 0x080fe800008f16ff */
[----:B------:R4:W-:Y:S01]  /*8cc0*/  RED.E.ADD.F32.FTZ.RN.STRONG.GPU [R8.64], R121 ;  /* 0x000000790800798e */ /* 0x0009e2000c10e784 */
[----:B------:R-:W-:Y:S04]  /*8cd0*/  IADD3 R14, R205, 0xe0, RZ ;  /* 0x000000e0cd0e7810 */ /* 0x000fe80007ffe0ff */
[----:B------:R4:W-:Y:S01]  /*8ce0*/  RED.E.ADD.F32.FTZ.RN.STRONG.GPU [R4.64], R122 ;  /* 0x0000007a0400798e */ /* 0x0009e2000c10e784 */
[C---:B------:R-:W-:Y:S04]  /*8cf0*/  IMAD.IADD R14, R239.reuse, 0x1, R14 ;  /* 0x00000001ef0e7824 */ /* 0x040fe800078e020e */
[----:B------:R-:W-:Y:S01]  /*8d00*/  IMAD.IADD R14, R239, 0x1, R14 ;  /* 0x00000001ef0e7824 */ /* 0x000fe200078e020e */
[CC--:B-1----:R-:W-:Y:S04]  /*8d10*/  LEA R6, P0, R13.reuse, R234.reuse, 0x2 ;  /* 0x000000ea0d067211 */ /* 0x0c2fe800078010ff */
[-C--:B------:R-:W-:Y:S02]  /*8d20*/  LEA.HI.X.SX32 R7, R13, R235.reuse, 0x2, P0 ;  /* 0x000000eb0d077211 */ /* 0x080fe400000f16ff */
[----:B------:R-:W-:Y:S02]  /*8d30*/  IADD3 R13, R204, 0xe0, RZ ;  /* 0x000000e0cc0d7810 */ /* 0x000fe40007ffe0ff */
[CC--:B----4-:R-:W-:Y:S01]  /*8d40*/  LEA R10, P0, R15.reuse, R234.reuse, 0x2 ;  /* 0x000000ea0f0a7211 */ /* 0x0d0fe200078010ff */
[----:B------:R1:W-:Y:S01]  /*8d50*/  RED.E.ADD.F32.FTZ.RN.STRONG.GPU [R6.64], R123 ;  /* 0x0000007b0600798e */ /* 0x0003e2000c10e784 */
[CC--:B------:R-:W-:Y:S02]  /*8d60*/  LEA R8, P3, R14.reuse, R234.reuse, 0x2 ;  /* 0x000000ea0e087211 */ /* 0x0c0fe400078610ff */
[-C--:B------:R-:W-:Y:S02]  /*8d70*/  LEA.HI.X.SX32 R11, R15, R235.reuse, 0x2, P0 ;  /* 0x000000eb0f0b7211 */ /* 0x080fe400000f16ff */
[----:B------:R-:W-:Y:S01]  /*8d80*/  RED.E.ADD.F32.FTZ.RN.STRONG.GPU [R234.64+0x380], R128 ;  /* 0x00038080ea00798e */ /* 0x000fe2000c10e784 */
[CC--:B------:R-:W-:Y:S02]  /*8d90*/  LEA R4, P1, R13.reuse, R234.reuse, 0x2 ;  /* 0x000000ea0d047211 */ /* 0x0c0fe400078210ff */
[-C--:B------:R-:W-:Y:S02]  /*8da0*/  LEA.HI.X.SX32 R9, R14, R235.reuse, 0x2, P3 ;  /* 0x000000eb0e097211 */ /* 0x080fe400018f16ff */
[----:B------:R-:W-:Y:S01]  /*8db0*/  RED.E.ADD.F32.FTZ.RN.STRONG.GPU [R2.64+0x380], R129 ;  /* 0x000380810200798e */ /* 0x000fe2000c10e784 */
[-C--:B------:R-:W-:Y:S02]  /*8dc0*/  LEA.HI.X.SX32 R5, R13, R235.reuse, 0x2, P1 ;  /* 0x000000eb0d057211 */ /* 0x080fe400008f16ff */
[----:B------:R-:W-:Y:S03]  /*8dd0*/  IADD3 R13, R205, 0xe0, RZ ;  /* 0x000000e0cd0d7810 */ /* 0x000fe60007ffe0ff */
[----:B------:R2:W-:Y:S02]  /*8de0*/  RED.E.ADD.F32.FTZ.RN.STRONG.GPU [R4.64], R130 ;  /* 0x000000820400798e */ /* 0x0005e4000c10e784 */
[C---:B------:R-:W-:Y:S03]  /*8df0*/  IMAD.IADD R13, R239.reuse, 0x1, R13 ;  /* 0x00000001ef0d7824 */ /* 0x040fe600078e020d */
[----:B------:R-:W-:Y:S01]  /*8e00*/  RED.E.ADD.F32.FTZ.RN.STRONG.GPU [R10.64], R131 ;  /* 0x000000830a00798e */ /* 0x000fe2000c10e784 */
[C---:B------:R-:W-:Y:S04]  /*8e10*/  IMAD.IADD R13, R239.reuse, 0x1, R13 ;  /* 0x00000001ef0d7824 */ /* 0x040fe800078e020d */
[----:B------:R-:W-:Y:S01]  /*8e20*/  IMAD.IADD R13, R239, 0x1, R13 ;  /* 0x00000001ef0d7824 */ /* 0x000fe200078e020d */
[----:B------:R-:W-:Y:S04]  /*8e30*/  RED.E.ADD.F32.FTZ.RN.STRONG.GPU [R8.64], R124 ;  /* 0x0000007c0800798e */ /* 0x000fe8000c10e784 */
[CC--:B-1----:R-:W-:Y:S01]  /*8e40*/  LEA R6, P2, R13.reuse, R234.reuse, 0x2 ;  /* 0x000000ea0d067211 */ /* 0x0c2fe200078410ff */
[----:B------:R-:W-:Y:S03]  /*8e50*/  LDSM.16.MT88.4 R8, [R220] ;  /* 0x00000000dc08783b */ /* 0x000fe60000004200 */
[-C--:B------:R-:W-:Y:S05]  /*8e60*/  LEA.HI.X.SX32 R7, R13, R235.reuse, 0x2, P2 ;  /* 0x000000eb0d077211 */ /* 0x080fea00010f16ff */
[----:B------:R-:W-:Y:S01]  /*8e70*/  RED.E.ADD.F32.FTZ.RN.STRONG.GPU [R6.64], R125 ;  /* 0x0000007d0600798e */ /* 0x000fe2000c10e784 */
[CC--:B--2---:R-:W-:Y:S04]  /*8e80*/  LEA R4, P1, R12.reuse, R234.reuse, 0x2 ;  /* 0x000000ea0c047211 */ /* 0x0c4fe800078210ff */
[-C--:B------:R-:W-:Y:S02]  /*8e90*/  LEA.HI.X.SX32 R5, R12, R235.reuse, 0x2, P1 ;  /* 0x000000eb0c057211 */ /* 0x080fe400008f16ff */
[----:B------:R-:W-:Y:S01]  /*8ea0*/  LDSM.16.MT88.4 R12, [R226+0x28000] ;  /* 0x02800000e20c783b */ /* 0x000fe20000004200 */
[----:B------:R-:W-:Y:S01]  /*8eb0*/  ISETP.LT.AND P1, PT, RZ, UR8, PT ;  /* 0x00000008ff007c0c */ /* 0x000fe2000bf21270 */
[----:B------:R-:W-:Y:S03]  /*8ec0*/  UMOV UR8, UR15 ;  /* 0x0000000f00087c82 */ /* 0x000fe60008000000 */
        /* <DEDUP_REMOVED lines=13> */
[C---:B------:R-:W-:Y:S04]  /*8fa0*/  HMMA.16816.F32 R168, R12.reuse, R84, R168 ;  /* 0x000000540ca8723c */ /* 0x040fe800000018a8 */
[C---:B---3--:R-:W-:Y:S04]  /*8fb0*/  LEA R2, P0, R0.reuse, R234, 0x2 ;  /* 0x000000ea00027211 */ /* 0x048fe800078010ff */
[-C--:B------:R-:W-:Y:S04]  /*8fc0*/  HMMA.16816.F32 R172, R12, R86.reuse, R172 ;  /* 0x000000560cac723c */ /* 0x080fe800000018ac */
[----:B------:R-:W-:Y:S02]  /*8fd0*/  LEA.HI.X.SX32 R3, R0, R235, 0x2, P0 ;  /* 0x000000eb00037211 */ /* 0x000fe400000f16ff */
[----:B------:R-:W-:Y:S01]  /*8fe0*/  PLOP3.LUT P0, PT, PT, PT, UP0, 0x80, 0x0 ;  /* 0x000000000000781c */ /* 0x000fe20003f0f008 */
[----:B------:R-:W-:Y:S01]  /*8ff0*/  @UP4 UIADD3 UR13, UP0, UR13, -0x100, URZ ;  /* 0xffffff000d0d4890 */ /* 0x000fe2000ff1e03f */
[C---:B------:R-:W-:Y:S01]  /*9000*/  HMMA.16816.F32 R176, R4.reuse, R86, R176 ;  /* 0x0000005604b0723c */ /* 0x040fe200000018b0 */
[----:B------:R-:W-:Y:S02]  /*9010*/  LDSM.16.MT88.4 R84, [R220+0x3000] ;  /* 0x00300000dc54783b */ /* 0x000fe40000004200 */
[----:B------:R-:W-:Y:S01]  /*9020*/  @UP4 UIADD3.X UR12, UR12, -0x1, URZ, UP0, !UPT ;  /* 0xffffffff0c0c4890 */ /* 0x000fe200087fe43f */
[C---:B------:R-:W-:Y:S02]  /*9030*/  IADD3 R0, R220.reuse, -0x8000, RZ ;  /* 0xffff8000dc007810 */ /* 0x040fe40007ffe0ff */
[----:B------:R-:W-:Y:S02]  /*9040*/  RED.E.ADD.F32.FTZ.RN.STRONG.GPU [R2.64], R127 ;  /* 0x0000007f0200798e */ /* 0x000fe4000c10e784 */
[-C--:B------:R-:W-:Y:S04]  /*9050*/  HMMA.16816.F32 R180, R4, R88.reuse, R180 ;  /* 0x0000005804b4723c */ /* 0x080fe800000018b4 */
[----:B------:R-:W-:Y:S04]  /*9060*/  @P0 IADD3 R0, R220, 0x8000, RZ ;  /* 0x00008000dc000810 */ /* 0x000fe80007ffe0ff */
        /* <DEDUP_REMOVED lines=278> */
.L_x_795:
        /* <DEDUP_REMOVED lines=18> */
.L_x_796:
        /* <DEDUP_REMOVED lines=65> */
.L_x_798:
[----:B--23--:R-:W-:Y:S05]  /*a700*/  BSYNC B0 ;  /* 0x0000000000007941 */ /* 0x00cfea0003800000 */
.L_x_797:
        /* <DEDUP_REMOVED lines=21> */
.L_x_800:
[----:B------:R-:W-:Y:S05]  /*a860*/  BSYNC B0 ;  /* 0x0000000000007941 */ /* 0x000fea0003800000 */
.L_x_799:
        /* <DEDUP_REMOVED lines=31> */
.L_x_802:
[----:B------:R-:W-:Y:S05]  /*aa60*/  BSYNC B0 ;  /* 0x0000000000007941 */ /* 0x000fea0003800000 */
.L_x_801:
[----:B------:R-:W-:Y:S05]  /*aa70*/  @P4 BRA `(.L_x_803) ;  /* 0x00000af000004947 */ /* 0x000fea0003800000 */
[----:B------:R-:W-:Y:S01]  /*aa80*/  IADD3 R0, P0, R0, 0x20, RZ ;  /* 0x0000002000007810 */ /* 0x000fe20007f1e0ff */
[----:B-1----:R-:W-:Y:S01]  /*aa90*/  IMAD.MOV.U32 R3, RZ, RZ, R8 ;  /* 0x000000ffff037224 */ /* 0x002fe200078e0008 */
[----:B------:R-:W-:-:S02]  /*aaa0*/  ISETP.GE.AND P1, PT, R28, c[0x0][0x220], PT ;  /* 0x000088001c007a0c */ /* 0x000fc40003f26270 */
[----:B------:R-:W-:Y:S01]  /*aab0*/  ISETP.GE.AND P2, PT, R240, c[0x0][0x220], PT ;  /* 0x00008800f0007a0c */ /* 0x000fe20003f46270 */
[----:B------:R-:W-:Y:S01]  /*aac0*/  IMAD.X R2, RZ, RZ, R31, P0 ;  /* 0x000000ffff027224 */ /* 0x000fe200000e061f */
[----:B------:R-:W-:-:S03]  /*aad0*/  ISETP.GE.AND P0, PT, R11, c[0x0][0x220], PT ;  /* 0x000088000b007a0c */ /* 0x000fc60003f06270 */
        /* <DEDUP_REMOVED lines=14> */
.L_x_773:
        /* <DEDUP_REMOVED lines=20> */
.L_x_804:
        /* <DEDUP_REMOVED lines=18> */
.L_x_805:
        /* <DEDUP_REMOVED lines=44> */
.L_x_807:
[----:B------:R-:W-:Y:S05]  /*b0e0*/  BSYNC B0 ;  /* 0x0000000000007941 */ /* 0x000fea0003800000 */
.L_x_806:
        /* <DEDUP_REMOVED lines=21> */
.L_x_809:
[----:B------:R-:W-:Y:S05]  /*b240*/  BSYNC B0 ;  /* 0x0000000000007941 */ /* 0x000fea0003800000 */
.L_x_808:
        /* <DEDUP_REMOVED lines=31> */
.L_x_811:
[----:B------:R-:W-:Y:S05]  /*b440*/  BSYNC B0 ;  /* 0x0000000000007941 */ /* 0x000fea0003800000 */
.L_x_810:
        /* <DEDUP_REMOVED lines=18> */
.L_x_803:
[----:B------:R-:W-:Y:S05]  /*b570*/  BSYNC B1 ;  /* 0x0000000000017941 */ /* 0x000fea0003800000 */
.L_x_768:
        /* <DEDUP_REMOVED lines=12> */
.L_x_812:
[----:B------:R-:W-:Y:S05]  /*b640*/  EXIT ;  /* 0x000000000000794d */ /* 0x000fea0003800000 */
.L_x_814:
        /* <DEDUP_REMOVED lines=11> */
.L_x_2021:


//--------------------- .text._ZN5flash44flash_bwd_dq_dk_dv_loop_seqk_parallel_kernelI23Flash_bwd_kernel_traitsILi256ELi64ELi64ELi8ELi4ELi2ELi2ELb0ELb0EN7cutlass6half_tE19Flash_kernel_traitsILi256ELi64ELi64ELi8ES3_EELb0ELb0ELb1ELb0ELb0ELb1ELb0EEEvNS_16Flash_bwd_paramsE --------------------------
	.section	.text._ZN5flash44flash_bwd_dq_dk_dv_loop_seqk_parallel_kernelI23Flash_bwd_kernel_traitsILi256ELi64ELi64ELi8ELi4ELi2ELi2ELb0ELb0EN7cutlass6half_tE19Flash_kernel_traitsILi256ELi64ELi64ELi8ES3_EELb0ELb0ELb1ELb0ELb0ELb1ELb0EEEvNS_16Flash_bwd_paramsE,"ax",@progbits
	.sectioninfo	@"SHI_REGISTERS=255"
	.align	128
        .global         _ZN5flash44flash_bwd_dq_dk_dv_loop_seqk_parallel_kernelI23Flash_bwd_kernel_traitsILi256ELi64ELi64ELi8ELi4ELi2ELi2ELb0ELb0EN7cutlass6half_tE19Flash_kernel_traitsILi256ELi64ELi64ELi8ES3_EELb0ELb0ELb1ELb0ELb0ELb1ELb0EEEvNS_16Flash_bwd_paramsE
        .type           _ZN5flash44flash_bwd_dq_dk_dv_loop_seqk_parallel_kernelI23Flash_bwd_kernel_traitsILi256ELi64ELi64ELi8ELi4ELi2ELi2ELb0ELb0EN7cutlass6half_tE19Flash_kernel_traitsILi256ELi64ELi64ELi8ES3_EELb0ELb0ELb1ELb0ELb0ELb1ELb0EEEvNS_16Flash_bwd_paramsE,@function
        .size           _ZN5flash44flash_bwd_dq_dk_dv_loop_seqk_parallel_kernelI23Flash_bwd_kernel_traitsILi256ELi64ELi64ELi8ELi4ELi2ELi2ELb0ELb0EN7cutlass6half_tE19Flash_kernel_traitsILi256ELi64ELi64ELi8ES3_EELb0ELb0ELb1ELb0ELb0ELb1ELb0EEEvNS_16Flash_bwd_paramsE,(.L_x_2022 - _ZN5flash44flash_bwd_dq_dk_dv_loop_seqk_parallel_kernelI23Flash_bwd_kernel_traitsILi256ELi64ELi64ELi8ELi4ELi2ELi2ELb0ELb0EN7cutlass6half_tE19Flash_kernel_traitsILi256ELi64ELi64ELi8ES3_EELb0ELb0ELb1ELb0ELb0ELb1ELb0EEEvNS_16Flash_bwd_paramsE)
        .other          _ZN5flash44flash_bwd_dq_dk_dv_loop_seqk_parallel_kernelI23Flash_bwd_kernel_traitsILi256ELi64ELi64ELi8ELi4ELi2ELi2ELb0ELb0EN7cutlass6half_tE19Flash_kernel_traitsILi256ELi64ELi64ELi8ES3_EELb0ELb0ELb1ELb0ELb0ELb1ELb0EEEvNS_16Flash_bwd_paramsE,@"STO_CUDA_ENTRY STV_DEFAULT"
_ZN5flash44flash_bwd_dq_dk_dv_loop_seqk_parallel_kernelI23Flash_bwd_kernel_traitsILi256ELi64ELi64ELi8ELi4ELi2ELi2ELb0ELb0EN7cutlass6half_tE19Flash_kernel_traitsILi256ELi64ELi64ELi8ES3_EELb0ELb0ELb1ELb0ELb0ELb1ELb0EEEvNS_16Flash_bwd_paramsE:
.text._ZN5flash44flash_bwd_dq_dk_dv_loop_seqk_parallel_kernelI23Flash_bwd_kernel_traitsILi256ELi64ELi64ELi8ELi4ELi2ELi2ELb0ELb0EN7cutlass6half_tE19Flash_kernel_traitsILi256ELi64ELi64ELi8ES3_EELb0ELb0ELb1ELb0ELb0ELb1ELb0EEEvNS_16Flash_bwd_paramsE:
        /* <DEDUP_REMOVED lines=12> */
[----:B------:R-:W-:Y:S01]  /*00c0*/  ULDC.U8 UR9, c[0x0][0x328] ;  /* 0x0000ca0000097ab9 */ /* 0x000fe20000000000 */
[----:B------:R-:W-:Y:S01]  /*00d0*/  IMAD.MOV.U32 R240, RZ, RZ, -0x10 ;  /* 0xfffffff0fff07424 */ /* 0x000fe200078e00ff */
[----:B------:R-:W-:Y:S02]  /*00e0*/  UISETP.NE.AND UP5, UPT, UR9, URZ, UPT ;  /* 0x0000003f0900728c */ /* 0x000fe4000bfa5270 */
[----:B------:R-:W-:Y:S02]  /*00f0*/  ULDC UR14, c[0x0][0x224] ;  /* 0x00008900000e7ab9 */ /* 0x000fe40000000800 */
[----:B------:R-:W-:Y:S01]  /*0100*/  ULDC UR48, c[0x0][0x22c] ;  /* 0x00008b0000307ab9 */ /* 0x000fe20000000800 */
[----:B------:R-:W3:Y:S01]  /*0110*/  S2UR UR38, SR_CTAID.Z ;  /* 0x00000000002679c3 */ /* 0x000ee20000002700 */
[----:B------:R-:W-:-:S02]  /*0120*/  ULDC UR36, c[0x0][0x1c0] ;  /* 0x0000700000247ab9 */ /* 0x000fc40000000800 */
[----:B------:R-:W-:Y:S02]  /*0130*/  ULDC UR12, c[0x0][0x1c0] ;  /* 0x00007000000c7ab9 */ /* 0x000fe40000000800 */
[----:B------:R-:W-:Y:S02]  /*0140*/  USHF.R.S32.HI UR7, URZ, 0x1f, UR14 ;  /* 0x0000001f3f077899 */ /* 0x000fe4000801140e */
        /* <DEDUP_REMOVED lines=17> */
[-C--:B------:R-:W-:Y:S01]  /*0260*/  LEA.HI R3, R3, R6.reuse, RZ, 0x2 ;  /* 0x0000000603037211 */ /* 0x080fe200078f10ff */
[----:B------:R-:W-:Y:S01]  /*0270*/  UIMAD UR54, UR7, UR34, URZ ;  /* 0x00000022073672a4 */ /* 0x000fe2000f8e023f */
[----:B------:R-:W-:Y:S01]  /*0280*/  LEA.HI R5, R2, R6, RZ, 0x1 ;  /* 0x0000000602057211 */ /* 0x000fe200078f08ff */
[----:B------:R-:W-:Y:S01]  /*0290*/  UIMAD UR6, UR34, UR11, UR38 ;  /* 0x0000000b220672a4 */ /* 0x000fe2000f8e0226 */
[----:B------:R-:W-:Y:S01]  /*02a0*/  LEA.HI R4, R0, R7, RZ, 0x1 ;  /* 0x0000000700047211 */ /* 0x000fe200078f08ff */
[----:B------:R-:W-:Y:S01]  /*02b0*/  @!UP5 UIMAD UR7, UR34, UR13, UR38 ;  /* 0x0000000d2207d2a4 */ /* 0x000fe2000f8e0226 */
[----:B------:R-:W-:Y:S01]  /*02c0*/  LOP3.LUT R3, R3, 0xfffffffc, RZ, 0xc0, !PT ;  /* 0xfffffffc03037812 */ /* 0x000fe200078ec0ff */
[----:B------:R-:W-:Y:S01]  /*02d0*/  USHF.L.U32 UR43, UR48, 0x6, URZ ;  /* 0x00000006302b7899 */ /* 0x000fe2000800063f */
[----:B------:R-:W-:Y:S01]  /*02e0*/  LOP3.LUT R5, R5, 0xfffffffe, RZ, 0xc0, !PT ;  /* 0xfffffffe05057812 */ /* 0x000fe200078ec0ff */
[----:B------:R-:W-:Y:S01]  /*02f0*/  ULDC UR51, c[0x0][0x214] ;  /* 0x0000850000337ab9 */ /* 0x000fe20000000800 */
[----:B------:R-:W-:Y:S01]  /*0300*/  LOP3.LUT R4, R4, 0xfffffffe, RZ, 0xc0, !PT ;  /* 0xfffffffe04047812 */ /* 0x000fe200078ec0ff */
[----:B------:R-:W-:Y:S01]  /*0310*/  IMAD.IADD R3, R6, 0x1, -R3 ;  /* 0x0000000106037824 */ /* 0x000fe200078e0a03 */
[----:B------:R-:W-:Y:S01]  /*0320*/  LOP3.LUT R2, R2, 0xffffffe0, RZ, 0xc0, !PT ;  /* 0xffffffe002027812 */ /* 0x000fe200078ec0ff */
[----:B------:R-:W-:Y:S01]  /*0330*/  IMAD.IADD R5, R6, 0x1, -R5 ;  /* 0x0000000106057824 */ /* 0x000fe200078e0a05 */
[CC--:B------:R-:W-:Y:S01]  /*0340*/  LEA.HI R12, R236.reuse, R9.reuse, RZ, 0x2 ;  /* 0x00000009ec0c7211 */ /* 0x0c0fe200078f10ff */
[----:B------:R-:W-:Y:S01]  /*0350*/  IMAD.IADD R4, R7, 0x1, -R4 ;  /* 0x0000000107047824 */ /* 0x000fe200078e0a04 */
[----:B------:R-:W-:Y:S01]  /*0360*/  LEA.HI R15, R236, R9, RZ, 0x3 ;  /* 0x00000009ec0f7211 */ /* 0x000fe200078f18ff */
[----:B------:R-:W-:Y:S01]  /*0370*/  IMAD.IADD R11, R9, 0x1, -R2 ;  /* 0x00000001090b7824 */ /* 0x000fe200078e0a02 */
[--C-:B------:R-:W-:Y:S01]  /*0380*/  SHF.R.S32.HI R6, RZ, 0x2, R12.reuse ;  /* 0x00000002ff067819 */ /* 0x100fe2000001140c */
[----:B------:R-:W-:Y:S01]  /*0390*/  IMAD.SHL.U32 R223, R4, 0x20, RZ ;  /* 0x0000002004df7824 */ /* 0x000fe200078e00ff */
[----:B------:R-:W-:Y:S01]  /*03a0*/  SHF.R.S32.HI R7, RZ, 0x1f, R12 ;  /* 0x0000001fff077819 */ /* 0x000fe2000001140c */
[----:B------:R-:W-:Y:S01]  /*03b0*/  IMAD.U32 R231, RZ, RZ, UR14 ;  /* 0x0000000effe77e24 */ /* 0x000fe2000f8e00ff */
[----:B------:R-:W-:Y:S01]  /*03c0*/  SHF.R.S32.HI R2, RZ, 0x1f, R11 ;  /* 0x0000001fff027819 */ /* 0x000fe2000001140b */
[----:B------:R-:W-:Y:S01]  /*03d0*/  ULDC UR58, c[0x0][0x1c8] ;  /* 0x00007200003a7ab9 */ /* 0x000fe20000000800 */
[----:B------:R-:W-:Y:S01]  /*03e0*/  LEA.HI R7, R7, R6, RZ, 0x3 ;  /* 0x0000000607077211 */ /* 0x000fe200078f18ff */
[----:B------:R-:W-:Y:S01]  /*03f0*/  ULDC.U8 UR10, c[0x0][0x3d0] ;  /* 0x0000f400000a7ab9 */ /* 0x000fe20000000000 */
[----:B------:R-:W-:Y:S01]  /*0400*/  LOP3.LUT R0, R0, 0xfffffff0, RZ, 0xc0, !PT ;  /* 0xfffffff000007812 */ /* 0x000fe200078ec0ff */
[----:B------:R-:W-:Y:S01]  /*0410*/  ULDC UR52, c[0x0][0x224] ;  /* 0x0000890000347ab9 */ /* 0x000fe20000000800 */
[----:B------:R-:W-:Y:S01]  /*0420*/  SHF.R.S32.HI R230, RZ, 0x3, R15 ;  /* 0x00000003ffe67819 */ /* 0x000fe2000001140f */
[----:B------:R-:W-:Y:S01]  /*0430*/  @UP5 UIMAD UR56, UR34, UR51, URZ ;  /* 0x00000033223852a4 */ /* 0x000fe2000f8e023f */
[----:B------:R-:W-:Y:S01]  /*0440*/  LOP3.LUT R10, R15, 0xfffffff8, RZ, 0xc0, !PT ;  /* 0xfffffff80f0a7812 */ /* 0x000fe200078ec0ff */
[----:B------:R-:W-:Y:S01]  /*0450*/  ULDC.64 UR4, c[0x0][0x118] ;  /* 0x0000460000047ab9 */ /* 0x000fe20000000a00 */
[----:B------:R-:W-:Y:S01]  /*0460*/  LOP3.LUT R7, R7, 0xfffffff8, RZ, 0xc0, !PT ;  /* 0xfffffff807077812 */ /* 0x000fe200078ec0ff */
[----:B------:R-:W-:Y:S01]  /*0470*/  IMAD.SHL.U32 R13, R230, 0x40, RZ ;  /* 0x00000040e60d7824 */ /* 0x000fe200078e00ff */
[----:B------:R-:W-:Y:S01]  /*0480*/  LEA.HI R2, R2, R11, RZ, 0x2 ;  /* 0x0000000b02027211 */ /* 0x000fe200078f10ff */
[C---:B------:R-:W-:Y:S01]  /*0490*/  IMAD.IADD R11, R9.reuse, 0x1, -R0 ;  /* 0x00000001090b7824 */ /* 0x040fe200078e0a00 */
[----:B------:R-:W-:Y:S01]  /*04a0*/  LEA.HI R8, R236, R9, RZ, 0x7 ;  /* 0x00000009ec087211 */ /* 0x000fe200078f38ff */
[----:B------:R-:W-:Y:S01]  /*04b0*/  IMAD.IADD R10, R9, 0x1, -R10 ;  /* 0x00000001090a7824 */ /* 0x000fe200078e0a0a */
[----:B------:R-:W-:Y:S01]  /*04c0*/  LOP3.LUT R13, R13, 0x1c0, RZ, 0xc0, !PT ;  /* 0x000001c00d0d7812 */ /* 0x000fe200078ec0ff */
[----:B------:R-:W-:Y:S01]  /*04d0*/  IMAD.IADD R7, R6, 0x1, -R7 ;  /* 0x0000000106077824 */ /* 0x000fe200078e0a07 */
[----:B------:R-:W-:Y:S01]  /*04e0*/  SHF.R.S32.HI R6, RZ, 0x1f, R11 ;  /* 0x0000001fff067819 */ /* 0x000fe2000001140b */
[----:B------:R-:W-:Y:S01]  /*04f0*/  IMAD.SHL.U32 R232, R10, 0x8, RZ ;  /* 0x000000080ae87824 */ /* 0x000fe200078e00ff */
[----:B------:R-:W-:Y:S01]  /*0500*/  SHF.R.U32.HI R229, RZ, 0x3, R13 ;  /* 0x00000003ffe57819 */ /* 0x000fe2000001160d */
[----:B------:R-:W-:Y:S01]  /*0510*/  ULDC UR42, c[0x0][0x2e8] ;  /* 0x0000ba00002a7ab9 */ /* 0x000fe20000000800 */
[----:B------:R-:W-:Y:S01]  /*0520*/  LEA.HI R6, R6, R11, RZ, 0x3 ;  /* 0x0000000b06067211 */ /* 0x000fe200078f18ff */
[----:B------:R-:W-:Y:S01]  /*0530*/  ULOP3.LUT UR58, UR38, UR58, URZ, 0x3c, !UPT ;  /* 0x0000003a263a7292 */ /* 0x000fe2000f8e3c3f */
[----:B------:R-:W-:Y:S01]  /*0540*/  LOP3.LUT R0, R13, 0x38, R232, 0xf8, !PT ;  /* 0x000000380d007812 */ /* 0x000fe200078ef8e8 */
[----:B------:R-:W-:Y:S01]  /*0550*/  IMAD.SHL.U32 R13, R4, 0x200, RZ ;  /* 0x00000200040d7824 */ /* 0x000fe200078e00ff */
[C---:B------:R-:W-:Y:S01]  /*0560*/  LOP3.LUT R228, R6.reuse, 0xfffffff8, RZ, 0xc0, !PT ;  /* 0xfffffff806e47812 */ /* 0x040fe200078ec0ff */
[----:B------:R-:W-:Y:S01]  /*0570*/  IMAD.SHL.U32 R6, R6, 0x40, RZ ;  /* 0x0000004006067824 */ /* 0x000fe200078e00ff */
        /* <DEDUP_REMOVED lines=8> */
[----:B------:R-:W-:Y:S01]  /*0600*/  LEA.HI R236, R236, R9, RZ, 0x6 ;  /* 0x00000009ecec7211 */ /* 0x000fe200078f30ff */
[----:B------:R-:W-:Y:S01]  /*0610*/  UISETP.NE.AND UP6, UPT, UR10, URZ, UPT ;  /* 0x0000003f0a00728c */ /* 0x000fe2000bfc5270 */
[----:B------:R-:W-:Y:S01]  /*0620*/  LOP3.LUT R10, R10, 0x1c0, RZ, 0xc0, !PT ;  /* 0x000001c00a0a7812 */ /* 0x000fe200078ec0ff */
[----:B------:R-:W-:Y:S01]  /*0630*/  USHF.R.S32.HI UR61, URZ, 0x1f, UR34 ;  /* 0x0000001f3f3d7899 */ /* 0x000fe20008011422 */
[----:B------:R-:W-:Y:S01]  /*0640*/  ISETP.NE.U32.AND P0, PT, R0, 0x1, PT ;  /* 0x000000010000780c */ /* 0x000fe20003f05070 */
[----:B------:R-:W-:Y:S01]  /*0650*/  USHF.R.S32.HI UR60, URZ, 0x1f, UR38 ;  /* 0x0000001f3f3c7899 */ /* 0x000fe20008011426 */
[----:B------:R-:W-:Y:S01]  /*0660*/  SHF.R.S32.HI R236, RZ, 0x6, R236 ;  /* 0x00000006ffec7819 */ /* 0x000fe200000114ec */
[----:B------:R-:W-:Y:S01]  /*0670*/  UIMAD.WIDE.U32 UR44, UR36, UR46, URZ ;  /* 0x0000002e242c72a5 */ /* 0x000fe2000f8e003f */
[----:B------:R-:W-:Y:S01]  /*0680*/  SHF.R.S32.HI R8, RZ, 0x7, R8 ;  /* 0x00000007ff087819 */ /* 0x000fe20000011408 */
[----:B------:R-:W-:Y:S01]  /*0690*/  UIMAD UR53, UR37, UR46, URZ ;  /* 0x0000002e253572a4 */ /* 0x000fe2000f8e023f */
[----:B------:R-:W-:Y:S01]  /*06a0*/  LOP3.LUT R0, R10, 0x10, R11, 0xf8, !PT ;  /* 0x000000100a007812 */ /* 0x000fe200078ef80b */
[----:B------:R-:W-:Y:S01]  /*06b0*/  IMAD R229, R236, 0x200, R229 ;  /* 0x00000200ece57824 */ /* 0x000fe200078e02e5 */
[----:B------:R-:W-:Y:S01]  /*06c0*/  LOP3.LUT R12, R12, 0x7ffffffc, RZ, 0xc0, !PT ;  /* 0x7ffffffc0c0c7812 */ /* 0x000fe200078ec0ff */
[----:B------:R-:W-:Y:S01]  /*06d0*/  IMAD.SHL.U32 R236, R236, 0x8, RZ ;  /* 0x00000008ecec7824 */ /* 0x000fe200078e00ff */
[C---:B------:R-:W-:Y:S01]  /*06e0*/  R2P PR, R7.reuse, 0x6 ;  /* 0x0000000607007804 */ /* 0x040fe20000000000 */
[----:B------:R-:W-:Y:S01]  /*06f0*/  IMAD.SHL.U32 R7, R7, 0x40, RZ ;  /* 0x0000004007077824 */ /* 0x000fe200078e00ff */
[--C-:B------:R-:W-:Y:S01]  /*0700*/  LOP3.LUT R222, R10, 0x8, R15.reuse, 0xf8, !PT ;  /* 0x000000080ade7812 */ /* 0x100fe200078ef80f */
[----:B------:R-:W-:Y:S01]  /*0710*/  IMAD.IADD R12, R9, 0x1, -R12 ;  /* 0x00000001090c7824 */ /* 0x000fe200078e0a0c */
[----:B------:R-:W-:Y:S01]  /*0720*/  LOP3.LUT R0, R0, 0x8, R15, 0xf8, !PT ;  /* 0x0000000800007812 */ /* 0x000fe200078ef80f */
[----:B------:R-:W-:Y:S01]  /*0730*/  IMAD R15, R8, 0x800, R13 ;  /* 0x00000800080f7824 */ /* 0x000fe200078e020d */
[----:B------:R-:W-:Y:S01]  /*0740*/  LOP3.LUT R7, R7, 0x1c0, RZ, 0xc0, !PT ;  /* 0x000001c007077812 */ /* 0x000fe200078ec0ff */
[----:B------:R-:W-:Y:S01]  /*0750*/  IMAD.SHL.U32 R9, R9, 0x2, RZ ;  /* 0x0000000209097824 */ /* 0x000fe200078e00ff */
[----:B------:R-:W-:Y:S01]  /*0760*/  LOP3.LUT R236, R236, 0x18, RZ, 0xc0, !PT ;  /* 0x00000018ecec7812 */ /* 0x000fe200078ec0ff */
[----:B------:R-:W-:Y:S01]  /*0770*/  IMAD.SHL.U32 R8, R8, 0x20, RZ ;  /* 0x0000002008087824 */ /* 0x000fe200078e00ff */
[----:B------:R-:W-:Y:S01]  /*0780*/  SHF.R.U32.HI R235, RZ, 0x3, R7 ;  /* 0x00000003ffeb7819 */ /* 0x000fe20000011607 */
[----:B------:R-:W-:Y:S01]  /*0790*/  IMAD.SHL.U32 R12, R12, 0x2, RZ ;  /* 0x000000020c0c7824 */ /* 0x000fe200078e00ff */
[----:B------:R-:W-:Y:S01]  /*07a0*/  LOP3.LUT R223, R236, 0x20, R223, 0xf8, !PT ;  /* 0x00000020ecdf7812 */ /* 0x000fe200078ef8df */
[----:B------:R-:W-:Y:S01]  /*07b0*/  IMAD.SHL.U32 R234, R229, 0x2, RZ ;  /* 0x00000002e5ea7824 */ /* 0x000fe200078e00ff */
[----:B------:R-:W-:Y:S01]  /*07c0*/  LOP3.LUT R226, R8, 0x6, R9, 0xf8, !PT ;  /* 0x0000000608e27812 */ /* 0x000fe200078ef809 */
[----:B------:R-:W-:Y:S01]  /*07d0*/  USHF.R.S32.HI UR55, URZ, 0x1f, UR49 ;  /* 0x0000001f3f377899 */ /* 0x000fe20008011431 */
[----:B------:R-:W-:Y:S01]  /*07e0*/  LOP3.LUT R8, R7, 0x20, R8, 0xf8, !PT ;  /* 0x0000002007087812 */ /* 0x000fe200078ef808 */
[----:B------:R-:W-:Y:S01]  /*07f0*/  UIMAD UR52, UR6, UR52, URZ ;  /* 0x00000034063472a4 */ /* 0x000fe2000f8e023f */
[----:B------:R-:W-:Y:S01]  /*0800*/  LOP3.LUT R236, R235, R7, R236, 0x1e, !PT ;  /* 0x00000007ebec7212 */ /* 0x000fe200078e1eec */
[----:B------:R-:W-:Y:S01]  /*0810*/  IMAD R7, R5, 0x400, R12 ;  /* 0x0000040005077824 */ /* 0x000fe200078e020c */
[----:B------:R-:W-:Y:S01]  /*0820*/  LOP3.LUT R235, R8, R235, RZ, 0x3c, !PT ;  /* 0x000000eb08eb7212 */ /* 0x000fe200078e3cff */
[----:B------:R-:W-:Y:S01]  /*0830*/  IMAD.SHL.U32 R8, R228, 0x40, RZ ;  /* 0x00000040e4087824 */ /* 0x000fe200078e00ff */
[----:B------:R-:W-:Y:S01]  /*0840*/  SHF.R.U32.HI R11, RZ, 0x3, R10 ;  /* 0x00000003ff0b7819 */ /* 0x000fe2000001160a */
[----:B------:R-:W-:Y:S01]  /*0850*/  IMAD.IADD R236, R7, 0x1, R236 ;  /* 0x0000000107ec7824 */ /* 0x000fe200078e02ec */
[----:B------:R-:W-:Y:S01]  /*0860*/  SEL R240, R240, 0x10, !P0 ;  /* 0x00000010f0f07807 */ /* 0x000fe20004000000 */
[----:B------:R-:W-:Y:S01]  /*0870*/  IMAD.SHL.U32 R7, R4, 0x8, RZ ;  /* 0x0000000804077824 */ /* 0x000fe200078e00ff */
[----:B------:R-:W-:Y:S01]  /*0880*/  LOP3.LUT R8, R8, 0x1c0, RZ, 0xc0, !PT ;  /* 0x000001c008087812 */ /* 0x000fe200078ec0ff */
[C---:B------:R-:W-:Y:S01]  /*0890*/  IMAD R10, R3.reuse, 0x400, R12 ;  /* 0x00000400030a7824 */ /* 0x040fe200078e020c */
[----:B------:R-:W-:Y:S01]  /*08a0*/  SHF.R.S32.HI R4, RZ, 0x2, R2 ;  /* 0x00000002ff047819 */ /* 0x000fe20000011402 */
[----:B------:R-:W-:Y:S01]  /*08b0*/  @!UP5 UIMAD UR51, UR7, UR51, URZ ;  /* 0x000000330733d2a4 */ /* 0x000fe2000f8e023f */
[----:B------:R-:W-:Y:S01]  /*08c0*/  SHF.R.U32.HI R220, RZ, 0x3, R8 ;  /* 0x00000003ffdc7819 */ /* 0x000fe20000011608 */
[----:B------:R-:W-:Y:S01]  /*08d0*/  IMAD.IADD R235, R10, 0x1, R235 ;  /* 0x000000010aeb7824 */ /* 0x000fe200078e02eb */
[----:B------:R-:W-:Y:S01]  /*08e0*/  LOP3.LUT R7, R8, 0x8, R7, 0xf8, !PT ;  /* 0x0000000808077812 */ /* 0x000fe200078ef807 */
[----:B------:R-:W-:Y:S01]  /*08f0*/  IMAD R227, R3, 0x10, R4 ;  /* 0x0000001003e37824 */ /* 0x000fe200078e0204 */
[----:B------:R-:W-:Y:S01]  /*0900*/  LOP3.LUT R2, R6, 0xfffffe00, RZ, 0xc0, !PT ;  /* 0xfffffe0006027812 */ /* 0x000fe200078ec0ff */
[----:B------:R-:W-:Y:S01]  /*0910*/  IMAD.SHL.U32 R235, R235, 0x2, RZ ;  /* 0x00000002ebeb7824 */ /* 0x000fe200078e00ff */
[----:B------:R-:W-:Y:S01]  /*0920*/  LOP3.LUT R223, R220, R223, R8, 0x1e, !PT ;  /* 0x000000dfdcdf7212 */ /* 0x000fe200078e1e08 */
[----:B------:R-:W-:Y:S01]  /*0930*/  USHF.R.S32.HI UR50, URZ, 0x1f, UR43 ;  /* 0x0000001f3f327899 */ /* 0x000fe2000801142b */
[----:B------:R-:W-:Y:S01]  /*0940*/  LOP3.LUT R220, R7, R220, RZ, 0x3c, !PT ;  /* 0x000000dc07dc7212 */ /* 0x000fe200078e3cff */
[--C-:B------:R-:W-:Y:S01]  /*0950*/  IMAD R3, R3, 0x400, R2.reuse ;  /* 0x0000040003037824 */ /* 0x100fe200078e0202 */
[----:B------:R-:W-:Y:S01]  /*0960*/  LOP3.LUT R222, R222, R11, RZ, 0x3c, !PT ;  /* 0x0000000bdede7212 */ /* 0x000fe200078e3cff */
[----:B------:R-:W-:Y:S01]  /*0970*/  IMAD R5, R5, 0x400, R2 ;  /* 0x0000040005057824 */ /* 0x000fe200078e0202 */
[----:B------:R-:W-:Y:S01]  /*0980*/  LOP3.LUT R0, R13, R0, R11, 0xf6, !PT ;  /* 0x000000000d007212 */ /* 0x000fe200078ef60b */
[----:B------:R-:W-:Y:S01]  /*0990*/  IMAD.IADD R224, R3, 0x1, R220 ;  /* 0x0000000103e07824 */ /* 0x000fe200078e02dc */
[----:B------:R-:W-:Y:S01]  /*09a0*/  IADD3 R237, R235, 0x20, RZ ;  /* 0x00000020ebed7810 */ /* 0x000fe20007ffe0ff */
[----:B------:R-:W-:Y:S01]  /*09b0*/  IMAD.MOV.U32 R3, RZ, RZ, 0x20 ;  /* 0x00000020ff037424 */ /* 0x000fe200078e00ff */
[----:B------:R-:W-:Y:S01]  /*09c0*/  LEA R236, R236, 0x18000, 0x1 ;  /* 0x00018000ecec7811 */ /* 0x000fe200078e08ff */
[----:B------:R-:W-:Y:S01]  /*09d0*/  IMAD.IADD R222, R15, 0x1, R222 ;  /* 0x000000010fde7824 */ /* 0x000fe200078e02de */
[----:B------:R-:W-:Y:S01]  /*09e0*/  @P1 IADD3 R237, R235, -0x20, RZ ;  /* 0xffffffe0ebed1810 */ /* 0x000fe20007ffe0ff */
[----:B------:R-:W-:Y:S01]  /*09f0*/  IMAD.IADD R220, R220, 0x1, R5 ;  /* 0x00000001dcdc7824 */ /* 0x000fe200078e0205 */
[----:B------:R-:W-:Y:S01]  /*0a00*/  SEL R3, R3, 0xffffffe0, !P4 ;  /* 0xffffffe003037807 */ /* 0x000fe20006000000 */
[----:B------:R-:W-:Y:S01]  /*0a10*/  IMAD.MOV.U32 R5, RZ, RZ, 0x40 ;  /* 0x00000040ff057424 */ /* 0x000fe200078e00ff */
[----:B------:R-:W-:Y:S01]  /*0a20*/  LOP3.LUT R223, R223, R2, RZ, 0xfc, !PT ;  /* 0x00000002dfdf7212 */ /* 0x000fe200078efcff */
[----:B------:R-:W-:Y:S01]  /*0a30*/  IMAD.SHL.U32 R222, R222, 0x2, RZ ;  /* 0x00000002dede7824 */ /* 0x000fe200078e00ff */
[----:B------:R-:W-:Y:S01]  /*0a40*/  IADD3 R238, R236, 0x40, RZ ;  /* 0x00000040ecee7810 */ /* 0x000fe20007ffe0ff */
[----:B------:R-:W-:Y:S01]  /*0a50*/  IMAD.SHL.U32 R221, R0, 0x2, RZ ;  /* 0x0000000200dd7824 */ /* 0x000fe200078e00ff */
[----:B------:R-:W-:Y:S01]  /*0a60*/  SEL R5, R5, 0xffffffc0, !P3 ;  /* 0xffffffc005057807 */ /* 0x000fe20005800000 */
[----:B------:R-:W-:Y:S01]  /*0a70*/  IMAD.IADD R212, R222, 0x1, R3 ;  /* 0x00000001ded47824 */ /* 0x000fe200078e0203 */
[----:B------:R-:W-:Y:S01]  /*0a80*/  LEA R220, R220, 0x28000, 0x1 ;  /* 0x00028000dcdc7811 */ /* 0x000fe200078e08ff */
[----:B------:R-:W-:Y:S01]  /*0a90*/  IMAD.IADD R239, R235, 0x1, R240 ;  /* 0x00000001ebef7824 */ /* 0x000fe200078e02f0 */
[----:B------:R-:W-:Y:S01]  /*0aa0*/  @P2 IADD3 R238, R236, -0x40, RZ ;  /* 0xffffffc0ecee2810 */ /* 0x000fe20007ffe0ff */
[--C-:B------:R-:W-:Y:S01]  /*0ab0*/  IMAD R0, R0, 0x2, R5.reuse ;  /* 0x0000000200007824 */ /* 0x100fe200078e0205 */
[----:B------:R-:W-:Y:S01]  /*0ac0*/  UMOV UR41, 0xffff8000 ;  /* 0xffff800000297882 */ /* 0x000fe20000000000 */
[----:B------:R-:W-:-:S02]  /*0ad0*/  IMAD.IADD R3, R222, 0x1, R5 ;  /* 0x00000001de037824 */ /* 0x000fc400078e0205 */
[----:B------:R-:W-:Y:S02]  /*0ae0*/  IMAD.IADD R2, R5, 0x1, R212 ;  /* 0x0000000105027824 */ /* 0x000fe400078e02d4 */
[----:B------:R-:W-:Y:S02]  /*0af0*/  IMAD.IADD R240, R240, 0x1, R237 ;  /* 0x00000001f0f07824 */ /* 0x000fe400078e02ed */
.L_x_851:
        /* <DEDUP_REMOVED lines=19> */
[----:B--23--:R-:W2:Y:S01]  /*0c30*/  @P2 LDG.E R7, [R12.64] ;  /* 0x000000040c072981 */ /* 0x00cea2000c1e1900 */
        /* <DEDUP_REMOVED lines=33> */
.L_x_815:
        /* <DEDUP_REMOVED lines=35> */
[----:B-1----:R-:W-:Y:S02]  /*1080*/  UISETP.NE.AND UP0, UPT, UR24, -0x1, UPT ;  /* 0xffffffff1800788c */ /* 0x002fe4000bf05270 */
        /* <DEDUP_REMOVED lines=13> */
[----:B------:R-:W-:Y:S02]  /*1160*/  ULEA UR16, UR33, 0xffffffc0, 0x6 ;  /* 0xffffffc021107891 */ /* 0x000fe4000f8e303f */
[----:B------:R-:W-:Y:S02]  /*1170*/  @UP3 UIADD3 UR35, UR17, UR19, URZ ;  /* 0x0000001311233290 */ /* 0x000fe4000fffe03f */
        /* <DEDUP_REMOVED lines=16> */
.L_x_817:
        /* <DEDUP_REMOVED lines=18> */
.L_x_818:
        /* <DEDUP_REMOVED lines=32> */
[----:B------:R-:W-:Y:S01]  /*15a0*/  UIMAD UR11, UR13, UR11, UR9 ;  /* 0x0000000b0d0b72a4 */ /* 0x000fe2000f8e0209 */
[----:B------:R-:W-:Y:S01]  /*15b0*/  IMAD.MOV.U32 R8, RZ, RZ, RZ ;  /* 0x000000ffff087224 */ /* 0x000fe200078e00ff */
[----:B------:R-:W-:Y:S01]  /*15c0*/  USHF.L.U32 UR13, UR34, 0x7, URZ ;  /* 0x00000007220d7899 */ /* 0x000fe2000800063f */
[----:B------:R-:W-:Y:S01]  /*15d0*/  IMAD R5, R4, R6, RZ ;  /* 0x0000000604057224 */ /* 0x000fe200078e02ff */
[----:B------:R-:W-:Y:S01]  /*15e0*/  IABS R4, UR38 ;  /* 0x0000002600047c13 */ /* 0x000fe20008000000 */
[----:B------:R-:W-:Y:S02]  /*15f0*/  USEL UR17, UR8, URZ, UP6 ;  /* 0x0000003f08117287 */ /* 0x000fe4000b000000 */
[----:B------:R-:W-:Y:S01]  /*1600*/  IMAD.HI.U32 R5, R9, R5, R8 ;  /* 0x0000000509057227 */ /* 0x000fe200078e0008 */
[----:B------:R-:W-:Y:S02]  /*1610*/  USEL UR8, UR13, URZ, UP1 ;  /* 0x0000003f0d087287 */ /* 0x000fe40008800000 */
[----:B------:R-:W-:-:S02]  /*1620*/  USEL UR11, UR11, URZ, UP6 ;  /* 0x0000003f0b0b7287 */ /* 0x000fc4000b000000 */
[----:B------:R-:W-:Y:S01]  /*1630*/  UIADD3 UR8, UP1, UR16, UR8, URZ ;  /* 0x0000000810087290 */ /* 0x000fe2000ff3e03f */
[----:B------:R-:W-:Y:S01]  /*1640*/  IMAD.HI.U32 R9, R5, R4, RZ ;  /* 0x0000000405097227 */ /* 0x000fe200078e00ff */
[----:B------:R-:W-:Y:S02]  /*1650*/  ULDC UR13, c[0x0][0x234] ;  /* 0x00008d00000d7ab9 */ /* 0x000fe40000000800 */
[----:B------:R-:W-:Y:S01]  /*1660*/  UIADD3.X UR9, UR32, UR6, URZ, UP1, !UPT ;  /* 0x0000000620097290 */ /* 0x000fe20008ffe43f */
[----:B------:R-:W-:Y:S01]  /*1670*/  IMAD.MOV R5, RZ, RZ, -R9 ;  /* 0x000000ffff057224 */ /* 0x000fe200078e0a09 */
[----:B------:R-:W-:-:S03]  /*1680*/  UIMAD UR6, UR37, UR8, URZ ;  /* 0x00000008250672a4 */ /* 0x000fc6000f8e023f */
[C---:B------:R-:W-:Y:S01]  /*1690*/  IMAD R5, R6.reuse, R5, R4 ;  /* 0x0000000506057224 */ /* 0x040fe200078e0204 */
[----:B------:R-:W-:Y:S02]  /*16a0*/  UIMAD UR10, UR36, UR9, UR6 ;  /* 0x00000009240a72a4 */ /* 0x000fe4000f8e0206 */
[----:B------:R-:W-:Y:S02]  /*16b0*/  @UP5 USEL UR6, UR56, UR18, !UP3 ;  /* 0x0000001238065287 */ /* 0x000fe4000d800000 */
[----:B------:R-:W-:Y:S01]  /*16c0*/  ISETP.GT.U32.AND P0, PT, R6, R5, PT ;  /* 0x000000050600720c */ /* 0x000fe20003f04070 */
[----:B------:R-:W-:Y:S02]  /*16d0*/  UIMAD.WIDE.U32 UR8, UR36, UR8, URZ ;  /* 0x00000008240872a5 */ /* 0x000fe4000f8e003f */
[----:B------:R-:W-:Y:S02]  /*16e0*/  @UP5 UIMAD UR13, UR38, UR13, UR6 ;  /* 0x0000000d260d52a4 */ /* 0x000fe4000f8e0206 */
[----:B------:R-:W-:-:S05]  /*16f0*/  UIADD3 UR10, UR9, UR10, URZ ;  /* 0x0000000a090a7290 */ /* 0x000fca000fffe03f */
[----:B------:R-:W-:-:S03]  /*1700*/  @!UP5 UMOV UR13, UR51 ;  /* 0x00000033000ddc82 */ /* 0x000fc60008000000 */
        /* <DEDUP_REMOVED lines=15> */
.L_x_819:
[----:B------:R-:W-:Y:S02]  /*1800*/  UMOV UR15, UR52 ;  /* 0x00000034000f7c82 */ /* 0x000fe40008000000 */
.L_x_820:
[----:B------:R-:W-:Y:S01]  /*1810*/  UIADD3 UR8, UP4, UP3, UR8, UR43, UR49 ;  /* 0x0000002b08087290 */ /* 0x000fe2000fb9e031 */
[----:B------:R-:W1:Y:S01]  /*1820*/  S2R R11, SR_TID.X ;  /* 0x00000000000b7919 */ /* 0x000e620000002100 */
[----:B------:R-:W-:Y:S01]  /*1830*/  SHF.R.S32.HI R4, RZ, 0x1f, R230 ;  /* 0x0000001fff047819 */ /* 0x000fe200000114e6 */
[----:B------:R-:W-:Y:S01]  /*1840*/  IMAD.U32 R7, RZ, RZ, UR5 ;  /* 0x00000005ff077e24 */ /* 0x000fe2000f8e00ff */
[----:B------:R-:W-:Y:S01]  /*1850*/  UIADD3 UR28, UP2, UP1, UR17, UR8, UR19 ;  /* 0x00000008111c7290 */ /* 0x000fe2000f95e013 */
[----:B------:R-:W-:Y:S01]  /*1860*/  IADD3 R10, P0, R230, UR16, RZ ;  /* 0x00000010e60a7c10 */ /* 0x000fe2000ff1e0ff */
[----:B------:R-:W-:Y:S01]  /*1870*/  UIADD3.X UR6, UR10, UR50, UR55, UP4, UP3 ;  /* 0x000000320a067290 */ /* 0x000fe2000a7e6437 */
[----:B------:R-:W-:Y:S01]  /*1880*/  IMAD.U32 R6, RZ, RZ, UR4 ;  /* 0x00000004ff067e24 */ /* 0x000fe2000f8e00ff */
[----:B------:R-:W-:Y:S01]  /*1890*/  ULDC.64 UR8, c[0x0][0x1a8] ;  /* 0x00006a0000087ab9 */ /* 0x000fe20000000a00 */
[----:B------:R-:W-:Y:S01]  /*18a0*/  IADD3.X R5, R4, UR32, RZ, P0, !PT ;  /* 0x0000002004057c10 */ /* 0x000fe200087fe4ff */
[----:B------:R-:W-:Y:S01]  /*18b0*/  UIADD3.X UR19, UR11, UR6, UR14, UP2, UP1 ;  /* 0x000000060b137290 */ /* 0x000fe200097e240e */
[--C-:B------:R-:W-:Y:S01]  /*18c0*/  SHF.R.S32.HI R233, RZ, 0x1f, R232.reuse ;  /* 0x0000001fffe97819 */ /* 0x100fe200000114e8 */
[----:B------:R-:W-:Y:S01]  /*18d0*/  UIMAD UR6, UR59, UR8, URZ ;  /* 0x000000083b0672a4 */ /* 0x000fe2000f8e023f */
[----:B------:R-:W-:Y:S01]  /*18e0*/  BSSY B1, `(.L_x_816) ;  /* 0x0000713000017945 */ /* 0x000fe20003800000 */
[----:B------:R-:W-:Y:S01]  /*18f0*/  UMOV UR17, 0x4 ;  /* 0x0000000400117882 */ /* 0x000fe20000000000 */
[----:B------:R-:W-:Y:S01]  /*1900*/  IMAD R5, R5, c[0x0][0x190], RZ ;  /* 0x0000640005057a24 */ /* 0x000fe200078e02ff */
[----:B------:R-:W-:Y:S01]  /*1910*/  UIMAD UR18, UR38, UR9, UR6 ;  /* 0x00000009261272a4 */ /* 0x000fe2000f8e0206 */
[----:B------:R-:W-:Y:S01]  /*1920*/  IMAD.WIDE.U32 R12, R10, c[0x0][0x190], R232 ;  /* 0x000064000a0c7a25 */ /* 0x000fe200078e00e8 */
[----:B------:R-:W-:-:S02]  /*1930*/  ULDC.64 UR4, c[0x0][0x200] ;  /* 0x0000800000047ab9 */ /* 0x000fc40000000a00 */
[----:B------:R-:W-:Y:S01]  /*1940*/  ULDC.64 UR8, c[0x0][0x378] ;  /* 0x0000de0000087ab9 */ /* 0x000fe20000000a00 */
[----:B------:R-:W-:Y:S01]  /*1950*/  IMAD R5, R10, c[0x0][0x194], R5 ;  /* 0x000065000a057a24 */ /* 0x000fe200078e0205 */
[----:B------:R-:W-:Y:S01]  /*1960*/  UIMAD UR6, UR59, UR8, URZ ;  /* 0x000000083b0672a4 */ /* 0x000fe2000f8e023f */
[----:B------:R-:W-:Y:S01]  /*1970*/  IADD3 R12, P0, R12, UR39, RZ ;  /* 0x000000270c0c7c10 */ /* 0x000fe2000ff1e0ff */
[----:B------:R-:W-:Y:S02]  /*1980*/  IMAD.U32 R10, RZ, RZ, UR38 ;  /* 0x00000026ff0a7e24 */ /* 0x000fe4000f8e00ff */
[----:B------:R-:W-:Y:S01]  /*1990*/  UIMAD UR11, UR38, UR9, UR6 ;  /* 0x00000009260b72a4 */ /* 0x000fe2000f8e0206 */
[----:B------:R-:W-:Y:S01]  /*19a0*/  IADD3.X R13, R13, UR35, R5, P0, !PT ;  /* 0x000000230d0d7c10 */ /* 0x000fe200087fe405 */
[----:B------:R-:W-:Y:S01]  /*19b0*/  IMAD.U32 R5, RZ, RZ, UR16 ;  /* 0x00000010ff057e24 */ /* 0x000fe2000f8e00ff */
[----:B------:R-:W-:Y:S01]  /*19c0*/  ULDC.64 UR8, c[0x0][0x370] ;  /* 0x0000dc0000087ab9 */ /* 0x000fe20000000a00 */
[----:B------:R-:W-:Y:S01]  /*19d0*/  IADD3 R14, P0, R232, UR27, RZ ;  /* 0x0000001be80e7c10 */ /* 0x000fe2000ff1e0ff */
[----:B------:R-:W-:-:S02]  /*19e0*/  UIMAD UR6, UR32, UR8, URZ ;  /* 0x00000008200672a4 */ /* 0x000fc4000f8e023f */
[----:B------:R-:W-:Y:S01]  /*19f0*/  UIADD3 UR8, UR16, UR13, URZ ;  /* 0x0000000d10087290 */ /* 0x000fe2000fffe03f */
[----:B------:R-:W-:Y:S01]  /*1a00*/  IADD3.X R15, R233, UR31, RZ, P0, !PT ;  /* 0x0000001fe90f7c10 */ /* 0x000fe200087fe4ff */
[----:B------:R-:W-:Y:S02]  /*1a10*/  UIMAD UR10, UR16, UR9, UR6 ;  /* 0x00000009100a72a4 */ /* 0x000fe4000f8e0206 */
[----:B------:R-:W-:Y:S02]  /*1a20*/  UIMAD.WIDE UR8, UR8, UR17, UR4 ;  /* 0x00000011080872a5 */ /* 0x000fe4000f8e0204 */
[----:B------:R-:W-:Y:S01]  /*1a30*/  UIADD3 UR6, -UR7, UR12, UR23 ;  /* 0x0000000c07067290 */ /* 0x000fe2000fffe117 */
[----:B------:R-:W-:Y:S01]  /*1a40*/  IMAD.WIDE.U32 R14, R5, c[0x0][0x370], R14 ;  /* 0x0000dc00050e7a25 */ /* 0x000fe200078e000e */
[----:B------:R-:W-:-:S03]  /*1a50*/  ULDC.64 UR4, c[0x0][0x3c8] ;  /* 0x0000f20000047ab9 */ /* 0x000fc60000000a00 */
[----:B------:R-:W-:Y:S01]  /*1a60*/  UMOV UR14, UR8 ;  /* 0x00000008000e7c82 */ /* 0x000fe20008000000 */
[----:B------:R-:W-:Y:S01]  /*1a70*/  IADD3 R15, R15, UR10, RZ ;  /* 0x0000000a0f0f7c10 */ /* 0x000fe2000fffe0ff */
[----:B------:R-:W-:Y:S01]  /*1a80*/  UIADD3 UR8, UR16, UR15, URZ ;  /* 0x0000000f10087290 */ /* 0x000fe2000fffe03f */
[----:B------:R-:W-:Y:S01]  /*1a90*/  IMAD R5, R4, c[0x0][0x370], RZ ;  /* 0x0000dc0004057a24 */ /* 0x000fe200078e02ff */
[----:B------:R-:W-:Y:S02]  /*1aa0*/  UMOV UR13, UR9 ;  /* 0x00000009000d7c82 */ /* 0x000fe40008000000 */
[----:B------:R-:W-:Y:S01]  /*1ab0*/  UIMAD.WIDE UR8, UR8, UR17, UR4 ;  /* 0x00000011080872a5 */ /* 0x000fe2000f8e0204 */
[----:B------:R1:W2:Y:S01]  /*1ac0*/  R2UR UR4, R6 ;  /* 0x00000000060473c2 */ /* 0x0002a200000e0000 */
[----:B------:R-:W-:Y:S01]  /*1ad0*/  IMAD R5, R230, c[0x0][0x374], R5 ;  /* 0x0000dd00e6057a24 */ /* 0x000fe200078e0205 */
[----:B------:R-:W-:Y:S02]  /*1ae0*/  ULDC UR17, c[0x0][0x2e8] ;  /* 0x0000ba0000117ab9 */ /* 0x000fe40000000800 */
[----:B------:R-:W-:-:S02]  /*1af0*/  UIADD3 UR6, UR6, -UR17, URZ ;  /* 0x8000001106067290 */ /* 0x000fc4000fffe03f */
[----:B------:R-:W-:Y:S02]  /*1b00*/  UMOV UR16, UR8 ;  /* 0x0000000800107c82 */ /* 0x000fe40008000000 */
[----:B------:R3:W4:Y:S01]  /*1b10*/  R2UR UR5, R7 ;  /* 0x00000000070573c2 */ /* 0x00072200000e0000 */
[----:B------:R-:W-:Y:S02]  /*1b20*/  USHF.R.S32.HI UR17, URZ, 0x1f, UR6 ;  /* 0x0000001f3f117899 */ /* 0x000fe40008011406 */
[----:B------:R-:W-:Y:S02]  /*1b30*/  UMOV UR15, UR9 ;  /* 0x00000009000f7c82 */ /* 0x000fe40008000000 */
[----:B------:R-:W-:Y:S02]  /*1b40*/  ULEA.HI UR17, UR17, UR6, URZ, 0x6 ;  /* 0x0000000611117291 */ /* 0x000fe4000f8f303f */
[----:B------:R-:W-:Y:S02]  /*1b50*/  UIADD3 UR6, UR33, -0x1, URZ ;  /* 0xffffffff21067890 */ /* 0x000fe4000fffe03f */
[----:B------:R-:W-:-:S04]  /*1b60*/  USHF.R.S32.HI UR17, URZ, 0x6, UR17 ;  /* 0x000000063f117899 */ /* 0x000fc80008011411 */
[----:B------:R-:W-:Y:S01]  /*1b70*/  UISETP.LT.AND UP1, UPT, URZ, UR17, UPT ;  /* 0x000000113f00728c */ /* 0x000fe2000bf21270 */
[----:B-1----:R-:W-:-:S03]  /*1b80*/  SHF.R.S32.HI R6, RZ, 0x1f, R11 ;  /* 0x0000001fff067819 */ /* 0x002fc6000001140b */
[----:B------:R-:W-:-:S04]  /*1b90*/  USEL UR17, URZ, UR17, !UP1 ;  /* 0x000000113f117287 */ /* 0x000fc8000c800000 */
        /* <DEDUP_REMOVED lines=41> */
.L_x_822:
        /* <DEDUP_REMOVED lines=18> */
.L_x_823:
        /* <DEDUP_REMOVED lines=30> */
.L_x_825:
[----:B------:R-:W-:Y:S05]  /*2130*/  BSYNC B0 ;  /* 0x0000000000007941 */ /* 0x000fea0003800000 */
.L_x_824:
        /* <DEDUP_REMOVED lines=17> */
.L_x_827:
[----:B------:R-:W-:Y:S05]  /*2250*/  BSYNC B0 ;  /* 0x0000000000007941 */ /* 0x000fea0003800000 */
.L_x_826:
[----:B------:R-:W-:Y:S01]  /*2260*/  ULDC.64 UR6, c[0x0][0x3a8] ;  /* 0x0000ea0000067ab9 */ /* 0x000fe20000000a00 */
[----:B------:R-:W-:Y:S01]  /*2270*/  IMAD.U32 R5, RZ, RZ, UR23 ;  /* 0x00000017ff057e24 */ /* 0x000fe2000f8e00ff */
[----:B------:R-:W-:Y:S01]  /*2280*/  UIMAD UR6, UR20, UR6, URZ ;  /* 0x00000006140672a4 */ /* 0x000fe2000f8e023f */
[----:B------:R-:W-:Y:S01]  /*2290*/  IMAD.U32 R8, RZ, RZ, UR38 ;  /* 0x00000026ff087e24 */ /* 0x000fe2000f8e00ff */
        /* <DEDUP_REMOVED lines=18> */
[----:B-1----:R-:W-:-:S04]  /*23c0*/  LEA R12, P1, R10, c[0x0][0x348], 0x1 ;  /* 0x0000d2000a0c7a11 */ /* 0x002fc800078208ff */
[----:B------:R-:W-:-:S05]  /*23d0*/  LEA.HI.X R13, R10, c[0x0][0x34c], R6, 0x1, P1 ;  /* 0x0000d3000a0d7a11 */ /* 0x000fca00008f0c06 */
[----:B------:R1:W-:Y:S04]  /*23e0*/  STG.E.128 [R12.64], RZ ;  /* 0x000000ff0c007986 */ /* 0x0003e8000c101d04 */
[----:B------:R1:W-:Y:S04]  /*23f0*/  STG.E.128 [R12.64+0x80], RZ ;  /* 0x000080ff0c007986 */ /* 0x0003e8000c101d04 */
[----:B------:R1:W-:Y:S04]  /*2400*/  STG.E.128 [R12.64+0x100], RZ ;  /* 0x000100ff0c007986 */ /* 0x0003e8000c101d04 */
[----:B------:R1:W-:Y:S02]  /*2410*/  STG.E.128 [R12.64+0x180], RZ ;  /* 0x000180ff0c007986 */ /* 0x0003e4000c101d04 */
.L_x_829:
[----:B------:R-:W-:Y:S05]  /*2420*/  BSYNC B0 ;  /* 0x0000000000007941 */ /* 0x000fea0003800000 */
.L_x_828:
[----:B------:R-:W-:Y:S05]  /*2430*/  @P0 BRA `(.L_x_830) ;  /* 0x000065d000000947 */ /* 0x000fea0003800000 */
[----:B------:R-:W-:-:S04]  /*2440*/  IADD3 R6, P0, R230, 0x20, RZ ;  /* 0x00000020e6067810 */ /* 0x000fc80007f1e0ff */
[----:B------:R-:W-:-:S05]  /*2450*/  IADD3.X R4, RZ, R4, RZ, P0, !PT ;  /* 0x00000004ff047210 */ /* 0x000fca00007fe4ff */
[----:B------:R-:W-:Y:S01]  /*2460*/  IMAD R7, R4, c[0x0][0x3a8], RZ ;  /* 0x0000ea0004077a24 */ /* 0x000fe200078e02ff */
[----:B------:R-:W-:-:S03]  /*2470*/  MOV R4, R8 ;  /* 0x0000000800047202 */ /* 0x000fc60000000f00 */
[C---:B------:R-:W-:Y:S02]  /*2480*/  IMAD R7, R6.reuse, c[0x0][0x3ac], R7 ;  /* 0x0000eb0006077a24 */ /* 0x040fe400078e0207 */
[----:B------:R-:W-:-:S05]  /*2490*/  IMAD.WIDE.U32 R4, R6, c[0x0][0x3a8], R4 ;  /* 0x0000ea0006047a25 */ /* 0x000fca00078e0004 */
[----:B------:R-:W-:Y:S02]  /*24a0*/  LEA R6, P0, R4, c[0x0][0x348], 0x1 ;  /* 0x0000d20004067a11 */ /* 0x000fe400078008ff */
[----:B------:R-:W-:-:S04]  /*24b0*/  IADD3 R7, R5, R7, RZ ;  /* 0x0000000705077210 */ /* 0x000fc80007ffe0ff */
[----:B------:R-:W-:-:S05]  /*24c0*/  LEA.HI.X R7, R4, c[0x0][0x34c], R7, 0x1, P0 ;  /* 0x0000d30004077a11 */ /* 0x000fca00000f0c07 */
[----:B------:R3:W-:Y:S04]  /*24d0*/  STG.E.128 [R6.64], RZ ;  /* 0x000000ff06007986 */ /* 0x0007e8000c101d04 */
[----:B------:R3:W-:Y:S04]  /*24e0*/  STG.E.128 [R6.64+0x80], RZ ;  /* 0x000080ff06007986 */ /* 0x0007e8000c101d04 */
[----:B------:R3:W-:Y:S04]  /*24f0*/  STG.E.128 [R6.64+0x100], RZ ;  /* 0x000100ff06007986 */ /* 0x0007e8000c101d04 */
[----:B------:R3:W-:Y:S01]  /*2500*/  STG.E.128 [R6.64+0x180], RZ ;  /* 0x000180ff06007986 */ /* 0x0007e2000c101d04 */
[----:B------:R-:W-:Y:S05]  /*2510*/  BRA `(.L_x_830) ;  /* 0x000064f000007947 */ /* 0x000fea0003800000 */
.L_x_821:
[----:B------:R-:W-:Y:S01]  /*2520*/  PLOP3.LUT P0, PT, PT, PT, UP6, 0x80, 0x0 ;  /* 0x000000000000781c */ /* 0x000fe20003f0f068 */
[----:B------:R-:W-:Y:S01]  /*2530*/  ULEA.HI UR8, UR6, UR6, URZ, 0x1 ;  /* 0x0000000606087291 */ /* 0x000fe2000f8f083f */
[----:B------:R-:W-:Y:S01]  /*2540*/  IADD3 R7, R230, 0x20, RZ ;  /* 0x00000020e6077810 */ /* 0x000fe20007ffe0ff */
[----:B------:R-:W-:Y:S01]  /*2550*/  IMAD.MOV.U32 R216, RZ, RZ, 0x40 ;  /* 0x00000040ffd87424 */ /* 0x000fe200078e00ff */
[----:B------:R-:W-:Y:S01]  /*2560*/  IADD3 R6, R229, 0x4000, RZ ;  /* 0x00004000e5067810 */ /* 0x000fe20007ffe0ff */
[----:B------:R-:W-:Y:S01]  /*2570*/  ULOP3.LUT UR8, UR8, 0xfffffffe, URZ, 0xc0, !UPT ;  /* 0xfffffffe08087892 */ /* 0x000fe2000f8ec03f */
[----:B------:R-:W-:Y:S01]  /*2580*/  BSSY B0, `(.L_x_831) ;  /* 0x000003d000007945 */ /* 0x000fe20003800000 */
[----:B------:R-:W-:-:S02]  /*2590*/  IMAD.WIDE.U32 R10, R216, c[0x0][0x370], RZ ;  /* 0x0000dc00d80a7a25 */ /* 0x000fc400078e00ff */
[----:B------:R-:W-:Y:S02]  /*25a0*/  UIADD3 UR8, UR6, -UR8, URZ ;  /* 0x8000000806087290 */ /* 0x000fe4000fffe03f */
[----:B------:R-:W-:Y:S02]  /*25b0*/  IMAD R5, R216, c[0x0][0x374], RZ ;  /* 0x0000dd00d8057a24 */ /* 0x000fe400078e02ff */
[----:B------:R-:W-:Y:S01]  /*25c0*/  @P0 BAR.SYNC.DEFER_BLOCKING 0x0 ;  /* 0x0000000000000b1d */ /* 0x000fe20000010000 */
[----:B------:R-:W-:Y:S02]  /*25d0*/  UISETP.NE.AND UP0, UPT, UR8, 0x1, UPT ;  /* 0x000000010800788c */ /* 0x000fe4000bf05270 */
[----:B------:R-:W-:-:S04]  /*25e0*/  UIMAD UR8, UR6, -0x40, UR12 ;  /* 0xffffffc0060878a4 */ /* 0x000fc8000f8e020c */
[----:B------:R-:W-:Y:S02]  /*25f0*/  PLOP3.LUT P0, PT, PT, PT, UP0, 0x80, 0x0 ;  /* 0x000000000000781c */ /* 0x000fe40003f0f008 */
[----:B------:R-:W-:Y:S02]  /*2600*/  ISETP.GE.AND P1, PT, R7, UR8, PT ;  /* 0x0000000807007c0c */ /* 0x000fe4000bf26270 */
[----:B------:R-:W-:Y:S02]  /*2610*/  ISETP.GE.AND P2, PT, R230, UR8, PT ;  /* 0x00000008e6007c0c */ /* 0x000fe4000bf46270 */
[----:B------:R-:W-:-:S05]  /*2620*/  SEL R6, R6, R229, !P0 ;  /* 0x000000e506067207 */ /* 0x000fca0004000000 */
[----:B------:R-:W-:-:S04]  /*2630*/  IMAD.SHL.U32 R245, R6, 0x2, RZ ;  /* 0x0000000206f57824 */ /* 0x000fc800078e00ff */
[----:B------:R-:W-:Y:S02]  /*2640*/  @!P1 IADD3 R10, P3, R248, R10, RZ ;  /* 0x0000000af80a9210 */ /* 0x000fe40007f7e0ff */
[----:B------:R1:W-:Y:S02]  /*2650*/  @P2 STS.128 [R234+0x10000], RZ ;  /* 0x010000ffea002388 */ /* 0x0003e40000000c00 */
[----:B------:R-:W-:Y:S02]  /*2660*/  @!P1 IADD3.X R11, R249, R11, R5, P3, !PT ;  /* 0x0000000bf90b9210 */ /* 0x000fe40001ffe405 */
        /* <DEDUP_REMOVED lines=39> */
.L_x_832:
[----:B------:R-:W-:Y:S01]  /*28e0*/  @!PT LDS RZ, [RZ] ;  /* 0x00000000fffff984 */ /* 0x000fe20000000800 */
[----:B------:R-:W-:Y:S01]  /*28f0*/  @!PT LDS RZ, [RZ] ;  /* 0x00000000fffff984 */ /* 0x000fe20000000800 */
[----:B------:R-:W-:Y:S01]  /*2900*/  @!PT LDS RZ, [RZ] ;  /* 0x00000000fffff984 */ /* 0x000fe20000000800 */
[----:B------:R2:W-:Y:S04]  /*2910*/  LDGSTS.E.BYPASS.LTC128B.128 [R245], [R250.64] ;  /* 0x00000000faf57fae */ /* 0x0005e8000b901d44 */
[----:B------:R2:W-:Y:S04]  /*2920*/  LDGSTS.E.BYPASS.LTC128B.128 [R245+0x2000], [R250.64+0x80] ;  /* 0x02000080faf57fae */ /* 0x0005e8000b901d44 */
[----:B------:R2:W-:Y:S04]  /*2930*/  LDGSTS.E.BYPASS.LTC128B.128 [R245+0x4000], [R250.64+0x100] ;  /* 0x04000100faf57fae */ /* 0x0005e8000b901d44 */
[----:B------:R2:W-:Y:S02]  /*2940*/  LDGSTS.E.BYPASS.LTC128B.128 [R245+0x6000], [R250.64+0x180] ;  /* 0x06000180faf57fae */ /* 0x0005e4000b901d44 */
.L_x_833:
[----:B------:R-:W-:Y:S05]  /*2950*/  BSYNC B0 ;  /* 0x0000000000007941 */ /* 0x000fea0003800000 */
.L_x_831:
[----:B------:R-:W-:Y:S01]  /*2960*/  BSSY B0, `(.L_x_834) ;  /* 0x000001e000007945 */ /* 0x000fe20003800000 */
[----:B------:R-:W-:-:S02]  /*2970*/  IMAD R5, R216, c[0x0][0x194], RZ ;  /* 0x00006500d8057a24 */ /* 0x000fc400078e02ff */
[----:B-1----:R-:W-:Y:S01]  /*2980*/  IMAD.WIDE.U32 R10, R216, c[0x0][0x190], RZ ;  /* 0x00006400d80a7a25 */ /* 0x002fe200078e00ff */
        /* <DEDUP_REMOVED lines=18> */
.L_x_835:
        /* <DEDUP_REMOVED lines=9> */
.L_x_836:
[----:B------:R-:W-:Y:S05]  /*2b40*/  BSYNC B0 ;  /* 0x0000000000007941 */ /* 0x000fea0003800000 */
.L_x_834:
[----:B------:R-:W-:Y:S01]  /*2b50*/  ULDC.64 UR18, c[0x0][0x198] ;  /* 0x0000660000127ab9 */ /* 0x000fe20000000a00 */
[----:B------:R-:W-:Y:S01]  /*2b60*/  IMAD.U32 R5, RZ, RZ, UR23 ;  /* 0x00000017ff057e24 */ /* 0x000fe2000f8e00ff */
[----:B------:R-:W-:Y:S01]  /*2b70*/  ULDC.64 UR10, c[0x0][0x1a0] ;  /* 0x00006800000a7ab9 */ /* 0x000fe20000000a00 */
[----:B------:R-:W-:Y:S01]  /*2b80*/  IMAD R14, R8, c[0x0][0x1b8], RZ ;  /* 0x00006e00080e7a24 */ /* 0x000fe200078e02ff */
[----:B------:R-:W-:Y:S01]  /*2b90*/  UIMAD UR18, UR20, UR18, URZ ;  /* 0x00000012141272a4 */ /* 0x000fe2000f8e023f */
[C-C-:B------:R-:W-:Y:S01]  /*2ba0*/  IMAD.WIDE.U32 R12, R5.reuse, c[0x0][0x198], R232.reuse ;  /* 0x00006600050c7a25 */ /* 0x140fe200078e00e8 */
[----:B------:R-:W-:Y:S01]  /*2bb0*/  UIMAD UR9, UR20, UR10, URZ ;  /* 0x0000000a140972a4 */ /* 0x000fe2000f8e023f */
[----:B------:R-:W-:Y:S01]  /*2bc0*/  MOV R243, 0x7f800000 ;  /* 0x7f80000000f37802 */ /* 0x000fe20000000f00 */
[----:B------:R-:W-:Y:S01]  /*2bd0*/  UIMAD UR19, UR23, UR19, UR18 ;  /* 0x00000013171372a4 */ /* 0x000fe2000f8e0212 */
[----:B-1----:R-:W-:Y:S01]  /*2be0*/  IMAD.WIDE.U32 R10, R5, c[0x0][0x1a0], R232 ;  /* 0x00006800050a7a25 */ /* 0x002fe200078e00e8 */
[----:B------:R-:W-:Y:S01]  /*2bf0*/  UIMAD UR10, UR23, UR11, UR9 ;  /* 0x0000000b170a72a4 */ /* 0x000fe2000f8e0209 */
[----:B------:R-:W-:Y:S01]  /*2c00*/  IADD3 R12, P3, R12, UR29, RZ ;  /* 0x0000001d0c0c7c10 */ /* 0x000fe2000ff7e0ff */
[----:B------:R-:W-:Y:S01]  /*2c10*/  UIMAD UR9, UR22, -0x40, UR7 ;  /* 0xffffffc0160978a4 */ /* 0x000fe2000f8e0207 */
[----:B------:R-:W-:Y:S01]  /*2c20*/  IMAD R14, R9, c[0x0][0x1bc], R14 ;  /* 0x00006f00090e7a24 */ /* 0x000fe200078e020e */
[----:B------:R-:W-:Y:S01]  /*2c30*/  IADD3 R10, P2, R10, UR25, RZ ;  /* 0x000000190a0a7c10 */ /* 0x000fe2000ff5e0ff */
[----:B------:R-:W-:Y:S01]  /*2c40*/  IMAD.U32 R6, RZ, RZ, UR19 ;  /* 0x00000013ff067e24 */ /* 0x000fe2000f8e00ff */
[----:B------:R-:W-:Y:S01]  /*2c50*/  MOV R5, UR10 ;  /* 0x0000000a00057c02 */ /* 0x000fe20008000f00 */
[----:B------:R-:W-:Y:S01]  /*2c60*/  IMAD.SHL.U32 R242, R227, 0x4, RZ ;  /* 0x00000004e3f27824 */ /* 0x000fe200078e00ff */
[----:B------:R-:W-:Y:S01]  /*2c70*/  ISETP.GE.AND P1, PT, R7, UR9, PT ;  /* 0x0000000907007c0c */ /* 0x000fe2000bf26270 */
[----:B------:R-:W-:Y:S01]  /*2c80*/  IMAD.MOV.U32 R244, RZ, RZ, 0x7f800000 ;  /* 0x7f800000fff47424 */ /* 0x000fe200078e00ff */
[----:B------:R-:W-:Y:S01]  /*2c90*/  IADD3.X R13, R13, UR30, R6, P3, !PT ;  /* 0x0000001e0d0d7c10 */ /* 0x000fe20009ffe406 */
[----:B------:R-:W-:Y:S01]  /*2ca0*/  IMAD R6, R8, c[0x0][0x1b0], RZ ;  /* 0x00006c0008067a24 */ /* 0x000fe200078e02ff */
[----:B------:R-:W-:-:S02]  /*2cb0*/  IADD3.X R11, R11, UR26, R5, P2, !PT ;  /* 0x0000001a0b0b7c10 */ /* 0x000fc400097fe405 */
[----:B------:R-:W-:Y:S01]  /*2cc0*/  ISETP.GE.AND P2, PT, R230, UR9, PT ;  /* 0x00000009e6007c0c */ /* 0x000fe2000bf46270 */
[C---:B------:R-:W-:Y:S02]  /*2cd0*/  IMAD R6, R9.reuse, c[0x0][0x1b4], R6 ;  /* 0x00006d0009067a24 */ /* 0x040fe400078e0206 */
[----:B------:R-:W-:-:S04]  /*2ce0*/  IMAD.WIDE.U32 R16, R9, c[0x0][0x1b0], R12 ;  /* 0x00006c0009107a25 */ /* 0x000fc800078e000c */
[----:B------:R-:W-:Y:S01]  /*2cf0*/  IMAD.WIDE.U32 R10, R9, c[0x0][0x1b8], R10 ;  /* 0x00006e00090a7a25 */ /* 0x000fe200078e000a */
[----:B------:R-:W-:-:S03]  /*2d00*/  @!P1 MOV R18, R16 ;  /* 0x0000001000129202 */ /* 0x000fc60000000f00 */
[----:B------:R-:W-:Y:S01]  /*2d10*/  IMAD.IADD R17, R17, 0x1, R6 ;  /* 0x0000000111117824 */ /* 0x000fe200078e0206 */
[----:B------:R-:W-:Y:S01]  /*2d20*/  @!P1 IADD3 R6, P3, R230, 0x20, RZ ;  /* 0x00000020e6069810 */ /* 0x000fe20007f7e0ff */
[----:B------:R-:W-:Y:S01]  /*2d30*/  IMAD.IADD R15, R11, 0x1, R14 ;  /* 0x000000010b0f7824 */ /* 0x000fe200078e020e */
[----:B------:R-:W-:Y:S01]  /*2d40*/  @!P2 MOV R14, R10 ;  /* 0x0000000a000ea202 */ /* 0x000fe20000000f00 */
[----:B------:R-:W-:Y:S01]  /*2d50*/  @!P2 IMAD R11, R4, c[0x0][0x198], RZ ;  /* 0x00006600040baa24 */ /* 0x000fe200078e02ff */
[----:B------:R1:W-:Y:S01]  /*2d60*/  @P2 STS.128 [R234+0x18000], RZ ;  /* 0x018000ffea002388 */ /* 0x0003e20000000c00 */
[----:B------:R-:W-:Y:S01]  /*2d70*/  @!P1 IMAD.X R9, RZ, RZ, R4, P3 ;  /* 0x000000ffff099224 */ /* 0x000fe200018e0604 */
[C---:B------:R-:W-:Y:S01]  /*2d80*/  @!P1 IADD3 R5, P3, R230.reuse, 0x20, RZ ;  /* 0x00000020e6059810 */ /* 0x040fe20007f7e0ff */
[----:B------:R-:W-:Y:S01]  /*2d90*/  @!P1 IMAD.MOV.U32 R19, RZ, RZ, R17 ;  /* 0x000000ffff139224 */ /* 0x000fe200078e0011 */
[----:B------:R1:W-:Y:S01]  /*2da0*/  @P2 STS.128 [R234+0x1a000], RZ ;  /* 0x01a000ffea002388 */ /* 0x0003e20000000c00 */
[----:B------:R-:W-:-:S02]  /*2db0*/  @!P2 IMAD R11, R230, c[0x0][0x19c], R11 ;  /* 0x00006700e60baa24 */ /* 0x000fc400078e020b */
[----:B------:R-:W-:Y:S01]  /*2dc0*/  @!P2 IMAD.WIDE.U32 R16, R230, c[0x0][0x198], R16 ;  /* 0x00006600e610aa25 */ /* 0x000fe200078e0010 */
[----:B------:R1:W-:Y:S03]  /*2dd0*/  @P2 STS.128 [R234+0x1c000], RZ ;  /* 0x01c000ffea002388 */ /* 0x0003e60000000c00 */
[----:B------:R-:W-:Y:S01]  /*2de0*/  @!P1 IMAD R9, R9, c[0x0][0x198], RZ ;  /* 0x0000660009099a24 */ /* 0x000fe200078e02ff */
[----:B------:R1:W-:Y:S01]  /*2df0*/  @P2 STS.128 [R234+0x1e000], RZ ;  /* 0x01e000ffea002388 */ /* 0x0003e20000000c00 */
[----:B------:R-:W-:Y:S01]  /*2e00*/  @!P2 IMAD R7, R4, c[0x0][0x1a0], RZ ;  /* 0x000068000407aa24 */ /* 0x000fe200078e02ff */
[----:B------:R-:W-:Y:S01]  /*2e10*/  @!P1 IADD3.X R4, RZ, R4, RZ, P3, !PT ;  /* 0x00000004ff049210 */ /* 0x000fe20001ffe4ff */
[----:B------:R-:W-:Y:S01]  /*2e20*/  @!P1 IMAD.MOV.U32 R12, RZ, RZ, R10 ;  /* 0x000000ffff0c9224 */ /* 0x000fe200078e000a */
[----:B------:R-:W-:Y:S01]  /*2e30*/  @!P2 LEA R10, P3, R16, c[0x0][0x168], 0x1 ;  /* 0x00005a00100aaa11 */ /* 0x000fe200078608ff */
[----:B------:R-:W-:-:S02]  /*2e40*/  @!P2 IMAD.IADD R11, R17, 0x1, R11 ;  /* 0x00000001110ba824 */ /* 0x000fc400078e020b */
[C---:B------:R-:W-:Y:S02]  /*2e50*/  @!P1 IMAD R9, R6.reuse, c[0x0][0x19c], R9 ;  /* 0x0000670006099a24 */ /* 0x040fe400078e0209 */
[----:B------:R-:W-:Y:S01]  /*2e60*/  @!P1 IMAD.WIDE.U32 R18, R6, c[0x0][0x198], R18 ;  /* 0x0000660006129a25 */ /* 0x000fe200078e0012 */
[----:B------:R-:W-:-:S03]  /*2e70*/  @!P2 LEA.HI.X R11, R16, c[0x0][0x16c], R11, 0x1, P3 ;  /* 0x00005b00100baa11 */ /* 0x000fc600018f0c0b */
[----:B------:R-:W-:Y:S01]  /*2e80*/  @!P1 IMAD.MOV.U32 R13, RZ, RZ, R15 ;  /* 0x000000ffff0d9224 */ /* 0x000fe200078e000f */
[----:B------:R-:W-:Y:S01]  /*2e90*/  @!P1 LEA R16, P5, R18, c[0x0][0x168], 0x1 ;  /* 0x00005a0012109a11 */ /* 0x000fe200078a08ff */
[----:B------:R-:W-:Y:S01]  /*2ea0*/  @!P1 IMAD R4, R4, c[0x0][0x1a0], RZ ;  /* 0x0000680004049a24 */ /* 0x000fe200078e02ff */
[----:B------:R-:W-:Y:S01]  /*2eb0*/  @!PT LDS RZ, [RZ] ;  /* 0x00000000fffff984 */ /* 0x000fe20000000800 */
[----:B------:R-:W-:Y:S01]  /*2ec0*/  @!PT LDS RZ, [RZ] ;  /* 0x00000000fffff984 */ /* 0x000fe20000000800 */
[----:B------:R-:W-:Y:S01]  /*2ed0*/  @!PT LDS RZ, [RZ] ;  /* 0x00000000fffff984 */ /* 0x000fe20000000800 */
[----:B------:R1:W-:Y:S01]  /*2ee0*/  @!P2 LDGSTS.E.BYPASS.LTC128B.128 [R234+0x18000], [R10.64] ;  /* 0x180000000aeaafae */ /* 0x0003e2000b901d44 */
[----:B------:R-:W-:Y:S02]  /*2ef0*/  @!P1 IMAD.IADD R9, R19, 0x1, R9 ;  /* 0x0000000113099824 */ /* 0x000fe400078e0209 */
[C---:B------:R-:W-:Y:S01]  /*2f00*/  @!P2 IMAD R7, R230.reuse, c[0x0][0x1a4], R7 ;  /* 0x00006900e607aa24 */ /* 0x040fe200078e0207 */
[----:B------:R1:W-:Y:S01]  /*2f10*/  @!P2 LDGSTS.E.BYPASS.LTC128B.128 [R234+0x1a000], [R10.64+0x80] ;  /* 0x1a0000800aeaafae */ /* 0x0003e2000b901d44 */
[----:B------:R-:W-:Y:S01]  /*2f20*/  @!P2 IMAD.WIDE.U32 R14, R230, c[0x0][0x1a0], R14 ;  /* 0x00006800e60eaa25 */ /* 0x000fe200078e000e */
[----:B------:R-:W-:Y:S02]  /*2f30*/  @!P1 LEA.HI.X R17, R18, c[0x0][0x16c], R9, 0x1, P5 ;  /* 0x00005b0012119a11 */ /* 0x000fe400028f0c09 */
[----:B------:R1:W-:Y:S01]  /*2f40*/  @!P2 LDGSTS.E.BYPASS.LTC128B.128 [R234+0x1c000], [R10.64+0x100] ;  /* 0x1c0001000aeaafae */ /* 0x0003e2000b901d44 */
[----:B------:R-:W-:Y:S01]  /*2f50*/  @!P1 IMAD R4, R5, c[0x0][0x1a4], R4 ;  /* 0x0000690005049a24 */ /* 0x000fe200078e0204 */
[----:B------:R-:W-:Y:S01]  /*2f60*/  @!P2 IADD3 R7, R15, R7, RZ ;  /* 0x000000070f07a210 */ /* 0x000fe20007ffe0ff */
[----:B------:R-:W-:Y:S01]  /*2f70*/  @!P1 IMAD.WIDE.U32 R12, R5, c[0x0][0x1a0], R12 ;  /* 0x00006800050c9a25 */ /* 0x000fe200078e000c */
[----:B------:R-:W-:Y:S01]  /*2f80*/  @!P2 LEA R8, P4, R14, c[0x0][0x170], 0x1 ;  /* 0x00005c000e08aa11 */ /* 0x000fe200078808ff */
[----:B------:R1:W-:Y:S01]  /*2f90*/  @!P2 LDGSTS.E.BYPASS.LTC128B.128 [R234+0x1e000], [R10.64+0x180] ;  /* 0x1e0001800aeaafae */ /* 0x0003e2000b901d44 */
[----:B------:R-:W-:Y:S01]  /*2fa0*/  IADD3 R5, R227, 0x8, RZ ;  /* 0x00000008e3057810 */ /* 0x000fe20007ffe0ff */
[----:B------:R-:W-:Y:S01]  /*2fb0*/  @!P1 IMAD.IADD R4, R13, 0x1, R4 ;  /* 0x000000010d049824 */ /* 0x000fe200078e0204 */
[----:B------:R-:W-:Y:S01]  /*2fc0*/  @!P1 LEA R6, P3, R12, c[0x0][0x170], 0x1 ;  /* 0x00005c000c069a11 */ /* 0x000fe200078608ff */
[----:B------:R1:W-:Y:S01]  /*2fd0*/  @P1 STS.128 [R234+0x19000], RZ ;  /* 0x019000ffea001388 */ /* 0x0003e20000000c00 */
[----:B------:R-:W-:-:S02]  /*2fe0*/  @!P2 LEA.HI.X R9, R14, c[0x0][0x174], R7, 0x1, P4 ;  /* 0x00005d000e09aa11 */ /* 0x000fc400020f0c07 */
[----:B------:R-:W-:Y:S01]  /*2ff0*/  @!P1 LEA.HI.X R7, R12, c[0x0][0x174], R4, 0x1, P3 ;  /* 0x00005d000c079a11 */ /* 0x000fe200018f0c04 */
[----:B------:R1:W-:Y:S01]  /*3000*/  @P1 STS.128 [R234+0x1b000], RZ ;  /* 0x01b000ffea001388 */ /* 0x0003e20000000c00 */
[----:B------:R-:W-:Y:S02]  /*3010*/  SHF.R.S32.HI R4, RZ, 0x1f, R227 ;  /* 0x0000001fff047819 */ /* 0x000fe400000114e3 */
[----:B------:R-:W-:Y:S01]  /*3020*/  ISETP.GE.AND P6, PT, R5, UR8, PT ;  /* 0x0000000805007c0c */ /* 0x000fe2000bfc6270 */
[----:B------:R1:W-:Y:S01]  /*3030*/  @P1 STS.128 [R234+0x1d000], RZ ;  /* 0x01d000ffea001388 */ /* 0x0003e20000000c00 */
[C---:B------:R-:W-:Y:S02]  /*3040*/  ISETP.GE.AND P3, PT, R227.reuse, UR8, PT ;  /* 0x00000008e3007c0c */ /* 0x040fe4000bf66270 */
[----:B------:R-:W-:Y:S01]  /*3050*/  SHF.L.U64.HI R241, R227, 0x2, R4 ;  /* 0x00000002e3f17819 */ /* 0x000fe20000010204 */
        /* <DEDUP_REMOVED lines=35> */
[----:B------:R-:W-:Y:S01]  /*3290*/  R2P PR, R228, 0x6 ;  /* 0x00000006e4007804 */ /* 0x000fe20000000000 */
[----:B------:R-:W-:Y:S01]  /*32a0*/  IMAD.MOV.U32 R217, RZ, RZ, 0x20 ;  /* 0x00000020ffd97424 */ /* 0x000fe200078e00ff */
[----:B------:R-:W-:-:S02]  /*32b0*/  IADD3 R218, R223, 0x4000, RZ ;  /* 0x00004000dfda7810 */ /* 0x000fc40007ffe0ff */
[----:B------:R-:W-:Y:S02]  /*32c0*/  IADD3 R219, R224, 0x4000, RZ ;  /* 0x00004000e0db7810 */ /* 0x000fe40007ffe0ff */
[----:B------:R-:W-:Y:S01]  /*32d0*/  SEL R217, R217, 0xffffffe0, !P1 ;  /* 0xffffffe0d9d97807 */ /* 0x000fe20004800000 */
[----:B------:R-:W-:Y:S01]  /*32e0*/  UIADD3 UR18, UR23, UR12, URZ ;  /* 0x0000000c17127290 */ /* 0x000fe2000fffe03f */
[----:B------:R-:W-:Y:S02]  /*32f0*/  SEL R218, R218, R223, !P0 ;  /* 0x000000dfdada7207 */ /* 0x000fe40004000000 */
[----:B------:R-:W-:Y:S02]  /*3300*/  SEL R216, R216, 0xffffffc0, !P2 ;  /* 0xffffffc0d8d87807 */ /* 0x000fe40005000000 */
[----:B------:R-:W-:Y:S02]  /*3310*/  SEL R219, R219, R224, !P0 ;  /* 0x000000e0dbdb7207 */ /* 0x000fe40004000000 */
[----:B------:R-:W-:Y:S01]  /*3320*/  IADD3 R215, R220, R217, RZ ;  /* 0x000000d9dcd77210 */ /* 0x000fe20007ffe0ff */
        /* <DEDUP_REMOVED lines=65> */
[----:B------:R-:W-:Y:S01]  /*3740*/  SHF.L.U32 R219, R219, 0x1, RZ ;  /* 0x00000001dbdb7819 */ /* 0x000fe200000006ff */
[----:B------:R-:W-:Y:S01]  /*3750*/  IMAD.SHL.U32 R218, R218, 0x2, RZ ;  /* 0x00000002dada7824 */ /* 0x000fe200078e00ff */
[----:B------:R-:W-:Y:S01]  /*3760*/  IADD3 R214, R216, R215, RZ ;  /* 0x000000d7d8d67210 */ /* 0x000fe20007ffe0ff */
[----:B------:R-:W-:Y:S01]  /*3770*/  IMAD.IADD R213, R220, 0x1, R216 ;  /* 0x00000001dcd57824 */ /* 0x000fe200078e02d8 */
[----:B------:R-:W-:-:S02]  /*3780*/  ULDC UR27, c[0x0][0x2e8] ;  /* 0x0000ba00001b7ab9 */ /* 0x000fc40000000800 */
[----:B------:R-:W-:Y:S02]  /*3790*/  UIADD3 UR20, UR23, 0x40, URZ ;  /* 0x0000004017147890 */ /* 0x000fe4000fffe03f */
[----:B------:R-:W-:Y:S02]  /*37a0*/  UIADD3 UR19, UR19, -UR27, URZ ;  /* 0x8000001b13137290 */ /* 0x000fe4000fffe03f */
[----:B-1----:R-:W-:Y:S02]  /*37b0*/  ULDC UR11, c[0x0][0x2e4] ;  /* 0x0000b900000b7ab9 */ /* 0x002fe40000000800 */
.L_x_841:
[----:B------:R-:W0:Y:S01]  /*37c0*/  LDGDEPBAR ;  /* 0x00000000000079af */ /* 0x000e220000000000 */
[C---:B------:R-:W-:Y:S01]  /*37d0*/  IMAD.IADD R111, R219.reuse, 0x1, R217 ;  /* 0x00000001db6f7824 */ /* 0x040fe200078e02d9 */
        /* <DEDUP_REMOVED lines=12> */
[----:B------:R-:W3:Y:S04]  /*38a0*/  LDSM.16.M88.4 R92, [R222+0x18800] ;  /* 0x01880000de5c783b */ /* 0x000ee80000000200 */
[----:B------:R-:W-:Y:S04]  /*38b0*/  LDSM.16.M88.4 R96, [R111] ;  /* 0x000000006f60783b */ /* 0x000fe80000000200 */
[----:B------:R-:W4:Y:S04]  /*38c0*/  LDSM.16.M88.4 R100, [R212+0x18000] ;  /* 0x01800000d464783b */ /* 0x000f280000000200 */
[----:B------:R-:W2:Y:S04]  /*38d0*/  LDSM.16.M88.4 R104, [R212+0x18800] ;  /* 0x01880000d468783b */ /* 0x000ea80000000200 */
[----:B-----5:R2:W5:Y:S04]  /*38e0*/  LDG.E R121, [R112.64] ;  /* 0x0000000470797981 */ /* 0x020568000c1e1900 */
[----:B------:R2:W5:Y:S01]  /*38f0*/  LDG.E R120, [R112.64+0x20] ;  /* 0x0000200470787981 */ /* 0x000562000c1e1900 */
[C---:B-1----:R-:W-:Y:S08]  /*3900*/  HMMA.16816.F32 R4, R84.reuse, R88, RZ ;  /* 0x000000585404723c */ /* 0x042ff000000018ff */
[C---:B------:R-:W-:Y:S01]  /*3910*/  HMMA.16816.F32 R8, R84.reuse, R90, RZ ;  /* 0x0000005a5408723c */ /* 0x040fe200000018ff */
[----:B------:R-:W-:Y:S07]  /*3920*/  LDSM.16.M88.4 R88, [R3+0x18000] ;  /* 0x018000000358783b */ /* 0x000fee0000000200 */
[C---:B---3--:R-:W-:Y:S08]  /*3930*/  HMMA.16816.F32 R12, R84.reuse, R92, RZ ;  /* 0x0000005c540c723c */ /* 0x048ff000000018ff */
[----:B------:R-:W-:Y:S01]  /*3940*/  HMMA.16816.F32 R16, R84, R94, RZ ;  /* 0x0000005e5410723c */ /* 0x000fe200000018ff */
[----:B------:R-:W1:Y:S04]  /*3950*/  LDSM.16.M88.4 R84, [R109] ;  /* 0x000000006d54783b */ /* 0x000e680000000200 */
[----:B------:R-:W3:Y:S03]  /*3960*/  LDSM.16.M88.4 R92, [R3+0x18800] ;  /* 0x01880000035c783b */ /* 0x000ee60000000200 */
[C---:B----4-:R-:W-:Y:S08]  /*3970*/  HMMA.16816.F32 R4, R96.reuse, R100, R4 ;  /* 0x000000646004723c */ /* 0x050ff00000001804 */
[C---:B------:R-:W-:Y:S01]  /*3980*/  HMMA.16816.F32 R8, R96.reuse, R102, R8 ;  /* 0x000000666008723c */ /* 0x040fe20000001808 */
[----:B------:R-:W-:Y:S07]  /*3990*/  LDSM.16.M88.4 R100, [R2+0x18000] ;  /* 0x018000000264783b */ /* 0x000fee0000000200 */
[C---:B--2---:R-:W-:Y:S08]  /*39a0*/  HMMA.16816.F32 R12, R96.reuse, R104, R12 ;  /* 0x00000068600c723c */ /* 0x044ff0000000180c */
[----:B------:R-:W-:Y:S01]  /*39b0*/  HMMA.16816.F32 R16, R96, R106, R16 ;  /* 0x0000006a6010723c */ /* 0x000fe20000001810 */
[----:B------:R-:W2:Y:S04]  /*39c0*/  LDSM.16.M88.4 R96, [R108] ;  /* 0x000000006c60783b */ /* 0x000ea80000000200 */
[----:B------:R-:W4:Y:S03]  /*39d0*/  LDSM.16.M88.4 R104, [R2+0x18800] ;  /* 0x018800000268783b */ /* 0x000f260000000200 */
[C---:B-1----:R-:W-:Y:S08]  /*39e0*/  HMMA.16816.F32 R4, R84.reuse, R88, R4 ;  /* 0x000000585404723c */ /* 0x042ff00000001804 */
[C---:B------:R-:W-:Y:S01]  /*39f0*/  HMMA.16816.F32 R8, R84.reuse, R90, R8 ;  /* 0x0000005a5408723c */ /* 0x040fe20000001808 */
[----:B------:R-:W-:Y:S07]  /*3a00*/  LDSM.16.M88.4 R88, [R222+0x1a000] ;  /* 0x01a00000de58783b */ /* 0x000fee0000000200 */
[C---:B---3--:R-:W-:Y:S08]  /*3a10*/  HMMA.16816.F32 R12, R84.reuse, R92, R12 ;  /* 0x0000005c540c723c */ /* 0x048ff0000000180c */
[----:B------:R-:W-:Y:S01]  /*3a20*/  HMMA.16816.F32 R16, R84, R94, R16 ;  /* 0x0000005e5410723c */ /* 0x000fe20000001810 */
[----:B------:R-:W1:Y:S04]  /*3a30*/  LDSM.16.M88.4 R84, [R219+0x2000] ;  /* 0x00200000db54783b */ /* 0x000e680000000200 */
[----:B------:R-:W3:Y:S03]  /*3a40*/  LDSM.16.M88.4 R92, [R222+0x1a800] ;  /* 0x01a80000de5c783b */ /* 0x000ee60000000200 */
[C---:B--2---:R-:W-:Y:S08]  /*3a50*/  HMMA.16816.F32 R4, R96.reuse, R100, R4 ;  /* 0x000000646004723c */ /* 0x044ff00000001804 */
[C---:B------:R-:W-:Y:S01]  /*3a60*/  HMMA.16816.F32 R8, R96.reuse, R102, R8 ;  /* 0x000000666008723c */ /* 0x040fe20000001808 */
[----:B------:R-:W-:Y:S07]  /*3a70*/  LDSM.16.M88.4 R100, [R212+0x1a000] ;  /* 0x01a00000d464783b */ /* 0x000fee0000000200 */
[C---:B----4-:R-:W-:Y:S08]  /*3a80*/  HMMA.16816.F32 R12, R96.reuse, R104, R12 ;  /* 0x00000068600c723c */ /* 0x050ff0000000180c */
[----:B------:R-:W-:Y:S01]  /*3a90*/  HMMA.16816.F32 R16, R96, R106, R16 ;  /* 0x0000006a6010723c */ /* 0x000fe20000001810 */
[----:B------:R-:W2:Y:S04]  /*3aa0*/  LDSM.16.M88.4 R96, [R111+0x2000] ;  /* 0x002000006f60783b */ /* 0x000ea80000000200 */
        /* <DEDUP_REMOVED lines=72> */
[C---:B------:R-:W-:Y:S08]  /*3f30*/  HMMA.16816.F32 R8, R84.reuse, R90, R8 ;  /* 0x0000005a5408723c */ /* 0x040ff00000001808 */
[C---:B---3--:R-:W-:Y:S08]  /*3f40*/  HMMA.16816.F32 R12, R84.reuse, R92, R12 ;  /* 0x0000005c540c723c */ /* 0x048ff0000000180c */
[----:B------:R-:W-:Y:S08]  /*3f50*/  HMMA.16816.F32 R16, R84, R94, R16 ;  /* 0x0000005e5410723c */ /* 0x000ff00000001810 */
[C---:B--2---:R-:W-:Y:S08]  /*3f60*/  HMMA.16816.F32 R4, R96.reuse, R100, R4 ;  /* 0x000000646004723c */ /* 0x044ff00000001804 */
        /* <DEDUP_REMOVED lines=13> */
.L_x_837:
[----:B------:R-:W-:Y:S01]  /*4040*/  IADD3 R87, R227, UR9, RZ ;  /* 0x00000009e3577c10 */ /* 0x000fe2000fffe0ff */
[----:B------:R-:W-:Y:S01]  /*4050*/  UIADD3 UR9, -UR8, UR7, -UR12 ;  /* 0x0000000708097290 */ /* 0x000fe2000fffe90c */
[----:B------:R-:W-:Y:S01]  /*4060*/  IMAD.U32 R91, RZ, RZ, UR22 ;  /* 0x00000016ff5b7e24 */ /* 0x000fe2000f8e00ff */
[----:B------:R-:W-:Y:S01]  /*4070*/  UMOV UR11, UR8 ;  /* 0x00000008000b7c82 */ /* 0x000fe20008000000 */
[----:B------:R-:W-:Y:S02]  /*4080*/  IADD3 R84, R87, 0x8, RZ ;  /* 0x0000000857547810 */ /* 0x000fe40007ffe0ff */
[----:B------:R-:W-:Y:S01]  /*4090*/  IMAD R100, R91, 0x40, R226 ;  /* 0x000000405b647824 */ /* 0x000fe200078e02e2 */
[C---:B------:R-:W-:Y:S02]  /*40a0*/  IADD3 R89, R87.reuse, UR9, RZ ;  /* 0x0000000957597c10 */ /* 0x040fe4000fffe0ff */
[----:B------:R-:W-:Y:S01]  /*40b0*/  IADD3 R85, R84, UR9, RZ ;  /* 0x0000000954557c10 */ /* 0x000fe2000fffe0ff */
[----:B------:R-:W-:Y:S01]  /*40c0*/  UIADD3 UR9, UR7, 0x1, -UR12 ;  /* 0x0000000107097890 */ /* 0x000fe2000fffe80c */
[----:B------:R-:W-:Y:S02]  /*40d0*/  IMNMX R89, RZ, R89, !PT ;  /* 0x00000059ff597217 */ /* 0x000fe40007800200 */
[C---:B------:R-:W-:Y:S01]  /*40e0*/  IADD3 R98, R100.reuse, 0x1, RZ ;  /* 0x0000000164627810 */ /* 0x040fe20007ffe0ff */
[----:B------:R-:W-:Y:S01]  /*40f0*/  UIADD3 UR9, UR9, UR42, URZ ;  /* 0x0000002a09097290 */ /* 0x000fe2000fffe03f */
[-C--:B------:R-:W-:Y:S02]  /*4100*/  ISETP.GE.AND P1, PT, R100, R89.reuse, PT ;  /* 0x000000596400720c */ /* 0x080fe40003f26270 */
[----:B------:R-:W-:Y:S02]  /*4110*/  ISETP.GE.AND P0, PT, R98, R89, PT ;  /* 0x000000596200720c */ /* 0x000fe40003f06270 */
[----:B------:R-:W-:Y:S02]  /*4120*/  IADD3 R96, R100, 0x8, RZ ;  /* 0x0000000864607810 */ /* 0x000fe40007ffe0ff */
[----:B------:R-:W-:Y:S02]  /*4130*/  IADD3 R87, R87, UR9, RZ ;  /* 0x0000000957577c10 */ /* 0x000fe4000fffe0ff */
[----:B------:R-:W-:Y:S02]  /*4140*/  IADD3 R84, R84, UR9, RZ ;  /* 0x0000000954547c10 */ /* 0x000fe4000fffe0ff */
[----:B------:R-:W-:Y:S02]  /*4150*/  IMNMX R87, R87, UR7, PT ;  /* 0x0000000757577c17 */ /* 0x000fe4000b800200 */
        /* <DEDUP_REMOVED lines=53> */
.L_x_838:
[C---:B------:R-:W-:Y:S01]  /*44b0*/  FMUL.FTZ R84, R243.reuse, 1.4426950216293334961 ;  /* 0x3fb8aa3bf3547820 */ /* 0x040fe20000410000 */
[----:B------:R-:W-:Y:S01]  /*44c0*/  FSETP.NEU.FTZ.AND P0, PT, R243, -INF , PT ;  /* 0xff800000f300780b */ /* 0x000fe20003f1d000 */
[----:B------:R-:W-:Y:S01]  /*44d0*/  UISETP.GT.AND UP3, UPT, UR6, UR17, UPT ;  /* 0x000000110600728c */ /* 0x000fe2000bf64270 */
[----:B------:R-:W-:Y:S02]  /*44e0*/  SHF.L.U32 R118, R224, 0x1, RZ ;  /* 0x00000001e0767819 */ /* 0x000fe400000006ff */
[----:B------:R-:W-:Y:S02]  /*44f0*/  FSEL R84, R84, RZ, P0 ;  /* 0x000000ff54547208 */ /* 0x000fe40000000000 */
[----:B------:R-:W-:Y:S02]  /*4500*/  FSETP.NEU.FTZ.AND P0, PT, R244, -INF , PT ;  /* 0xff800000f400780b */ /* 0x000fe40003f1d000 */
[-C--:B------:R-:W-:Y:S01]  /*4510*/  IADD3 R119, R217, R118.reuse, RZ ;  /* 0x00000076d9777210 */ /* 0x080fe20007ffe0ff */
[--C-:B------:R-:W-:Y:S01]  /*4520*/  FFMA.FTZ R122, R4, c[0x0][0x23c], -R84.reuse ;  /* 0x00008f00047a7a23 */ /* 0x100fe20000010854 */
[----:B------:R-:W-:Y:S01]  /*4530*/  IADD3 R117, R216, R118, RZ ;  /* 0x00000076d8757210 */ /* 0x000fe20007ffe0ff */
[----:B------:R-:W-:Y:S01]  /*4540*/  FMUL.FTZ R4, R244, 1.4426950216293334961 ;  /* 0x3fb8aa3bf4047820 */ /* 0x000fe20000410000 */
[----:B------:R-:W-:Y:S01]  /*4550*/  IADD3 R116, R216, R119, RZ ;  /* 0x00000077d8747210 */ /* 0x000fe20007ffe0ff */
[--C-:B------:R-:W-:Y:S01]  /*4560*/  FFMA.FTZ R123, R5, c[0x0][0x23c], -R84.reuse ;  /* 0x00008f00057b7a23 */ /* 0x100fe20000010854 */
[----:B------:R-:W-:Y:S01]  /*4570*/  MOV R252, c[0x0][0x22c] ;  /* 0x00008b0000fc7a02 */ /* 0x000fe20000000f00 */
[--C-:B------:R-:W-:Y:S01]  /*4580*/  FFMA.FTZ R127, R9, c[0x0][0x23c], -R84.reuse ;  /* 0x00008f00097f7a23 */ /* 0x100fe20000010854 */
[----:B------:R-:W-:Y:S01]  /*4590*/  FSEL R4, R4, RZ, P0 ;  /* 0x000000ff04047208 */ /* 0x000fe20000000000 */
[----:B------:R-:W-:Y:S01]  /*45a0*/  MUFU.EX2 R122, R122 ;  /* 0x0000007a007a7308 */ /* 0x000fe20000000800 */
[--C-:B------:R-:W-:Y:S01]  /*45b0*/  FFMA.FTZ R126, R8, c[0x0][0x23c], -R84.reuse ;  /* 0x00008f00087e7a23 */ /* 0x100fe20000010854 */
[----:B------:R-:W-:Y:S01]  /*45c0*/  PLOP3.LUT P1, PT, PT, PT, UP3, 0x80, 0x0 ;  /* 0x000000000000781c */ /* 0x000fe20003f2f038 */
        /* <DEDUP_REMOVED lines=8> */
[--C-:B------:R-:W-:Y:S02]  /*4650*/  FFMA.FTZ R197, R15, c[0x0][0x23c], -R4.reuse ;  /* 0x00008f000fc57a23 */ /* 0x100fe40000010804 */
[----:B------:R-:W-:Y:S01]  /*4660*/  FFMA.FTZ R200, R18, c[0x0][0x23c], -R4 ;  /* 0x00008f0012c87a23 */ /* 0x000fe20000010804 */
[----:B------:R-:W-:Y:S01]  /*4670*/  MUFU.EX2 R124, R124 ;  /* 0x0000007c007c7308 */ /* 0x000fe20000000800 */
[--C-:B------:R-:W-:Y:S02]  /*4680*/  FFMA.FTZ R198, R16, c[0x0][0x23c], -R84.reuse ;  /* 0x00008f0010c67a23 */ /* 0x100fe40000010854 */
[----:B------:R-:W-:Y:S02]  /*4690*/  FFMA.FTZ R84, R17, c[0x0][0x23c], -R84 ;  /* 0x00008f0011547a23 */ /* 0x000fe40000010854 */
[----:B------:R-:W-:Y:S02]  /*46a0*/  FFMA.FTZ R4, R19, c[0x0][0x23c], -R4 ;  /* 0x00008f0013047a23 */ /* 0x000fe40000010804 */
[----:B------:R-:W-:Y:S03]  /*46b0*/  IMAD R252, R252, c[0x0][0x1c0], RZ ;  /* 0x00007000fcfc7a24 */ /* 0x000fe600078e02ff */
        /* <DEDUP_REMOVED lines=39> */
[C---:B------:R-:W-:Y:S03]  /*4930*/  HMMA.16816.F32 R8, R16.reuse, R10, RZ ;  /* 0x0000000a1008723c */ /* 0x040fe600000018ff */
[----:B------:R-:W-:Y:S05]  /*4940*/  LDSM.16.M88.4 R112, [R2+0x20000] ;  /* 0x020000000270783b */ /* 0x000fea0000000200 */
[C---:B--2---:R-:W-:Y:S08]  /*4950*/  HMMA.16816.F32 R12, R16.reuse, R84, RZ ;  /* 0x00000054100c723c */ /* 0x044ff000000018ff */
[----:B------:R-:W-:Y:S01]  /*4960*/  HMMA.16816.F32 R16, R16, R86, RZ ;  /* 0x000000561010723c */ /* 0x000fe200000018ff */
[----:B------:R-:W1:Y:S07]  /*4970*/  LDSM.16.M88.4 R84, [R3+0x20800] ;  /* 0x020800000354783b */ /* 0x000e6e0000000200 */
[C---:B---3--:R-:W-:Y:S08]  /*4980*/  HMMA.16816.F32 R4, R88.reuse, R92, R4 ;  /* 0x0000005c5804723c */ /* 0x048ff00000001804 */
[C---:B------:R-:W-:Y:S01]  /*4990*/  HMMA.16816.F32 R8, R88.reuse, R94, R8 ;  /* 0x0000005e5808723c */ /* 0x040fe20000001808 */
[----:B------:R-:W-:Y:S07]  /*49a0*/  LDSM.16.M88.4 R92, [R118+0x12000] ;  /* 0x01200000765c783b */ /* 0x000fee0000000200 */
[C---:B----4-:R-:W-:Y:S08]  /*49b0*/  HMMA.16816.F32 R12, R88.reuse, R96, R12 ;  /* 0x00000060580c723c */ /* 0x050ff0000000180c */
[----:B------:R-:W-:Y:S01]  /*49c0*/  HMMA.16816.F32 R16, R88, R98, R16 ;  /* 0x000000625810723c */ /* 0x000fe20000001810 */
[----:B------:R-:W2:Y:S06]  /*49d0*/  LDSM.16.M88.4 R88, [R2+0x20800] ;  /* 0x020800000258783b */ /* 0x000eac0000000200 */
[----:B------:R-:W3:Y:S01]  /*49e0*/  LDSM.16.M88.4 R96, [R222+0x22000] ;  /* 0x02200000de60783b */ /* 0x000ee20000000200 */
[C---:B------:R-:W-:Y:S08]  /*49f0*/  HMMA.16816.F32 R4, R100.reuse, R104, R4 ;  /* 0x000000686404723c */ /* 0x040ff00000001804 */
        /* <DEDUP_REMOVED lines=34> */
[C---:B---3--:R-:W-:Y:S08]  /*4c20*/  HMMA.16816.F32 R4, R92.reuse, R96, R4 ;  /* 0x000000605c04723c */ /* 0x048ff00000001804 */
[C---:B------:R-:W-:Y:S01]  /*4c30*/  HMMA.16816.F32 R8, R92.reuse, R98, R8 ;  /* 0x000000625c08723c */ /* 0x040fe20000001808 */
[----:B------:R-:W-:Y:S07]  /*4c40*/  LDSM.16.M88.4 R96, [R3+0x24000] ;  /* 0x024000000360783b */ /* 0x000fee0000000200 */
[C---:B--2---:R-:W-:Y:S08]  /*4c50*/  HMMA.16816.F32 R12, R92.reuse, R88, R12 ;  /* 0x000000585c0c723c */ /* 0x044ff0000000180c */
        /* <DEDUP_REMOVED lines=32> */
[C---:B------:R-:W-:Y:S08]  /*4e60*/  HMMA.16816.F32 R8, R108.reuse, R114, R8 ;  /* 0x000000726c08723c */ /* 0x040ff00000001808 */
[C---:B-1----:R-:W-:Y:S08]  /*4e70*/  HMMA.16816.F32 R12, R108.reuse, R84, R12 ;  /* 0x000000546c0c723c */ /* 0x042ff0000000180c */
[----:B------:R-:W-:Y:S01]  /*4e80*/  HMMA.16816.F32 R16, R108, R86, R16 ;  /* 0x000000566c10723c */ /* 0x000fe20000001810 */
[----:B------:R-:W1:Y:S06]  /*4e90*/  LDSM.16.M88.4 R84, [R3+0x26800] ;  /* 0x026800000354783b */ /* 0x000e6c0000000200 */
[----:B------:R-:W-:Y:S01]  /*4ea0*/  LDSM.16.M88.4 R108, [R2+0x26000] ;  /* 0x02600000026c783b */ /* 0x000fe20000000200 */
[C---:B---3--:R-:W-:Y:S08]  /*4eb0*/  HMMA.16816.F32 R4, R92.reuse, R96, R4 ;  /* 0x000000605c04723c */ /* 0x048ff00000001804 */
[C---:B------:R-:W-:Y:S01]  /*4ec0*/  HMMA.16816.F32 R8, R92.reuse, R98, R8 ;  /* 0x000000625c08723c */ /* 0x040fe20000001808 */
[----:B------:R-:W3:Y:S07]  /*4ed0*/  LDSM.16.M88.4 R96, [R116+0x16000] ;  /* 0x016000007460783b */ /* 0x000eee0000000200 */
[C---:B--2---:R-:W-:Y:S08]  /*4ee0*/  HMMA.16816.F32 R12, R92.reuse, R88, R12 ;  /* 0x000000585c0c723c */ /* 0x044ff0000000180c */
[----:B------:R-:W-:Y:S01]  /*4ef0*/  HMMA.16816.F32 R16, R92, R90, R16 ;  /* 0x0000005a5c10723c */ /* 0x000fe20000001810 */
[----:B------:R-:W2:Y:S07]  /*4f00*/  LDSM.16.M88.4 R88, [R2+0x26800] ;  /* 0x026800000258783b */ /* 0x000eae0000000200 */
[C---:B----4-:R-:W-:Y:S08]  /*4f10*/  HMMA.16816.F32 R4, R100.reuse, R104, R4 ;  /* 0x000000686404723c */ /* 0x050ff00000001804 */
[C---:B------:R-:W-:Y:S08]  /*4f20*/  HMMA.16816.F32 R8, R100.reuse, R106, R8 ;  /* 0x0000006a6408723c */ /* 0x040ff00000001808 */
[C---:B-1----:R-:W-:Y:S07]  /*4f30*/  HMMA.16816.F32 R12, R100.reuse, R84, R12 ;  /* 0x00000054640c723c */ /* 0x042fee000000180c */
[----:B------:R-:W-:Y:S01]  /*4f40*/  LEA R85, -R252, RZ, 0x6 ;  /* 0x000000fffc557211 */ /* 0x000fe200078e31ff */
[----:B------:R-:W-:Y:S04]  /*4f50*/  HMMA.16816.F32 R16, R100, R86, R16 ;  /* 0x000000566410723c */ /* 0x000fe80000001810 */
[C---:B------:R-:W-:Y:S04]  /*4f60*/  LEA R246, P0, R85.reuse, R246, 0x2 ;  /* 0x000000f655f67211 */ /* 0x040fe800078010ff */
[C---:B---3--:R-:W-:Y:S05]  /*4f70*/  HMMA.16816.F32 R4, R96.reuse, R108, R4 ;  /* 0x0000006c6004723c */ /* 0x048fea0000001804 */
[----:B------:R-:W-:Y:S03]  /*4f80*/  LEA.HI.X.SX32 R247, R85, R247, 0x2, P0 ;  /* 0x000000f755f77211 */ /* 0x000fe600000f16ff */
[C---:B------:R-:W-:Y:S08]  /*4f90*/  HMMA.16816.F32 R8, R96.reuse, R110, R8 ;  /* 0x0000006e6008723c */ /* 0x040ff00000001808 */
[C---:B--2---:R-:W-:Y:S08]  /*4fa0*/  HMMA.16816.F32 R12, R96.reuse, R88, R12 ;  /* 0x00000058600c723c */ /* 0x044ff0000000180c */
        /* <DEDUP_REMOVED lines=34> */
[----:B------:R-:W-:Y:S01]  /*51d0*/  ULOP3.LUT UR8, UR6, 0x1, URZ, 0xc0, !UPT ;  /* 0x0000000106087892 */ /* 0x000fe2000f8ec03f */
[----:B------:R-:W-:Y:S03]  /*51e0*/  IMAD.MOV.U32 R87, RZ, RZ, c[0x0][0x190] ;  /* 0x00006400ff577624 */ /* 0x000fe600078e00ff */
[----:B------:R-:W-:Y:S01]  /*51f0*/  UISETP.NE.U32.AND UP0, UPT, UR8, 0x1, UPT ;  /* 0x000000010800788c */ /* 0x000fe2000bf05070 */
[----:B------:R-:W-:Y:S03]  /*5200*/  IMAD.U32 R19, R87, -0x40, RZ ;  /* 0xffffffc057137824 */ /* 0x000fe600078e00ff */
[----:B------:R-:W-:Y:S02]  /*5210*/  USEL UR8, UR41, 0x8000, !UP0 ;  /* 0x0000800029087887 */ /* 0x000fe4000c000000 */
[C---:B------:R-:W-:Y:S04]  /*5220*/  LEA R250, P0, R19.reuse, R250, 0x1 ;  /* 0x000000fa13fa7211 */ /* 0x040fe800078008ff */
[----:B------:R-:W-:Y:S01]  /*5230*/  LEA.HI.X.SX32 R251, R19, R251, 0x1, P0 ;  /* 0x000000fb13fb7211 */ /* 0x000fe200000f0eff */
[----:B------:R-:W-:Y:S01]  /*5240*/  IMAD.MOV.U32 R19, RZ, RZ, c[0x0][0x194] ;  /* 0x00006500ff137624 */ /* 0x000fe200078e00ff */
[----:B------:R-:W-:Y:S02]  /*5250*/  IADD3 R245, R245, UR8, RZ ;  /* 0x00000008f5f57c10 */ /* 0x000fe4000fffe0ff */
[----:B------:R-:W-:Y:S02]  /*5260*/  LEA R86, P0, R87, R250, 0x6 ;  /* 0x000000fa57567211 */ /* 0x000fe400078030ff */
[----:B------:R-:W-:Y:S01]  /*5270*/  IADD3 R219, R219, UR8, RZ ;  /* 0x00000008dbdb7c10 */ /* 0x000fe2000fffe0ff */
        /* <DEDUP_REMOVED lines=13> */
.L_x_839:
[----:B------:R-:W-:Y:S01]  /*5350*/  F2FP.PACK_AB R18, R4, R85 ;  /* 0x000000550412723e */ /* 0x000fe200000000ff */
[----:B------:R-:W-:Y:S01]  /*5360*/  IMAD.SHL.U32 R225, R223, 0x2, RZ ;  /* 0x00000002dfe17824 */ /* 0x000fe200078e00ff */
[----:B------:R-:W-:Y:S02]  /*5370*/  F2FP.PACK_AB R84, R6, R5 ;  /* 0x000000050654723e */ /* 0x000fe400000000ff */
[----:B-1----:R-:W-:Y:S01]  /*5380*/  F2FP.PACK_AB R86, R8, R7 ;  /* 0x000000070856723e */ /* 0x002fe200000000ff */
        /* <DEDUP_REMOVED lines=123> */
.L_x_840:
[----:B------:R-:W-:Y:S01]  /*5b40*/  LDSM.16.M88.4 R196, [R220] ;  /* 0x00000000dcc4783b */ /* 0x000fe20000000200 */
[----:B------:R-:W-:Y:S02]  /*5b50*/  ULOP3.LUT UR8, UR6, 0x1, URZ, 0xc0, !UPT ;  /* 0x0000000106087892 */ /* 0x000fe4000f8ec03f */
[----:B------:R-:W-:Y:S02]  /*5b60*/  UISETP.GT.AND UP2, UPT, UR6, UR17, UPT ;  /* 0x000000110600728c */ /* 0x000fe4000bf44270 */
[----:B------:R-:W2:Y:S01]  /*5b70*/  LDSM.16.MT88.4 R16, [R225+0x18000] ;  /* 0x01800000e110783b */ /* 0x000ea20000004200 */
[----:B------:R-:W-:Y:S02]  /*5b80*/  UISETP.NE.U32.AND UP0, UPT, UR8, 0x1, UPT ;  /* 0x000000010800788c */ /* 0x000fe4000bf05070 */
[----:B------:R-:W-:Y:S02]  /*5b90*/  @UP3 UIADD3 UR8, UP1, UR14, -0x100, URZ ;  /* 0xffffff000e083890 */ /* 0x000fe4000ff3e03f */
[----:B------:R-:W3:Y:S01]  /*5ba0*/  LDSM.16.M88.4 R124, [R220+0x1000] ;  /* 0x00100000dc7c783b */ /* 0x000ee20000000200 */
[----:B------:R-:W-:Y:S04]  /*5bb0*/  UIADD3 UR6, UR6, -0x1, URZ ;  /* 0xffffffff06067890 */ /* 0x000fe8000fffe03f */
        /* <DEDUP_REMOVED lines=76> */
[----:B------:R2:W3:Y:S07]  /*6080*/  LDSM.16.MT88.4 R204, [R225+0x1f800] ;  /* 0x01f80000e1cc783b */ /* 0x0004ee0000004200 */
[-C--:B-1----:R-:W-:Y:S08]  /*6090*/  HMMA.16816.F32 R100, R196, R208.reuse, R100 ;  /* 0x000000d0c464723c */ /* 0x082ff00000001864 */
[C---:B------:R-:W-:Y:S04]  /*60a0*/  HMMA.16816.F32 R104, R200.reuse, R208, R104 ;  /* 0x000000d0c868723c */ /* 0x040fe80000001868 */
[C---:B--2---:R-:W-:Y:S04]  /*60b0*/  IMAD R225, R252.reuse, 0x38, RZ ;  /* 0x00000038fce17824 */ /* 0x044fe800078e02ff */
[-C--:B------:R-:W-:Y:S08]  /*60c0*/  HMMA.16816.F32 R108, R200, R210.reuse, R108 ;  /* 0x000000d2c86c723c */ /* 0x080ff0000000186c */
[C---:B------:R-:W-:Y:S07]  /*60d0*/  HMMA.16816.F32 R112, R196.reuse, R210, R112 ;  /* 0x000000d2c470723c */ /* 0x040fee0000001870 */
[----:B------:R-:W-:Y:S01]  /*60e0*/  IMAD.SHL.U32 R211, R252, 0x20, RZ ;  /* 0x00000020fcd37824 */ /* 0x000fe200078e00ff */
[-C--:B---3--:R-:W-:Y:S08]  /*60f0*/  HMMA.16816.F32 R116, R196, R204.reuse, R116 ;  /* 0x000000ccc474723c */ /* 0x088ff00000001874 */
[C---:B------:R-:W-:Y:S07]  /*6100*/  HMMA.16816.F32 R120, R200.reuse, R204, R120 ;  /* 0x000000ccc878723c */ /* 0x040fee0000001878 */
[----:B------:R-:W-:Y:S01]  /*6110*/  @P1 IADD3 R204, P0, R242, UR14, RZ ;  /* 0x0000000ef2cc1c10 */ /* 0x000fe2000ff1e0ff */
[-C--:B------:R-:W-:Y:S01]  /*6120*/  HMMA.16816.F32 R124, R200, R206.reuse, R124 ;  /* 0x000000cec87c723c */ /* 0x080fe2000000187c */
[----:B------:R-:W-:Y:S02]  /*6130*/  @UP3 UMOV UR14, UR8 ;  /* 0x00000008000e3c82 */ /* 0x000fe40008000000 */
[----:B------:R-:W-:Y:S01]  /*6140*/  @UP3 UIADD3.X UR8, UR13, -0x1, URZ, UP1, !UPT ;  /* 0xffffffff0d083890 */ /* 0x000fe20008ffe43f */
[----:B------:R-:W-:Y:S03]  /*6150*/  @P1 IADD3.X R205, R241, UR13, RZ, P0, !PT ;  /* 0x0000000df1cd1c10 */ /* 0x000fe600087fe4ff */
[C---:B------:R-:W-:Y:S01]  /*6160*/  IMAD.SHL.U32 R201, R252.reuse, 0x8, RZ ;  /* 0x00000008fcc97824 */ /* 0x040fe200078e00ff */
[----:B------:R-:W-:Y:S01]  /*6170*/  HMMA.16816.F32 R128, R196, R206, R128 ;  /* 0x000000cec480723c */ /* 0x000fe20000001880 */
[----:B------:R1:W5:Y:S01]  /*6180*/  @P1 LDG.E R243, [R204.64+-0x100] ;  /* 0xffff0004ccf31981 */ /* 0x000362000c1e1900 */
[----:B------:R-:W-:Y:S02]  /*6190*/  @UP3 UMOV UR13, UR8 ;  /* 0x00000008000d3c82 */ /* 0x000fe40008000000 */
        /* <DEDUP_REMOVED lines=22> */
[----:B--2---:R-:W-:Y:S03]  /*6300*/  IADD3 R5, R203, 0x20, RZ ;  /* 0x00000020cb057810 */ /* 0x004fe60007ffe0ff */
[----:B------:R2:W-:Y:S05]  /*6310*/  RED.E.ADD.F32.FTZ.RN.STRONG.GPU [R204.64], R9 ;  /* 0x00000009cc00798e */ /* 0x0005ea000c10e784 */
[----:B------:R4:W-:Y:S01]  /*6320*/  RED.E.ADD.F32.FTZ.RN.STRONG.GPU [R206.64], R10 ;  /* 0x0000000ace00798e */ /* 0x0009e2000c10e784 */
[----:B---3--:R-:W-:Y:S01]  /*6330*/  IMAD.IADD R7, R201, 0x1, R5 ;  /* 0x00000001c9077824 */ /* 0x008fe200078e0205 */
[CC--:B-1----:R-:W-:Y:S04]  /*6340*/  LEA R210, P0, R225.reuse, R246.reuse, 0x2 ;  /* 0x000000f6e1d27211 */ /* 0x0c2fe800078010ff */
[-C--:B------:R-:W-:Y:S02]  /*6350*/  LEA.HI.X.SX32 R211, R225, R247.reuse, 0x2, P0 ;  /* 0x000000f7e1d37211 */ /* 0x080fe400000f16ff */
[CC--:B------:R-:W-:Y:S03]  /*6360*/  LEA R198, P0, R5.reuse, R246.reuse, 0x2 ;  /* 0x000000f605c67211 */ /* 0x0c0fe600078010ff */
[----:B------:R1:W-:Y:S01]  /*6370*/  RED.E.ADD.F32.FTZ.RN.STRONG.GPU [R210.64], R11 ;  /* 0x0000000bd200798e */ /* 0x0003e2000c10e784 */
[-C--:B------:R-:W-:Y:S01]  /*6380*/  LEA.HI.X.SX32 R199, R5, R247.reuse, 0x2, P0 ;  /* 0x000000f705c77211 */ /* 0x080fe200000f16ff */
[----:B------:R-:W-:Y:S01]  /*6390*/  IMAD.IADD R5, R201, 0x1, R7 ;  /* 0x00000001c9057824 */ /* 0x000fe200078e0207 */
[CC--:B--2---:R-:W-:Y:S02]  /*63a0*/  LEA R204, P0, R7.reuse, R246.reuse, 0x2 ;  /* 0x000000f607cc7211 */ /* 0x0c4fe400078010ff */
[----:B------:R2:W-:Y:S02]  /*63b0*/  RED.E.ADD.F32.FTZ.RN.STRONG.GPU [R246.64+0x80], R16 ;  /* 0x00008010f600798e */ /* 0x0005e4000c10e784 */
[-C--:B------:R-:W-:Y:S01]  /*63c0*/  LEA.HI.X.SX32 R205, R7, R247.reuse, 0x2, P0 ;  /* 0x000000f707cd7211 */ /* 0x080fe200000f16ff */
[----:B------:R-:W-:Y:S02]  /*63d0*/  IMAD.IADD R7, R201, 0x1, R5 ;  /* 0x00000001c9077824 */ /* 0x000fe400078e0205 */
[----:B------:R3:W-:Y:S01]  /*63e0*/  RED.E.ADD.F32.FTZ.RN.STRONG.GPU [R208.64+0x80], R17 ;  /* 0x00008011d000798e */ /* 0x0007e2000c10e784 */
[-C--:B----4-:R-:W-:Y:S01]  /*63f0*/  LEA R206, P1, R5, R246.reuse, 0x2 ;  /* 0x000000f605ce7211 */ /* 0x090fe200078210ff */
[----:B------:R-:W-:Y:S01]  /*6400*/  IMAD.IADD R9, R201, 0x1, R7 ;  /* 0x00000001c9097824 */ /* 0x000fe200078e0207 */
[-C--:B------:R-:W-:Y:S02]  /*6410*/  LEA R6, P0, R7, R246.reuse, 0x2 ;  /* 0x000000f607067211 */ /* 0x080fe400078010ff */
[----:B------:R4:W-:Y:S01]  /*6420*/  RED.E.ADD.F32.FTZ.RN.STRONG.GPU [R198.64], R18 ;  /* 0x00000012c600798e */ /* 0x0009e2000c10e784 */
[-C--:B------:R-:W-:Y:S01]  /*6430*/  LEA.HI.X.SX32 R207, R5, R247.reuse, 0x2, P1 ;  /* 0x000000f705cf7211 */ /* 0x080fe200008f16ff */
[----:B------:R-:W-:Y:S01]  /*6440*/  IMAD.IADD R5, R201, 0x1, R9 ;  /* 0x00000001c9057824 */ /* 0x000fe200078e0209 */
[-C--:B------:R-:W-:Y:S02]  /*6450*/  LEA.HI.X.SX32 R7, R7, R247.reuse, 0x2, P0 ;  /* 0x000000f707077211 */ /* 0x080fe400000f16ff */
[----:B------:R4:W-:Y:S01]  /*6460*/  RED.E.ADD.F32.FTZ.RN.STRONG.GPU [R204.64], R19 ;  /* 0x00000013cc00798e */ /* 0x0009e2000c10e784 */
[CC--:B------:R-:W-:Y:S04]  /*6470*/  LEA R10, P0, R9.reuse, R246.reuse, 0x2 ;  /* 0x000000f6090a7211 */ /* 0x0c0fe800078010ff */
[----:B------:R-:W-:Y:S01]  /*6480*/  RED.E.ADD.F32.FTZ.RN.STRONG.GPU [R206.64], R12 ;  /* 0x0000000cce00798e */ /* 0x000fe2000c10e784 */
[-C--:B-1----:R-:W-:Y:S02]  /*6490*/  LEA.HI.X.SX32 R11, R9, R247.reuse, 0x2, P0 ;  /* 0x000000f7090b7211 */ /* 0x082fe400000f16ff */
[----:B------:R-:W-:Y:S02]  /*64a0*/  IADD3 R9, R203, 0x40, RZ ;  /* 0x00000040cb097810 */ /* 0x000fe40007ffe0ff */
[----:B------:R1:W-:Y:S01]  /*64b0*/  RED.E.ADD.F32.FTZ.RN.STRONG.GPU [R6.64], R13 ;  /* 0x0000000d0600798e */ /* 0x0003e2000c10e784 */
[CC--:B--2---:R-:W-:Y:S04]  /*64c0*/  LEA R16, P0, R5.reuse, R246.reuse, 0x2 ;  /* 0x000000f605107211 */ /* 0x0c4fe800078010ff */
[----:B------:R2:W-:Y:S01]  /*64d0*/  RED.E.ADD.F32.FTZ.RN.STRONG.GPU [R10.64], R14 ;  /* 0x0000000e0a00798e */ /* 0x0005e2000c10e784 */
[-C--:B---3--:R-:W-:Y:S01]  /*64e0*/  LEA.HI.X.SX32 R17, R5, R247.reuse, 0x2, P0 ;  /* 0x000000f705117211 */ /* 0x088fe200000f16ff */
[----:B------:R-:W-:Y:S04]  /*64f0*/  IMAD.IADD R5, R201, 0x1, R9 ;  /* 0x00000001c9057824 */ /* 0x000fe800078e0209 */
[----:B------:R3:W-:Y:S01]  /*6500*/  RED.E.ADD.F32.FTZ.RN.STRONG.GPU [R16.64], R15 ;  /* 0x0000000f1000798e */ /* 0x0007e2000c10e784 */
[CC--:B----4-:R-:W-:Y:S04]  /*6510*/  LEA R18, P0, R9.reuse, R246.reuse, 0x2 ;  /* 0x000000f609127211 */ /* 0x0d0fe800078010ff */
[----:B------:R-:W-:Y:S01]  /*6520*/  RED.E.ADD.F32.FTZ.RN.STRONG.GPU [R246.64+0x100], R84 ;  /* 0x00010054f600798e */ /* 0x000fe2000c10e784 */
[-C--:B------:R-:W-:Y:S01]  /*6530*/  LEA.HI.X.SX32 R19, R9, R247.reuse, 0x2, P0 ;  /* 0x000000f709137211 */ /* 0x080fe200000f16ff */
[----:B------:R-:W-:Y:S01]  /*6540*/  IMAD.IADD R9, R201, 0x1, R5 ;  /* 0x00000001c9097824 */ /* 0x000fe200078e0205 */
[CC--:B------:R-:W-:Y:S02]  /*6550*/  LEA R204, P0, R5.reuse, R246.reuse, 0x2 ;  /* 0x000000f605cc7211 */ /* 0x0c0fe400078010ff */
[----:B------:R-:W-:Y:S02]  /*6560*/  RED.E.ADD.F32.FTZ.RN.STRONG.GPU [R208.64+0x100], R85 ;  /* 0x00010055d000798e */ /* 0x000fe4000c10e784 */
[-C--:B------:R-:W-:Y:S01]  /*6570*/  LEA.HI.X.SX32 R205, R5, R247.reuse, 0x2, P0 ;  /* 0x000000f705cd7211 */ /* 0x080fe200000f16ff */
[C---:B------:R-:W-:Y:S02]  /*6580*/  IMAD.IADD R5, R201.reuse, 0x1, R9 ;  /* 0x00000001c9057824 */ /* 0x040fe400078e0209 */
[----:B------:R-:W-:Y:S02]  /*6590*/  RED.E.ADD.F32.FTZ.RN.STRONG.GPU [R18.64], R86 ;  /* 0x000000561200798e */ /* 0x000fe4000c10e784 */
[----:B-1----:R-:W-:Y:S01]  /*65a0*/  IMAD.IADD R7, R201, 0x1, R5 ;  /* 0x00000001c9077824 */ /* 0x002fe200078e0205 */
[-C--:B------:R-:W-:Y:S02]  /*65b0*/  LEA R8, P0, R5, R246.reuse, 0x2 ;  /* 0x000000f605087211 */ /* 0x080fe400078010ff */
[CC--:B--2---:R-:W-:Y:S01]  /*65c0*/  LEA R10, P1, R9.reuse, R246.reuse, 0x2 ;  /* 0x000000f6090a7211 */ /* 0x0c4fe200078210ff */
[----:B------:R-:W-:Y:S03]  /*65d0*/  RED.E.ADD.F32.FTZ.RN.STRONG.GPU [R204.64], R87 ;  /* 0x00000057cc00798e */ /* 0x000fe6000c10e784 */
        /* <DEDUP_REMOVED lines=140> */
[C---:B------:R-:W-:Y:S02]  /*6ea0*/  LEA R94, P0, R201.reuse, R246, 0x2 ;  /* 0x000000f6c95e7211 */ /* 0x040fe400078010ff */
[----:B------:R-:W-:Y:S01]  /*6eb0*/  PLOP3.LUT P1, PT, PT, PT, UP0, 0x80, 0x0 ;  /* 0x000000000000781c */ /* 0x000fe20003f2f008 */
[----:B------:R-:W-:Y:S01]  /*6ec0*/  @UP3 UIADD3 UR16, UP0, UR16, -0x100, URZ ;  /* 0xffffff0010103890 */ /* 0x000fe2000ff1e03f */
[----:B------:R-:W1:Y:S01]  /*6ed0*/  LDSM.16.MT88.4 R8, [R218] ;  /* 0x00000000da08783b */ /* 0x000e620000004200 */
[----:B------:R-:W-:Y:S02]  /*6ee0*/  LEA.HI.X.SX32 R95, R201, R247, 0x2, P0 ;  /* 0x000000f7c95f7211 */ /* 0x000fe400000f16ff */
[----:B------:R-:W-:Y:S01]  /*6ef0*/  PLOP3.LUT P0, PT, PT, PT, UP2, 0x80, 0x0 ;  /* 0x000000000000781c */ /* 0x000fe20003f0f028 */
[----:B------:R-:W-:Y:S01]  /*6f00*/  @UP3 UIADD3.X UR15, UR15, -0x1, URZ, UP0, !UPT ;  /* 0xffffffff0f0f3890 */ /* 0x000fe200087fe43f */
        /* <DEDUP_REMOVED lines=70> */
[C---:B------:R-:W-:Y:S01]  /*7370*/  IADD3 R4, R218.reuse, -0x8000, RZ ;  /* 0xffff8000da047810 */ /* 0x040fe20007ffe0ff */
[-C--:B----4-:R-:W-:Y:S05]  /*7380*/  HMMA.16816.F32 R132, R8, R96.reuse, R132 ;  /* 0x000000600884723c */ /* 0x090fea0000001884 */
[----:B------:R-:W-:Y:S03]  /*7390*/  @P1 IADD3 R4, R218, 0x8000, RZ ;  /* 0x00008000da041810 */ /* 0x000fe60007ffe0ff */
[C---:B------:R-:W-:Y:S04]  /*73a0*/  HMMA.16816.F32 R136, R100.reuse, R96, R136 ;  /* 0x000000606488723c */ /* 0x040fe80000001888 */
[----:B--2---:R-:W-:Y:S04]  /*73b0*/  IMAD.MOV.U32 R218, RZ, RZ, R4 ;  /* 0x000000ffffda7224 */ /* 0x004fe800078e0004 */
        /* <DEDUP_REMOVED lines=228> */
.L_x_842:
        /* <DEDUP_REMOVED lines=18> */
.L_x_843:
[----:B------:R-:W-:Y:S01]  /*8320*/  BAR.SYNC.DEFER_BLOCKING 0x0 ;  /* 0x0000000000007b1d */ /* 0x000fe20000010000 */
[----:B------:R-:W-:Y:S01]  /*8330*/  USHF.R.S32.HI UR10, URZ, 0x1f, UR23 ;  /* 0x0000001f3f0a7899 */ /* 0x000fe20008011417 */
[--C-:B-1----:R-:W-:Y:S01]  /*8340*/  SHF.R.S32.HI R73, RZ, 0x1f, R232.reuse ;  /* 0x0000001fff497819 */ /* 0x102fe200000114e8 */
[----:B------:R-:W-:Y:S01]  /*8350*/  IMAD.U32 R4, RZ, RZ, UR23 ;  /* 0x00000017ff047e24 */ /* 0x000fe2000f8e00ff */
[----:B------:R-:W-:Y:S01]  /*8360*/  UIMAD UR7, UR22, -0x40, UR7 ;  /* 0xffffffc0160778a4 */ /* 0x000fe2000f8e0207 */
[----:B------:R-:W-:Y:S01]  /*8370*/  IMAD.MOV.U32 R72, RZ, RZ, R232 ;  /* 0x000000ffff487224 */ /* 0x000fe200078e00e8 */
        /* <DEDUP_REMOVED lines=31> */
[----:B------:R-:W-:-:S02]  /*8570*/  IMAD R69, R68, c[0x0][0x3a0], RZ ;  /* 0x0000e80044457a24 */ /* 0x000fc400078e02ff */
[----:B------:R-:W3:Y:S02]  /*8580*/  LDS.128 R8, [R234+0x1a000] ;  /* 0x01a00000ea087984 */ /* 0x000ee40000000c00 */
[C---:B------:R-:W-:Y:S02]  /*8590*/  IMAD.WIDE.U32 R76, R230.reuse, c[0x0][0x3a0], R70 ;  /* 0x0000e800e64c7a25 */ /* 0x040fe400078e0046 */
[----:B------:R-:W4:Y:S02]  /*85a0*/  LDS.128 R4, [R234+0x18000] ;  /* 0x01800000ea047984 */ /* 0x000f240000000c00 */
[----:B------:R-:W-:Y:S01]  /*85b0*/  IMAD R69, R230, c[0x0][0x3a4], R69 ;  /* 0x0000e900e6457a24 */ /* 0x000fe200078e0245 */
[----:B------:R-:W-:Y:S01]  /*85c0*/  LEA R78, P0, R76, c[0x0][0x340], 0x1 ;  /* 0x0000d0004c4e7a11 */ /* 0x000fe200078008ff */
[----:B------:R-:W1:Y:S03]  /*85d0*/  LDS.128 R16, [R234+0x1e000] ;  /* 0x01e00000ea107984 */ /* 0x000e660000000c00 */
[----:B------:R-:W-:-:S04]  /*85e0*/  IADD3 R69, R69, R77, RZ ;  /* 0x0000004d45457210 */ /* 0x000fc80007ffe0ff */
[----:B------:R-:W-:-:S05]  /*85f0*/  LEA.HI.X R79, R76, c[0x0][0x344], R69, 0x1, P0 ;  /* 0x0000d1004c4f7a11 */ /* 0x000fca00000f0c45 */
[----:B--2---:R2:W-:Y:S04]  /*8600*/  STG.E.128 [R78.64+0x100], R12 ;  /* 0x0001000c4e007986 */ /* 0x0045e8000c101d04 */
[----:B---3--:R2:W-:Y:S04]  /*8610*/  STG.E.128 [R78.64+0x80], R8 ;  /* 0x000080084e007986 */ /* 0x0085e8000c101d04 */
[----:B----4-:R2:W-:Y:S04]  /*8620*/  STG.E.128 [R78.64], R4 ;  /* 0x000000044e007986 */ /* 0x0105e8000c101d04 */
[----:B-1----:R2:W-:Y:S02]  /*8630*/  STG.E.128 [R78.64+0x180], R16 ;  /* 0x000180104e007986 */ /* 0x0025e4000c101d04 */
.L_x_845:
[----:B--23--:R-:W-:Y:S05]  /*8640*/  BSYNC B0 ;  /* 0x0000000000007941 */ /* 0x00cfea0003800000 */
.L_x_844:
        /* <DEDUP_REMOVED lines=17> */
.L_x_847:
[----:B------:R-:W-:Y:S05]  /*8760*/  BSYNC B0 ;  /* 0x0000000000007941 */ /* 0x000fea0003800000 */
.L_x_846:
[----:B------:R-:W-:Y:S01]  /*8770*/  ULDC.64 UR6, c[0x0][0x3a8] ;  /* 0x0000ea0000067ab9 */ /* 0x000fe20000000a00 */
[----:B------:R-:W-:Y:S01]  /*8780*/  IMAD.U32 R5, RZ, RZ, UR23 ;  /* 0x00000017ff057e24 */ /* 0x000fe2000f8e00ff */
[----:B------:R-:W-:Y:S01]  /*8790*/  UIMAD UR6, UR10, UR6, URZ ;  /* 0x000000060a0672a4 */ /* 0x000fe2000f8e023f */
[----:B------:R-:W-:Y:S02]  /*87a0*/  BSSY B0, `(.L_x_848) ;  /* 0x0000018000007945 */ /* 0x000fe40003800000 */
[----:B------:R-:W-:Y:S01]  /*87b0*/  IMAD.WIDE.U32 R4, R5, c[0x0][0x3a8], R72 ;  /* 0x0000ea0005047a25 */ /* 0x000fe200078e0048 */
[----:B------:R-:W-:-:S04]  /*87c0*/  UIMAD UR6, UR23, UR7, UR6 ;  /* 0x00000007170672a4 */ /* 0x000fc8000f8e0206 */
[----:B--2---:R-:W-:Y:S02]  /*87d0*/  IADD3 R8, P0, R4, UR11, RZ ;  /* 0x0000000b04087c10 */ /* 0x004fe4000ff1e0ff */
        /* <DEDUP_REMOVED lines=20> */
.L_x_849:
[----:B------:R-:W-:Y:S05]  /*8920*/  BSYNC B0 ;  /* 0x0000000000007941 */ /* 0x000fea0003800000 */
.L_x_848:
        /* <DEDUP_REMOVED lines=13> */
[----:B------:R1:W-:Y:S02]  /*8a00*/  STG.E.128 [R4.64+0x180], R20 ;  /* 0x0001801404007986 */ /* 0x0003e4000c101d04 */
.L_x_830:
[----:B------:R-:W-:Y:S05]  /*8a10*/  BSYNC B1 ;  /* 0x0000000000017941 */ /* 0x000fea0003800000 */
.L_x_816:
        /* <DEDUP_REMOVED lines=11> */
.L_x_850:
[----:B------:R-:W-:Y:S05]  /*8ad0*/  EXIT ;  /* 0x000000000000794d */ /* 0x000fea0003800000 */
.L_x_852:
        /* <DEDUP_REMOVED lines=10> */
.L_x_2022:


//--------------------- .text._ZN5flash44flash_bwd_dq_dk_dv_loop_seqk_parallel_kernelI23Flash_bwd_kernel_traitsILi256ELi64ELi64ELi8ELi4ELi2ELi2ELb0ELb0EN7cutlass6half_tE19Flash_kernel_traitsILi256ELi64ELi64ELi8ES3_EELb0ELb0ELb1ELb1ELb0ELb0ELb0EEEvNS_16Flash_bwd_paramsE --------------------------
	.section	.text._ZN5flash44flash_bwd_dq_dk_dv_loop_seqk_parallel_kernelI23Flash_bwd_kernel_traitsILi256ELi64ELi64ELi8ELi4ELi2ELi2ELb0ELb0EN7cutlass6half_tE19Flash_kernel_traitsILi256ELi64ELi64ELi8ES3_EELb0ELb0ELb1ELb1ELb0ELb0ELb0EEEvNS_16Flash_bwd_paramsE,"ax",@progbits
	.sectioninfo	@"SHI_REGISTERS=255"
	.align	128
        .global         _ZN5flash44flash_bwd_dq_dk_dv_loop_seqk_parallel_kernelI23Flash_bwd_kernel_traitsILi256ELi64ELi64ELi8ELi4ELi2ELi2ELb0ELb0EN7cutlass6half_tE19Flash_kernel_traitsILi256ELi64ELi64ELi8ES3_EELb0ELb0ELb1ELb1ELb0ELb0ELb0EEEvNS_16Flash_bwd_paramsE
        .type           _ZN5flash44flash_bwd_dq_dk_dv_loop_seqk_parallel_kernelI23Flash_bwd_kernel_traitsILi256ELi64ELi64ELi8ELi4ELi2ELi2ELb0ELb0EN7cutlass6half_tE19Flash_kernel_traitsILi256ELi64ELi64ELi8ES3_EELb0ELb0ELb1ELb1ELb0ELb0ELb0EEEvNS_16Flash_bwd_paramsE,@function
        .size           _ZN5flash44flash_bwd_dq_dk_dv_loop_seqk_parallel_kernelI23Flash_bwd_kernel_traitsILi256ELi64ELi64ELi8ELi4ELi2ELi2ELb0ELb0EN7cutlass6half_tE19Flash_kernel_traitsILi256ELi64ELi64ELi8ES3_EELb0ELb0ELb1ELb1ELb0ELb0ELb0EEEvNS_16Flash_bwd_paramsE,(.L_x_2023 - _ZN5flash44flash_bwd_dq_dk_dv_loop_seqk_parallel_kernelI23Flash_bwd_kernel_traitsILi256ELi64ELi64ELi8ELi4ELi2ELi2ELb0ELb0EN7cutlass6half_tE19Flash_kernel_traitsILi256ELi64ELi64ELi8ES3_EELb0ELb0ELb1ELb1ELb0ELb0ELb0EEEvNS_16Flash_bwd_paramsE)
        .other          _ZN5flash44flash_bwd_dq_dk_dv_loop_seqk_parallel_kernelI23Flash_bwd_kernel_traitsILi256ELi64ELi64ELi8ELi4ELi2ELi2ELb0ELb0EN7cutlass6half_tE19Flash_kernel_traitsILi256ELi64ELi64ELi8ES3_EELb0ELb0ELb1ELb1ELb0ELb0ELb0EEEvNS_16Flash_bwd_paramsE,@"STO_CUDA_ENTRY STV_DEFAULT"
_ZN5flash44flash_bwd_dq_dk_dv_loop_seqk_parallel_kernelI23Flash_bwd_kernel_traitsILi256ELi64ELi64ELi8ELi4ELi2ELi2ELb0ELb0EN7cutlass6half_tE19Flash_kernel_traitsILi256ELi64ELi64ELi8ES3_EELb0ELb0ELb1ELb1ELb0ELb0ELb0EEEvNS_16Flash_bwd_paramsE:
.text._ZN5flash44flash_bwd_dq_dk_dv_loop_seqk_parallel_kernelI23Flash_bwd_kernel_traitsILi256ELi64ELi64ELi8ELi4ELi2ELi2ELb0ELb0EN7cutlass6half_tE19Flash_kernel_traitsILi256ELi64ELi64ELi8ES3_EELb0ELb0ELb1ELb1ELb0ELb0ELb0EEEvNS_16Flash_bwd_paramsE:
        /* <DEDUP_REMOVED lines=13> */
[----:B------:R-:W-:Y:S01]  /*00d0*/  IMAD.MOV.U32 R208, RZ, RZ, 0x20 ;  /* 0x00000020ffd07424 */ /* 0x000fe200078e00ff */
[----:B------:R-:W-:Y:S01]  /*00e0*/  UISETP.NE.AND UP5, UPT, UR9, URZ, UPT ;  /* 0x0000003f0900728c */ /* 0x000fe2000bfa5270 */
[----:B------:R-:W-:Y:S01]  /*00f0*/  IMAD.MOV.U32 R238, RZ, RZ, -0x10 ;  /* 0xfffffff0ffee7424 */ /* 0x000fe200078e00ff */
        /* <DEDUP_REMOVED lines=15> */
[-C--:B------:R-:W-:Y:S01]  /*01f0*/  LEA.HI R8, R6, R222.reuse, RZ, 0x2 ;  /* 0x000000de06087211 */ /* 0x080fe200078f10ff */
        /* <DEDUP_REMOVED lines=13> */
[----:B------:R-:W-:Y:S01]  /*02d0*/  LEA.HI R0, R6, R222, RZ, 0x4 ;  /* 0x000000de06007211 */ /* 0x000fe200078f20ff */
[C---:B------:R-:W-:Y:S01]  /*02e0*/  IMAD.IADD R3, R7.reuse, 0x1, -R3 ;  /* 0x0000000107037824 */ /* 0x040fe200078e0a03 */
[----:B------:R-:W-:Y:S01]  /*02f0*/  SHF.R.S32.HI R10, RZ, 0x1f, R8 ;  /* 0x0000001fff0a7819 */ /* 0x000fe20000011408 */
[----:B------:R-:W-:Y:S01]  /*0300*/  IMAD.IADD R220, R7, 0x1, -R220 ;  /* 0x0000000107dc7824 */ /* 0x000fe200078e0adc */
[----:B------:R-:W-:Y:S01]  /*0310*/  SHF.R.S32.HI R7, RZ, 0x2, R8 ;  /* 0x00000002ff077819 */ /* 0x000fe20000011408 */
[----:B------:R-:W-:Y:S01]  /*0320*/  USHF.L.U32 UR43, UR48, 0x6, URZ ;  /* 0x00000006302b7899 */ /* 0x000fe2000800063f */
[----:B------:R-:W-:Y:S01]  /*0330*/  SHF.R.S32.HI R2, RZ, 0x4, R0 ;  /* 0x00000004ff027819 */ /* 0x000fe20000011400 */
[----:B------:R-:W-:Y:S01]  /*0340*/  ULDC UR51, c[0x0][0x214] ;  /* 0x0000850000337ab9 */ /* 0x000fe20000000800 */
[----:B------:R-:W-:Y:S01]  /*0350*/  LEA.HI R10, R10, R7, RZ, 0x3 ;  /* 0x000000070a0a7211 */ /* 0x000fe200078f18ff */
[----:B------:R-:W-:Y:S01]  /*0360*/  IMAD.U32 R225, RZ, RZ, UR14 ;  /* 0x0000000effe17e24 */ /* 0x000fe2000f8e00ff */
[----:B------:R-:W-:Y:S01]  /*0370*/  LEA.HI R4, R0, R2, RZ, 0x1 ;  /* 0x0000000200047211 */ /* 0x000fe200078f08ff */
[----:B------:R-:W-:Y:S01]  /*0380*/  ULDC UR58, c[0x0][0x1c8] ;  /* 0x00007200003a7ab9 */ /* 0x000fe20000000800 */
[----:B------:R-:W-:Y:S01]  /*0390*/  LOP3.LUT R5, R5, 0xffffffe0, RZ, 0xc0, !PT ;  /* 0xffffffe005057812 */ /* 0x000fe200078ec0ff */
[----:B------:R-:W-:Y:S01]  /*03a0*/  ULDC.U8 UR10, c[0x0][0x3d0] ;  /* 0x0000f400000a7ab9 */ /* 0x000fe20000000000 */
[----:B------:R-:W-:Y:S01]  /*03b0*/  LOP3.LUT R10, R10, 0xfffffff8, RZ, 0xc0, !PT ;  /* 0xfffffff80a0a7812 */ /* 0x000fe200078ec0ff */
[----:B------:R-:W-:Y:S01]  /*03c0*/  ULDC UR52, c[0x0][0x224] ;  /* 0x0000890000347ab9 */ /* 0x000fe20000000800 */
[----:B------:R-:W-:Y:S01]  /*03d0*/  LOP3.LUT R4, R4, 0xfffffffe, RZ, 0xc0, !PT ;  /* 0xfffffffe04047812 */ /* 0x000fe200078ec0ff */
[----:B------:R-:W-:Y:S01]  /*03e0*/  IMAD.IADD R5, R222, 0x1, -R5 ;  /* 0x00000001de057824 */ /* 0x000fe200078e0a05 */
[-C--:B------:R-:W-:Y:S01]  /*03f0*/  LEA.HI R13, R6, R222.reuse, RZ, 0x3 ;  /* 0x000000de060d7211 */ /* 0x080fe200078f18ff */
[----:B------:R-:W-:Y:S01]  /*0400*/  IMAD.IADD R10, R7, 0x1, -R10 ;  /* 0x00000001070a7824 */ /* 0x000fe200078e0a0a */
[----:B------:R-:W-:Y:S01]  /*0410*/  LOP3.LUT R0, R0, 0xfffffff0, RZ, 0xc0, !PT ;  /* 0xfffffff000007812 */ /* 0x000fe200078ec0ff */
[----:B------:R-:W-:Y:S01]  /*0420*/  IMAD.IADD R4, R2, 0x1, -R4 ;  /* 0x0000000102047824 */ /* 0x000fe200078e0a04 */
[----:B------:R-:W-:Y:S01]  /*0430*/  SHF.R.S32.HI R9, RZ, 0x3, R13 ;  /* 0x00000003ff097819 */ /* 0x000fe2000001140d */
[----:B------:R-:W-:Y:S01]  /*0440*/  @UP5 UIMAD UR56, UR35, UR51, URZ ;  /* 0x00000033233852a4 */ /* 0x000fe2000f8e023f */
[----:B------:R-:W-:Y:S01]  /*0450*/  LOP3.LUT R7, R13, 0xfffffff8, RZ, 0xc0, !PT ;  /* 0xfffffff80d077812 */ /* 0x000fe200078ec0ff */
[----:B------:R-:W-:Y:S01]  /*0460*/  IMAD.IADD R0, R222, 0x1, -R0 ;  /* 0x00000001de007824 */ /* 0x000fe200078e0a00 */
[----:B------:R-:W-:Y:S01]  /*0470*/  SHF.R.S32.HI R2, RZ, 0x1f, R5 ;  /* 0x0000001fff027819 */ /* 0x000fe20000011405 */
[----:B------:R-:W-:Y:S01]  /*0480*/  IMAD.SHL.U32 R9, R9, 0x40, RZ ;  /* 0x0000004009097824 */ /* 0x000fe200078e00ff */
[----:B------:R-:W-:Y:S01]  /*0490*/  LEA.HI R12, R6, R222, RZ, 0x7 ;  /* 0x000000de060c7211 */ /* 0x000fe200078f38ff */
[----:B------:R-:W-:Y:S01]  /*04a0*/  IMAD.IADD R7, R222, 0x1, -R7 ;  /* 0x00000001de077824 */ /* 0x000fe200078e0a07 */
[----:B------:R-:W-:Y:S01]  /*04b0*/  LEA.HI R2, R2, R5, RZ, 0x2 ;  /* 0x0000000502027211 */ /* 0x000fe200078f10ff */
[----:B------:R-:W-:Y:S01]  /*04c0*/  IMAD.SHL.U32 R219, R4, 0x20, RZ ;  /* 0x0000002004db7824 */ /* 0x000fe200078e00ff */
[----:B------:R-:W-:Y:S01]  /*04d0*/  SHF.R.S32.HI R5, RZ, 0x1f, R0 ;  /* 0x0000001fff057819 */ /* 0x000fe20000011400 */
[----:B------:R-:W-:Y:S01]  /*04e0*/  IMAD.SHL.U32 R226, R7, 0x8, RZ ;  /* 0x0000000807e27824 */ /* 0x000fe200078e00ff */
[----:B------:R-:W-:Y:S01]  /*04f0*/  LOP3.LUT R9, R9, 0x1c0, RZ, 0xc0, !PT ;  /* 0x000001c009097812 */ /* 0x000fe200078ec0ff */
[----:B------:R-:W-:Y:S01]  /*0500*/  UMOV UR40, URZ ;  /* 0x0000003f00287c82 */ /* 0x000fe20008000000 */
[----:B------:R-:W-:Y:S01]  /*0510*/  LEA.HI R5, R5, R0, RZ, 0x3 ;  /* 0x0000000005057211 */ /* 0x000fe200078f18ff */
[----:B------:R-:W-:Y:S01]  /*0520*/  ULDC.64 UR4, c[0x0][0x118] ;  /* 0x0000460000047ab9 */ /* 0x000fe20000000a00 */
[----:B------:R-:W-:Y:S01]  /*0530*/  SHF.R.U32.HI R224, RZ, 0x3, R9 ;  /* 0x00000003ffe07819 */ /* 0x000fe20000011609 */
[----:B------:R-:W-:Y:S01]  /*0540*/  ULDC UR42, c[0x0][0x2e8] ;  /* 0x0000ba00002a7ab9 */ /* 0x000fe20000000800 */
[----:B------:R-:W-:Y:S01]  /*0550*/  LOP3.LUT R9, R9, 0x38, R226, 0xf8, !PT ;  /* 0x0000003809097812 */ /* 0x000fe200078ef8e2 */
[----:B------:R-:W-:Y:S01]  /*0560*/  ULOP3.LUT UR58, UR36, UR58, URZ, 0x3c, !UPT ;  /* 0x0000003a243a7292 */ /* 0x000fe2000f8e3c3f */
[C---:B------:R-:W-:Y:S01]  /*0570*/  LOP3.LUT R11, R5.reuse, 0xfffffff8, RZ, 0xc0, !PT ;  /* 0xfffffff8050b7812 */ /* 0x040fe200078ec0ff */
[----:B------:R-:W-:Y:S01]  /*0580*/  IMAD.SHL.U32 R5, R5, 0x40, RZ ;  /* 0x0000004005057824 */ /* 0x000fe200078e00ff */
[C---:B------:R-:W-:Y:S01]  /*0590*/  LOP3.LUT P4, RZ, R7.reuse, 0x4, RZ, 0xc0, !PT ;  /* 0x0000000407ff7812 */ /* 0x040fe2000788c0ff */
[----:B------:R-:W-:Y:S01]  /*05a0*/  UISETP.NE.AND UP6, UPT, UR10, URZ, UPT ;  /* 0x0000003f0a00728c */ /* 0x000fe2000bfc5270 */
        /* <DEDUP_REMOVED lines=8> */
[----:B------:R-:W-:Y:S01]  /*0630*/  LEA.HI R6, R6, R222, RZ, 0x6 ;  /* 0x000000de06067211 */ /* 0x000fe200078f30ff */
[----:B------:R-:W-:Y:S01]  /*0640*/  USHF.R.S32.HI UR59, URZ, 0x1f, UR36 ;  /* 0x0000001f3f3b7899 */ /* 0x000fe20008011424 */
[----:B------:R-:W-:Y:S01]  /*0650*/  ISETP.NE.U32.AND P0, PT, R9, 0x1, PT ;  /* 0x000000010900780c */ /* 0x000fe20003f05070 */
[----:B------:R-:W-:Y:S01]  /*0660*/  USHF.R.S32.HI UR61, URZ, 0x1f, UR35 ;  /* 0x0000001f3f3d7899 */ /* 0x000fe20008011423 */
[----:B------:R-:W-:Y:S01]  /*0670*/  SHF.R.S32.HI R9, RZ, 0x7, R12 ;  /* 0x00000007ff097819 */ /* 0x000fe2000001140c */
[C---:B------:R-:W-:Y:S01]  /*0680*/  IMAD.SHL.U32 R12, R4.reuse, 0x200, RZ ;  /* 0x00000200040c7824 */ /* 0x040fe200078e00ff */
[C---:B------:R-:W-:Y:S01]  /*0690*/  LOP3.LUT R0, R7.reuse, 0x10, R0, 0xf8, !PT ;  /* 0x0000001007007812 */ /* 0x040fe200078ef800 */
[----:B------:R-:W-:Y:S01]  /*06a0*/  IMAD.SHL.U32 R4, R4, 0x8, RZ ;  /* 0x0000000804047824 */ /* 0x000fe200078e00ff */
[----:B------:R-:W-:Y:S01]  /*06b0*/  LOP3.LUT R8, R8, 0x7ffffffc, RZ, 0xc0, !PT ;  /* 0x7ffffffc08087812 */ /* 0x000fe200078ec0ff */
[----:B------:R-:W-:Y:S01]  /*06c0*/  USHF.R.S32.HI UR60, URZ, 0x1f, UR36 ;  /* 0x0000001f3f3c7899 */ /* 0x000fe20008011424 */
[----:B------:R-:W-:Y:S01]  /*06d0*/  SHF.R.S32.HI R6, RZ, 0x6, R6 ;  /* 0x00000006ff067819 */ /* 0x000fe20000011406 */
[----:B------:R-:W-:Y:S01]  /*06e0*/  UIMAD.WIDE.U32 UR44, UR38, UR46, URZ ;  /* 0x0000002e262c72a5 */ /* 0x000fe2000f8e003f */
[C---:B------:R-:W-:Y:S01]  /*06f0*/  R2P PR, R10.reuse, 0x6 ;  /* 0x000000060a007804 */ /* 0x040fe20000000000 */
[----:B------:R-:W-:Y:S01]  /*0700*/  IMAD.SHL.U32 R10, R10, 0x40, RZ ;  /* 0x000000400a0a7824 */ /* 0x000fe200078e00ff */
[--C-:B------:R-:W-:Y:S01]  /*0710*/  LOP3.LUT R218, R7, 0x8, R13.reuse, 0xf8, !PT ;  /* 0x0000000807da7812 */ /* 0x100fe200078ef80d */
[----:B------:R-:W-:Y:S01]  /*0720*/  IMAD.IADD R8, R222, 0x1, -R8 ;  /* 0x00000001de087824 */ /* 0x000fe200078e0a08 */
[----:B------:R-:W-:Y:S01]  /*0730*/  LOP3.LUT R0, R0, 0x8, R13, 0xf8, !PT ;  /* 0x0000000800007812 */ /* 0x000fe200078ef80d */
[C---:B------:R-:W-:Y:S01]  /*0740*/  IMAD R13, R9.reuse, 0x800, R12 ;  /* 0x00000800090d7824 */ /* 0x040fe200078e020c */
[----:B------:R-:W-:Y:S01]  /*0750*/  SHF.R.U32.HI R7, RZ, 0x3, R7 ;  /* 0x00000003ff077819 */ /* 0x000fe20000011607 */
[----:B------:R-:W-:Y:S01]  /*0760*/  IMAD R224, R6, 0x200, R224 ;  /* 0x0000020006e07824 */ /* 0x000fe200078e02e0 */
[----:B------:R-:W-:Y:S01]  /*0770*/  LOP3.LUT R10, R10, 0x1c0, RZ, 0xc0, !PT ;  /* 0x000001c00a0a7812 */ /* 0x000fe200078ec0ff */
[----:B------:R-:W-:Y:S01]  /*0780*/  IMAD.SHL.U32 R222, R222, 0x2, RZ ;  /* 0x00000002dede7824 */ /* 0x000fe200078e00ff */
[----:B------:R-:W-:Y:S01]  /*0790*/  LOP3.LUT R218, R218, R7, RZ, 0x3c, !PT ;  /* 0x00000007dada7212 */ /* 0x000fe200078e3cff */
[----:B------:R-:W-:Y:S01]  /*07a0*/  IMAD.SHL.U32 R9, R9, 0x20, RZ ;  /* 0x0000002009097824 */ /* 0x000fe200078e00ff */
[----:B------:R-:W-:Y:S01]  /*07b0*/  LOP3.LUT R0, R12, R0, R7, 0xf6, !PT ;  /* 0x000000000c007212 */ /* 0x000fe200078ef607 */
[----:B------:R-:W-:Y:S01]  /*07c0*/  IMAD.SHL.U32 R6, R6, 0x8, RZ ;  /* 0x0000000806067824 */ /* 0x000fe200078e00ff */
[----:B------:R-:W-:Y:S01]  /*07d0*/  SHF.R.U32.HI R7, RZ, 0x3, R10 ;  /* 0x00000003ff077819 */ /* 0x000fe2000001160a */
[----:B------:R-:W-:Y:S01]  /*07e0*/  IMAD.SHL.U32 R8, R8, 0x2, RZ ;  /* 0x0000000208087824 */ /* 0x000fe200078e00ff */
[----:B------:R-:W-:Y:S01]  /*07f0*/  LOP3.LUT R222, R9, 0x6, R222, 0xf8, !PT ;  /* 0x0000000609de7812 */ /* 0x000fe200078ef8de */
[----:B------:R-:W-:Y:S01]  /*0800*/  IMAD.IADD R218, R13, 0x1, R218 ;  /* 0x000000010dda7824 */ /* 0x000fe200078e02da */
[----:B------:R-:W-:Y:S01]  /*0810*/  LOP3.LUT R6, R6, 0x18, RZ, 0xc0, !PT ;  /* 0x0000001806067812 */ /* 0x000fe200078ec0ff */
[--C-:B------:R-:W-:Y:S01]  /*0820*/  IMAD R228, R220, 0x400, R8.reuse ;  /* 0x00000400dce47824 */ /* 0x100fe200078e0208 */
[----:B------:R-:W-:Y:S01]  /*0830*/  LOP3.LUT R9, R10, 0x20, R9, 0xf8, !PT ;  /* 0x000000200a097812 */ /* 0x000fe200078ef809 */
[----:B------:R-:W-:Y:S01]  /*0840*/  IMAD R8, R3, 0x400, R8 ;  /* 0x0000040003087824 */ /* 0x000fe200078e0208 */
[----:B------:R-:W-:Y:S01]  /*0850*/  LOP3.LUT R11, R11, 0x1c0, RZ, 0xc0, !PT ;  /* 0x000001c00b0b7812 */ /* 0x000fe200078ec0ff */
[----:B------:R-:W-:Y:S01]  /*0860*/  IMAD.SHL.U32 R218, R218, 0x2, RZ ;  /* 0x00000002dada7824 */ /* 0x000fe200078e00ff */
[----:B------:R-:W-:Y:S01]  /*0870*/  LOP3.LUT R219, R6, 0x20, R219, 0xf8, !PT ;  /* 0x0000002006db7812 */ /* 0x000fe200078ef8db */
[----:B------:R-:W-:Y:S01]  /*0880*/  IMAD.SHL.U32 R217, R0, 0x2, RZ ;  /* 0x0000000200d97824 */ /* 0x000fe200078e00ff */
[----:B------:R-:W-:Y:S01]  /*0890*/  LOP3.LUT R9, R9, R7, RZ, 0x3c, !PT ;  /* 0x0000000709097212 */ /* 0x000fe200078e3cff */
[----:B------:R-:W-:Y:S01]  /*08a0*/  UIMAD UR53, UR39, UR46, URZ ;  /* 0x0000002e273572a4 */ /* 0x000fe2000f8e023f */
[----:B------:R-:W-:Y:S01]  /*08b0*/  SHF.R.U32.HI R216, RZ, 0x3, R11 ;  /* 0x00000003ffd87819 */ /* 0x000fe2000001160b */
[----:B------:R-:W-:Y:S01]  /*08c0*/  USHF.R.S32.HI UR55, URZ, 0x1f, UR49 ;  /* 0x0000001f3f377899 */ /* 0x000fe20008011431 */
[----:B------:R-:W-:Y:S01]  /*08d0*/  SHF.R.S32.HI R223, RZ, 0x2, R2 ;  /* 0x00000002ffdf7819 */ /* 0x000fe20000011402 */
[----:B------:R-:W-:Y:S01]  /*08e0*/  IMAD.IADD R228, R228, 0x1, R9 ;  /* 0x00000001e4e47824 */ /* 0x000fe200078e0209 */
[----:B------:R-:W-:Y:S01]  /*08f0*/  LOP3.LUT R2, R5, 0xfffffe00, RZ, 0xc0, !PT ;  /* 0xfffffe0005027812 */ /* 0x000fe200078ec0ff */
[----:B------:R-:W-:Y:S01]  /*0900*/  UIMAD UR52, UR6, UR52, URZ ;  /* 0x00000034063472a4 */ /* 0x000fe2000f8e023f */
[----:B------:R-:W-:Y:S01]  /*0910*/  LOP3.LUT R219, R216, R219, R11, 0x1e, !PT ;  /* 0x000000dbd8db7212 */ /* 0x000fe200078e1e0b */
[C---:B------:R-:W-:Y:S01]  /*0920*/  IMAD R223, R220.reuse, 0x10, R223 ;  /* 0x00000010dcdf7824 */ /* 0x040fe200078e02df */
[----:B------:R-:W-:Y:S01]  /*0930*/  LOP3.LUT R229, R7, R10, R6, 0x1e, !PT ;  /* 0x0000000a07e57212 */ /* 0x000fe200078e1e06 */
[----:B------:R-:W-:Y:S01]  /*0940*/  IMAD R220, R220, 0x400, R2 ;  /* 0x00000400dcdc7824 */ /* 0x000fe200078e0202 */
[----:B------:R-:W-:Y:S01]  /*0950*/  LOP3.LUT R4, R11, 0x8, R4, 0xf8, !PT ;  /* 0x000000080b047812 */ /* 0x000fe200078ef804 */
[----:B------:R-:W-:Y:S01]  /*0960*/  IMAD R3, R3, 0x400, R2 ;  /* 0x0000040003037824 */ /* 0x000fe200078e0202 */
        /* <DEDUP_REMOVED lines=10> */
[----:B------:R-:W-:Y:S01]  /*0a10*/  IADD3 R230, R228, 0x20, RZ ;  /* 0x00000020e4e67810 */ /* 0x000fe20007ffe0ff */
[----:B------:R-:W-:Y:S01]  /*0a20*/  IMAD.IADD R208, R218, 0x1, R208 ;  /* 0x00000001dad07824 */ /* 0x000fe200078e02d0 */
[----:B------:R-:W-:Y:S01]  /*0a30*/  LEA R229, R229, 0x18000, 0x1 ;  /* 0x00018000e5e57811 */ /* 0x000fe200078e08ff */
[--C-:B------:R-:W-:Y:S01]  /*0a40*/  IMAD R0, R0, 0x2, R2.reuse ;  /* 0x0000000200007824 */ /* 0x100fe200078e0202 */
[----:B------:R-:W-:Y:S01]  /*0a50*/  @P1 IADD3 R230, R228, -0x20, RZ ;  /* 0xffffffe0e4e61810 */ /* 0x000fe20007ffe0ff */
[----:B------:R-:W-:Y:S01]  /*0a60*/  IMAD.IADD R3, R218, 0x1, R2 ;  /* 0x00000001da037824 */ /* 0x000fe200078e0202 */
[C---:B------:R-:W-:Y:S01]  /*0a70*/  IADD3 R231, R229.reuse, 0x40, RZ ;  /* 0x00000040e5e77810 */ /* 0x040fe20007ffe0ff */
[----:B------:R-:W-:Y:S01]  /*0a80*/  IMAD.IADD R232, R228, 0x1, R238 ;  /* 0x00000001e4e87824 */ /* 0x000fe200078e02ee */
[----:B------:R-:W-:Y:S01]  /*0a90*/  LEA R216, R216, 0x28000, 0x1 ;  /* 0x00028000d8d87811 */ /* 0x000fe200078e08ff */
[----:B------:R-:W-:Y:S01]  /*0aa0*/  IMAD.IADD R2, R2, 0x1, R208 ;  /* 0x0000000102027824 */ /* 0x000fe200078e02d0 */
[----:B------:R-:W-:Y:S01]  /*0ab0*/  @P2 IADD3 R231, R229, -0x40, RZ ;  /* 0xffffffc0e5e72810 */ /* 0x000fe20007ffe0ff */
[----:B------:R-:W-:Y:S01]  /*0ac0*/  IMAD.IADD R238, R238, 0x1, R230 ;  /* 0x00000001eeee7824 */ /* 0x000fe200078e02e6 */
[----:B------:R-:W-:-:S02]  /*0ad0*/  @!UP5 UIMAD UR51, UR7, UR51, URZ ;  /* 0x000000330733d2a4 */ /* 0x000fc4000f8e023f */
[----:B------:R-:W-:Y:S02]  /*0ae0*/  USHF.R.S32.HI UR50, URZ, 0x1f, UR43 ;  /* 0x0000001f3f327899 */ /* 0x000fe4000801142b */
[----:B------:R-:W-:Y:S02]  /*0af0*/  UMOV UR41, 0xffff8000 ;  /* 0xffff800000297882 */ /* 0x000fe40000000000 */
.L_x_901:
[----:B------:R-:W-:Y:S02]  /*0b00*/  ULDC.64 UR6, c[0x0][0x240] ;  /* 0x0000900000067ab9 */ /* 0x000fe40000000a00 */
[----:B------:R-:W-:Y:S02]  /*0b10*/  UISETP.NE.U32.AND UP1, UPT, URZ, UR6, UPT ;  /* 0x000000063f00728c */ /* 0x000fe4000bf25070 */
[----:B------:R-:W-:Y:S02]  /*0b20*/  ULDC.64 UR10, c[0x0][0x250] ;  /* 0x00009400000a7ab9 */ /* 0x000fe40000000a00 */
[----:B------:R-:W-:Y:S02]  /*0b30*/  UISETP.NE.U32.AND UP2, UPT, URZ, UR10, UPT ;  /* 0x0000000a3f00728c */ /* 0x000fe4000bf45070 */
[----:B------:R-:W-:-:S02]  /*0b40*/  USHF.R.S32.HI UR37, URZ, 0x1f, UR35 ;  /* 0x0000001f3f257899 */ /* 0x000fc40008011423 */
[----:B------:R-:W-:Y:S02]  /*0b50*/  USHF.L.U32 UR14, UR35, 0x2, URZ ;  /* 0x00000002230e7899 */ /* 0x000fe4000800063f */
[----:B------:R-:W-:Y:S02]  /*0b60*/  UISETP.NE.AND.EX UP1, UPT, URZ, UR7, UPT, UP1 ;  /* 0x000000073f00728c */ /* 0x000fe4000bf25310 */
[----:B------:R-:W-:Y:S02]  /*0b70*/  UISETP.NE.AND.EX UP2, UPT, URZ, UR11, UPT, UP2 ;  /* 0x0000000b3f00728c */ /* 0x000fe4000bf45320 */
[----:B------:R-:W-:Y:S02]  /*0b80*/  USHF.L.U64.HI UR13, UR35, 0x2, UR37 ;  /* 0x00000002230d7899 */ /* 0x000fe40008010225 */
[----:B------:R-:W-:Y:S01]  /*0b90*/  UIADD3 UR6, UP0, UR14, UR6, URZ ;  /* 0x000000060e067290 */ /* 0x000fe2000ff1e03f */
[----:B------:R-:W-:Y:S01]  /*0ba0*/  PLOP3.LUT P2, PT, PT, PT, UP1, 0x80, 0x0 ;  /* 0x000000000000781c */ /* 0x000fe20003f4f018 */
[----:B------:R-:W-:-:S02]  /*0bb0*/  ULDC.U8 UR12, c[0x0][0x312] ;  /* 0x0000c480000c7ab9 */ /* 0x000fc40000000000 */
[----:B------:R-:W-:Y:S02]  /*0bc0*/  UIADD3.X UR7, UR13, UR7, URZ, UP0, !UPT ;  /* 0x000000070d077290 */ /* 0x000fe400087fe43f */
[----:B------:R-:W-:Y:S01]  /*0bd0*/  ULDC.64 UR8, c[0x0][0x248] ;  /* 0x0000920000087ab9 */ /* 0x000fe20000000a00 */
[----:B---34-:R-:W-:Y:S01]  /*0be0*/  IMAD.U32 R4, RZ, RZ, UR6 ;  /* 0x00000006ff047e24 */ /* 0x018fe2000f8e00ff */
[----:B------:R-:W-:Y:S02]  /*0bf0*/  UISETP.NE.AND UP3, UPT, UR12, URZ, UPT ;  /* 0x0000003f0c00728c */ /* 0x000fe4000bf65270 */
[----:B------:R-:W-:Y:S01]  /*0c00*/  UISETP.EQ.U32.AND UP4, UPT, URZ, UR8, UPT ;  /* 0x000000083f00728c */ /* 0x000fe2000bf82070 */
[----:B------:R-:W-:Y:S01]  /*0c10*/  IMAD.U32 R5, RZ, RZ, UR7 ;  /* 0x00000007ff057e24 */ /* 0x000fe2000f8e00ff */
[----:B------:R-:W-:Y:S02]  /*0c20*/  @UP2 UIADD3 UR6, UP0, UR14, UR10, URZ ;  /* 0x0000000a0e062290 */ /* 0x000fe4000ff1e03f */
[----:B------:R-:W-:-:S02]  /*0c30*/  UISETP.EQ.OR.EX UP4, UPT, URZ, UR9, !UP3, UP4 ;  /* 0x000000093f00728c */ /* 0x000fc4000df82740 */
[----:B------:R-:W-:Y:S01]  /*0c40*/  @UP2 UIADD3.X UR7, UR13, UR11, URZ, UP0, !UPT ;  /* 0x0000000b0d072290 */ /* 0x000fe200087fe43f */
[----:B-12---:R1:W2:Y:S01]  /*0c50*/  @P2 LDG.E R7, [R4.64] ;  /* 0x0000000404072981 */ /* 0x0062a2000c1e1900 */
[----:B------:R-:W-:Y:S02]  /*0c60*/  UIADD3 UR8, UP0, UR14, UR8, URZ ;  /* 0x000000080e087290 */ /* 0x000fe4000ff1e03f */
[----:B------:R-:W-:Y:S02]  /*0c70*/  PLOP3.LUT P1, PT, PT, PT, UP4, 0x80, 0x0 ;  /* 0x000000000000781c */ /* 0x000fe40003f2f048 */
[----:B------:R-:W-:Y:S01]  /*0c80*/  UIADD3.X UR9, UR13, UR9, URZ, UP0, !UPT ;  /* 0x000000090d097290 */ /* 0x000fe200087fe43f */
[----:B------:R-:W-:Y:S01]  /*0c90*/  PLOP3.LUT P0, PT, PT, PT, UP2, 0x80, 0x0 ;  /* 0x000000000000781c */ /* 0x000fe20003f0f028 */
[----:B------:R-:W-:-:S04]  /*0ca0*/  IMAD.U32 R10, RZ, RZ, UR8 ;  /* 0x00000008ff0a7e24 */ /* 0x000fc8000f8e00ff */
[----:B------:R-:W-:Y:S01]  /*0cb0*/  IMAD.U32 R11, RZ, RZ, UR9 ;  /* 0x00000009ff0b7e24 */ /* 0x000fe2000f8e00ff */
[----:B-1----:R1:W3:Y:S01]  /*0cc0*/  @P2 LDG.E R5, [R4.64+0x4] ;  /* 0x0000040404052981 */ /* 0x0022e2000c1e1900 */
[----:B------:R-:W-:Y:S02]  /*0cd0*/  IMAD.U32 R8, RZ, RZ, UR6 ;  /* 0x00000006ff087e24 */ /* 0x000fe4000f8e00ff */
[----:B------:R-:W-:-:S05]  /*0ce0*/  IMAD.U32 R9, RZ, RZ, UR7 ;  /* 0x00000007ff097e24 */ /* 0x000fca000f8e00ff */
[----:B-----5:R4:W5:Y:S04]  /*0cf0*/  @P0 LDG.E R6, [R8.64] ;  /* 0x0000000408060981 */ /* 0x020968000c1e1900 */
[----:B-1----:R-:W5:Y:S01]  /*0d00*/  @!P1 LDG.E R4, [R10.64] ;  /* 0x000000040a049981 */ /* 0x002f62000c1e1900 */
[----:B------:R-:W1:Y:S01]  /*0d10*/  S2UR UR18, SR_CTAID.X ;  /* 0x00000000001279c3 */ /* 0x000e620000002500 */
[----:B------:R-:W-:Y:S02]  /*0d20*/  UMOV UR16, 0xffffffff ;  /* 0xffffffff00107882 */ /* 0x000fe40000000000 */
[----:B------:R-:W-:Y:S02]  /*0d30*/  UMOV UR29, 0xffffffff ;  /* 0xffffffff001d7882 */ /* 0x000fe40000000000 */
[----:B------:R-:W-:Y:S01]  /*0d40*/  UMOV UR23, URZ ;  /* 0x0000003f00177c82 */ /* 0x000fe20008000000 */
[----:B----4-:R-:W4:Y:S01]  /*0d50*/  S2R R8, SR_TID.X ;  /* 0x0000000000087919 */ /* 0x010f220000002100 */
[----:B------:R-:W-:-:S02]  /*0d60*/  ULDC UR7, c[0x0][0xc] ;  /* 0x0000030000077ab9 */ /* 0x000fc40000000800 */
[----:B------:R-:W-:Y:S02]  /*0d70*/  USHF.L.U32 UR7, UR7, 0x6, URZ ;  /* 0x0000000607077899 */ /* 0x000fe4000800063f */
[----:B------:R-:W-:Y:S02]  /*0d80*/  ULDC UR9, c[0x0][0x218] ;  /* 0x0000860000097ab9 */ /* 0x000fe40000000800 */
[----:B-1----:R-:W-:-:S04]  /*0d90*/  USHF.L.U32 UR6, UR18, 0x6, URZ ;  /* 0x0000000612067899 */ /* 0x002fc8000800063f */
[----:B------:R-:W-:-:S06]  /*0da0*/  UIMAD UR6, UR7, UR40, UR6 ;  /* 0x00000028070672a4 */ /* 0x000fcc000f8e0206 */
[----:B------:R-:W-:Y:S01]  /*0db0*/  IMAD.U32 R14, RZ, RZ, UR6 ;  /* 0x00000006ff0e7e24 */ /* 0x000fe2000f8e00ff */
[----:B--2---:R4:W1:Y:S02]  /*0dc0*/  @P2 R2UR UR16, R7 ;  /* 0x00000000071023c2 */ /* 0x00486400000e0000 */
[----:B----4-:R-:W-:-:S06]  /*0dd0*/  SHF.R.S32.HI R7, RZ, 0x1f, R8 ;  /* 0x0000001fff077819 */ /* 0x010fcc0000011408 */
[----:B---3--:R-:W1:Y:S08]  /*0de0*/  @P2 R2UR UR12, R5 ;  /* 0x00000000050c23c2 */ /* 0x008e7000000e0000 */
[----:B-----5:R2:W3:Y:S01]  /*0df0*/  @P0 R2UR UR23, R6 ;  /* 0x00000000061703c2 */ /* 0x0204e200000e0000 */
[----:B-1----:R-:W-:-:S07]  /*0e00*/  @UP1 UIADD3 UR12, UR12, -UR16, URZ ;  /* 0x800000100c0c1290 */ /* 0x002fce000fffe03f */
[----:B------:R1:W4:Y:S01]  /*0e10*/  @!P1 R2UR UR29, R4 ;  /* 0x00000000041d93c2 */ /* 0x00032200000e0000 */
[----:B------:R-:W-:-:S04]  /*0e20*/  ISETP.NE.U32.AND P1, PT, RZ, c[0x0][0x248], PT ;  /* 0x00009200ff007a0c */ /* 0x000fc80003f25070 */
[----:B------:R-:W-:Y:S01]  /*0e30*/  ISETP.NE.AND.EX P1, PT, RZ, c[0x0][0x24c], PT, P1 ;  /* 0x00009300ff007a0c */ /* 0x000fe20003f25310 */
[----:B------:R-:W-:Y:S01]  /*0e40*/  @!UP1 ULDC UR12, c[0x0][0x214] ;  /* 0x00008500000c9ab9 */ /* 0x000fe20000000800 */
[----:B--2---:R-:W-:-:S04]  /*0e50*/  LEA.HI R6, R7, R8, RZ, 0x3 ;  /* 0x0000000807067211 */ /* 0x004fc800078f18ff */
[----:B------:R-:W-:-:S04]  /*0e60*/  SHF.R.S32.HI R6, RZ, 0x3, R6 ;  /* 0x00000003ff067819 */ /* 0x000fc80000011406 */
[----:B------:R-:W-:Y:S02]  /*0e70*/  IADD3 R15, P0, R6, UR6, RZ ;  /* 0x00000006060f7c10 */ /* 0x000fe4000ff1e0ff */
[----:B------:R-:W-:-:S04]  /*0e80*/  SHF.R.S32.HI R5, RZ, 0x1f, R6 ;  /* 0x0000001fff057819 */ /* 0x000fc80000011406 */
[----:B------:R-:W-:Y:S01]  /*0e90*/  LEA.HI.X.SX32 R14, R14, R5, 0x1, P0 ;  /* 0x000000050e0e7211 */ /* 0x000fe200000f0eff */
[----:B------:R-:W-:Y:S05]  /*0ea0*/  @!P1 BRA `(.L_x_853) ;  /* 0x0000007000009947 */ /* 0x000fea0003800000 */
[----:B---3--:R-:W-:-:S13]  /*0eb0*/  PLOP3.LUT P0, PT, PT, PT, UP3, 0x80, 0x0 ;  /* 0x000000000000781c */ /* 0x008fda0003f0f038 */
[----:B-1----:R-:W2:Y:S04]  /*0ec0*/  @P0 LDG.E R4, [R10.64+0x4] ;  /* 0x000004040a040981 */ /* 0x002ea8000c1e1900 */
[----:B------:R-:W3:Y:S01]  /*0ed0*/  @!P0 LDG.E R9, [R10.64] ;  /* 0x000000040a098981 */ /* 0x000ee2000c1e1900 */
[----:B--2---:R-:W1:Y:S02]  /*0ee0*/  @P0 R2UR UR6, R4 ;  /* 0x00000000040603c2 */ /* 0x004e6400000e0000 */
[----:B-1--4-:R-:W-:-:S11]  /*0ef0*/  @UP3 UIADD3 UR9, UR6, -UR29, URZ ;  /* 0x8000001d06093290 */ /* 0x012fd6000fffe03f */
[----:B---3--:R1:W2:Y:S01]  /*0f00*/  @!P0 R2UR UR9, R9 ;  /* 0x00000000090983c2 */ /* 0x0082a200000e0000 */
[----:B------:R-:W-:-:S07]  /*0f10*/  DEPBAR.LE SB1, 0x0, {2} ;  /* 0x000090040000791a */ /* 0x000fce0000000000 */
.L_x_853:
        /* <DEDUP_REMOVED lines=9> */
[----:B-1----:R-:W2:Y:S01]  /*0fb0*/  @P0 LDG.E R4, [R10.64] ;  /* 0x000000040a040981 */ /* 0x002ea2000c1e1900 */
        /* <DEDUP_REMOVED lines=25> */
[----:B----4-:R-:W-:Y:S02]  /*1150*/  UISETP.NE.AND UP0, UPT, UR29, -0x1, UPT ;  /* 0xffffffff1d00788c */ /* 0x010fe4000bf05270 */
        /* <DEDUP_REMOVED lines=24> */
[----:B------:R-:W-:-:S04]  /*12e0*/  UIMAD UR7, UR37, UR10, URZ ;  /* 0x0000000a250772a4 */ /* 0x000fc8000f8e023f */
[----:B------:R-:W-:Y:S02]  /*12f0*/  UIMAD UR11, UR35, UR11, UR7 ;  /* 0x0000000b230b72a4 */ /* 0x000fe4000f8e0207 */
[----:B------:R-:W-:-:S04]  /*1300*/  UIMAD.WIDE.U32 UR6, UR23, UR6, URZ ;  /* 0x00000006170672a5 */ /* 0x000fc8000f8e003f */
[----:B------:R-:W-:-:S04]  /*1310*/  UIADD3 UR7, UR7, UR9, URZ ;  /* 0x0000000907077290 */ /* 0x000fc8000fffe03f */
[----:B------:R-:W-:-:S04]  /*1320*/  UIMAD.WIDE.U32 UR6, UR35, UR10, UR6 ;  /* 0x0000000a230672a5 */ /* 0x000fc8000f8e0006 */
[----:B------:R-:W-:-:S03]  /*1330*/  UIADD3 UR28, UR7, UR11, URZ ;  /* 0x0000000b071c7290 */ /* 0x000fc6000fffe03f */
[----:B------:R-:W-:Y:S02]  /*1340*/  UMOV UR27, UR6 ;  /* 0x00000006001b7c82 */ /* 0x000fe40008000000 */
.L_x_855:
        /* <DEDUP_REMOVED lines=42> */
.L_x_856:
        /* <DEDUP_REMOVED lines=12> */
[----:B------:R-:W-:-:S03]  /*16b0*/  @!UP3 UIADD3 UR24, UR7, UR9, URZ ;  /* 0x000000090718b290 */ /* 0x000fc6000fffe03f */
[----:B------:R-:W-:Y:S02]  /*16c0*/  @!UP3 UMOV UR20, UR6 ;  /* 0x000000060014bc82 */ /* 0x000fe40008000000 */
[----:B------:R-:W-:-:S04]  /*16d0*/  UIMAD.WIDE.U32 UR6, UR18, UR10, URZ ;  /* 0x0000000a120672a5 */ /* 0x000fc8000f8e003f */
[----:B------:R-:W-:Y:S02]  /*16e0*/  UIMAD UR13, UR18, UR11, UR7 ;  /* 0x0000000b120d72a4 */ /* 0x000fe4000f8e0207 */
[----:B------:R-:W-:Y:S02]  /*16f0*/  UIMAD UR7, UR37, UR14, UR54 ;  /* 0x0000000e250772a4 */ /* 0x000fe4000f8e0236 */
[----:B------:R-:W-:Y:S02]  /*1700*/  UIMAD.WIDE.U32 UR10, UR38, UR16, URZ ;  /* 0x00000010260a72a5 */ /* 0x000fe4000f8e003f */
[----:B------:R-:W-:Y:S02]  /*1710*/  UIADD3 UR7, UR47, UR7, URZ ;  /* 0x000000072f077290 */ /* 0x000fe4000fffe03f */
[----:B------:R-:W-:Y:S02]  /*1720*/  USEL UR17, UR6, URZ, UP6 ;  /* 0x0000003f06117287 */ /* 0x000fe4000b000000 */
[----:B------:R-:W-:-:S02]  /*1730*/  UIMAD UR7, UR38, UR7, UR53 ;  /* 0x00000007260772a4 */ /* 0x000fc4000f8e0235 */
[----:B------:R-:W-:Y:S02]  /*1740*/  USHF.L.U64.HI UR6, UR35, 0x7, UR37 ;  /* 0x0000000723067899 */ /* 0x000fe40008010225 */
[----:B------:R-:W-:Y:S02]  /*1750*/  UIADD3 UR14, UR45, UR7, URZ ;  /* 0x000000072d0e7290 */ /* 0x000fe4000fffe03f */
[----:B------:R-:W-:Y:S02]  /*1760*/  UIMAD UR7, UR39, UR16, URZ ;  /* 0x00000010270772a4 */ /* 0x000fe4000f8e023f */
[----:B------:R-:W-:Y:S02]  /*1770*/  USEL UR18, UR44, UR10, !UP3 ;  /* 0x0000000a2c127287 */ /* 0x000fe4000d800000 */
[----:B------:R-:W-:Y:S02]  /*1780*/  @UP3 UIADD3 UR14, UR11, UR7, URZ ;  /* 0x000000070b0e3290 */ /* 0x000fe4000fffe03f */
[----:B------:R-:W-:-:S02]  /*1790*/  USEL UR7, UR6, URZ, UP1 ;  /* 0x0000003f06077287 */ /* 0x000fc40008800000 */
[----:B------:R-:W-:Y:S02]  /*17a0*/  USEL UR6, UR15, URZ, UP1 ;  /* 0x0000003f0f067287 */ /* 0x000fe40008800000 */
[----:B------:R-:W-:Y:S02]  /*17b0*/  USEL UR11, UR13, URZ, UP6 ;  /* 0x0000003f0d0b7287 */ /* 0x000fe4000b000000 */
[----:B------:R-:W-:Y:S02]  /*17c0*/  UIADD3 UR6, UP1, UR19, UR6, URZ ;  /* 0x0000000613067290 */ /* 0x000fe4000ff3e03f */
[----:B------:R-:W-:Y:S02]  /*17d0*/  ULDC UR15, c[0x0][0x234] ;  /* 0x00008d00000f7ab9 */ /* 0x000fe40000000800 */
[----:B------:R-:W-:Y:S02]  /*17e0*/  UIADD3.X UR9, UR33, UR7, URZ, UP1, !UPT ;  /* 0x0000000721097290 */ /* 0x000fe40008ffe43f */
[----:B------:R-:W-:-:S04]  /*17f0*/  UIMAD UR7, UR39, UR6, URZ ;  /* 0x00000006270772a4 */ /* 0x000fc8000f8e023f */
[----:B------:R-:W-:Y:S02]  /*1800*/  UIMAD UR9, UR38, UR9, UR7 ;  /* 0x00000009260972a4 */ /* 0x000fe4000f8e0207 */
[----:B------:R-:W-:-:S04]  /*1810*/  @UP5 USEL UR7, UR56, UR16, !UP3 ;  /* 0x0000001038075287 */ /* 0x000fc8000d800000 */
[----:B------:R-:W-:Y:S02]  /*1820*/  @UP5 UIMAD UR15, UR36, UR15, UR7 ;  /* 0x0000000f240f52a4 */ /* 0x000fe4000f8e0207 */
[----:B------:R-:W-:-:S04]  /*1830*/  UIMAD.WIDE.U32 UR6, UR38, UR6, URZ ;  /* 0x00000006260672a5 */ /* 0x000fc8000f8e003f */
[----:B------:R-:W-:Y:S02]  /*1840*/  UIADD3 UR10, UR7, UR9, URZ ;  /* 0x00000009070a7290 */ /* 0x000fe4000fffe03f */
[----:B------:R-:W-:Y:S01]  /*1850*/  @!UP5 UMOV UR15, UR51 ;  /* 0x00000033000fdc82 */ /* 0x000fe20008000000 */
[----:B------:R-:W-:Y:S05]  /*1860*/  @!P0 BRA `(.L_x_857) ;  /* 0x0000005000008947 */ /* 0x000fea0003800000 */
[----:B------:R-:W-:Y:S02]  /*1870*/  ULDC UR9, c[0x0][0x224] ;  /* 0x0000890000097ab9 */ /* 0x000fe40000000800 */
[----:B------:R-:W-:-:S04]  /*1880*/  @!UP3 UIMAD UR16, UR35, UR9, URZ ;  /* 0x000000092310b2a4 */ /* 0x000fc8000f8e023f */
[----:B------:R-:W-:-:S04]  /*1890*/  ULEA UR9, UR35, UR16, 0x7 ;  /* 0x0000001023097291 */ /* 0x000fc8000f8e383f */
[----:B------:R-:W-:Y:S01]  /*18a0*/  UIMAD UR13, UR57, UR36, UR9 ;  /* 0x00000024390d72a4 */ /* 0x000fe2000f8e0209 */
[----:B------:R-:W-:Y:S05]  /*18b0*/  BRA `(.L_x_858) ;  /* 0x0000001000007947 */ /* 0x000fea0003800000 */
.L_x_857:
[----:B------:R-:W-:-:S04]  /*18c0*/  UMOV UR13, UR52 ;  /* 0x00000034000d7c82 */ /* 0x000fc80008000000 */
.L_x_858:
[----:B------:R-:W-:Y:S01]  /*18d0*/  UIADD3 UR6, UP4, UP3, UR6, UR43, UR49 ;  /* 0x0000002b06067290 */ /* 0x000fe2000fb9e031 */
[----:B------:R-:W-:Y:S01]  /*18e0*/  IMAD.U32 R10, RZ, RZ, UR5 ;  /* 0x00000005ff0a7e24 */ /* 0x000fe2000f8e00ff */
[----:B------:R-:W-:Y:S01]  /*18f0*/  UMOV UR16, 0x4 ;  /* 0x0000000400107882 */ /* 0x000fe20000000000 */
[----:B------:R-:W-:Y:S01]  /*1900*/  IMAD.U32 R4, RZ, RZ, UR4 ;  /* 0x00000004ff047e24 */ /* 0x000fe2000f8e00ff */
[----:B------:R-:W-:Y:S01]  /*1910*/  UIADD3 UR32, UP2, UP1, UR17, UR6, UR18 ;  /* 0x0000000611207290 */ /* 0x000fe2000f95e012 */
[----:B------:R-:W-:Y:S01]  /*1920*/  LEA.HI R11, R7, R8, RZ, 0x5 ;  /* 0x00000008070b7211 */ /* 0x000fe200078f28ff */
[----:B------:R-:W-:Y:S01]  /*1930*/  UIADD3.X UR6, UR10, UR50, UR55, UP4, UP3 ;  /* 0x000000320a067290 */ /* 0x000fe2000a7e6437 */
[----:B------:R-:W-:Y:S01]  /*1940*/  IADD3 R9, P0, R6, UR19, RZ ;  /* 0x0000001306097c10 */ /* 0x000fe2000ff1e0ff */
[----:B------:R-:W-:Y:S01]  /*1950*/  ULDC.64 UR4, c[0x0][0x3c8] ;  /* 0x0000f20000047ab9 */ /* 0x000fe20000000a00 */
[----:B------:R-:W-:Y:S01]  /*1960*/  IMAD.U32 R22, RZ, RZ, UR19 ;  /* 0x00000013ff167e24 */ /* 0x000fe2000f8e00ff */
[----:B------:R-:W-:Y:S01]  /*1970*/  UIADD3.X UR14, UR11, UR6, UR14, UP2, UP1 ;  /* 0x000000060b0e7290 */ /* 0x000fe200097e240e */
[--C-:B------:R-:W-:Y:S01]  /*1980*/  SHF.R.S32.HI R227, RZ, 0x1f, R226.reuse ;  /* 0x0000001fffe37819 */ /* 0x100fe200000114e2 */
[----:B------:R-:W-:Y:S01]  /*1990*/  IMAD R17, R5, c[0x0][0x370], RZ ;  /* 0x0000dc0005117a24 */ /* 0x000fe200078e02ff */
[----:B------:R-:W-:Y:S01]  /*19a0*/  ULDC.64 UR6, c[0x0][0x1a8] ;  /* 0x00006a0000067ab9 */ /* 0x000fe20000000a00 */
[----:B------:R-:W-:Y:S01]  /*19b0*/  IADD3 R18, P2, R226, UR20, RZ ;  /* 0x00000014e2127c10 */ /* 0x000fe2000ff5e0ff */
[----:B------:R-:W-:Y:S01]  /*19c0*/  UIMAD UR6, UR59, UR6, URZ ;  /* 0x000000063b0672a4 */ /* 0x000fe2000f8e023f */
[----:B------:R-:W-:Y:S01]  /*19d0*/  IMAD.WIDE.U32 R20, R9, c[0x0][0x190], R226 ;  /* 0x0000640009147a25 */ /* 0x000fe200078e00e2 */
[----:B------:R-:W-:Y:S01]  /*19e0*/  BSSY B1, `(.L_x_854) ;  /* 0x000092b000017945 */ /* 0x000fe20003800000 */
[----:B------:R-:W-:Y:S01]  /*19f0*/  IADD3.X R19, R227, UR24, RZ, P2, !PT ;  /* 0x00000018e3137c10 */ /* 0x000fe200097fe4ff */
[----:B------:R-:W-:Y:S01]  /*1a00*/  UIMAD UR10, UR36, UR7, UR6 ;  /* 0x00000007240a72a4 */ /* 0x000fe2000f8e0206 */
[----:B------:R-:W-:Y:S01]  /*1a10*/  IMAD R17, R6, c[0x0][0x374], R17 ;  /* 0x0000dd0006117a24 */ /* 0x000fe200078e0211 */
[----:B------:R-:W-:Y:S01]  /*1a20*/  IADD3 R236, R226, 0x40, RZ ;  /* 0x00000040e2ec7810 */ /* 0x000fe20007ffe0ff */
[----:B------:R-:W-:Y:S01]  /*1a30*/  ULDC.64 UR6, c[0x0][0x370] ;  /* 0x0000dc0000067ab9 */ /* 0x000fe20000000a00 */
[----:B------:R-:W-:Y:S01]  /*1a40*/  IMAD.WIDE.U32 R22, R22, c[0x0][0x370], R18 ;  /* 0x0000dc0016167a25 */ /* 0x000fe200078e0012 */
[----:B------:R-:W-:Y:S01]  /*1a50*/  UIMAD UR6, UR33, UR6, URZ ;  /* 0x00000006210672a4 */ /* 0x000fe2000f8e023f */
[----:B------:R-:W-:-:S02]  /*1a60*/  IADD3 R235, R226, 0x80, RZ ;  /* 0x00000080e2eb7810 */ /* 0x000fc40007ffe0ff */
[----:B------:R-:W-:Y:S01]  /*1a70*/  IMAD.U32 R18, RZ, RZ, UR36 ;  /* 0x00000024ff127e24 */ /* 0x000fe2000f8e00ff */
[----:B------:R-:W-:Y:S01]  /*1a80*/  UIMAD UR11, UR19, UR7, UR6 ;  /* 0x00000007130b72a4 */ /* 0x000fe2000f8e0206 */
[----:B------:R-:W-:Y:S02]  /*1a90*/  IADD3 R234, R226, 0xc0, RZ ;  /* 0x000000c0e2ea7810 */ /* 0x000fe40007ffe0ff */
[----:B------:R-:W-:Y:S02]  /*1aa0*/  ULDC.64 UR6, c[0x0][0x378] ;  /* 0x0000de0000067ab9 */ /* 0x000fe40000000a00 */
[----:B------:R-:W-:Y:S01]  /*1ab0*/  UIMAD UR6, UR59, UR6, URZ ;  /* 0x000000063b0672a4 */ /* 0x000fe2000f8e023f */
[----:B------:R-:W-:-:S03]  /*1ac0*/  IADD3 R23, R23, UR11, RZ ;  /* 0x0000000b17177c10 */ /* 0x000fc6000fffe0ff */
[----:B------:R-:W-:Y:S02]  /*1ad0*/  UIMAD UR9, UR36, UR7, UR6 ;  /* 0x00000007240972a4 */ /* 0x000fe4000f8e0206 */
[----:B------:R-:W-:Y:S01]  /*1ae0*/  UIADD3 UR6, UR19, UR13, URZ ;  /* 0x0000000d13067290 */ /* 0x000fe2000fffe03f */
[----:B------:R-:W-:Y:S02]  /*1af0*/  IMAD.WIDE.U32 R18, R18, c[0x0][0x378], R22 ;  /* 0x0000de0012127a25 */ /* 0x000fe400078e0016 */
[----:B------:R-:W-:Y:S02]  /*1b00*/  ULDC UR13, c[0x0][0x2e8] ;  /* 0x0000ba00000d7ab9 */ /* 0x000fe40000000800 */
[----:B------:R-:W-:Y:S01]  /*1b10*/  UIMAD.WIDE UR6, UR6, UR16, UR4 ;  /* 0x00000010060672a5 */ /* 0x000fe2000f8e0204 */
[----:B------:R-:W-:Y:S01]  /*1b20*/  IADD3 R19, R19, UR9, RZ ;  /* 0x0000000913137c10 */ /* 0x000fe2000fffe0ff */
[----:B------:R-:W-:Y:S01]  /*1b30*/  IMAD.U32 R22, RZ, RZ, UR36 ;  /* 0x00000024ff167e24 */ /* 0x000fe2000f8e00ff */
[----:B------:R-:W-:-:S03]  /*1b40*/  ULDC.64 UR4, c[0x0][0x200] ;  /* 0x0000800000047ab9 */ /* 0x000fc60000000a00 */
[----:B------:R-:W-:Y:S01]  /*1b50*/  IMAD.WIDE.U32 R18, R6, c[0x0][0x370], R18 ;  /* 0x0000dc0006127a25 */ /* 0x000fe200078e0012 */
[----:B------:R-:W-:Y:S02]  /*1b60*/  UMOV UR18, UR6 ;  /* 0x0000000600127c82 */ /* 0x000fe40008000000 */
[----:B------:R-:W-:Y:S01]  /*1b70*/  UIADD3 UR6, UR19, UR15, URZ ;  /* 0x0000000f13067290 */ /* 0x000fe2000fffe03f */
[----:B------:R-:W-:Y:S01]  /*1b80*/  IMAD.IADD R17, R19, 0x1, R17 ;  /* 0x0000000113117824 */ /* 0x000fe200078e0211 */
[----:B------:R-:W-:Y:S01]  /*1b90*/  UMOV UR17, UR7 ;  /* 0x0000000700117c82 */ /* 0x000fe20008000000 */
[C---:B------:R-:W-:Y:S01]  /*1ba0*/  LEA R243, P2, R18.reuse, c[0x0][0x330], 0x1 ;  /* 0x0000cc0012f37a11 */ /* 0x040fe200078408ff */
[----:B------:R-:W-:Y:S01]  /*1bb0*/  UIMAD.WIDE UR6, UR6, UR16, UR4 ;  /* 0x00000010060672a5 */ /* 0x000fe2000f8e0204 */
[----:B------:R1:W2:Y:S02]  /*1bc0*/  R2UR UR4, R4 ;  /* 0x00000000040473c2 */ /* 0x0002a400000e0000 */
[----:B------:R-:W-:-:S04]  /*1bd0*/  LEA.HI.X R242, R18, c[0x0][0x334], R17, 0x1, P2 ;  /* 0x0000cd0012f27a11 */ /* 0x000fc800010f0c11 */
[----:B------:R-:W-:Y:S02]  /*1be0*/  UMOV UR16, UR6 ;  /* 0x0000000600107c82 */ /* 0x000fe40008000000 */
[----:B------:R-:W-:Y:S01]  /*1bf0*/  UIADD3 UR6, -UR8, UR12, UR26 ;  /* 0x0000000c08067290 */ /* 0x000fe2000fffe11a */
[----:B------:R3:W4:Y:S01]  /*1c00*/  R2UR UR5, R10 ;  /* 0x000000000a0573c2 */ /* 0x00072200000e0000 */
[----:B------:R-:W-:Y:S02]  /*1c10*/  UMOV UR15, UR7 ;  /* 0x00000007000f7c82 */ /* 0x000fe40008000000 */
[----:B------:R-:W-:Y:S02]  /*1c20*/  UIADD3 UR6, UR6, -UR13, URZ ;  /* 0x8000000d06067290 */ /* 0x000fe4000fffe03f */
[----:B------:R-:W-:Y:S02]  /*1c30*/  UIADD3 UR7, UR34, -0x1, URZ ;  /* 0xffffffff22077890 */ /* 0x000fe4000fffe03f */
[----:B------:R-:W-:-:S04]  /*1c40*/  USHF.R.S32.HI UR19, URZ, 0x1f, UR6 ;  /* 0x0000001f3f137899 */ /* 0x000fc80008011406 */
[----:B------:R-:W-:Y:S01]  /*1c50*/  ULEA.HI UR19, UR19, UR6, URZ, 0x6 ;  /* 0x0000000613137291 */ /* 0x000fe2000f8f303f */
[----:B-1----:R-:W-:-:S03]  /*1c60*/  LOP3.LUT R4, R11, 0xffffffe0, RZ, 0xc0, !PT ;  /* 0xffffffe00b047812 */ /* 0x002fc600078ec0ff */
[----:B------:R-:W-:Y:S01]  /*1c70*/  USHF.R.S32.HI UR19, URZ, 0x6, UR19 ;  /* 0x000000063f137899 */ /* 0x000fe20008011413 */
[----:B------:R-:W-:Y:S01]  /*1c80*/  SHF.R.S32.HI R11, RZ, 0x5, R11 ;  /* 0x00000005ff0b7819 */ /* 0x000fe2000001140b */
[----:B------:R-:W-:Y:S02]  /*1c90*/  IMAD.IADD R4, R8, 0x1, -R4 ;  /* 0x0000000108047824 */ /* 0x000fe400078e0a04 */
[----:B------:R-:W-:Y:S01]  /*1ca0*/  UISETP.LT.AND UP1, UPT, URZ, UR19, UPT ;  /* 0x000000133f00728c */ /* 0x000fe2000bf21270 */
[----:B---3--:R-:W-:Y:S01]  /*1cb0*/  IADD3.X R10, R5, UR33, RZ, P0, !PT ;  /* 0x00000021050a7c10 */ /* 0x008fe200087fe4ff */
[----:B------:R-:W-:Y:S02]  /*1cc0*/  IMAD R4, R11, UR48, R4 ;  /* 0x000000300b047c24 */ /* 0x000fe4000f8e0204 */
[----:B------:R-:W-:Y:S02]  /*1cd0*/  USEL UR19, URZ, UR19, !UP1 ;  /* 0x000000133f137287 */ /* 0x000fe4000c800000 */
[----:B------:R-:W-:Y:S01]  /*1ce0*/  IMAD R11, R10, c[0x0][0x190], RZ ;  /* 0x000064000a0b7a24 */ /* 0x000fe200078e02ff */
[----:B------:R-:W-:Y:S01]  /*1cf0*/  IADD3 R16, P0, R4, UR32, RZ ;  /* 0x0000002004107c10 */ /* 0x000fe2000ff1e0ff */
[----:B------:R-:W-:-:S02]  /*1d00*/  UISETP.GT.AND UP1, UPT, UR34, UR19, UPT ;  /* 0x000000132200728c */ /* 0x000fc4000bf24270 */
[----:B------:R-:W-:Y:S01]  /*1d10*/  IMAD R11, R9, c[0x0][0x194], R11 ;  /* 0x00006500090b7a24 */ /* 0x000fe200078e020b */
[----:B------:R-:W-:Y:S02]  /*1d20*/  LEA.HI.X.SX32 R4, R4, UR14, 0x1, P0 ;  /* 0x0000000e04047c11 */ /* 0x000fe400080f0eff */
[----:B------:R-:W-:-:S04]  /*1d30*/  IADD3 R20, P0, R20, UR31, RZ ;  /* 0x0000001f14147c10 */ /* 0x000fc8000ff1e0ff */
[----:B------:R-:W-:Y:S02]  /*1d40*/  IADD3.X R21, R21, UR30, R11, P0, !PT ;  /* 0x0000001e15157c10 */ /* 0x000fe400087fe40b */
[----:B------:R-:W-:-:S03]  /*1d50*/  LEA R250, P0, R16, c[0x0][0x350], 0x2 ;  /* 0x0000d40010fa7a11 */ /* 0x000fc600078010ff */
[----:B------:R-:W-:Y:S01]  /*1d60*/  IMAD.WIDE.U32 R22, R22, c[0x0][0x1a8], R20 ;  /* 0x00006a0016167a25 */ /* 0x000fe200078e0014 */
[----:B------:R-:W-:Y:S02]  /*1d70*/  LEA.HI.X R251, R16, c[0x0][0x354], R4, 0x2, P0 ;  /* 0x0000d50010fb7a11 */ /* 0x000fe400000f1404 */
[----:B------:R-:W-:Y:S02]  /*1d80*/  PLOP3.LUT P0, PT, PT, PT, UP1, 0x80, 0x0 ;  /* 0x000000000000781c */ /* 0x000fe40003f0f018 */
[----:B------:R-:W-:Y:S02]  /*1d90*/  LEA R240, P3, R22, c[0x0][0x160], 0x1 ;  /* 0x0000580016f07a11 */ /* 0x000fe400078608ff */
[----:B------:R-:W-:-:S04]  /*1da0*/  IADD3 R4, R23, UR10, RZ ;  /* 0x0000000a17047c10 */ /* 0x000fc8000fffe0ff */
[----:B------:R-:W-:-:S05]  /*1db0*/  LEA.HI.X R239, R22, c[0x0][0x164], R4, 0x1, P3 ;  /* 0x0000590016ef7a11 */ /* 0x000fca00018f0c04 */
        /* <DEDUP_REMOVED lines=19> */
.L_x_860:
        /* <DEDUP_REMOVED lines=18> */
.L_x_861:
        /* <DEDUP_REMOVED lines=9> */
[----:B------:R-:W-:Y:S02]  /*20a0*/  IADD3 R8, P0, R8, UR14, RZ ;  /* 0x0000000e08087c10 */ /* 0x000fe4000ff1e0ff */
[----:B------:R-:W-:Y:S02]  /*20b0*/  ISETP.GE.AND P5, PT, R6, UR8, PT ;  /* 0x0000000806007c0c */ /* 0x000fe4000bfa6270 */
        /* <DEDUP_REMOVED lines=14> */
[----:B------:R-:W-:Y:S01]  /*21a0*/  IMAD R8, R6, c[0x0][0x3a4], R8 ;  /* 0x0000e90006087a24 */ /* 0x000fe200078e0208 */
        /* <DEDUP_REMOVED lines=9> */
.L_x_863:
[----:B------:R-:W-:Y:S05]  /*2240*/  BSYNC B0 ;  /* 0x0000000000007941 */ /* 0x000fea0003800000 */
.L_x_862:
        /* <DEDUP_REMOVED lines=21> */
.L_x_865:
[----:B------:R-:W-:Y:S05]  /*23a0*/  BSYNC B0 ;  /* 0x0000000000007941 */ /* 0x000fea0003800000 */
.L_x_864:
[----:B------:R-:W-:Y:S01]  /*23b0*/  ULDC.64 UR6, c[0x0][0x3a8] ;  /* 0x0000ea0000067ab9 */ /* 0x000fe20000000a00 */
[----:B------:R-:W-:Y:S01]  /*23c0*/  IMAD.WIDE.U32 R8, R4, c[0x0][0x3a8], R226 ;  /* 0x0000ea0004087a25 */ /* 0x000fe200078e00e2 */
[----:B------:R-:W-:Y:S01]  /*23d0*/  UIMAD UR6, UR9, UR6, URZ ;  /* 0x00000006090672a4 */ /* 0x000fe2000f8e023f */
[----:B------:R-:W-:Y:S03]  /*23e0*/  BSSY B0, `(.L_x_866) ;  /* 0x000001c000007945 */ /* 0x000fe60003800000 */
[----:B------:R-:W-:Y:S01]  /*23f0*/  UIMAD UR6, UR26, UR7, UR6 ;  /* 0x000000071a0672a4 */ /* 0x000fe2000f8e0206 */
[----:B------:R-:W-:-:S02]  /*2400*/  IADD3 R10, P0, R8, UR10, RZ ;  /* 0x0000000a080a7c10 */ /* 0x000fc4000ff1e0ff */
[----:B------:R-:W-:-:S03]  /*2410*/  MOV R8, UR36 ;  /* 0x0000002400087c02 */ /* 0x000fc60008000f00 */
        /* <DEDUP_REMOVED lines=18> */
[----:B--2---:R-:W-:-:S04]  /*2540*/  LEA R12, P5, R10, c[0x0][0x348], 0x1 ;  /* 0x0000d2000a0c7a11 */ /* 0x004fc800078a08ff */
[----:B------:R-:W-:-:S05]  /*2550*/  LEA.HI.X R13, R10, c[0x0][0x34c], R7, 0x1, P5 ;  /* 0x0000d3000a0d7a11 */ /* 0x000fca00028f0c07 */
[----:B------:R2:W-:Y:S04]  /*2560*/  @!P3 STG.E.128 [R12.64], RZ ;  /* 0x000000ff0c00b986 */ /* 0x0005e8000c101d04 */
[----:B------:R2:W-:Y:S04]  /*2570*/  @!P2 STG.E.128 [R12.64+0x80], RZ ;  /* 0x000080ff0c00a986 */ /* 0x0005e8000c101d04 */
[----:B------:R2:W-:Y:S04]  /*2580*/  @!P1 STG.E.128 [R12.64+0x100], RZ ;  /* 0x000100ff0c009986 */ /* 0x0005e8000c101d04 */
[----:B------:R2:W-:Y:S02]  /*2590*/  @!P0 STG.E.128 [R12.64+0x180], RZ ;  /* 0x000180ff0c008986 */ /* 0x0005e4000c101d04 */
.L_x_867:
[----:B------:R-:W-:Y:S05]  /*25a0*/  BSYNC B0 ;  /* 0x0000000000007941 */ /* 0x000fea0003800000 */
.L_x_866:
        /* <DEDUP_REMOVED lines=8> */
[----:B------:R-:W-:Y:S01]  /*2630*/  IMAD R5, R5, c[0x0][0x3a8], RZ ;  /* 0x0000ea0005057a24 */ /* 0x000fe200078e02ff */
[----:B------:R-:W-:-:S03]  /*2640*/  LEA R4, P3, R8, c[0x0][0x348], 0x1 ;  /* 0x0000d20008047a11 */ /* 0x000fc600078608ff */
[----:B------:R-:W-:-:S04]  /*2650*/  IMAD R5, R6, c[0x0][0x3ac], R5 ;  /* 0x0000eb0006057a24 */ /* 0x000fc800078e0205 */
        /* <DEDUP_REMOVED lines=9> */
.L_x_859:
[----:B------:R-:W-:Y:S01]  /*26f0*/  PLOP3.LUT P0, PT, PT, PT, UP6, 0x80, 0x0 ;  /* 0x000000000000781c */ /* 0x000fe20003f0f068 */
[----:B------:R-:W-:Y:S01]  /*2700*/  ULEA.HI UR6, UR7, UR7, URZ, 0x1 ;  /* 0x0000000707067291 */ /* 0x000fe2000f8f083f */
[----:B------:R-:W-:Y:S01]  /*2710*/  IMAD.SHL.U32 R233, R224, 0x2, RZ ;  /* 0x00000002e0e97824 */ /* 0x000fe200078e00ff */
[----:B------:R-:W-:Y:S02]  /*2720*/  BSSY B0, `(.L_x_869) ;  /* 0x0000034000007945 */ /* 0x000fe40003800000 */
[----:B------:R-:W-:-:S04]  /*2730*/  ULOP3.LUT UR6, UR6, 0xfffffffe, URZ, 0xc0, !UPT ;  /* 0xfffffffe06067892 */ /* 0x000fc8000f8ec03f */
[----:B------:R-:W-:-:S04]  /*2740*/  UIADD3 UR6, UR7, -UR6, URZ ;  /* 0x8000000607067290 */ /* 0x000fc8000fffe03f */
[----:B------:R-:W-:Y:S01]  /*2750*/  @P0 BAR.SYNC.DEFER_BLOCKING 0x0 ;  /* 0x0000000000000b1d */ /* 0x000fe20000010000 */
[----:B------:R-:W-:Y:S02]  /*2760*/  UISETP.NE.AND UP0, UPT, UR6, 0x1, UPT ;  /* 0x000000010600788c */ /* 0x000fe4000bf05270 */
[----:B------:R-:W-:-:S06]  /*2770*/  UIMAD UR6, UR7, -0x40, UR12 ;  /* 0xffffffc0070678a4 */ /* 0x000fcc000f8e020c */
        /* <DEDUP_REMOVED lines=46> */
.L_x_870:
[----:B------:R-:W-:Y:S05]  /*2a60*/  BSYNC B0 ;  /* 0x0000000000007941 */ /* 0x000fea0003800000 */
.L_x_869:
        /* <DEDUP_REMOVED lines=16> */
[----:B------:R-:W-:Y:S01]  /*2b70*/  @!P4 IMAD.MOV.U32 R19, RZ, RZ, c[0x0][0x370] ;  /* 0x0000dc00ff13c624 */ /* 0x000fe200078e00ff */
[----:B------:R2:W-:Y:S01]  /*2b80*/  @P4 STS.128 [R233+0x11000], RZ ;  /* 0x011000ffe9004388 */ /* 0x0005e20000000c00 */
[----:B------:R-:W-:-:S03]  /*2b90*/  @!P4 IMAD.MOV.U32 R18, RZ, RZ, c[0x0][0x374] ;  /* 0x0000dd00ff12c624 */ /* 0x000fc600078e00ff */
[----:B---3--:R-:W-:-:S04]  /*2ba0*/  @!P4 LEA R24, P0, R19, R243, 0x6 ;  /* 0x000000f31318c211 */ /* 0x008fc800078030ff */
        /* <DEDUP_REMOVED lines=28> */
.L_x_872:
[----:B------:R-:W-:Y:S05]  /*2d70*/  BSYNC B0 ;  /* 0x0000000000007941 */ /* 0x000fea0003800000 */
.L_x_871:
        /* <DEDUP_REMOVED lines=23> */
.L_x_874:
[----:B------:R-:W-:Y:S01]  /*2ef0*/  IMAD.U32 R16, RZ, RZ, UR31 ;  /* 0x0000001fff107e24 */ /* 0x000fe2000f8e00ff */
[----:B------:R-:W-:Y:S01]  /*2f00*/  ISETP.GE.AND P1, PT, R226, c[0x0][0x220], PT ;  /* 0x00008800e2007a0c */ /* 0x000fe20003f26270 */
[----:B------:R-:W-:Y:S01]  /*2f10*/  IMAD.U32 R17, RZ, RZ, UR30 ;  /* 0x0000001eff117e24 */ /* 0x000fe2000f8e00ff */
[----:B------:R-:W-:-:S02]  /*2f20*/  ISETP.GE.AND P3, PT, R236, c[0x0][0x220], PT ;  /* 0x00008800ec007a0c */ /* 0x000fc40003f66270 */
[----:B------:R-:W-:Y:S01]  /*2f30*/  ISETP.GE.AND P2, PT, R235, c[0x0][0x220], PT ;  /* 0x00008800eb007a0c */ /* 0x000fe20003f46270 */
[----:B------:R-:W-:-:S04]  /*2f40*/  IMAD.WIDE.U32 R16, R9, c[0x0][0x190], R16 ;  /* 0x0000640009107a25 */ /* 0x000fc800078e0010 */
[----:B------:R-:W-:Y:S01]  /*2f50*/  IMAD.U32 R9, RZ, RZ, UR36 ;  /* 0x00000024ff097e24 */ /* 0x000fe2000f8e00ff */
[----:B------:R-:W-:Y:S02]  /*2f60*/  IADD3 R17, R11, R17, RZ ;  /* 0x000000110b117210 */ /* 0x000fe40007ffe0ff */
[----:B------:R-:W-:Y:S01]  /*2f70*/  MOV R11, 0x2 ;  /* 0x00000002000b7802 */ /* 0x000fe20000000f00 */
[----:B--2---:R-:W-:Y:S01]  /*2f80*/  @!P1 IMAD.MOV.U32 R20, RZ, RZ, R240 ;  /* 0x000000ffff149224 */ /* 0x004fe200078e00f0 */
        /* <DEDUP_REMOVED lines=40> */
.L_x_875:
[----:B------:R-:W-:Y:S05]  /*3210*/  BSYNC B0 ;  /* 0x0000000000007941 */ /* 0x000fea0003800000 */
.L_x_873:
        /* <DEDUP_REMOVED lines=21> */
.L_x_877:
[----:B------:R-:W-:Y:S02]  /*3370*/  ISETP.GE.AND P4, PT, R226, c[0x0][0x220], PT ;  /* 0x00008800e2007a0c */ /* 0x000fe40003f86270 */
[----:B------:R-:W-:-:S02]  /*3380*/  ISETP.GE.AND P2, PT, R235, c[0x0][0x220], PT ;  /* 0x00008800eb007a0c */ /* 0x000fc40003f46270 */
[----:B------:R-:W-:Y:S02]  /*3390*/  ISETP.GE.AND P3, PT, R236, c[0x0][0x220], PT ;  /* 0x00008800ec007a0c */ /* 0x000fe40003f66270 */
[----:B------:R-:W-:-:S04]  /*33a0*/  IADD3 R22, P5, R22, R16, RZ ;  /* 0x0000001016167210 */ /* 0x000fc80007fbe0ff */
[----:B------:R-:W-:-:S03]  /*33b0*/  IADD3.X R11, R4, R17, R11, P5, !PT ;  /* 0x00000011040b7210 */ /* 0x000fc60002ffe40b */
[----:B------:R-:W-:Y:S01]  /*33c0*/  @!P4 IMAD.MOV.U32 R9, RZ, RZ, c[0x0][0x190] ;  /* 0x00006400ff09c624 */ /* 0x000fe200078e00ff */
[----:B------:R1:W-:Y:S01]  /*33d0*/  @P4 STS [R249+0x1000], RZ ;  /* 0x001000fff9004388 */ /* 0x0003e20000000800 */
[----:B------:R-:W-:Y:S02]  /*33e0*/  @!P4 IMAD.MOV.U32 R16, RZ, RZ, c[0x0][0x194] ;  /* 0x00006500ff10c624 */ /* 0x000fe400078e00ff */
[C---:B--2---:R-:W-:Y:S01]  /*33f0*/  @!P3 LEA R20, P5, R22.reuse, c[0x0][0x160], 0x1 ;  /* 0x000058001614ba11 */ /* 0x044fe200078a08ff */
[----:B------:R1:W-:Y:S02]  /*3400*/  @P4 STS [R249+0x1004], RZ ;  /* 0x001004fff9004388 */ /* 0x0003e40000000800 */
[C---:B-1----:R-:W-:Y:S02]  /*3410*/  @!P4 LEA R18, P1, R9.reuse, R240, 0x6 ;  /* 0x000000f00912c211 */ /* 0x042fe400078230ff */
        /* <DEDUP_REMOVED lines=32> */
[----:B-1----:R-:W-:-:S04]  /*3620*/  LEA R16, P1, R22, c[0x0][0x160], 0x1 ;  /* 0x0000580016107a11 */ /* 0x002fc800078208ff */
[----:B------:R-:W-:-:S05]  /*3630*/  LEA.HI.X R17, R22, c[0x0][0x164], R11, 0x1, P1 ;  /* 0x0000590016117a11 */ /* 0x000fca00008f0c0b */
[----:B------:R-:W-:Y:S01]  /*3640*/  @!PT LDS RZ, [RZ] ;  /* 0x00000000fffff984 */ /* 0x000fe20000000800 */
[----:B------:R-:W-:Y:S01]  /*3650*/  @!PT LDS RZ, [RZ] ;  /* 0x00000000fffff984 */ /* 0x000fe20000000800 */
[----:B------:R-:W-:Y:S01]  /*3660*/  @!PT LDS RZ, [RZ] ;  /* 0x00000000fffff984 */ /* 0x000fe20000000800 */
[----:B------:R1:W-:Y:S04]  /*3670*/  LDGSTS.E.BYPASS.LTC128B.128 [R249+0x7000], [R16.64+0x180] ;  /* 0x0700018010f97fae */ /* 0x0003e8000b901d44 */
.L_x_878:
[----:B------:R-:W-:Y:S05]  /*3680*/  BSYNC B0 ;  /* 0x0000000000007941 */ /* 0x000fea0003800000 */
.L_x_876:
[C---:B------:R-:W-:Y:S01]  /*3690*/  IADD3 R4, R223.reuse, 0x8, RZ ;  /* 0x00000008df047810 */ /* 0x040fe20007ffe0ff */
[C---:B------:R-:W-:Y:S01]  /*36a0*/  IMAD.SHL.U32 R245, R223.reuse, 0x4, RZ ;  /* 0x00000004dff57824 */ /* 0x040fe200078e00ff */
[----:B------:R-:W-:Y:S01]  /*36b0*/  ISETP.GE.AND P3, PT, R223, UR6, PT ;  /* 0x00000006df007c0c */ /* 0x000fe2000bf66270 */
[----:B------:R-:W-:Y:S01]  /*36c0*/  USHF.R.S32.HI UR9, URZ, 0x1f, UR26 ;  /* 0x0000001f3f097899 */ /* 0x000fe2000801141a */
[----:B------:R-:W-:Y:S01]  /*36d0*/  ISETP.GE.AND P2, PT, R4, UR6, PT ;  /* 0x0000000604007c0c */ /* 0x000fe2000bf46270 */
[----:B------:R-:W-:Y:S01]  /*36e0*/  UIADD3 UR6, -UR26, UR8, URZ ;  /* 0x000000081a067290 */ /* 0x000fe2000fffe13f */
[----:B------:R-:W-:Y:S01]  /*36f0*/  SHF.R.S32.HI R244, RZ, 0x1f, R223 ;  /* 0x0000001ffff47819 */ /* 0x000fe200000114df */
[----:B------:R-:W-:Y:S01]  /*3700*/  ULDC.64 UR10, c[0x0][0x198] ;  /* 0x00006600000a7ab9 */ /* 0x000fe20000000a00 */
[----:B-1----:R-:W-:Y:S01]  /*3710*/  IADD3 R16, P1, R245, UR16, RZ ;  /* 0x00000010f5107c10 */ /* 0x002fe2000ff3e0ff */
[----:B------:R-:W-:Y:S01]  /*3720*/  IMAD.MOV.U32 R247, RZ, RZ, 0x7f800000 ;  /* 0x7f800000fff77424 */ /* 0x000fe200078e00ff */
[----:B------:R-:W-:Y:S01]  /*3730*/  SHF.L.U64.HI R244, R223, 0x2, R244 ;  /* 0x00000002dff47819 */ /* 0x000fe200000102f4 */
[----:B------:R-:W-:Y:S01]  /*3740*/  IMAD.MOV.U32 R248, RZ, RZ, 0x7f800000 ;  /* 0x7f800000fff87424 */ /* 0x000fe200078e00ff */
[----:B------:R-:W-:Y:S01]  /*3750*/  ISETP.GE.AND P6, PT, R6, UR6, PT ;  /* 0x0000000606007c0c */ /* 0x000fe2000bfc6270 */
[----:B------:R-:W-:Y:S01]  /*3760*/  UIMAD UR10, UR9, UR10, URZ ;  /* 0x0000000a090a72a4 */ /* 0x000fe2000f8e023f */
[----:B------:R-:W-:Y:S01]  /*3770*/  IADD3.X R17, R244, UR15, RZ, P1, !PT ;  /* 0x0000000ff4117c10 */ /* 0x000fe20008ffe4ff */
[----:B------:R-:W-:-:S02]  /*3780*/  IMAD.U32 R4, RZ, RZ, UR26 ;  /* 0x0000001aff047e24 */ /* 0x000fc4000f8e00ff */
[----:B------:R-:W-:Y:S02]  /*3790*/  UIMAD UR10, UR26, UR11, UR10 ;  /* 0x0000000b1a0a72a4 */ /* 0x000fe4000f8e020a */
[----:B------:R1:W5:Y:S04]  /*37a0*/  @!P3 LDG.E R247, [R16.64] ;  /* 0x0000000410f7b981 */ /* 0x000368000c1e1900 */
[----:B------:R1:W5:Y:S01]  /*37b0*/  @!P2 LDG.E R248, [R16.64+0x20] ;  /* 0x0000200410f8a981 */ /* 0x000362000c1e1900 */
[----:B------:R-:W-:-:S03]  /*37c0*/  IMAD.U32 R9, RZ, RZ, UR10 ;  /* 0x0000000aff097e24 */ /* 0x000fc6000f8e00ff */
[----:B------:R2:W-:Y:S04]  /*37d0*/  @P6 STS.128 [R233+0x18000], RZ ;  /* 0x018000ffe9006388 */ /* 0x0005e80000000c00 */
[----:B------:R2:W-:Y:S04]  /*37e0*/  @P6 STS.128 [R233+0x1a000], RZ ;  /* 0x01a000ffe9006388 */ /* 0x0005e80000000c00 */
[----:B------:R2:W-:Y:S04]  /*37f0*/  @P6 STS.128 [R233+0x1c000], RZ ;  /* 0x01c000ffe9006388 */ /* 0x0005e80000000c00 */
[----:B------:R2:W-:Y:S01]  /*3800*/  @P6 STS.128 [R233+0x1e000], RZ ;  /* 0x01e000ffe9006388 */ /* 0x0005e20000000c00 */
[----:B-1----:R-:W-:-:S05]  /*3810*/  IMAD.WIDE.U32 R16, R4, c[0x0][0x198], R226 ;  /* 0x0000660004107a25 */ /* 0x002fca00078e00e2 */
[----:B--2---:R-:W-:-:S04]  /*3820*/  IADD3 R18, P1, R16, UR27, RZ ;  /* 0x0000001b10127c10 */ /* 0x004fc8000ff3e0ff */
        /* <DEDUP_REMOVED lines=25> */
[----:B---3--:R-:W-:-:S03]  /*39c0*/  @!P4 LEA R24, P1, R22, c[0x0][0x168], 0x1 ;  /* 0x00005a001618ca11 */ /* 0x008fc600078208ff */
        /* <DEDUP_REMOVED lines=26> */
.L_x_880:
[----:B------:R-:W-:Y:S05]  /*3b70*/  BSYNC B0 ;  /* 0x0000000000007941 */ /* 0x000fea0003800000 */
.L_x_879:
        /* <DEDUP_REMOVED lines=9> */
[----:B------:R-:W-:Y:S01]  /*3c10*/  MOV R20, UR27 ;  /* 0x0000001b00147c02 */ /* 0x000fe20008000f00 */
[----:B------:R-:W-:Y:S01]  /*3c20*/  IMAD.MOV.U32 R19, RZ, RZ, R11 ;  /* 0x000000ffff137224 */ /* 0x000fe200078e000b */
[----:B------:R-:W-:Y:S01]  /*3c30*/  ISETP.GE.AND P4, PT, R226, c[0x0][0x220], PT ;  /* 0x00008800e2007a0c */ /* 0x000fe20003f86270 */
[----:B------:R-:W-:Y:S01]  /*3c40*/  IMAD.X R9, RZ, RZ, R14, P1 ;  /* 0x000000ffff097224 */ /* 0x000fe200008e060e */
[----:B------:R-:W-:Y:S01]  /*3c50*/  IADD3 R16, P1, R6, 0x20, RZ ;  /* 0x0000002006107810 */ /* 0x000fe20007f3e0ff */
[----:B------:R-:W-:Y:S01]  /*3c60*/  IMAD.WIDE.U32 R20, R10, c[0x0][0x198], R20 ;  /* 0x000066000a147a25 */ /* 0x000fe200078e0014 */
[----:B------:R-:W-:-:S03]  /*3c70*/  ISETP.GE.AND P3, PT, R236, c[0x0][0x220], PT ;  /* 0x00008800ec007a0c */ /* 0x000fc60003f66270 */
[----:B------:R-:W-:Y:S02]  /*3c80*/  IMAD R9, R9, c[0x0][0x198], RZ ;  /* 0x0000660009097a24 */ /* 0x000fe400078e02ff */
[----:B------:R-:W-:-:S04]  /*3c90*/  IMAD.WIDE.U32 R18, R16, c[0x0][0x198], R18 ;  /* 0x0000660010127a25 */ /* 0x000fc800078e0012 */
[----:B------:R-:W-:Y:S01]  /*3ca0*/  IMAD R9, R10, c[0x0][0x19c], R9 ;  /* 0x000067000a097a24 */ /* 0x000fe200078e0209 */
[----:B------:R1:W-:Y:S01]  /*3cb0*/  @P4 STS.128 [R233+0x19000], RZ ;  /* 0x019000ffe9004388 */ /* 0x0003e20000000c00 */
[----:B------:R-:W-:-:S03]  /*3cc0*/  IMAD.X R10, RZ, RZ, R5, P1 ;  /* 0x000000ffff0a7224 */ /* 0x000fc600008e0605 */
[----:B------:R-:W-:Y:S01]  /*3cd0*/  IADD3 R21, R21, R9, RZ ;  /* 0x0000000915157210 */ /* 0x000fe20007ffe0ff */
[----:B------:R-:W-:Y:S01]  /*3ce0*/  IMAD R10, R10, c[0x0][0x198], RZ ;  /* 0x000066000a0a7a24 */ /* 0x000fe200078e02ff */
[----:B------:R-:W-:-:S03]  /*3cf0*/  MOV R9, 0x2 ;  /* 0x0000000200097802 */ /* 0x000fc60000000f00 */
[----:B------:R-:W-:-:S04]  /*3d00*/  IMAD.WIDE.U32 R20, R13, c[0x0][0x1b0], R20 ;  /* 0x00006c000d147a25 */ /* 0x000fc800078e0014 */
[----:B-12---:R-:W-:Y:S01]  /*3d10*/  IMAD.WIDE R22, R226, R9, c[0x0][0x168] ;  /* 0x00005a00e2167625 */ /* 0x006fe200078e0209 */
        /* <DEDUP_REMOVED lines=29> */
.L_x_882:
[----:B------:R-:W-:Y:S05]  /*3ef0*/  BSYNC B0 ;  /* 0x0000000000007941 */ /* 0x000fea0003800000 */
.L_x_881:
[----:B------:R-:W-:Y:S01]  /*3f00*/  ULDC.64 UR10, c[0x0][0x1a0] ;  /* 0x00006800000a7ab9 */ /* 0x000fe20000000a00 */
[----:B------:R1:W-:Y:S01]  /*3f10*/  @P6 STS.128 [R233+0x20000], RZ ;  /* 0x020000ffe9006388 */ /* 0x0003e20000000c00 */
[----:B------:R-:W-:Y:S01]  /*3f20*/  UIMAD UR6, UR9, UR10, URZ ;  /* 0x0000000a090672a4 */ /* 0x000fe2000f8e023f */
[----:B------:R-:W-:Y:S01]  /*3f30*/  IMAD.WIDE.U32 R10, R4, c[0x0][0x1a0], R226 ;  /* 0x00006800040a7a25 */ /* 0x000fe200078e00e2 */
[----:B------:R-:W-:Y:S01]  /*3f40*/  BSSY B0, `(.L_x_883) ;  /* 0x000003a000007945 */ /* 0x000fe20003800000 */
[----:B------:R1:W-:Y:S01]  /*3f50*/  @P6 STS.128 [R233+0x22000], RZ ;  /* 0x022000ffe9006388 */ /* 0x0003e20000000c00 */
[----:B------:R-:W-:-:S02]  /*3f60*/  UIMAD UR6, UR26, UR11, UR6 ;  /* 0x0000000b1a0672a4 */ /* 0x000fc4000f8e0206 */
[----:B-12---:R-:W-:Y:S01]  /*3f70*/  IADD3 R16, P1, R10, UR21, RZ ;  /* 0x000000150a107c10 */ /* 0x006fe2000ff3e0ff */
        /* <DEDUP_REMOVED lines=28> */
[----:B---3--:R-:W-:Y:S01]  /*4140*/  IMAD.WIDE R24, R226, R4, c[0x0][0x170] ;  /* 0x00005c00e2187625 */ /* 0x008fe200078e0204 */
        /* <DEDUP_REMOVED lines=25> */
.L_x_884:
[----:B------:R-:W-:Y:S05]  /*42e0*/  BSYNC B0 ;  /* 0x0000000000007941 */ /* 0x000fea0003800000 */
.L_x_883:
        /* <DEDUP_REMOVED lines=8> */
[----:B------:R-:W-:Y:S01]  /*4370*/  MOV R19, UR25 ;  /* 0x0000001900137c02 */ /* 0x000fe20008000f00 */
[----:B------:R-:W-:Y:S01]  /*4380*/  IMAD.MOV.U32 R4, RZ, RZ, 0x2 ;  /* 0x00000002ff047424 */ /* 0x000fe200078e00ff */
[----:B------:R-:W-:Y:S01]  /*4390*/  IADD3 R6, P2, R6, 0x20, RZ ;  /* 0x0000002006067810 */ /* 0x000fe20007f5e0ff */
[----:B------:R-:W-:Y:S01]  /*43a0*/  IMAD.X R14, RZ, RZ, R14, P1 ;  /* 0x000000ffff0e7224 */ /* 0x000fe200008e060e */
[----:B------:R-:W-:Y:S01]  /*43b0*/  ISETP.GE.AND P4, PT, R226, c[0x0][0x220], PT ;  /* 0x00008800e2007a0c */ /* 0x000fe20003f86270 */
[----:B------:R-:W-:Y:S01]  /*43c0*/  IMAD.WIDE.U32 R18, R15, c[0x0][0x1a0], R18 ;  /* 0x000068000f127a25 */ /* 0x000fe200078e0012 */
[----:B------:R-:W-:-:S02]  /*43d0*/  ISETP.GE.AND P3, PT, R236, c[0x0][0x220], PT ;  /* 0x00008800ec007a0c */ /* 0x000fc40003f66270 */
[----:B------:R-:W-:Y:S01]  /*43e0*/  ISETP.GE.AND P1, PT, R234, c[0x0][0x220], PT ;  /* 0x00008800ea007a0c */ /* 0x000fe20003f26270 */
[----:B------:R-:W-:Y:S02]  /*43f0*/  IMAD R14, R14, c[0x0][0x1a0], RZ ;  /* 0x000068000e0e7a24 */ /* 0x000fe400078e02ff */
[----:B------:R-:W-:Y:S01]  /*4400*/  IMAD.X R5, RZ, RZ, R5, P2 ;  /* 0x000000ffff057224 */ /* 0x000fe200010e0605 */
[----:B------:R-:W-:Y:S01]  /*4410*/  ISETP.GE.AND P2, PT, R235, c[0x0][0x220], PT ;  /* 0x00008800eb007a0c */ /* 0x000fe20003f46270 */
[----:B------:R-:W-:Y:S01]  /*4420*/  IMAD R14, R15, c[0x0][0x1a4], R14 ;  /* 0x000069000f0e7a24 */ /* 0x000fe200078e020e */
[----:B------:R-:W-:Y:S01]  /*4430*/  MOV R15, R9 ;  /* 0x00000009000f7202 */ /* 0x000fe20000000f00 */
[----:B------:R-:W-:Y:S02]  /*4440*/  IMAD R5, R5, c[0x0][0x1a0], RZ ;  /* 0x0000680005057a24 */ /* 0x000fe400078e02ff */
[----:B------:R1:W-:Y:S01]  /*4450*/  @P4 STS.128 [R233+0x21000], RZ ;  /* 0x021000ffe9004388 */ /* 0x0003e20000000c00 */
[----:B------:R-:W-:Y:S01]  /*4460*/  IADD3 R19, R19, R14, RZ ;  /* 0x0000000e13137210 */ /* 0x000fe20007ffe0ff */
[----:B------:R-:W-:-:S02]  /*4470*/  IMAD.MOV.U32 R14, RZ, RZ, R16 ;  /* 0x000000ffff0e7224 */ /* 0x000fc400078e0010 */
[C---:B------:R-:W-:Y:S02]  /*4480*/  IMAD R5, R6.reuse, c[0x0][0x1a4], R5 ;  /* 0x0000690006057a24 */ /* 0x040fe400078e0205 */
        /* <DEDUP_REMOVED lines=29> */
.L_x_886:
[----:B------:R-:W-:Y:S05]  /*4660*/  BSYNC B0 ;  /* 0x0000000000007941 */ /* 0x000fea0003800000 */
.L_x_885:
        /* <DEDUP_REMOVED lines=15> */
[----:B------:R-:W-:-:S05]  /*4760*/  IMAD.U32 R5, RZ, RZ, UR21 ;  /* 0x00000015ff057e24 */ /* 0x000fca000f8e00ff */
[----:B--2---:R1:W2:Y:S01]  /*4770*/  @P3 LDG.E R4, [R4.64] ;  /* 0x0000000404043981 */ /* 0x0042a2000c1e1900 */
[----:B------:R-:W2:Y:S01]  /*4780*/  @P3 MUFU.RCP R6, c[0x0][0x238] ;  /* 0x00008e0000063b08 */ /* 0x000ea20000001000 */
[----:B------:R-:W-:Y:S01]  /*4790*/  IMAD.U32 R237, RZ, RZ, UR22 ;  /* 0x00000016ffed7e24 */ /* 0x000fe2000f8e00ff */
[----:B------:R-:W-:Y:S01]  /*47a0*/  IADD3 R215, R219, 0x4000, RZ ;  /* 0x00004000dbd77810 */ /* 0x000fe20007ffe0ff */
[----:B------:R-:W-:Y:S01]  /*47b0*/  IMAD.MOV.U32 R212, RZ, RZ, 0x40 ;  /* 0x00000040ffd47424 */ /* 0x000fe200078e00ff */
[----:B------:R-:W-:Y:S01]  /*47c0*/  IADD3 R214, R220, 0x4000, RZ ;  /* 0x00004000dcd67810 */ /* 0x000fe20007ffe0ff */
[----:B------:R-:W-:Y:S01]  /*47d0*/  IMAD R237, R237, 0x40, R222 ;  /* 0x00000040eded7824 */ /* 0x000fe200078e02de */
[----:B------:R-:W-:Y:S01]  /*47e0*/  UIADD3 UR9, UR26, UR12, URZ ;  /* 0x0000000c1a097290 */ /* 0x000fe2000fffe03f */
[----:B------:R-:W-:Y:S01]  /*47f0*/  SEL R215, R215, R219, !P0 ;  /* 0x000000dbd7d77207 */ /* 0x000fe20004000000 */
[----:B------:R-:W-:Y:S01]  /*4800*/  IMAD.MOV.U32 R246, RZ, RZ, R249 ;  /* 0x000000fffff67224 */ /* 0x000fe200078e00f9 */
[----:B------:R-:W-:Y:S01]  /*4810*/  SEL R214, R214, R220, !P0 ;  /* 0x000000dcd6d67207 */ /* 0x000fe20004000000 */
[----:B------:R-:W-:Y:S01]  /*4820*/  UIADD3 UR9, -UR8, 0x40, UR9 ;  /* 0x0000004008097890 */ /* 0x000fe2000fffe109 */
        /* <DEDUP_REMOVED lines=13> */
[----:B-1----:R-:W-:Y:S01]  /*4900*/  LEA.HI R5, R7, R8, RZ, 0x4 ;  /* 0x0000000807057211 */ /* 0x002fe200078f20ff */
        /* <DEDUP_REMOVED lines=31> */
[----:B------:R-:W-:Y:S01]  /*4b00*/  R2P PR, R5, 0x6 ;  /* 0x0000000605007804 */ /* 0x000fe20000000000 */
[----:B------:R-:W-:Y:S01]  /*4b10*/  CS2R R72, SRZ ;  /* 0x0000000000487805 */ /* 0x000fe2000001ff00 */
[----:B------:R-:W-:Y:S01]  /*4b20*/  CS2R R70, SRZ ;  /* 0x0000000000467805 */ /* 0x000fe2000001ff00 */
[----:B------:R-:W-:Y:S01]  /*4b30*/  CS2R R68, SRZ ;  /* 0x0000000000447805 */ /* 0x000fe2000001ff00 */
[----:B------:R-:W-:Y:S01]  /*4b40*/  CS2R R62, SRZ ;  /* 0x00000000003e7805 */ /* 0x000fe2000001ff00 */
[----:B------:R-:W-:Y:S01]  /*4b50*/  SEL R213, R213, 0xffffffe0, !P1 ;  /* 0xffffffe0d5d57807 */ /* 0x000fe20004800000 */
[----:B------:R-:W-:Y:S01]  /*4b60*/  CS2R R60, SRZ ;  /* 0x00000000003c7805 */ /* 0x000fe2000001ff00 */
[----:B------:R-:W-:Y:S01]  /*4b70*/  SEL R212, R212, 0xffffffc0, !P2 ;  /* 0xffffffc0d4d47807 */ /* 0x000fe20005000000 */
[----:B------:R-:W-:Y:S01]  /*4b80*/  CS2R R66, SRZ ;  /* 0x0000000000427805 */ /* 0x000fe2000001ff00 */
[----:B------:R-:W-:Y:S01]  /*4b90*/  CS2R R64, SRZ ;  /* 0x0000000000407805 */ /* 0x000fe2000001ff00 */
        /* <DEDUP_REMOVED lines=21> */
[----:B------:R-:W-:Y:S01]  /*4cf0*/  IMAD.SHL.U32 R215, R215, 0x2, RZ ;  /* 0x00000002d7d77824 */ /* 0x000fe200078e00ff */
[----:B------:R-:W-:Y:S01]  /*4d00*/  IADD3 R237, R237, UR8, RZ ;  /* 0x00000008eded7c10 */ /* 0x000fe2000fffe0ff */
[----:B------:R-:W-:Y:S01]  /*4d10*/  IMAD.SHL.U32 R214, R214, 0x2, RZ ;  /* 0x00000002d6d67824 */ /* 0x000fe200078e00ff */
[----:B------:R-:W-:Y:S01]  /*4d20*/  ULDC UR13, c[0x0][0x2e8] ;  /* 0x0000ba00000d7ab9 */ /* 0x000fe20000000800 */
[----:B------:R-:W-:Y:S01]  /*4d30*/  IMAD.IADD R209, R216, 0x1, R212 ;  /* 0x00000001d8d17824 */ /* 0x000fe200078e02d4 */
[----:B------:R-:W-:Y:S01]  /*4d40*/  UMOV UR6, URZ ;  /* 0x0000003f00067c82 */ /* 0x000fe20008000000 */
[----:B------:R-:W-:Y:S01]  /*4d50*/  IMAD.IADD R210, R212, 0x1, R211 ;  /* 0x00000001d4d27824 */ /* 0x000fe200078e02d3 */
[----:B------:R-:W-:-:S02]  /*4d60*/  ULDC UR14, c[0x0][0x2e4] ;  /* 0x0000b900000e7ab9 */ /* 0x000fc40000000800 */
[----:B------:R-:W-:Y:S01]  /*4d70*/  UIADD3 UR20, UR9, -UR13, URZ ;  /* 0x8000000d09147290 */ /* 0x000fe2000fffe03f */
[----:B--2---:R-:W-:-:S04]  /*4d80*/  @P3 FMUL.FTZ R4, R4, R6 ;  /* 0x0000000604043220 */ /* 0x004fc80000410000 */
[----:B------:R-:W1:Y:S02]  /*4d90*/  @P3 R2UR UR10, R4 ;  /* 0x00000000040a33c2 */ /* 0x000e6400000e0000 */
[----:B-1----:R-:W-:-:S05]  /*4da0*/  @UP1 UMOV UR6, UR10 ;  /* 0x0000000a00061c82 */ /* 0x002fca0008000000 */
.L_x_891:
[----:B------:R-:W0:Y:S01]  /*4db0*/  LDGDEPBAR ;  /* 0x00000000000079af */ /* 0x000e220000000000 */
[C---:B------:R-:W-:Y:S01]  /*4dc0*/  IMAD.IADD R118, R214.reuse, 0x1, R213 ;  /* 0x00000001d6767824 */ /* 0x040fe200078e02d5 */
[----:B------:R-:W-:Y:S01]  /*4dd0*/  USHF.L.U32 UR9, UR7, 0x6, URZ ;  /* 0x0000000607097899 */ /* 0x000fe2000800063f */
[--C-:B------:R-:W-:Y:S01]  /*4de0*/  IMAD.IADD R117, R214, 0x1, R212.reuse ;  /* 0x00000001d6757824 */ /* 0x100fe200078e02d4 */
[----:B------:R-:W-:Y:S01]  /*4df0*/  ULDC UR10, c[0x0][0x2e4] ;  /* 0x0000b900000a7ab9 */ /* 0x000fe20000000800 */
[----:B------:R-:W-:Y:S01]  /*4e00*/  IMAD.IADD R116, R118, 0x1, R212 ;  /* 0x0000000176747824 */ /* 0x000fe200078e02d4 */
[----:B------:R-:W-:Y:S01]  /*4e10*/  UISETP.GE.AND UP0, UPT, UR9, UR20, UPT ;  /* 0x000000140900728c */ /* 0x000fe2000bf06270 */
[----:B------:R-:W-:Y:S04]  /*4e20*/  DEPBAR.LE SB0, 0x0 ;  /* 0x000080000000791a */ /* 0x000fe80000000000 */
[----:B------:R-:W-:Y:S06]  /*4e30*/  BAR.SYNC.DEFER_BLOCKING 0x0 ;  /* 0x0000000000007b1d */ /* 0x000fec0000010000 */
[----:B------:R-:W-:Y:S05]  /*4e40*/  LDSM.16.M88.4 R16, [R214] ;  /* 0x00000000d610783b */ /* 0x000fea0000000200 */
[----:B------:R-:W1:Y:S05]  /*4e50*/  LDSM.16.M88.4 R8, [R218+0x18000] ;  /* 0x01800000da08783b */ /* 0x000e6a0000000200 */
[----:B------:R-:W2:Y:S05]  /*4e60*/  LDSM.16.M88.4 R84, [R218+0x18800] ;  /* 0x01880000da54783b */ /* 0x000eaa0000000200 */
[----:B------:R-:W-:Y:S05]  /*4e70*/  LDSM.16.M88.4 R88, [R118] ;  /* 0x000000007658783b */ /* 0x000fea0000000200 */
[----:B------:R-:W3:Y:S05]  /*4e80*/  LDSM.16.M88.4 R92, [R208+0x18000] ;  /* 0x01800000d05c783b */ /* 0x000eea0000000200 */
[----:B------:R-:W4:Y:S05]  /*4e90*/  LDSM.16.M88.4 R96, [R208+0x18800] ;  /* 0x01880000d060783b */ /* 0x000f2a0000000200 */
[----:B------:R-:W-:Y:S05]  /*4ea0*/  LDSM.16.M88.4 R100, [R117] ;  /* 0x000000007564783b */ /* 0x000fea0000000200 */
[----:B------:R-:W3:Y:S05]  /*4eb0*/  LDSM.16.M88.4 R104, [R3+0x18000] ;  /* 0x018000000368783b */ /* 0x000eea0000000200 */
[----:B------:R-:W4:Y:S01]  /*4ec0*/  LDSM.16.M88.4 R108, [R3+0x18800] ;  /* 0x01880000036c783b */ /* 0x000f220000000200 */
[C---:B-1----:R-:W-:Y:S04]  /*4ed0*/  HMMA.16816.F32 R4, R16.reuse, R8, RZ ;  /* 0x000000081004723c */ /* 0x042fe800000018ff */
[----:B------:R-:W-:Y:S04]  /*4ee0*/  LDSM.16.M88.4 R112, [R2+0x18800] ;  /* 0x018800000270783b */ /* 0x000fe80000000200 */
[C---:B------:R-:W-:Y:S08]  /*4ef0*/  HMMA.16816.F32 R8, R16.reuse, R10, RZ ;  /* 0x0000000a1008723c */ /* 0x040ff000000018ff */
[C---:B--2---:R-:W-:Y:S08]  /*4f00*/  HMMA.16816.F32 R12, R16.reuse, R84, RZ ;  /* 0x00000054100c723c */ /* 0x044ff000000018ff */
[----:B------:R-:W-:Y:S01]  /*4f10*/  HMMA.16816.F32 R16, R16, R86, RZ ;  /* 0x000000561010723c */ /* 0x000fe200000018ff */
[----:B------:R-:W-:Y:S07]  /*4f20*/  LDSM.16.M88.4 R84, [R116] ;  /* 0x000000007454783b */ /* 0x000fee0000000200 */
        /* <DEDUP_REMOVED lines=9> */
[----:B------:R-:W3:Y:S07]  /*4fc0*/  LDSM.16.M88.4 R104, [R218+0x1a800] ;  /* 0x01a80000da68783b */ /* 0x000eee0000000200 */
[C---:B------:R-:W-:Y:S08]  /*4fd0*/  HMMA.16816.F32 R12, R100.reuse, R108, R12 ;  /* 0x0000006c640c723c */ /* 0x040ff0000000180c */
[----:B------:R-:W-:Y:S01]  /*4fe0*/  HMMA.16816.F32 R16, R100, R110, R16 ;  /* 0x0000006e6410723c */ /* 0x000fe20000001810 */
[----:B------:R-:W-:Y:S05]  /*4ff0*/  LDSM.16.M88.4 R100, [R208+0x1a000] ;  /* 0x01a00000d064783b */ /* 0x000fea0000000200 */
[----:B------:R-:W-:Y:S02]  /*5000*/  LDSM.16.M88.4 R108, [R208+0x1a800] ;  /* 0x01a80000d06c783b */ /* 0x000fe40000000200 */
[C---:B-1----:R-:W-:Y:S08]  /*5010*/  HMMA.16816.F32 R4, R84.reuse, R92, R4 ;  /* 0x0000005c5404723c */ /* 0x042ff00000001804 */
[C---:B------:R-:W-:Y:S01]  /*5020*/  HMMA.16816.F32 R8, R84.reuse, R94, R8 ;  /* 0x0000005e5408723c */ /* 0x040fe20000001808 */
[----:B------:R-:W1:Y:S07]  /*5030*/  LDSM.16.M88.4 R92, [R118+0x2000] ;  /* 0x00200000765c783b */ /* 0x000e6e0000000200 */
[C---:B------:R-:W-:Y:S08]  /*5040*/  HMMA.16816.F32 R12, R84.reuse, R112, R12 ;  /* 0x00000070540c723c */ /* 0x040ff0000000180c */
[----:B------:R-:W-:Y:S01]  /*5050*/  HMMA.16816.F32 R16, R84, R114, R16 ;  /* 0x000000725410723c */ /* 0x000fe20000001810 */
[----:B------:R-:W-:Y:S07]  /*5060*/  LDSM.16.M88.4 R84, [R117+0x2000] ;  /* 0x002000007554783b */ /* 0x000fee0000000200 */
[C---:B--2---:R-:W-:Y:S08]  /*5070*/  HMMA.16816.F32 R4, R88.reuse, R96, R4 ;  /* 0x000000605804723c */ /* 0x044ff00000001804 */
[C---:B------:R-:W-:Y:S01]  /*5080*/  HMMA.16816.F32 R8, R88.reuse, R98, R8 ;  /* 0x000000625808723c */ /* 0x040fe20000001808 */
[----:B------:R-:W2:Y:S07]  /*5090*/  LDSM.16.M88.4 R96, [R3+0x1a000] ;  /* 0x01a000000360783b */ /* 0x000eae0000000200 */
[C---:B---3--:R-:W-:Y:S08]  /*50a0*/  HMMA.16816.F32 R12, R88.reuse, R104, R12 ;  /* 0x00000068580c723c */ /* 0x048ff0000000180c */
        /* <DEDUP_REMOVED lines=9> */
[----:B------:R-:W4:Y:S03]  /*5140*/  LDSM.16.M88.4 R92, [R2+0x1a800] ;  /* 0x01a80000025c783b */ /* 0x000f260000000200 */
[----:B------:R-:W-:Y:S04]  /*5150*/  IADD3.X R109, R244, UR17, RZ, P0, !PT ;  /* 0x00000011f46d7c10 */ /* 0x000fe800087fe4ff */
[C---:B--2---:R-:W-:Y:S01]  /*5160*/  HMMA.16816.F32 R4, R84.reuse, R96, R4 ;  /* 0x000000605404723c */ /* 0x044fe20000001804 */
[----:B-----5:R2:W5:Y:S05]  /*5170*/  LDG.E R121, [R108.64] ;  /* 0x000000046c797981 */ /* 0x02056a000c1e1900 */
[----:B------:R2:W5:Y:S02]  /*5180*/  LDG.E R120, [R108.64+0x20] ;  /* 0x000020046c787981 */ /* 0x000564000c1e1900 */
[C---:B------:R-:W-:Y:S03]  /*5190*/  HMMA.16816.F32 R8, R84.reuse, R98, R8 ;  /* 0x000000625408723c */ /* 0x040fe60000001808 */
[----:B------:R-:W-:Y:S05]  /*51a0*/  LDSM.16.M88.4 R96, [R214+0x4000] ;  /* 0x00400000d660783b */ /* 0x000fea0000000200 */
[C---:B---3--:R-:W-:Y:S08]  /*51b0*/  HMMA.16816.F32 R12, R84.reuse, R88, R12 ;  /* 0x00000058540c723c */ /* 0x048ff0000000180c */
[----:B------:R-:W-:Y:S01]  /*51c0*/  HMMA.16816.F32 R16, R84, R90, R16 ;  /* 0x0000005a5410723c */ /* 0x000fe20000001810 */
[----:B------:R-:W-:Y:S05]  /*51d0*/  LDSM.16.M88.4 R84, [R218+0x1c800] ;  /* 0x01c80000da54783b */ /* 0x000fea0000000200 */
[----:B------:R-:W-:Y:S02]  /*51e0*/  LDSM.16.M88.4 R88, [R118+0x4000] ;  /* 0x004000007658783b */ /* 0x000fe40000000200 */
[C---:B-1----:R-:W-:Y:S03]  /*51f0*/  HMMA.16816.F32 R4, R100.reuse, R104, R4 ;  /* 0x000000686404723c */ /* 0x042fe60000001804 */
[----:B--2---:R-:W1:Y:S05]  /*5200*/  LDSM.16.M88.4 R108, [R218+0x1c000] ;  /* 0x01c00000da6c783b */ /* 0x004e6a0000000200 */
[C---:B------:R-:W-:Y:S01]  /*5210*/  HMMA.16816.F32 R8, R100.reuse, R106, R8 ;  /* 0x0000006a6408723c */ /* 0x040fe20000001808 */
[----:B------:R-:W2:Y:S07]  /*5220*/  LDSM.16.M88.4 R104, [R208+0x1c000] ;  /* 0x01c00000d068783b */ /* 0x000eae0000000200 */
[C---:B----4-:R-:W-:Y:S08]  /*5230*/  HMMA.16816.F32 R12, R100.reuse, R92, R12 ;  /* 0x0000005c640c723c */ /* 0x050ff0000000180c */
        /* <DEDUP_REMOVED lines=32> */
[C---:B------:R-:W-:Y:S08]  /*5440*/  HMMA.16816.F32 R8, R92.reuse, R110, R8 ;  /* 0x0000006e5c08723c */ /* 0x040ff00000001808 */
[C---:B----4-:R-:W-:Y:S08]  /*5450*/  HMMA.16816.F32 R12, R92.reuse, R84, R12 ;  /* 0x000000545c0c723c */ /* 0x050ff0000000180c */
[----:B------:R-:W-:Y:S01]  /*5460*/  HMMA.16816.F32 R16, R92, R86, R16 ;  /* 0x000000565c10723c */ /* 0x000fe20000001810 */
[----:B------:R-:W-:Y:S05]  /*5470*/  LDSM.16.M88.4 R84, [R117+0x6000] ;  /* 0x006000007554783b */ /* 0x000fea0000000200 */
[----:B------:R-:W1:Y:S02]  /*5480*/  LDSM.16.M88.4 R92, [R3+0x1e000] ;  /* 0x01e00000035c783b */ /* 0x000e640000000200 */
[C---:B--2---:R-:W-:Y:S07]  /*5490*/  HMMA.16816.F32 R4, R100.reuse, R104, R4 ;  /* 0x000000686404723c */ /* 0x044fee0000001804 */
[----:B------:R-:W-:Y:S01]  /*54a0*/  IADD3 R104, R237, UR9, RZ ;  /* 0x00000009ed687c10 */ /* 0x000fe2000fffe0ff */
[C---:B------:R-:W-:Y:S04]  /*54b0*/  HMMA.16816.F32 R8, R100.reuse, R106, R8 ;  /* 0x0000006a6408723c */ /* 0x040fe80000001808 */
[C---:B------:R-:W-:Y:S02]  /*54c0*/  IADD3 R108, R104.reuse, 0x8, RZ ;  /* 0x00000008686c7810 */ /* 0x040fe40007ffe0ff */
[----:B------:R-:W-:Y:S02]  /*54d0*/  IADD3 R109, R104, -0x1, RZ ;  /* 0xffffffff686d7810 */ /* 0x000fe40007ffe0ff */
[C---:B---3--:R-:W-:Y:S03]  /*54e0*/  HMMA.16816.F32 R12, R100.reuse, R88, R12 ;  /* 0x00000058640c723c */ /* 0x048fe6000000180c */
[----:B------:R-:W-:Y:S02]  /*54f0*/  ISETP.GE.AND P1, PT, R108, RZ, PT ;  /* 0x000000ff6c00720c */ /* 0x000fe40003f26270 */
[C---:B------:R-:W-:Y:S02]  /*5500*/  IADD3 R107, R104.reuse, 0x7, RZ ;  /* 0x00000007686b7810 */ /* 0x040fe40007ffe0ff */
[C---:B------:R-:W-:Y:S01]  /*5510*/  IADD3 R110, R104.reuse, -0x8, RZ ;  /* 0xfffffff8686e7810 */ /* 0x040fe20007ffe0ff */
[----:B------:R-:W-:Y:S01]  /*5520*/  HMMA.16816.F32 R16, R100, R90, R16 ;  /* 0x0000005a6410723c */ /* 0x000fe20000001810 */
[----:B------:R-:W-:Y:S02]  /*5530*/  LDSM.16.M88.4 R88, [R116+0x6000] ;  /* 0x006000007458783b */ /* 0x000fe40000000200 */
[----:B------:R-:W-:Y:S02]  /*5540*/  ISETP.GE.AND P0, PT, R107, RZ, PT ;  /* 0x000000ff6b00720c */ /* 0x000fe40003f06270 */
[C---:B------:R-:W-:Y:S01]  /*5550*/  IADD3 R111, R104.reuse, -0x9, RZ ;  /* 0xfffffff7686f7810 */ /* 0x040fe20007ffe0ff */
[----:B------:R-:W2:Y:S01]  /*5560*/  LDSM.16.M88.4 R100, [R2+0x1e000] ;  /* 0x01e000000264783b */ /* 0x000ea20000000200 */
[----:B------:R-:W-:Y:S02]  /*5570*/  IABS R105, R104 ;  /* 0x0000006800697213 */ /* 0x000fe40000000000 */
[C---:B------:R-:W-:Y:S02]  /*5580*/  @!P1 IADD3 R108, -R104.reuse, -0x8, RZ ;  /* 0xfffffff8686c9810 */ /* 0x040fe40007ffe1ff */
[----:B------:R-:W-:Y:S02]  /*5590*/  ISETP.GE.AND P1, PT, R109, RZ, PT ;  /* 0x000000ff6d00720c */ /* 0x000fe40003f26270 */
[----:B------:R-:W-:Y:S01]  /*55a0*/  I2F R105, R105 ;  /* 0x0000006900697306 */ /* 0x000fe20000201400 */
[C---:B-1----:R-:W-:Y:S05]  /*55b0*/  HMMA.16816.F32 R4, R84.reuse, R92, R4 ;  /* 0x0000005c5404723c */ /* 0x042fea0000001804 */
[----:B------:R-:W-:Y:S02]  /*55c0*/  @!P0 IADD3 R107, -R104, -0x7, RZ ;  /* 0xfffffff9686b8810 */ /* 0x000fe40007ffe1ff */
[----:B------:R-:W-:Y:S01]  /*55d0*/  ISETP.GE.AND P0, PT, R110, RZ, PT ;  /* 0x000000ff6e00720c */ /* 0x000fe20003f06270 */
[C---:B------:R-:W-:Y:S01]  /*55e0*/  HMMA.16816.F32 R8, R84.reuse, R94, R8 ;  /* 0x0000005e5408723c */ /* 0x040fe20000001808 */
[----:B------:R-:W1:Y:S01]  /*55f0*/  I2F R106, R108 ;  /* 0x0000006c006a7306 */ /* 0x000e620000201400 */
[----:B------:R-:W3:Y:S02]  /*5600*/  LDSM.16.M88.4 R92, [R2+0x1e800] ;  /* 0x01e80000025c783b */ /* 0x000ee40000000200 */
[C---:B------:R-:W-:Y:S02]  /*5610*/  @!P1 IADD3 R109, -R104.reuse, 0x1, RZ ;  /* 0x00000001686d9810 */ /* 0x040fe40007ffe1ff */
[----:B------:R-:W-:Y:S02]  /*5620*/  ISETP.GE.AND P1, PT, R111, RZ, PT ;  /* 0x000000ff6f00720c */ /* 0x000fe40003f26270 */
[C---:B------:R-:W-:Y:S03]  /*5630*/  HMMA.16816.F32 R12, R84.reuse, R96, R12 ;  /* 0x00000060540c723c */ /* 0x040fe6000000180c */
[----:B------:R-:W4:Y:S01]  /*5640*/  I2F R107, R107 ;  /* 0x0000006b006b7306 */ /* 0x000f220000201400 */
[C---:B------:R-:W-:Y:S03]  /*5650*/  @!P0 IADD3 R110, -R104.reuse, 0x8, RZ ;  /* 0x00000008686e8810 */ /* 0x040fe60007ffe1ff */
[C---:B------:R-:W-:Y:S01]  /*5660*/  IADD3 R97, R104.reuse, -0x10, RZ ;  /* 0xfffffff068617810 */ /* 0x040fe20007ffe0ff */
[----:B------:R-:W-:Y:S03]  /*5670*/  HMMA.16816.F32 R16, R84, R98, R16 ;  /* 0x000000625410723c */ /* 0x000fe60000001810 */
[----:B------:R-:W-:Y:S02]  /*5680*/  ISETP.GE.AND P0, PT, R97, RZ, PT ;  /* 0x000000ff6100720c */ /* 0x000fe40003f06270 */
[----:B------:R-:W1:Y:S01]  /*5690*/  I2F R108, R109 ;  /* 0x0000006d006c7306 */ /* 0x000e620000201400 */
[C---:B------:R-:W-:Y:S02]  /*56a0*/  @!P1 IADD3 R111, -R104.reuse, 0x9, RZ ;  /* 0x00000009686f9810 */ /* 0x040fe40007ffe1ff */
[C---:B--2---:R-:W-:Y:S05]  /*56b0*/  HMMA.16816.F32 R4, R88.reuse, R100, R4 ;  /* 0x000000645804723c */ /* 0x044fea0000001804 */
[C---:B------:R-:W-:Y:S02]  /*56c0*/  IADD3 R85, R104.reuse, -0x11, RZ ;  /* 0xffffffef68557810 */ /* 0x040fe40007ffe0ff */
[----:B------:R-:W2:Y:S01]  /*56d0*/  I2F R96, R110 ;  /* 0x0000006e00607306 */ /* 0x000ea20000201400 */
[C---:B------:R-:W-:Y:S01]  /*56e0*/  IADD3 R86, R104.reuse, -0x18, RZ ;  /* 0xffffffe868567810 */ /* 0x040fe20007ffe0ff */
[C---:B------:R-:W-:Y:S03]  /*56f0*/  HMMA.16816.F32 R8, R88.reuse, R102, R8 ;  /* 0x000000665808723c */ /* 0x040fe60000001808 */
[C---:B------:R-:W-:Y:S02]  /*5700*/  IADD3 R84, R104.reuse, -0x19, RZ ;  /* 0xffffffe768547810 */ /* 0x040fe40007ffe0ff */
[----:B------:R-:W-:Y:S02]  /*5710*/  ISETP.GE.AND P2, PT, R85, RZ, PT ;  /* 0x000000ff5500720c */ /* 0x000fe40003f46270 */
[----:B------:R-:W-:Y:S01]  /*5720*/  @!P0 IADD3 R97, -R104, 0x10, RZ ;  /* 0x0000001068618810 */ /* 0x000fe20007ffe1ff */
[----:B------:R-:W2:Y:S01]  /*5730*/  I2F R111, R111 ;  /* 0x0000006f006f7306 */ /* 0x000ea20000201400 */
[----:B------:R-:W-:Y:S01]  /*5740*/  ISETP.GE.AND P1, PT, R86, RZ, PT ;  /* 0x000000ff5600720c */ /* 0x000fe20003f26270 */
[C---:B---3--:R-:W-:Y:S03]  /*5750*/  HMMA.16816.F32 R12, R88.reuse, R92, R12 ;  /* 0x0000005c580c723c */ /* 0x048fe6000000180c */
[----:B------:R-:W-:Y:S02]  /*5760*/  ISETP.GE.AND P0, PT, R84, RZ, PT ;  /* 0x000000ff5400720c */ /* 0x000fe40003f06270 */
[----:B-1----:R-:W-:Y:S02]  /*5770*/  FFMA.FTZ R6, R106, -UR6, R6 ;  /* 0x800000066a067c23 */ /* 0x002fe40008010006 */
[----:B----4-:R-:W-:Y:S01]  /*5780*/  FFMA.FTZ R7, R107, -UR6, R7 ;  /* 0x800000066b077c23 */ /* 0x010fe20008010007 */
[----:B------:R-:W1:Y:S01]  /*5790*/  I2F R97, R97 ;  /* 0x0000006100617306 */ /* 0x000e620000201400 */
[C---:B------:R-:W-:Y:S01]  /*57a0*/  @!P2 IADD3 R85, -R104.reuse, 0x11, RZ ;  /* 0x000000116855a810 */ /* 0x040fe20007ffe1ff */
[----:B------:R-:W-:Y:S03]  /*57b0*/  HMMA.16816.F32 R16, R88, R94, R16 ;  /* 0x0000005e5810723c */ /* 0x000fe60000001810 */
[----:B------:R-:W-:Y:S01]  /*57c0*/  @!P1 IADD3 R86, -R104, 0x18, RZ ;  /* 0x0000001868569810 */ /* 0x000fe20007ffe1ff */
[----:B------:R-:W-:Y:S02]  /*57d0*/  FFMA.FTZ R5, R108, -UR6, R5 ;  /* 0x800000066c057c23 */ /* 0x000fe40008010005 */
[----:B------:R-:W-:Y:S01]  /*57e0*/  @!P0 IADD3 R84, -R104, 0x19, RZ ;  /* 0x0000001968548810 */ /* 0x000fe20007ffe1ff */
[C---:B------:R-:W-:Y:S01]  /*57f0*/  FFMA.FTZ R4, R105.reuse, -UR6, R4 ;  /* 0x8000000669047c23 */ /* 0x040fe20008010004 */
[----:B------:R-:W3:Y:S01]  /*5800*/  I2F R85, R85 ;  /* 0x0000005500557306 */ /* 0x000ee20000201400 */
[----:B------:R-:W-:Y:S01]  /*5810*/  FFMA.FTZ R11, R108, -UR6, R11 ;  /* 0x800000066c0b7c23 */ /* 0x000fe2000801000b */
[----:B------:R-:W-:Y:S02]  /*5820*/  PLOP3.LUT P0, PT, PT, PT, UP0, 0x80, 0x0 ;  /* 0x000000000000781c */ /* 0x000fe40003f0f008 */
[----:B------:R-:W-:Y:S02]  /*5830*/  FFMA.FTZ R10, R105, -UR6, R10 ;  /* 0x80000006690a7c23 */ /* 0x000fe4000801000a */
[C---:B--2---:R-:W-:Y:S02]  /*5840*/  FFMA.FTZ R8, R96.reuse, -UR6, R8 ;  /* 0x8000000660087c23 */ /* 0x044fe40008010008 */
[C---:B------:R-:W-:Y:S02]  /*5850*/  FFMA.FTZ R9, R111.reuse, -UR6, R9 ;  /* 0x800000066f097c23 */ /* 0x040fe40008010009 */
[----:B------:R-:W2:Y:S01]  /*5860*/  I2F R86, R86 ;  /* 0x0000005600567306 */ /* 0x000ea20000201400 */
[----:B------:R-:W-:Y:S02]  /*5870*/  FFMA.FTZ R14, R96, -UR6, R14 ;  /* 0x80000006600e7c23 */ /* 0x000fe4000801000e */
[----:B------:R-:W-:Y:S02]  /*5880*/  FFMA.FTZ R15, R111, -UR6, R15 ;  /* 0x800000066f0f7c23 */ /* 0x000fe4000801000f */
[C---:B-1----:R-:W-:Y:S02]  /*5890*/  FFMA.FTZ R12, R97.reuse, -UR6, R12 ;  /* 0x80000006610c7c23 */ /* 0x042fe4000801000c */
[----:B------:R-:W-:Y:S03]  /*58a0*/  FFMA.FTZ R18, R97, -UR6, R18 ;  /* 0x8000000661127c23 */ /* 0x000fe60008010012 */
[----:B------:R-:W1:Y:S01]  /*58b0*/  I2F R84, R84 ;  /* 0x0000005400547306 */ /* 0x000e620000201400 */
[C---:B---3--:R-:W-:Y:S02]  /*58c0*/  FFMA.FTZ R13, R85.reuse, -UR6, R13 ;  /* 0x80000006550d7c23 */ /* 0x048fe4000801000d */
[----:B------:R-:W-:Y:S02]  /*58d0*/  FFMA.FTZ R19, R85, -UR6, R19 ;  /* 0x8000000655137c23 */ /* 0x000fe40008010013 */
[----:B--2---:R-:W-:Y:S02]  /*58e0*/  FFMA.FTZ R16, R86, -UR6, R16 ;  /* 0x8000000656107c23 */ /* 0x004fe40008010010 */
[----:B-1----:R-:W-:Y:S01]  /*58f0*/  FFMA.FTZ R17, R84, -UR6, R17 ;  /* 0x8000000654117c23 */ /* 0x002fe20008010011 */
[----:B------:R-:W-:-:S05]  /*5900*/  @!P0 BRA `(.L_x_887) ;  /* 0x000000c000008947 */ /* 0x000fca0003800000 */
[----:B------:R-:W-:Y:S04]  /*5910*/  USHF.L.U32 UR10, UR22, 0x6, URZ ;  /* 0x00000006160a7899 */ /* 0x000fe8000800063f */
[----:B------:R-:W-:Y:S02]  /*5920*/  UIADD3 UR11, UR10, UR12, URZ ;  /* 0x0000000c0a0b7290 */ /* 0x000fe4000fffe03f */
[----:B------:R-:W-:Y:S02]  /*5930*/  UIADD3 UR10, UR10, 0x40, URZ ;  /* 0x000000400a0a7890 */ /* 0x000fe4000fffe03f */
[----:B------:R-:W-:Y:S02]  /*5940*/  UIADD3 UR13, UR14, UR11, -UR8 ;  /* 0x0000000b0e0d7290 */ /* 0x000fe4000fffe808 */
[----:B------:R-:W-:Y:S02]  /*5950*/  UIADD3 UR11, UR9, 0x40, URZ ;  /* 0x00000040090b7890 */ /* 0x000fe4000fffe03f */
[----:B------:R-:W-:Y:S01]  /*5960*/  IMAD.U32 R84, RZ, RZ, UR10 ;  /* 0x0000000aff547e24 */ /* 0x000fe2000f8e00ff */
[----:B------:R-:W-:Y:S02]  /*5970*/  UMOV UR10, UR14 ;  /* 0x0000000e000a7c82 */ /* 0x000fe40008000000 */
[----:B------:R-:W-:Y:S02]  /*5980*/  UISETP.GE.AND UP0, UPT, UR11, UR13, UPT ;  /* 0x0000000d0b00728c */ /* 0x000fe4000bf06270 */
[----:B------:R-:W-:Y:S04]  /*5990*/  ISETP.LT.AND P0, PT, R84, UR8, PT ;  /* 0x0000000854007c0c */ /* 0x000fe8000bf01270 */
[----:B------:R-:W-:Y:S11]  /*59a0*/  PLOP3.LUT P1, PT, PT, PT, UP0, 0x80, 0x0 ;  /* 0x000000000000781c */ /* 0x000ff60003f2f008 */
[----:B------:R-:W-:Y:S02]  /*59b0*/  @!UPT UIADD3 URZ, URZ, URZ, URZ ;  /* 0x0000003f3f3ff290 */ /* 0x000fe4000fffe03f */
[----:B------:R-:W-:-:S05]  /*59c0*/  @!P1 BRA P0, `(.L_x_888) ;  /* 0x0000047000009947 */ /* 0x000fca0000000000 */
.L_x_887:
        /* <DEDUP_REMOVED lines=14> */
[CC--:B------:R-:W-:Y:S02]  /*5ab0*/  ISETP.GE.AND P1, PT, R84.reuse, R95.reuse, PT ;  /* 0x0000005f5400720c */ /* 0x0c0fe40003f26270 */
[-C--:B------:R-:W-:Y:S02]  /*5ac0*/  ISETP.GE.AND P0, PT, R93, R95.reuse, PT ;  /* 0x0000005f5d00720c */ /* 0x080fe40003f06270 */
        /* <DEDUP_REMOVED lines=55> */
.L_x_888:
        /* <DEDUP_REMOVED lines=15> */
[--C-:B------:R-:W-:Y:S01]  /*5f30*/  FFMA.FTZ R198, R9, c[0x0][0x23c], -R84.reuse ;  /* 0x00008f0009c67a23 */ /* 0x100fe20000010854 */
[----:B------:R-:W-:Y:S01]  /*5f40*/  MUFU.EX2 R201, R201 ;  /* 0x000000c900c97308 */ /* 0x000fe20000000800 */
[----:B------:R-:W-:Y:S01]  /*5f50*/  FFMA.FTZ R197, R12, c[0x0][0x23c], -R84 ;  /* 0x00008f000cc57a23 */ /* 0x000fe20000010854 */
[----:B------:R-:W-:Y:S01]  /*5f60*/  PLOP3.LUT P1, PT, PT, PT, UP3, 0x80, 0x0 ;  /* 0x000000000000781c */ /* 0x000fe20003f2f038 */
[--C-:B------:R-:W-:Y:S02]  /*5f70*/  FFMA.FTZ R129, R6, c[0x0][0x23c], -R4.reuse ;  /* 0x00008f0006817a23 */ /* 0x100fe40000010804 */
[--C-:B------:R-:W-:Y:S02]  /*5f80*/  FFMA.FTZ R128, R7, c[0x0][0x23c], -R4.reuse ;  /* 0x00008f0007807a23 */ /* 0x100fe40000010804 */
[--C-:B------:R-:W-:Y:S02]  /*5f90*/  FFMA.FTZ R127, R10, c[0x0][0x23c], -R4.reuse ;  /* 0x00008f000a7f7a23 */ /* 0x100fe40000010804 */
[--C-:B------:R-:W-:Y:S01]  /*5fa0*/  FFMA.FTZ R126, R11, c[0x0][0x23c], -R4.reuse ;  /* 0x00008f000b7e7a23 */ /* 0x100fe20000010804 */
[----:B------:R-:W1:Y:S01]  /*5fb0*/  MUFU.EX2 R200, R200 ;  /* 0x000000c800c87308 */ /* 0x000e620000000800 */
[--C-:B------:R-:W-:Y:S02]  /*5fc0*/  FFMA.FTZ R123, R18, c[0x0][0x23c], -R4.reuse ;  /* 0x00008f00127b7a23 */ /* 0x100fe40000010804 */
[--C-:B------:R-:W-:Y:S02]  /*5fd0*/  FFMA.FTZ R125, R14, c[0x0][0x23c], -R4.reuse ;  /* 0x00008f000e7d7a23 */ /* 0x100fe40000010804 */
[--C-:B------:R-:W-:Y:S02]  /*5fe0*/  FFMA.FTZ R124, R15, c[0x0][0x23c], -R4.reuse ;  /* 0x00008f000f7c7a23 */ /* 0x100fe40000010804 */
[----:B------:R-:W-:Y:S02]  /*5ff0*/  FFMA.FTZ R4, R19, c[0x0][0x23c], -R4 ;  /* 0x00008f0013047a23 */ /* 0x000fe40000010804 */
[--C-:B------:R-:W-:Y:S01]  /*6000*/  FFMA.FTZ R196, R13, c[0x0][0x23c], -R84.reuse ;  /* 0x00008f000dc47a23 */ /* 0x100fe20000010854 */
[----:B------:R-:W-:Y:S01]  /*6010*/  MUFU.EX2 R129, R129 ;  /* 0x0000008100817308 */ /* 0x000fe20000000800 */
[--C-:B------:R-:W-:Y:S02]  /*6020*/  FFMA.FTZ R131, R16, c[0x0][0x23c], -R84.reuse ;  /* 0x00008f0010837a23 */ /* 0x100fe40000010854 */
[----:B------:R-:W-:Y:S02]  /*6030*/  FFMA.FTZ R84, R17, c[0x0][0x23c], -R84 ;  /* 0x00008f0011547a23 */ /* 0x000fe40000010854 */
[----:B------:R-:W-:Y:S05]  /*6040*/  IMAD R252, R252, c[0x0][0x1c0], RZ ;  /* 0x00007000fcfc7a24 */ /* 0x000fea00078e02ff */
[----:B------:R-:W2:Y:S10]  /*6050*/  MUFU.EX2 R128, R128 ;  /* 0x0000008000807308 */ /* 0x000eb40000000800 */
[----:B------:R-:W-:Y:S10]  /*6060*/  MUFU.EX2 R199, R199 ;  /* 0x000000c700c77308 */ /* 0x000ff40000000800 */
[----:B------:R-:W3:Y:S10]  /*6070*/  MUFU.EX2 R198, R198 ;  /* 0x000000c600c67308 */ /* 0x000ef40000000800 */
[----:B------:R-:W-:Y:S10]  /*6080*/  MUFU.EX2 R127, R127 ;  /* 0x0000007f007f7308 */ /* 0x000ff40000000800 */
[----:B------:R-:W4:Y:S10]  /*6090*/  MUFU.EX2 R126, R126 ;  /* 0x0000007e007e7308 */ /* 0x000f340000000800 */
[----:B------:R4:W-:Y:S10]  /*60a0*/  MUFU.EX2 R122, R4 ;  /* 0x00000004007a7308 */ /* 0x0009f40000000800 */
[----:B------:R-:W-:Y:S10]  /*60b0*/  MUFU.EX2 R197, R197 ;  /* 0x000000c500c57308 */ /* 0x000ff40000000800 */
[----:B------:R-:W1:Y:S10]  /*60c0*/  MUFU.EX2 R196, R196 ;  /* 0x000000c400c47308 */ /* 0x000e740000000800 */
[----:B------:R-:W-:Y:S10]  /*60d0*/  MUFU.EX2 R125, R125 ;  /* 0x0000007d007d7308 */ /* 0x000ff40000000800 */
[----:B------:R-:W1:Y:S10]  /*60e0*/  MUFU.EX2 R124, R124 ;  /* 0x0000007c007c7308 */ /* 0x000e740000000800 */
[----:B------:R-:W-:Y:S10]  /*60f0*/  MUFU.EX2 R130, R84 ;  /* 0x0000005400827308 */ /* 0x000ff40000000800 */
[----:B------:R-:W4:Y:S10]  /*6100*/  MUFU.EX2 R131, R131 ;  /* 0x0000008300837308 */ /* 0x000f340000000800 */
[----:B------:R-:W4:Y:S01]  /*6110*/  MUFU.EX2 R123, R123 ;  /* 0x0000007b007b7308 */ /* 0x000f220000000800 */
[----:B-1----:R-:W-:Y:S02]  /*6120*/  F2FP.PACK_AB R7, R200, R201 ;  /* 0x000000c9c807723e */ /* 0x002fe400000000ff */
[----:B--2---:R-:W-:Y:S02]  /*6130*/  F2FP.PACK_AB R6, R128, R129 ;  /* 0x000000818006723e */ /* 0x004fe400000000ff */
[----:B---3--:R-:W-:Y:S01]  /*6140*/  F2FP.PACK_AB R5, R198, R199 ;  /* 0x000000c7c605723e */ /* 0x008fe200000000ff */
[----:B------:R1:W-:Y:S01]  /*6150*/  STS [R228+0x2a000], R7 ;  /* 0x02a00007e4007388 */ /* 0x0003e20000000800 */
[----:B----4-:R-:W-:Y:S05]  /*6160*/  F2FP.PACK_AB R4, R126, R127 ;  /* 0x0000007f7e04723e */ /* 0x010fea00000000ff */
[----:B------:R2:W-:Y:S06]  /*6170*/  STS [R228+0x2a400], R6 ;  /* 0x02a40006e4007388 */ /* 0x0005ec0000000800 */
[----:B------:R3:W-:Y:S06]  /*6180*/  STS [R232+0x2a000], R5 ;  /* 0x02a00005e8007388 */ /* 0x0007ec0000000800 */
[----:B------:R4:W-:Y:S01]  /*6190*/  STS [R232+0x2a400], R4 ;  /* 0x02a40004e8007388 */ /* 0x0009e20000000800 */
[----:B-1----:R-:W-:Y:S05]  /*61a0*/  F2FP.PACK_AB R7, R196, R197 ;  /* 0x000000c5c407723e */ /* 0x002fea00000000ff */
[----:B------:R-:W-:Y:S01]  /*61b0*/  STS [R230+0x2a000], R7 ;  /* 0x02a00007e6007388 */ /* 0x000fe20000000800 */
[----:B--2---:R-:W-:Y:S05]  /*61c0*/  F2FP.PACK_AB R6, R124, R125 ;  /* 0x0000007d7c06723e */ /* 0x004fea00000000ff */
[----:B------:R-:W-:Y:S01]  /*61d0*/  STS [R230+0x2a400], R6 ;  /* 0x02a40006e6007388 */ /* 0x000fe20000000800 */
[----:B---3--:R-:W-:Y:S05]  /*61e0*/  F2FP.PACK_AB R5, R130, R131 ;  /* 0x000000838205723e */ /* 0x008fea00000000ff */
[----:B------:R-:W-:Y:S01]  /*61f0*/  STS [R238+0x2a000], R5 ;  /* 0x02a00005ee007388 */ /* 0x000fe20000000800 */
[----:B----4-:R-:W-:Y:S05]  /*6200*/  F2FP.PACK_AB R4, R122, R123 ;  /* 0x0000007b7a04723e */ /* 0x010fea00000000ff */
        /* <DEDUP_REMOVED lines=154> */
[C---:B------:R-:W-:Y:S01]  /*6bb0*/  IMAD.U32 R86, R85.reuse, -0x40, RZ ;  /* 0xffffffc055567824 */ /* 0x040fe200078e00ff */
[----:B------:R-:W-:Y:S01]  /*6bc0*/  ISETP.GE.AND P2, PT, R234, c[0x0][0x220], PT ;  /* 0x00008800ea007a0c */ /* 0x000fe20003f46270 */
[----:B------:R-:W-:Y:S01]  /*6bd0*/  IMAD.MOV.U32 R84, RZ, RZ, c[0x0][0x194] ;  /* 0x00006500ff547624 */ /* 0x000fe200078e00ff */
[----:B------:R-:W-:Y:S02]  /*6be0*/  ULOP3.LUT UR9, UR7, 0x1, URZ, 0xc0, !UPT ;  /* 0x0000000107097892 */ /* 0x000fe4000f8ec03f */
[C---:B------:R-:W-:Y:S02]  /*6bf0*/  LEA R90, P0, R86.reuse, R240, 0x1 ;  /* 0x000000f0565a7211 */ /* 0x040fe400078008ff */
[----:B------:R-:W-:Y:S01]  /*6c00*/  SHF.R.S32.HI R87, RZ, 0x1f, R86 ;  /* 0x0000001fff577819 */ /* 0x000fe20000011456 */
[----:B------:R-:W-:Y:S01]  /*6c10*/  UISETP.NE.U32.AND UP0, UPT, UR9, 0x1, UPT ;  /* 0x000000010900788c */ /* 0x000fe2000bf05070 */
[----:B------:R-:W-:Y:S02]  /*6c20*/  LEA.HI.X.SX32 R91, R86, R241, 0x1, P0 ;  /* 0x000000f1565b7211 */ /* 0x000fe400000f0eff */
[C---:B------:R-:W-:Y:S01]  /*6c30*/  LEA R88, P6, R85.reuse, R86, 0x5 ;  /* 0x0000005655587211 */ /* 0x040fe200078c28ff */
[----:B------:R-:W-:Y:S03]  /*6c40*/  USEL UR9, UR41, 0x8000, !UP0 ;  /* 0x0000800029097887 */ /* 0x000fe6000c000000 */
[----:B------:R-:W-:Y:S02]  /*6c50*/  @!P3 LEA R94, P0, R88, R240, 0x1 ;  /* 0x000000f0585eb211 */ /* 0x000fe400078008ff */
[--C-:B------:R-:W-:Y:S02]  /*6c60*/  LEA.HI.X R87, R85, R87, R84.reuse, 0x5, P6 ;  /* 0x0000005755577211 */ /* 0x100fe400030f2c54 */
[----:B------:R-:W-:Y:S02]  /*6c70*/  IADD3 R249, R249, UR9, RZ ;  /* 0x00000009f9f97c10 */ /* 0x000fe4000fffe0ff */
[----:B------:R-:W-:Y:S02]  /*6c80*/  IADD3 R246, R246, UR9, RZ ;  /* 0x00000009f6f67c10 */ /* 0x000fe4000fffe0ff */
[C-C-:B------:R-:W-:Y:S01]  /*6c90*/  @!P3 LEA.HI.X R95, R88.reuse, R239, R87.reuse, 0x1, P0 ;  /* 0x000000ef585fb211 */ /* 0x140fe200000f0c57 */
[----:B------:R1:W-:Y:S01]  /*6ca0*/  @P5 STS [R249], RZ ;  /* 0x000000fff9005388 */ /* 0x0003e20000000800 */
[C---:B------:R-:W-:Y:S02]  /*6cb0*/  @!P5 LEA R96, P0, R85.reuse, R90, 0x6 ;  /* 0x0000005a5560d211 */ /* 0x040fe400078030ff */
[CC--:B------:R-:W-:Y:S01]  /*6cc0*/  @!P4 LEA R92, P6, R88.reuse, R240.reuse, 0x1 ;  /* 0x000000f0585cc211 */ /* 0x0c0fe200078c08ff */
[----:B------:R1:W-:Y:S01]  /*6cd0*/  @P5 STS [R249+0x4], RZ ;  /* 0x000004fff9005388 */ /* 0x0003e20000000800 */
[----:B------:R-:W-:Y:S02]  /*6ce0*/  @!P5 LEA.HI.X R97, R85, R91, R84, 0x6, P0 ;  /* 0x0000005b5561d211 */ /* 0x000fe400000f3454 */
[CCC-:B------:R-:W-:Y:S01]  /*6cf0*/  @!P4 LEA.HI.X R93, R88.reuse, R239.reuse, R87.reuse, 0x1, P6 ;  /* 0x000000ef585dc211 */ /* 0x1c0fe200030f0c57 */
[----:B------:R1:W-:Y:S01]  /*6d00*/  @P5 STS [R249+0x8], RZ ;  /* 0x000008fff9005388 */ /* 0x0003e20000000800 */
[----:B------:R-:W-:Y:S01]  /*6d10*/  @!P2 LEA R86, P6, R88, R240, 0x1 ;  /* 0x000000f05856a211 */ /* 0x000fe200078c08ff */
        /* <DEDUP_REMOVED lines=66> */
.L_x_889:
[----:B------:R-:W-:Y:S01]  /*7140*/  F2FP.PACK_AB R4, R5, R4 ;  /* 0x000000040504723e */ /* 0x000fe200000000ff */
        /* <DEDUP_REMOVED lines=18> */
[----:B------:R-:W2:Y:S06]  /*7270*/  LDSM.16.MT88.4 R8, [R221+0x10000] ;  /* 0x01000000dd08783b */ /* 0x000eac0000004200 */
[----:B------:R-:W3:Y:S06]  /*7280*/  LDSM.16.MT88.4 R12, [R0+0x2a000] ;  /* 0x02a00000000c783b */ /* 0x000eec0000004200 */
[----:B------:R-:W4:Y:S06]  /*7290*/  LDSM.16.MT88.4 R16, [R221+0x12000] ;  /* 0x01200000dd10783b */ /* 0x000f2c0000004200 */
[----:B-1----:R-:W1:Y:S06]  /*72a0*/  LDSM.16.MT88.4 R84, [R221+0x14000] ;  /* 0x01400000dd54783b */ /* 0x002e6c0000004200 */
[----:B------:R-:W5:Y:S06]  /*72b0*/  LDSM.16.MT88.4 R88, [R221+0x16000] ;  /* 0x01600000dd58783b */ /* 0x000f6c0000004200 */
[----:B------:R-:W-:Y:S06]  /*72c0*/  LDSM.16.MT88.4 R92, [R221+0x10800] ;  /* 0x01080000dd5c783b */ /* 0x000fec0000004200 */
[----:B------:R-:W-:Y:S01]  /*72d0*/  LDSM.16.MT88.4 R96, [R0+0x2a800] ;  /* 0x02a800000060783b */ /* 0x000fe20000004200 */
[-C--:B--2---:R-:W-:Y:S05]  /*72e0*/  HMMA.16816.F32 R20, R4, R8.reuse, R20 ;  /* 0x000000080414723c */ /* 0x084fea0000001814 */
[----:B------:R-:W-:Y:S03]  /*72f0*/  LDSM.16.MT88.4 R100, [R221+0x12800] ;  /* 0x01280000dd64783b */ /* 0x000fe60000004200 */
[C---:B---3--:R-:W-:Y:S03]  /*7300*/  HMMA.16816.F32 R24, R12.reuse, R8, R24 ;  /* 0x000000080c18723c */ /* 0x048fe60000001818 */
[----:B------:R-:W-:Y:S06]  /*7310*/  LDSM.16.MT88.4 R104, [R221+0x14800] ;  /* 0x01480000dd68783b */ /* 0x000fec0000004200 */
[----:B------:R-:W-:Y:S01]  /*7320*/  LDSM.16.MT88.4 R108, [R221+0x16800] ;  /* 0x01680000dd6c783b */ /* 0x000fe20000004200 */
[-C--:B------:R-:W-:Y:S08]  /*7330*/  HMMA.16816.F32 R28, R12, R10.reuse, R28 ;  /* 0x0000000a0c1c723c */ /* 0x080ff0000000181c */
[C---:B------:R-:W-:Y:S01]  /*7340*/  HMMA.16816.F32 R32, R4.reuse, R10, R32 ;  /* 0x0000000a0420723c */ /* 0x040fe20000001820 */
[----:B------:R-:W2:Y:S07]  /*7350*/  LDSM.16.MT88.4 R8, [R217+0x2a800] ;  /* 0x02a80000d908783b */ /* 0x000eae0000004200 */
[-C--:B----4-:R-:W-:Y:S08]  /*7360*/  HMMA.16816.F32 R36, R4, R16.reuse, R36 ;  /* 0x000000100424723c */ /* 0x090ff00000001824 */
[C---:B------:R-:W-:Y:S08]  /*7370*/  HMMA.16816.F32 R40, R12.reuse, R16, R40 ;  /* 0x000000100c28723c */ /* 0x040ff00000001828 */
[-C--:B------:R-:W-:Y:S08]  /*7380*/  HMMA.16816.F32 R44, R12, R18.reuse, R44 ;  /* 0x000000120c2c723c */ /* 0x080ff0000000182c */
[C---:B------:R-:W-:Y:S01]  /*7390*/  HMMA.16816.F32 R48, R4.reuse, R18, R48 ;  /* 0x000000120430723c */ /* 0x040fe20000001830 */
[----:B------:R-:W-:Y:S07]  /*73a0*/  LDSM.16.MT88.4 R16, [R0+0x2b000] ;  /* 0x02b000000010783b */ /* 0x000fee0000004200 */
[-C--:B-1----:R-:W-:Y:S08]  /*73b0*/  HMMA.16816.F32 R52, R4, R84.reuse, R52 ;  /* 0x000000540434723c */ /* 0x082ff00000001834 */
        /* <DEDUP_REMOVED lines=9> */
[----:B------:R-:W1:Y:S06]  /*7450*/  LDSM.16.MT88.4 R4, [R217+0x2b000] ;  /* 0x02b00000d904783b */ /* 0x000e6c0000004200 */
[----:B------:R-:W3:Y:S01]  /*7460*/  LDSM.16.MT88.4 R88, [R221+0x15000] ;  /* 0x01500000dd58783b */ /* 0x000ee20000004200 */
        /* <DEDUP_REMOVED lines=22> */
[-C--:B-1----:R-:W-:Y:S08]  /*75d0*/  HMMA.16816.F32 R20, R4, R12.reuse, R20 ;  /* 0x0000000c0414723c */ /* 0x082ff00000001814 */
[C---:B------:R-:W-:Y:S08]  /*75e0*/  HMMA.16816.F32 R24, R16.reuse, R12, R24 ;  /* 0x0000000c1018723c */ /* 0x040ff00000001818 */
[-C--:B------:R-:W-:Y:S08]  /*75f0*/  HMMA.16816.F32 R28, R16, R14.reuse, R28 ;  /* 0x0000000e101c723c */ /* 0x080ff0000000181c */
[C---:B------:R-:W-:Y:S01]  /*7600*/  HMMA.16816.F32 R32, R4.reuse, R14, R32 ;  /* 0x0000000e0420723c */ /* 0x040fe20000001820 */
[----:B------:R-:W1:Y:S06]  /*7610*/  LDSM.16.MT88.4 R12, [R221+0x17800] ;  /* 0x01780000dd0c783b */ /* 0x000e6c0000004200 */
        /* <DEDUP_REMOVED lines=9> */
[-C--:B--2---:R-:W-:Y:S08]  /*76b0*/  HMMA.16816.F32 R68, R4, R92.reuse, R68 ;  /* 0x0000005c0444723c */ /* 0x084ff00000001844 */
        /* <DEDUP_REMOVED lines=15> */
[-C--:B-1----:R-:W-:Y:S08]  /*77b0*/  HMMA.16816.F32 R68, R8, R12.reuse, R68 ;  /* 0x0000000c0844723c */ /* 0x082ff00000001844 */
        /* <DEDUP_REMOVED lines=32> */
[CCC-:B------:R-:W-:Y:S01]  /*79c0*/  @!P4 LEA.HI.X R13, R8.reuse, R242.reuse, R7.reuse, 0x1, P6 ;  /* 0x000000f2080dc211 */ /* 0x1c0fe200030f0c07 */
        /* <DEDUP_REMOVED lines=36> */
.L_x_890:
[----:B------:R-:W-:Y:S01]  /*7c10*/  LDSM.16.M88.4 R128, [R216] ;  /* 0x00000000d880783b */ /* 0x000fe20000000200 */
[----:B------:R-:W-:Y:S02]  /*7c20*/  ULOP3.LUT UR9, UR7, 0x1, URZ, 0xc0, !UPT ;  /* 0x0000000107097892 */ /* 0x000fe4000f8ec03f */
[----:B------:R-:W-:Y:S02]  /*7c30*/  UISETP.GT.AND UP2, UPT, UR7, UR19, UPT ;  /* 0x000000130700728c */ /* 0x000fe4000bf44270 */
[----:B-1----:R-:W1:Y:S01]  /*7c40*/  LDSM.16.MT88.4 R16, [R221+0x18000] ;  /* 0x01800000dd10783b */ /* 0x002e620000004200 */
[----:B------:R-:W-:Y:S02]  /*7c50*/  UISETP.NE.U32.AND UP0, UPT, UR9, 0x1, UPT ;  /* 0x000000010900788c */ /* 0x000fe4000bf05070 */
[----:B------:R-:W-:Y:S02]  /*7c60*/  @UP3 UIADD3 UR10, UP1, UR16, -0x100, URZ ;  /* 0xffffff00100a3890 */ /* 0x000fe4000ff3e03f */
[----:B------:R-:W2:Y:S01]  /*7c70*/  LDSM.16.M88.4 R124, [R216+0x1000] ;  /* 0x00100000d87c783b */ /* 0x000ea20000000200 */
[----:B------:R-:W-:Y:S02]  /*7c80*/  UIADD3 UR7, UR7, -0x1, URZ ;  /* 0xffffffff07077890 */ /* 0x000fe4000fffe03f */
[----:B------:R-:W-:Y:S02]  /*7c90*/  @UP3 UIADD3.X UR9, UR15, -0x1, URZ, UP1, !UPT ;  /* 0xffffffff0f093890 */ /* 0x000fe40008ffe43f */
[----:B------:R-:W3:Y:S05]  /*7ca0*/  LDSM.16.MT88.4 R96, [R221+0x1a000] ;  /* 0x01a00000dd60783b */ /* 0x000eea0000004200 */
[----:B------:R-:W4:Y:S05]  /*7cb0*/  LDSM.16.MT88.4 R112, [R221+0x1c000] ;  /* 0x01c00000dd70783b */ /* 0x000f2a0000004200 */
[----:B------:R-:W3:Y:S05]  /*7cc0*/  LDSM.16.MT88.4 R196, [R221+0x1e000] ;  /* 0x01e00000ddc4783b */ /* 0x000eea0000004200 */
[----:B------:R-:W-:Y:S05]  /*7cd0*/  LDSM.16.M88.4 R200, [R211] ;  /* 0x00000000d3c8783b */ /* 0x000fea0000000200 */
[----:B------:R-:W3:Y:S01]  /*7ce0*/  LDSM.16.MT88.4 R204, [R221+0x18800] ;  /* 0x01880000ddcc783b */ /* 0x000ee20000004200 */
        /* <DEDUP_REMOVED lines=16> */
[----:B------:R-:W1:Y:S07]  /*7df0*/  LDSM.16.M88.4 R196, [R211+0x1000] ;  /* 0x00100000d3c4783b */ /* 0x000e6e0000000200 */
[-C--:B------:R-:W-:Y:S08]  /*7e00*/  HMMA.16816.F32 R4, R200, R204.reuse, R4 ;  /* 0x000000ccc804723c */ /* 0x080ff00000001804 */
[C---:B-1----:R-:W-:Y:S08]  /*7e10*/  HMMA.16816.F32 R8, R196.reuse, R204, R8 ;  /* 0x000000ccc408723c */ /* 0x042ff00000001808 */
[-C--:B------:R-:W-:Y:S08]  /*7e20*/  HMMA.16816.F32 R12, R196, R206.reuse, R12 ;  /* 0x000000cec40c723c */ /* 0x080ff0000000180c */
[C---:B------:R-:W-:Y:S01]  /*7e30*/  HMMA.16816.F32 R16, R200.reuse, R206, R16 ;  /* 0x000000cec810723c */ /* 0x040fe20000001810 */
[----:B------:R-:W1:Y:S07]  /*7e40*/  LDSM.16.MT88.4 R204, [R221+0x1a800] ;  /* 0x01a80000ddcc783b */ /* 0x000e6e0000004200 */
[-C--:B-1----:R-:W-:Y:S08]  /*7e50*/  HMMA.16816.F32 R84, R200, R204.reuse, R84 ;  /* 0x000000ccc854723c */ /* 0x082ff00000001854 */
[C---:B------:R-:W-:Y:S08]  /*7e60*/  HMMA.16816.F32 R88, R196.reuse, R204, R88 ;  /* 0x000000ccc458723c */ /* 0x040ff00000001858 */
        /* <DEDUP_REMOVED lines=10> */
[-C--:B------:R-:W-:Y:S01]  /*7f10*/  HMMA.16816.F32 R124, R196, R206.reuse, R124 ;  /* 0x000000cec47c723c */ /* 0x080fe2000000187c */
[----:B------:R-:W-:Y:S07]  /*7f20*/  LDSM.16.M88.4 R196, [R209] ;  /* 0x00000000d1c4783b */ /* 0x000fee0000000200 */
[----:B------:R-:W-:Y:S01]  /*7f30*/  HMMA.16816.F32 R128, R200, R206, R128 ;  /* 0x000000cec880723c */ /* 0x000fe20000001880 */
[----:B------:R-:W1:Y:S05]  /*7f40*/  LDSM.16.MT88.4 R200, [R221+0x19000] ;  /* 0x01900000ddc8783b */ /* 0x000e6a0000004200 */
[----:B------:R-:W2:Y:S02]  /*7f50*/  LDSM.16.M88.4 R204, [R209+0x1000] ;  /* 0x00100000d1cc783b */ /* 0x000ea40000000200 */
[-C--:B-1----:R-:W-:Y:S08]  /*7f60*/  HMMA.16816.F32 R4, R196, R200.reuse, R4 ;  /* 0x000000c8c404723c */ /* 0x082ff00000001804 */
[C---:B--2---:R-:W-:Y:S08]  /*7f70*/  HMMA.16816.F32 R8, R204.reuse, R200, R8 ;  /* 0x000000c8cc08723c */ /* 0x044ff00000001808 */
        /* <DEDUP_REMOVED lines=45> */
[CC--:B------:R-:W-:Y:S02]  /*8250*/  LEA R202, P0, R200.reuse, R250.reuse, 0x2 ;  /* 0x000000fac8ca7211 */ /* 0x0c0fe400078010ff */
[----:B------:R1:W5:Y:S02]  /*8260*/  @P1 LDG.E R248, [R196.64+-0xe0] ;  /* 0xffff2004c4f81981 */ /* 0x000364000c1e1900 */
[-C--:B------:R-:W-:Y:S03]  /*8270*/  LEA.HI.X.SX32 R203, R200, R251.reuse, 0x2, P0 ;  /* 0x000000fbc8cb7211 */ /* 0x080fe600000f16ff */
[----:B------:R2:W-:Y:S05]  /*8280*/  RED.E.ADD.F32.FTZ.RN.STRONG.GPU [R250.64], R4 ;  /* 0x00000004fa00798e */ /* 0x0005ea000c10e784 */
[----:B------:R3:W-:Y:S01]  /*8290*/  RED.E.ADD.F32.FTZ.RN.STRONG.GPU [R202.64], R5 ;  /* 0x00000005ca00798e */ /* 0x0007e2000c10e784 */
[C---:B-1----:R-:W-:Y:S02]  /*82a0*/  IMAD.SHL.U32 R196, R252.reuse, 0x10, RZ ;  /* 0x00000010fcc47824 */ /* 0x042fe400078e00ff */
[----:B------:R-:W-:Y:S03]  /*82b0*/  IMAD R197, R252, 0x18, RZ ;  /* 0x00000018fcc57824 */ /* 0x000fe600078e02ff */
[-C--:B------:R-:W-:Y:S02]  /*82c0*/  LEA R204, P1, R196, R250.reuse, 0x2 ;  /* 0x000000fac4cc7211 */ /* 0x080fe400078210ff */
[CC--:B------:R-:W-:Y:S01]  /*82d0*/  LEA R198, P0, R197.reuse, R250.reuse, 0x2 ;  /* 0x000000fac5c67211 */ /* 0x0c0fe200078010ff */
[----:B--2---:R-:W-:Y:S01]  /*82e0*/  IMAD.SHL.U32 R4, R252, 0x20, RZ ;  /* 0x00000020fc047824 */ /* 0x004fe200078e00ff */
[-C--:B------:R-:W-:Y:S02]  /*82f0*/  LEA.HI.X.SX32 R205, R196, R251.reuse, 0x2, P1 ;  /* 0x000000fbc4cd7211 */ /* 0x080fe400008f16ff */
[-C--:B------:R-:W-:Y:S01]  /*8300*/  LEA.HI.X.SX32 R199, R197, R251.reuse, 0x2, P0 ;  /* 0x000000fbc5c77211 */ /* 0x080fe200000f16ff */
[----:B---3--:R-:W-:Y:S01]  /*8310*/  IMAD R5, R252, 0x28, RZ ;  /* 0x00000028fc057824 */ /* 0x008fe200078e02ff */
[CC--:B------:R-:W-:Y:S01]  /*8320*/  LEA R206, P1, R4.reuse, R250.reuse, 0x2 ;  /* 0x000000fa04ce7211 */ /* 0x0c0fe200078210ff */
[----:B------:R1:W-:Y:S03]  /*8330*/  RED.E.ADD.F32.FTZ.RN.STRONG.GPU [R204.64], R6 ;  /* 0x00000006cc00798e */ /* 0x0003e6000c10e784 */
[-C--:B------:R-:W-:Y:S02]  /*8340*/  LEA.HI.X.SX32 R207, R4, R251.reuse, 0x2, P1 ;  /* 0x000000fb04cf7211 */ /* 0x080fe400008f16ff */
[----:B------:R-:W-:Y:S05]  /*8350*/  RED.E.ADD.F32.FTZ.RN.STRONG.GPU [R198.64], R7 ;  /* 0x00000007c600798e */ /* 0x000fea000c10e784 */
[----:B------:R2:W-:Y:S01]  /*8360*/  RED.E.ADD.F32.FTZ.RN.STRONG.GPU [R206.64], R8 ;  /* 0x00000008ce00798e */ /* 0x0005e2000c10e784 */
[CC--:B-1----:R-:W-:Y:S01]  /*8370*/  LEA R204, P0, R5.reuse, R250.reuse, 0x2 ;  /* 0x000000fa05cc7211 */ /* 0x0c2fe200078010ff */
[C---:B------:R-:W-:Y:S02]  /*8380*/  IMAD R6, R252.reuse, 0x30, RZ ;  /* 0x00000030fc067824 */ /* 0x040fe400078e02ff */
[----:B------:R-:W-:Y:S01]  /*8390*/  IMAD R252, R252, 0x38, RZ ;  /* 0x00000038fcfc7824 */ /* 0x000fe200078e02ff */
[-C--:B------:R-:W-:Y:S02]  /*83a0*/  LEA.HI.X.SX32 R205, R5, R251.reuse, 0x2, P0 ;  /* 0x000000fb05cd7211 */ /* 0x080fe400000f16ff */
[CC--:B------:R-:W-:Y:S03]  /*83b0*/  LEA R4, P1, R6.reuse, R250.reuse, 0x2 ;  /* 0x000000fa06047211 */ /* 0x0c0fe600078210ff */
[----:B------:R1:W-:Y:S01]  /*83c0*/  RED.E.ADD.F32.FTZ.RN.STRONG.GPU [R204.64], R9 ;  /* 0x00000009cc00798e */ /* 0x0003e2000c10e784 */
[-C--:B------:R-:W-:Y:S02]  /*83d0*/  LEA.HI.X.SX32 R5, R6, R251.reuse, 0x2, P1 ;  /* 0x000000fb06057211 */ /* 0x080fe400008f16ff */
[-C--:B--2---:R-:W-:Y:S02]  /*83e0*/  LEA R8, P0, R252, R250.reuse, 0x2 ;  /* 0x000000fafc087211 */ /* 0x084fe400078010ff */
[----:B------:R-:W-:Y:S01]  /*83f0*/  IADD3 R6, R196, 0x20, RZ ;  /* 0x00000020c4067810 */ /* 0x000fe20007ffe0ff */
[----:B------:R2:W-:Y:S01]  /*8400*/  RED.E.ADD.F32.FTZ.RN.STRONG.GPU [R4.64], R10 ;  /* 0x0000000a0400798e */ /* 0x0005e2000c10e784 */
[-C--:B-1----:R-:W-:Y:S05]  /*8410*/  LEA.HI.X.SX32 R9, R252, R251.reuse, 0x2, P0 ;  /* 0x000000fbfc097211 */ /* 0x082fea00000f16ff */
[----:B------:R1:W-:Y:S01]  /*8420*/  RED.E.ADD.F32.FTZ.RN.STRONG.GPU [R8.64], R11 ;  /* 0x0000000b0800798e */ /* 0x0003e2000c10e784 */
[-C--:B--2---:R-:W-:Y:S01]  /*8430*/  LEA R10, P0, R6, R250.reuse, 0x2 ;  /* 0x000000fa060a7211 */ /* 0x084fe200078010ff */
[C---:B------:R-:W-:Y:S03]  /*8440*/  IMAD.IADD R4, R200.reuse, 0x1, R6 ;  /* 0x00000001c8047824 */ /* 0x040fe600078e0206 */
[----:B------:R2:W-:Y:S01]  /*8450*/  RED.E.ADD.F32.FTZ.RN.STRONG.GPU [R250.64+0x80], R16 ;  /* 0x00008010fa00798e */ /* 0x0005e2000c10e784 */
[----:B------:R-:W-:Y:S04]  /*8460*/  IMAD.IADD R5, R200, 0x1, R4 ;  /* 0x00000001c8057824 */ /* 0x000fe800078e0204 */
[----:B------:R3:W-:Y:S01]  /*8470*/  RED.E.ADD.F32.FTZ.RN.STRONG.GPU [R202.64+0x80], R17 ;  /* 0x00008011ca00798e */ /* 0x0007e2000c10e784 */
[-C--:B-1----:R-:W-:Y:S02]  /*8480*/  LEA.HI.X.SX32 R11, R6, R251.reuse, 0x2, P0 ;  /* 0x000000fb060b7211 */ /* 0x082fe400000f16ff */
[CC--:B------:R-:W-:Y:S03]  /*8490*/  LEA R6, P0, R4.reuse, R250.reuse, 0x2 ;  /* 0x000000fa04067211 */ /* 0x0c0fe600078010ff */
[----:B------:R1:W-:Y:S01]  /*84a0*/  RED.E.ADD.F32.FTZ.RN.STRONG.GPU [R10.64], R18 ;  /* 0x000000120a00798e */ /* 0x0003e2000c10e784 */
[-C--:B------:R-:W-:Y:S01]  /*84b0*/  LEA.HI.X.SX32 R7, R4, R251.reuse, 0x2, P0 ;  /* 0x000000fb04077211 */ /* 0x080fe200000f16ff */
[C---:B------:R-:W-:Y:S01]  /*84c0*/  IMAD.IADD R4, R200.reuse, 0x1, R5 ;  /* 0x00000001c8047824 */ /* 0x040fe200078e0205 */
[CC--:B--2---:R-:W-:Y:S03]  /*84d0*/  LEA R16, P1, R5.reuse, R250.reuse, 0x2 ;  /* 0x000000fa05107211 */ /* 0x0c4fe600078210ff */
[----:B------:R2:W-:Y:S01]  /*84e0*/  RED.E.ADD.F32.FTZ.RN.STRONG.GPU [R6.64], R19 ;  /* 0x000000130600798e */ /* 0x0005e2000c10e784 */
[-C--:B---3--:R-:W-:Y:S01]  /*84f0*/  LEA.HI.X.SX32 R17, R5, R251.reuse, 0x2, P1 ;  /* 0x000000fb05117211 */ /* 0x088fe200008f16ff */
[----:B------:R-:W-:Y:S01]  /*8500*/  IMAD.IADD R8, R200, 0x1, R4 ;  /* 0x00000001c8087824 */ /* 0x000fe200078e0204 */
[----:B------:R-:W-:Y:S03]  /*8510*/  IADD3 R5, R196, 0x40, RZ ;  /* 0x00000040c4057810 */ /* 0x000fe60007ffe0ff */
[----:B------:R-:W-:Y:S01]  /*8520*/  RED.E.ADD.F32.FTZ.RN.STRONG.GPU [R16.64], R12 ;  /* 0x0000000c1000798e */ /* 0x000fe2000c10e784 */
[CC--:B-1----:R-:W-:Y:S04]  /*8530*/  LEA R10, P0, R4.reuse, R250.reuse, 0x2 ;  /* 0x000000fa040a7211 */ /* 0x0c2fe800078010ff */
[-C--:B------:R-:W-:Y:S01]  /*8540*/  LEA.HI.X.SX32 R11, R4, R251.reuse, 0x2, P0 ;  /* 0x000000fb040b7211 */ /* 0x080fe200000f16ff */
[----:B------:R-:W-:Y:S01]  /*8550*/  IMAD.IADD R4, R200, 0x1, R8 ;  /* 0x00000001c8047824 */ /* 0x000fe200078e0208 */
[CC--:B--2---:R-:W-:Y:S03]  /*8560*/  LEA R6, P0, R8.reuse, R250.reuse, 0x2 ;  /* 0x000000fa08067211 */ /* 0x0c4fe600078010ff */
[----:B------:R-:W-:Y:S01]  /*8570*/  RED.E.ADD.F32.FTZ.RN.STRONG.GPU [R10.64], R13 ;  /* 0x0000000d0a00798e */ /* 0x000fe2000c10e784 */
[-C--:B------:R-:W-:Y:S02]  /*8580*/  LEA.HI.X.SX32 R7, R8, R251.reuse, 0x2, P0 ;  /* 0x000000fb08077211 */ /* 0x080fe400000f16ff */
[CC--:B------:R-:W-:Y:S03]  /*8590*/  LEA R8, P0, R4.reuse, R250.reuse, 0x2 ;  /* 0x000000fa04087211 */ /* 0x0c0fe600078010ff */
[----:B------:R1:W-:Y:S01]  /*85a0*/  RED.E.ADD.F32.FTZ.RN.STRONG.GPU [R6.64], R14 ;  /* 0x0000000e0600798e */ /* 0x0003e2000c10e784 */
[-C--:B------:R-:W-:Y:S01]  /*85b0*/  LEA.HI.X.SX32 R9, R4, R251.reuse, 0x2, P0 ;  /* 0x000000fb04097211 */ /* 0x080fe200000f16ff */
[C---:B------:R-:W-:Y:S04]  /*85c0*/  IMAD.IADD R4, R200.reuse, 0x1, R5 ;  /* 0x00000001c8047824 */ /* 0x040fe800078e0205 */
[----:B------:R2:W-:Y:S05]  /*85d0*/  RED.E.ADD.F32.FTZ.RN.STRONG.GPU [R8.64], R15 ;  /* 0x0000000f0800798e */ /* 0x0005ea000c10e784 */
[----:B------:R-:W-:Y:S05]  /*85e0*/  RED.E.ADD.F32.FTZ.RN.STRONG.GPU [R250.64+0x100], R84 ;  /* 0x00010054fa00798e */ /* 0x000fea000c10e784 */
[----:B------:R-:W-:Y:S01]  /*85f0*/  RED.E.ADD.F32.FTZ.RN.STRONG.GPU [R202.64+0x100], R85 ;  /* 0x00010055ca00798e */ /* 0x000fe2000c10e784 */
[CC--:B-1----:R-:W-:Y:S04]  /*8600*/  LEA R6, P0, R5.reuse, R250.reuse, 0x2 ;  /* 0x000000fa05067211 */ /* 0x0c2fe800078010ff */
[-C--:B------:R-:W-:Y:S01]  /*8610*/  LEA.HI.X.SX32 R7, R5, R251.reuse, 0x2, P0 ;  /* 0x000000fb05077211 */ /* 0x080fe200000f16ff */
[----:B------:R-:W-:Y:S01]  /*8620*/  IMAD.IADD R5, R200, 0x1, R4 ;  /* 0x00000001c8057824 */ /* 0x000fe200078e0204 */
[CC--:B--2---:R-:W-:Y:S03]  /*8630*/  LEA R8, P0, R4.reuse, R250.reuse, 0x2 ;  /* 0x000000fa04087211 */ /* 0x0c4fe600078010ff */
[----:B------:R1:W-:Y:S01]  /*8640*/  RED.E.ADD.F32.FTZ.RN.STRONG.GPU [R6.64], R86 ;  /* 0x000000560600798e */ /* 0x0003e2000c10e784 */
[-C--:B------:R-:W-:Y:S01]  /*8650*/  LEA.HI.X.SX32 R9, R4, R251.reuse, 0x2, P0 ;  /* 0x000000fb04097211 */ /* 0x080fe200000f16ff */
[----:B------:R-:W-:Y:S01]  /*8660*/  IMAD.IADD R4, R200, 0x1, R5 ;  /* 0x00000001c8047824 */ /* 0x000fe200078e0205 */
[CC--:B------:R-:W-:Y:S03]  /*8670*/  LEA R12, P1, R5.reuse, R250.reuse, 0x2 ;  /* 0x000000fa050c7211 */ /* 0x0c0fe600078210ff */
[----:B------:R2:W-:Y:S01]  /*8680*/  RED.E.ADD.F32.FTZ.RN.STRONG.GPU [R8.64], R87 ;  /* 0x000000570800798e */ /* 0x0005e2000c10e784 */
[-C--:B------:R-:W-:Y:S02]  /*8690*/  LEA.HI.X.SX32 R13, R5, R251.reuse, 0x2, P1 ;  /* 0x000000fb050d7211 */ /* 0x080fe400008f16ff */
[-C--:B------:R-:W-:Y:S02]  /*86a0*/  LEA R10, P0, R4, R250.reuse, 0x2 ;  /* 0x000000fa040a7211 */ /* 0x080fe400078010ff */
[----:B------:R-:W-:Y:S01]  /*86b0*/  IADD3 R5, R196, 0x60, RZ ;  /* 0x00000060c4057810 */ /* 0x000fe20007ffe0ff */
[----:B------:R-:W-:Y:S01]  /*86c0*/  RED.E.ADD.F32.FTZ.RN.STRONG.GPU [R12.64], R88 ;  /* 0x000000580c00798e */ /* 0x000fe2000c10e784 */
[-C--:B------:R-:W-:Y:S04]  /*86d0*/  LEA.HI.X.SX32 R11, R4, R251.reuse, 0x2, P0 ;  /* 0x000000fb040b7211 */ /* 0x080fe800000f16ff */
[----:B------:R-:W-:Y:S05]  /*86e0*/  LDSM.16.MT88.4 R84, [R215+0x4000] ;  /* 0x00400000d754783b */ /* 0x000fea0000004200 */
[----:B------:R-:W-:Y:S01]  /*86f0*/  RED.E.ADD.F32.FTZ.RN.STRONG.GPU [R10.64], R89 ;  /* 0x000000590a00798e */ /* 0x000fe2000c10e784 */
[C---:B-1----:R-:W-:Y:S04]  /*8700*/  IMAD.IADD R6, R200.reuse, 0x1, R4 ;  /* 0x00000001c8067824 */ /* 0x042fe800078e0204 */
[----:B------:R-:W-:Y:S01]  /*8710*/  IMAD.IADD R4, R200, 0x1, R6 ;  /* 0x00000001c8047824 */ /* 0x000fe200078e0206 */
[CC--:B--2---:R-:W-:Y:S04]  /*8720*/  LEA R8, P0, R6.reuse, R250.reuse, 0x2 ;  /* 0x000000fa06087211 */ /* 0x0c4fe800078010ff */
[-C--:B------:R-:W-:Y:S02]  /*8730*/  LEA.HI.X.SX32 R9, R6, R251.reuse, 0x2, P0 ;  /* 0x000000fb06097211 */ /* 0x080fe400000f16ff */
[CC--:B------:R-:W-:Y:S03]  /*8740*/  LEA R6, P0, R4.reuse, R250.reuse, 0x2 ;  /* 0x000000fa04067211 */ /* 0x0c0fe600078010ff */
[----:B------:R1:W-:Y:S01]  /*8750*/  RED.E.ADD.F32.FTZ.RN.STRONG.GPU [R8.64], R90 ;  /* 0x0000005a0800798e */ /* 0x0003e2000c10e784 */
[-C--:B------:R-:W-:Y:S01]  /*8760*/  LEA.HI.X.SX32 R7, R4, R251.reuse, 0x2, P0 ;  /* 0x000000fb04077211 */ /* 0x080fe200000f16ff */
[C---:B------:R-:W-:Y:S04]  /*8770*/  IMAD.IADD R4, R200.reuse, 0x1, R5 ;  /* 0x00000001c8047824 */ /* 0x040fe800078e0205 */
[----:B------:R2:W-:Y:S05]  /*8780*/  RED.E.ADD.F32.FTZ.RN.STRONG.GPU [R6.64], R91 ;  /* 0x0000005b0600798e */ /* 0x0005ea000c10e784 */
[----:B------:R-:W-:Y:S05]  /*8790*/  RED.E.ADD.F32.FTZ.RN.STRONG.GPU [R250.64+0x180], R96 ;  /* 0x00018060fa00798e */ /* 0x000fea000c10e784 */
[----:B------:R-:W-:Y:S05]  /*87a0*/  RED.E.ADD.F32.FTZ.RN.STRONG.GPU [R202.64+0x180], R97 ;  /* 0x00018061ca00798e */ /* 0x000fea000c10e784 */
[----:B------:R-:W-:Y:S01]  /*87b0*/  LDSM.16.MT88.4 R88, [R215+0x6000] ;  /* 0x00600000d758783b */ /* 0x000fe20000004200 */
        /* <DEDUP_REMOVED lines=69> */
[-C--:B------:R-:W-:Y:S02]  /*8c10*/  LEA.HI.X.SX32 R11, R4, R251.reuse, 0x2, P0 ;  /* 0x000000fb040b7211 */ /* 0x080fe400000f16ff */
[----:B------:R-:W-:Y:S03]  /*8c20*/  IADD3 R196, R196, 0xe0, RZ ;  /* 0x000000e0c4c47810 */ /* 0x000fe60007ffe0ff */
        /* <DEDUP_REMOVED lines=23> */
[CC--:B------:R-:W-:Y:S03]  /*8da0*/  LEA R10, P0, R4.reuse, R250.reuse, 0x2 ;  /* 0x000000fa040a7211 */ /* 0x0c0fe600078010ff */
[----:B------:R-:W-:Y:S01]  /*8db0*/  RED.E.ADD.F32.FTZ.RN.STRONG.GPU [R12.64], R120 ;  /* 0x000000780c00798e */ /* 0x000fe2000c10e784 */
[-C--:B------:R-:W-:Y:S05]  /*8dc0*/  LEA.HI.X.SX32 R11, R4, R251.reuse, 0x2, P0 ;  /* 0x000000fb040b7211 */ /* 0x080fea00000f16ff */
        /* <DEDUP_REMOVED lines=9> */
[----:B------:R2:W-:Y:S01]  /*8e60*/  RED.E.ADD.F32.FTZ.RN.STRONG.GPU [R6.64], R123 ;  /* 0x0000007b0600798e */ /* 0x0005e2000c10e784 */
[----:B------:R-:W-:Y:S04]  /*8e70*/  IMAD.IADD R5, R200, 0x1, R4 ;  /* 0x00000001c8057824 */ /* 0x000fe800078e0204 */
[----:B------:R-:W-:Y:S05]  /*8e80*/  RED.E.ADD.F32.FTZ.RN.STRONG.GPU [R250.64+0x380], R128 ;  /* 0x00038080fa00798e */ /* 0x000fea000c10e784 */
[----:B------:R-:W-:Y:S01]  /*8e90*/  RED.E.ADD.F32.FTZ.RN.STRONG.GPU [R202.64+0x380], R129 ;  /* 0x00038081ca00798e */ /* 0x000fe2000c10e784 */
[CC--:B-1----:R-:W-:Y:S04]  /*8ea0*/  LEA R8, P0, R196.reuse, R250.reuse, 0x2 ;  /* 0x000000fac4087211 */ /* 0x0c2fe800078010ff */
[-C--:B------:R-:W-:Y:S02]  /*8eb0*/  LEA.HI.X.SX32 R9, R196, R251.reuse, 0x2, P0 ;  /* 0x000000fbc4097211 */ /* 0x080fe400000f16ff */
[-C--:B------:R-:W-:Y:S01]  /*8ec0*/  LEA R10, P0, R4, R250.reuse, 0x2 ;  /* 0x000000fa040a7211 */ /* 0x080fe200078010ff */
[----:B--2---:R-:W-:Y:S02]  /*8ed0*/  IMAD.IADD R6, R200, 0x1, R5 ;  /* 0x00000001c8067824 */ /* 0x004fe400078e0205 */
[----:B------:R1:W-:Y:S01]  /*8ee0*/  RED.E.ADD.F32.FTZ.RN.STRONG.GPU [R8.64], R130 ;  /* 0x000000820800798e */ /* 0x0003e2000c10e784 */
[-C--:B------:R-:W-:Y:S01]  /*8ef0*/  LEA.HI.X.SX32 R11, R4, R251.reuse, 0x2, P0 ;  /* 0x000000fb040b7211 */ /* 0x080fe200000f16ff */
[----:B------:R-:W-:Y:S01]  /*8f00*/  IMAD.IADD R4, R200, 0x1, R6 ;  /* 0x00000001c8047824 */ /* 0x000fe200078e0206 */
[CC--:B------:R-:W-:Y:S02]  /*8f10*/  LEA R12, P0, R5.reuse, R250.reuse, 0x2 ;  /* 0x000000fa050c7211 */ /* 0x0c0fe400078010ff */
[-C--:B------:R-:W-:Y:S01]  /*8f20*/  LEA R16, P2, R6, R250.reuse, 0x2 ;  /* 0x000000fa06107211 */ /* 0x080fe200078410ff */
[----:B------:R-:W-:Y:S01]  /*8f30*/  RED.E.ADD.F32.FTZ.RN.STRONG.GPU [R10.64], R131 ;  /* 0x000000830a00798e */ /* 0x000fe2000c10e784 */
[-C--:B------:R-:W-:Y:S01]  /*8f40*/  LEA.HI.X.SX32 R13, R5, R251.reuse, 0x2, P0 ;  /* 0x000000fb050d7211 */ /* 0x080fe200000f16ff */
[----:B------:R-:W-:Y:S01]  /*8f50*/  IMAD.IADD R200, R200, 0x1, R4 ;  /* 0x00000001c8c87824 */ /* 0x000fe200078e0204 */
[-C--:B------:R-:W-:Y:S02]  /*8f60*/  LEA.HI.X.SX32 R17, R6, R251.reuse, 0x2, P2 ;  /* 0x000000fb06117211 */ /* 0x080fe400010f16ff */
[CC--:B------:R-:W-:Y:S01]  /*8f70*/  LEA R14, P1, R4.reuse, R250.reuse, 0x2 ;  /* 0x000000fa040e7211 */ /* 0x0c0fe200078210ff */
[----:B------:R-:W-:Y:S03]  /*8f80*/  RED.E.ADD.F32.FTZ.RN.STRONG.GPU [R12.64], R124 ;  /* 0x0000007c0c00798e */ /* 0x000fe6000c10e784 */
[-C--:B------:R-:W-:Y:S02]  /*8f90*/  LEA.HI.X.SX32 R15, R4, R251.reuse, 0x2, P1 ;  /* 0x000000fb040f7211 */ /* 0x080fe400008f16ff */
[----:B------:R-:W-:Y:S01]  /*8fa0*/  RED.E.ADD.F32.FTZ.RN.STRONG.GPU [R16.64], R125 ;  /* 0x0000007d1000798e */ /* 0x000fe2000c10e784 */
[----:B------:R-:W-:Y:S01]  /*8fb0*/  PLOP3.LUT P1, PT, PT, PT, UP0, 0x80, 0x0 ;  /* 0x000000000000781c */ /* 0x000fe20003f2f008 */
[----:B------:R-:W-:Y:S03]  /*8fc0*/  @UP3 UIADD3 UR18, UP0, UR18, -0x100, URZ ;  /* 0xffffff0012123890 */ /* 0x000fe6000ff1e03f */
[----:B------:R-:W-:Y:S01]  /*8fd0*/  RED.E.ADD.F32.FTZ.RN.STRONG.GPU [R14.64], R126 ;  /* 0x0000007e0e00798e */ /* 0x000fe2000c10e784 */
[----:B------:R-:W-:Y:S01]  /*8fe0*/  @UP3 UIADD3.X UR17, UR17, -0x1, URZ, UP0, !UPT ;  /* 0xffffffff11113890 */ /* 0x000fe200087fe43f */
[C---:B-1----:R-:W-:Y:S03]  /*8ff0*/  LEA R8, P0, R200.reuse, R250, 0x2 ;  /* 0x000000fac8087211 */ /* 0x042fe600078010ff */
[----:B------:R-:W-:Y:S01]  /*9000*/  LDSM.16.MT88.4 R4, [R217+0x28000] ;  /* 0x02800000d904783b */ /* 0x000fe20000004200 */
[----:B------:R-:W-:Y:S04]  /*9010*/  LEA.HI.X.SX32 R9, R200, R251, 0x2, P0 ;  /* 0x000000fbc8097211 */ /* 0x000fe800000f16ff */
[----:B------:R-:W-:Y:S01]  /*9020*/  LDSM.16.MT88.4 R12, [R0+0x28000] ;  /* 0x02800000000c783b */ /* 0x000fe20000004200 */
[----:B------:R-:W-:Y:S04]  /*9030*/  PLOP3.LUT P0, PT, PT, PT, UP2, 0x80, 0x0 ;  /* 0x000000000000781c */ /* 0x000fe80003f0f028 */
[----:B------:R-:W-:Y:S05]  /*9040*/  RED.E.ADD.F32.FTZ.RN.STRONG.GPU [R8.64], R127 ;  /* 0x0000007f0800798e */ /* 0x000fea000c10e784 */
[----:B------:R-:W1:Y:S05]  /*9050*/  LDSM.16.MT88.4 R8, [R215] ;  /* 0x00000000d708783b */ /* 0x000e6a0000004200 */
[----:B------:R-:W2:Y:S01]  /*9060*/  LDSM.16.MT88.4 R16, [R215+0x2000] ;  /* 0x00200000d710783b */ /* 0x000ea20000004200 */
        /* <DEDUP_REMOVED lines=294> */
.L_x_892:
        /* <DEDUP_REMOVED lines=18> */
.L_x_893:
[----:B------:R-:W-:Y:S01]  /*a3f0*/  BAR.SYNC.DEFER_BLOCKING 0x0 ;  /* 0x0000000000007b1d */ /* 0x000fe20000010000 */
[----:B-1----:R-:W-:Y:S01]  /*a400*/  IMAD.SHL.U32 R76, R224, 0x2, RZ ;  /* 0x00000002e04c7824 */ /* 0x002fe200078e00ff */
[----:B------:R-:W-:Y:S01]  /*a410*/  USHF.L.U32 UR6, UR22, 0x6, URZ ;  /* 0x0000000616067899 */ /* 0x000fe2000800063f */
[--C-:B------:R-:W-:Y:S01]  /*a420*/  SHF.R.S32.HI R79, RZ, 0x1f, R226.reuse ;  /* 0x0000001fff4f7819 */ /* 0x100fe200000114e2 */
[----:B------:R-:W-:Y:S01]  /*a430*/  IMAD.MOV.U32 R78, RZ, RZ, R226 ;  /* 0x000000ffff4e7224 */ /* 0x000fe200078e00e2 */
[----:B------:R-:W-:Y:S01]  /*a440*/  UIMAD UR8, UR22, -0x40, UR8 ;  /* 0xffffffc0160878a4 */ /* 0x000fe2000f8e0208 */
[----:B------:R-:W1:Y:S01]  /*a450*/  S2R R6, SR_TID.X ;  /* 0x0000000000067919 */ /* 0x000e620000002100 */
[----:B------:R-:W-:Y:S01]  /*a460*/  USHF.R.S32.HI UR12, URZ, 0x1f, UR6 ;  /* 0x0000001f3f0c7899 */ /* 0x000fe20008011406 */
[----:B------:R-:W-:Y:S01]  /*a470*/  IMAD.U32 R68, RZ, RZ, UR6 ;  /* 0x00000006ff447e24 */ /* 0x000fe2000f8e00ff */
[----:B------:R-:W-:Y:S01]  /*a480*/  ULDC.64 UR10, c[0x0][0x3a0] ;  /* 0x0000e800000a7ab9 */ /* 0x000fe20000000a00 */
[----:B------:R-:W-:Y:S01]  /*a490*/  BSSY B0, `(.L_x_894) ;  /* 0x0000036000007945 */ /* 0x000fe20003800000 */
[----:B------:R-:W-:Y:S01]  /*a4a0*/  UIMAD UR7, UR12, UR10, URZ ;  /* 0x0000000a0c0772a4 */ /* 0x000fe2000f8e023f */
[----:B------:R-:W-:Y:S01]  /*a4b0*/  IMAD.WIDE.U32 R8, R68, c[0x0][0x3a0], R78 ;  /* 0x0000e80044087a25 */ /* 0x000fe200078e004e */
[----:B------:R-:W-:-:S02]  /*a4c0*/  IADD3 R73, R226, 0x40, RZ ;  /* 0x00000040e2497810 */ /* 0x000fc40007ffe0ff */
[----:B------:R-:W-:Y:S01]  /*a4d0*/  UIMAD UR7, UR6, UR11, UR7 ;  /* 0x0000000b060772a4 */ /* 0x000fe2000f8e0207 */
[----:B------:R-:W-:Y:S02]  /*a4e0*/  IADD3 R72, R226, 0x80, RZ ;  /* 0x00000080e2487810 */ /* 0x000fe40007ffe0ff */
[----:B------:R-:W-:Y:S01]  /*a4f0*/  IADD3 R80, P0, R8, UR15, RZ ;  /* 0x0000000f08507c10 */ /* 0x000fe2000ff1e0ff */
[----:B------:R-:W-:Y:S01]  /*a500*/  ULDC.64 UR10, c[0x0][0x3b8] ;  /* 0x0000ee00000a7ab9 */ /* 0x000fe20000000a00 */
[----:B------:R-:W-:Y:S01]  /*a510*/  IADD3 R69, R226, 0xc0, RZ ;  /* 0x000000c0e2457810 */ /* 0x000fe20007ffe0ff */
[----:B------:R-:W-:Y:S01]  /*a520*/  IMAD.U32 R4, RZ, RZ, UR7 ;  /* 0x00000007ff047e24 */ /* 0x000fe2000f8e00ff */
[----:B------:R-:W-:Y:S01]  /*a530*/  UIMAD UR7, UR60, UR10, URZ ;  /* 0x0000000a3c0772a4 */ /* 0x000fe2000f8e023f */
[----:B------:R2:W3:Y:S03]  /*a540*/  LDS.128 R64, [R76+0x19000] ;  /* 0x019000004c407984 */ /* 0x0004e60000000c00 */
[----:B------:R-:W-:Y:S01]  /*a550*/  IADD3.X R81, R9, UR16, R4, P0, !PT ;  /* 0x0000001009517c10 */ /* 0x000fe200087fe404 */
[----:B------:R-:W-:Y:S01]  /*a560*/  IMAD.U32 R4, RZ, RZ, UR36 ;  /* 0x00000024ff047e24 */ /* 0x000fe2000f8e00ff */
[----:B------:R2:W4:Y:S01]  /*a570*/  LDS.128 R60, [R76+0x1b000] ;  /* 0x01b000004c3c7984 */ /* 0x0005220000000c00 */
[----:B------:R-:W-:Y:S01]  /*a580*/  UIMAD UR7, UR36, UR11, UR7 ;  /* 0x0000000b240772a4 */ /* 0x000fe2000f8e0207 */
[----:B-1----:R-:W-:Y:S01]  /*a590*/  SHF.R.S32.HI R5, RZ, 0x1f, R6 ;  /* 0x0000001fff057819 */ /* 0x002fe20000011406 */
[----:B------:R-:W-:Y:S01]  /*a5a0*/  IMAD.WIDE.U32 R80, R4, c[0x0][0x3b8], R80 ;  /* 0x0000ee0004507a25 */ /* 0x000fe200078e0050 */
[----:B------:R2:W1:Y:S02]  /*a5b0*/  LDS.128 R56, [R76+0x1d000] ;  /* 0x01d000004c387984 */ /* 0x0004640000000c00 */
[----:B------:R-:W-:-:S02]  /*a5c0*/  LEA.HI R5, R5, R6, RZ, 0x3 ;  /* 0x0000000605057211 */ /* 0x000fc400078f18ff */
[----:B------:R2:W1:Y:S01]  /*a5d0*/  LDS.128 R52, [R76+0x1f000] ;  /* 0x01f000004c347984 */ /* 0x0004620000000c00 */
[----:B------:R-:W-:Y:S02]  /*a5e0*/  IADD3 R75, R81, UR7, RZ ;  /* 0x00000007514b7c10 */ /* 0x000fe4000fffe0ff */
[----:B------:R-:W-:Y:S01]  /*a5f0*/  SHF.R.S32.HI R71, RZ, 0x3, R5 ;  /* 0x00000003ff477819 */ /* 0x000fe20000011405 */
[----:B------:R2:W1:Y:S03]  /*a600*/  LDS.128 R48, [R76+0x20000] ;  /* 0x020000004c307984 */ /* 0x0004660000000c00 */
[----:B------:R-:W-:Y:S01]  /*a610*/  ISETP.GE.AND P5, PT, R71, UR8, PT ;  /* 0x0000000847007c0c */ /* 0x000fe2000bfa6270 */
        /* <DEDUP_REMOVED lines=10> */
[----:B------:R-:W3:Y:S01]  /*a6c0*/  LDS.128 R16, [R76+0x1a000] ;  /* 0x01a000004c107984 */ /* 0x000ee20000000c00 */
[----:B------:R-:W-:Y:S01]  /*a6d0*/  IMAD R74, R70, c[0x0][0x3a0], RZ ;  /* 0x0000e800464a7a24 */ /* 0x000fe200078e02ff */
[----:B------:R-:W-:Y:S01]  /*a6e0*/  ISETP.GE.AND P2, PT, R73, c[0x0][0x220], PT ;  /* 0x0000880049007a0c */ /* 0x000fe20003f46270 */
[----:B------:R-:W-:Y:S01]  /*a6f0*/  IMAD.MOV.U32 R77, RZ, RZ, R75 ;  /* 0x000000ffff4d7224 */ /* 0x000fe200078e004b */
[----:B------:R-:W4:Y:S01]  /*a700*/  LDS.128 R12, [R76+0x1c000] ;  /* 0x01c000004c0c7984 */ /* 0x000f220000000c00 */
[----:B------:R-:W-:Y:S01]  /*a710*/  IMAD R74, R71, c[0x0][0x3a4], R74 ;  /* 0x0000e900474a7a24 */ /* 0x000fe200078e024a */
[----:B------:R-:W-:-:S02]  /*a720*/  ISETP.GE.AND P1, PT, R72, c[0x0][0x220], PT ;  /* 0x0000880048007a0c */ /* 0x000fc40003f26270 */
[----:B------:R-:W-:Y:S01]  /*a730*/  LDS.128 R8, [R76+0x1e000] ;  /* 0x01e000004c087984 */ /* 0x000fe20000000c00 */
[----:B------:R-:W-:-:S03]  /*a740*/  ISETP.GE.AND P0, PT, R69, c[0x0][0x220], PT ;  /* 0x0000880045007a0c */ /* 0x000fc60003f06270 */
[----:B------:R2:W1:Y:S02]  /*a750*/  @!P3 LDS.128 R4, [R76+0x18000] ;  /* 0x018000004c04b984 */ /* 0x0004640000000c00 */
[----:B--2---:R-:W-:-:S04]  /*a760*/  IMAD.MOV.U32 R76, RZ, RZ, R80 ;  /* 0x000000ffff4c7224 */ /* 0x004fc800078e0050 */
[----:B------:R-:W-:-:S04]  /*a770*/  IMAD.WIDE.U32 R76, R71, c[0x0][0x3a0], R76 ;  /* 0x0000e800474c7a25 */ /* 0x000fc800078e004c */
[----:B------:R-:W-:Y:S01]  /*a780*/  IMAD.IADD R74, R74, 0x1, R77 ;  /* 0x000000014a4a7824 */ /* 0x000fe200078e024d */
[----:B------:R-:W-:-:S04]  /*a790*/  LEA R82, P4, R76, c[0x0][0x340], 0x1 ;  /* 0x0000d0004c527a11 */ /* 0x000fc800078808ff */
[----:B------:R-:W-:-:S05]  /*a7a0*/  LEA.HI.X R83, R76, c[0x0][0x344], R74, 0x1, P4 ;  /* 0x0000d1004c537a11 */ /* 0x000fca00020f0c4a */
[----:B---3--:R2:W-:Y:S04]  /*a7b0*/  @!P2 STG.E.128 [R82.64+0x80], R16 ;  /* 0x000080105200a986 */ /* 0x0085e8000c101d04 */
[----:B----4-:R2:W-:Y:S04]  /*a7c0*/  @!P1 STG.E.128 [R82.64+0x100], R12 ;  /* 0x0001000c52009986 */ /* 0x0105e8000c101d04 */
[----:B-1----:R2:W-:Y:S04]  /*a7d0*/  @!P3 STG.E.128 [R82.64], R4 ;  /* 0x000000045200b986 */ /* 0x0025e8000c101d04 */
[----:B------:R2:W-:Y:S02]  /*a7e0*/  @!P0 STG.E.128 [R82.64+0x180], R8 ;  /* 0x0001800852008986 */ /* 0x0005e4000c101d04 */
.L_x_895:
[----:B---34-:R-:W-:Y:S05]  /*a7f0*/  BSYNC B0 ;  /* 0x0000000000007941 */ /* 0x018fea0003800000 */
.L_x_894:
[----:B--2---:R-:W-:Y:S01]  /*a800*/  IADD3 R4, R71, 0x20, RZ ;  /* 0x0000002047047810 */ /* 0x004fe20007ffe0ff */
        /* <DEDUP_REMOVED lines=19> */
[----:B-1----:R2:W-:Y:S04]  /*a940*/  @!P1 STG.E.128 [R8.64+0x100], R56 ;  /* 0x0001003808009986 */ /* 0x0025e8000c101d04 */
[----:B------:R2:W-:Y:S02]  /*a950*/  @!P0 STG.E.128 [R8.64+0x180], R52 ;  /* 0x0001803408008986 */ /* 0x0005e4000c101d04 */
.L_x_897:
[----:B------:R-:W-:Y:S05]  /*a960*/  BSYNC B0 ;  /* 0x0000000000007941 */ /* 0x000fea0003800000 */
.L_x_896:
        /* <DEDUP_REMOVED lines=17> */
[----:B--2---:R-:W-:Y:S01]  /*aa80*/  IMAD.MOV.U32 R8, RZ, RZ, R6 ;  /* 0x000000ffff087224 */ /* 0x004fe200078e0006 */
        /* <DEDUP_REMOVED lines=9> */
[----:B-1----:R1:W-:Y:S04]  /*ab20*/  @!P3 STG.E.128 [R10.64], R48 ;  /* 0x000000300a00b986 */ /* 0x0023e8000c101d04 */
[----:B------:R1:W-:Y:S04]  /*ab30*/  @!P2 STG.E.128 [R10.64+0x80], R40 ;  /* 0x000080280a00a986 */ /* 0x0003e8000c101d04 */
[----:B------:R1:W-:Y:S04]  /*ab40*/  @!P1 STG.E.128 [R10.64+0x100], R32 ;  /* 0x000100200a009986 */ /* 0x0003e8000c101d04 */
[----:B------:R1:W-:Y:S02]  /*ab50*/  @!P0 STG.E.128 [R10.64+0x180], R24 ;  /* 0x000180180a008986 */ /* 0x0003e4000c101d04 */
.L_x_899:
[----:B------:R-:W-:Y:S05]  /*ab60*/  BSYNC B0 ;  /* 0x0000000000007941 */ /* 0x000fea0003800000 */
.L_x_898:
        /* <DEDUP_REMOVED lines=10> */
[----:B--2---:R-:W-:-:S03]  /*ac10*/  LEA R8, P4, R6, c[0x0][0x348], 0x1 ;  /* 0x0000d20006087a11 */ /* 0x004fc600078808ff */
[----:B------:R-:W-:-:S04]  /*ac20*/  IMAD R4, R71, c[0x0][0x3ac], R4 ;  /* 0x0000eb0047047a24 */ /* 0x000fc800078e0204 */
[----:B------:R-:W-:-:S05]  /*ac30*/  IMAD.IADD R4, R4, 0x1, R7 ;  /* 0x0000000104047824 */ /* 0x000fca00078e0207 */
[----:B------:R-:W-:-:S05]  /*ac40*/  LEA.HI.X R9, R6, c[0x0][0x34c], R4, 0x1, P4 ;  /* 0x0000d30006097a11 */ /* 0x000fca00020f0c04 */
[----:B-1----:R1:W-:Y:S04]  /*ac50*/  @!P3 STG.E.128 [R8.64], R44 ;  /* 0x0000002c0800b986 */ /* 0x0023e8000c101d04 */
[----:B------:R1:W-:Y:S04]  /*ac60*/  @!P2 STG.E.128 [R8.64+0x80], R36 ;  /* 0x000080240800a986 */ /* 0x0003e8000c101d04 */
[----:B------:R1:W-:Y:S04]  /*ac70*/  @!P1 STG.E.128 [R8.64+0x100], R28 ;  /* 0x0001001c08009986 */ /* 0x0003e8000c101d04 */
[----:B------:R1:W-:Y:S02]  /*ac80*/  @!P0 STG.E.128 [R8.64+0x180], R20 ;  /* 0x0001801408008986 */ /* 0x0003e4000c101d04 */
.L_x_868:
[----:B------:R-:W-:Y:S05]  /*ac90*/  BSYNC B1 ;  /* 0x0000000000017941 */ /* 0x000fea0003800000 */
.L_x_854:
        /* <DEDUP_REMOVED lines=12> */
.L_x_900:
[----:B------:R-:W-:Y:S05]  /*ad60*/  EXIT ;  /* 0x000000000000794d */ /* 0x000fea0003800000 */
.L_x_902:
        /* <DEDUP_REMOVED lines=9> */
.L_x_2023:


//--------------------- .text._ZN5flash27flash_bwd_convert_dq_kernelI23Flash_bwd_kernel_traitsILi256ELi64ELi64ELi8ELi4ELi2ELi2ELb0ELb1EN7cutlass6half_tE19Flash_kernel_traitsILi256ELi64ELi64ELi8ES3_EEEEvNS_16Flash_bwd_paramsEi --------------------------
	.section	.text._ZN5flash27flash_bwd_convert_dq_kernelI23Flash_bwd_kernel_traitsILi256ELi64ELi64ELi8ELi4ELi2ELi2ELb0ELb1EN7cutlass6half_tE19Flash_kernel_traitsILi256ELi64ELi64ELi8ES3_EEEEvNS_16Flash_bwd_paramsEi,"ax",@progbits
	.sectioninfo	@"SHI_REGISTERS=96"
	.align	128
        .global         _ZN5flash27flash_bwd_convert_dq_kernelI23Flash_bwd_kernel_traitsILi256ELi64ELi64ELi8ELi4ELi2ELi2ELb0ELb1EN7cutlass6half_tE19Flash_kernel_traitsILi256ELi64ELi64ELi8ES3_EEEEvNS_16Flash_bwd_paramsEi
        .type           _ZN5flash27flash_bwd_convert_dq_kernelI23Flash_bwd_kernel_traitsILi256ELi64ELi64ELi8ELi4ELi2ELi2ELb0ELb1EN7cutlass6half_tE19Flash_kernel_traitsILi256ELi64ELi64ELi8ES3_EEEEvNS_16Flash_bwd_paramsEi,@function
        .size           _ZN5flash27flash_bwd_convert_dq_kernelI23Flash_bwd_kernel_traitsILi256ELi64ELi64ELi8ELi4ELi2ELi2ELb0ELb1EN7cutlass6half_tE19Flash_kernel_traitsILi256ELi64ELi64ELi8ES3_EEEEvNS_16Flash_bwd_paramsEi,(.L_x_2024 - _ZN5flash27flash_bwd_convert_dq_kernelI23Flash_bwd_kernel_traitsILi256ELi64ELi64ELi8ELi4ELi2ELi2ELb0ELb1EN7cutlass6half_tE19Flash_kernel_traitsILi256ELi64ELi64ELi8ES3_EEEEvNS_16Flash_bwd_paramsEi)
        .other          _ZN5flash27flash_bwd_convert_dq_kernelI23Flash_bwd_kernel_traitsILi256ELi64ELi64ELi8ELi4ELi2ELi2ELb0ELb1EN7cutlass6half_tE19Flash_kernel_traitsILi256ELi64ELi64ELi8ES3_EEEEvNS_16Flash_bwd_paramsEi,@"STO_CUDA_ENTRY STV_DEFAULT"
_ZN5flash27flash_bwd_convert_dq_kernelI23Flash_bwd_kernel_traitsILi256ELi64ELi64ELi8ELi4ELi2ELi2ELb0ELb1EN7cutlass6half_tE19Flash_kernel_traitsILi256ELi64ELi64ELi8ES3_EEEEvNS_16Flash_bwd_paramsEi:
.text._ZN5flash27flash_bwd_convert_dq_kernelI23Flash_bwd_kernel_traitsILi256ELi64ELi64ELi8ELi4ELi2ELi2ELb0ELb1EN7cutlass6half_tE19Flash_kernel_traitsILi256ELi64ELi64ELi8ES3_EEEEvNS_16Flash_bwd_paramsEi:
        /* <DEDUP_REMOVED lines=185> */
.L_x_904:
        /* <DEDUP_REMOVED lines=171> */
.L_x_903:
        /* <DEDUP_REMOVED lines=181> */
.L_x_906:
[----:B------:R-:W-:Y:S05]  /*2190*/  BSYNC B0 ;  /* 0x0000000000007941 */ /* 0x000fea0003800000 */
.L_x_905:
        /* <DEDUP_REMOVED lines=22> */
.L_x_907:
        /* <DEDUP_REMOVED lines=16> */
.L_x_2024:


//--------------------- .text._ZN5flash44flash_bwd_dq_dk_dv_loop_seqk_parallel_kernelI23Flash_bwd_kernel_traitsILi256ELi64ELi64ELi8ELi4ELi2ELi2ELb0ELb1EN7cutlass6half_tE19Flash_kernel_traitsILi256ELi64ELi64ELi8ES3_EELb1ELb0ELb0ELb0ELb0ELb0ELb0EEEvNS_16Flash_bwd_paramsE --------------------------
	.section	.text._ZN5flash44flash_bwd_dq_dk_dv_loop_seqk_parallel_kernelI23Flash_bwd_kernel_traitsILi256ELi64ELi64ELi8ELi4ELi2ELi2ELb0ELb1EN7cutlass6half_tE19Flash_kernel_traitsILi256ELi64ELi64ELi8ES3_EELb1ELb0ELb0ELb0ELb0ELb0ELb0EEEvNS_16Flash_bwd_paramsE,"ax",@progbits
	.sectioninfo	@"SHI_REGISTERS=255"
	.align	128
        .global         _ZN5flash44flash_bwd_dq_dk_dv_loop_seqk_parallel_kernelI23Flash_bwd_kernel_traitsILi256ELi64ELi64ELi8ELi4ELi2ELi2ELb0ELb1EN7cutlass6half_tE19Flash_kernel_traitsILi256ELi64ELi64ELi8ES3_EELb1ELb0ELb0ELb0ELb0ELb0ELb0EEEvNS_16Flash_bwd_paramsE
        .type           _ZN5flash44flash_bwd_dq_dk_dv_loop_seqk_parallel_kernelI23Flash_bwd_kernel_traitsILi256ELi64ELi64ELi8ELi4ELi2ELi2ELb0ELb1EN7cutlass6half_tE19Flash_kernel_traitsILi256ELi64ELi64ELi8ES3_EELb1ELb0ELb0ELb0ELb0ELb0ELb0EEEvNS_16Flash_bwd_paramsE,@function
        .size           _ZN5flash44flash_bwd_dq_dk_dv_loop_seqk_parallel_kernelI23Flash_bwd_kernel_traitsILi256ELi64ELi64ELi8ELi4ELi2ELi2ELb0ELb1EN7cutlass6half_tE19Flash_kernel_traitsILi256ELi64ELi64ELi8ES3_EELb1ELb0ELb0ELb0ELb0ELb0ELb0EEEvNS_16Flash_bwd_paramsE,(.L_x_2025 - _ZN5flash44flash_bwd_dq_dk_dv_loop_seqk_parallel_kernelI23Flash_bwd_kernel_traitsILi256ELi64ELi64ELi8ELi4ELi2ELi2ELb0ELb1EN7cutlass6half_tE19Flash_kernel_traitsILi256ELi64ELi64ELi8ES3_EELb1ELb0ELb0ELb0ELb0ELb0ELb0EEEvNS_16Flash_bwd_paramsE)
        .other          _ZN5flash44flash_bwd_dq_dk_dv_loop_seqk_parallel_kernelI23Flash_bwd_kernel_traitsILi256ELi64ELi64ELi8ELi4ELi2ELi2ELb0ELb1EN7cutlass6half_tE19Flash_kernel_traitsILi256ELi64ELi64ELi8ES3_EELb1ELb0ELb0ELb0ELb0ELb0ELb0EEEvNS_16Flash_bwd_paramsE,@"STO_CUDA_ENTRY STV_DEFAULT"
_ZN5flash44flash_bwd_dq_dk_dv_loop_seqk_parallel_kernelI23Flash_bwd_kernel_traitsILi256ELi64ELi64ELi8ELi4ELi2ELi2ELb0ELb1EN7cutlass6half_tE19Flash_kernel_traitsILi256ELi64ELi64ELi8ES3_EELb1ELb0ELb0ELb0ELb0ELb0ELb0EEEvNS_16Flash_bwd_paramsE:
.text._ZN5flash44flash_bwd_dq_dk_dv_loop_seqk_parallel_kernelI23Flash_bwd_kernel_traitsILi256ELi64ELi64ELi8ELi4ELi2ELi2ELb0ELb1EN7cutlass6half_tE19Flash_kernel_traitsILi256ELi64ELi64ELi8ES3_EELb1ELb0ELb0ELb0ELb0ELb0ELb0EEEvNS_16Flash_bwd_paramsE:
        /* <DEDUP_REMOVED lines=21> */
[----:B------:R-:W-:Y:S02]  /*0150*/  ULDC.U8 UR9, c[0x0][0x328] ;  /* 0x0000ca0000097ab9 */ /* 0x000fe40000000000 */
[----:B------:R-:W-:Y:S02]  /*0160*/  UIMAD UR57, UR7, UR6, UR57 ;  /* 0x00000006073972a4 */ /* 0x000fe4000f8e0239 */
        /* <DEDUP_REMOVED lines=10> */
[----:B------:R-:W-:Y:S01]  /*0210*/  UIMAD.WIDE UR38, UR47, UR38, URZ ;  /* 0x000000262f2672a5 */ /* 0x000fe2000f8e023f */
[CC--:B------:R-:W-:Y:S01]  /*0220*/  LEA.HI R3, R6.reuse, R5.reuse, RZ, 0x4 ;  /* 0x0000000506037211 */ /* 0x0c0fe200078f20ff */
[----:B---3--:R-:W-:Y:S01]  /*0230*/  USHF.R.S32.HI UR6, URZ, 0x1f, UR36 ;  /* 0x0000001f3f067899 */ /* 0x008fe20008011424 */
[CC--:B------:R-:W-:Y:S01]  /*0240*/  LEA.HI R245, R6.reuse, R5.reuse, RZ, 0x7 ;  /* 0x0000000506f57211 */ /* 0x0c0fe200078f38ff */
[----:B------:R-:W-:Y:S01]  /*0250*/  UIMAD UR48, UR36, UR47, URZ ;  /* 0x0000002f243072a4 */ /* 0x000fe2000f8e023f */
[CC--:B------:R-:W-:Y:S01]  /*0260*/  LEA.HI R13, R6.reuse, R5.reuse, RZ, 0x6 ;  /* 0x00000005060d7211 */ /* 0x0c0fe200078f30ff */
[----:B------:R-:W-:Y:S01]  /*0270*/  USHF.R.S32.HI UR9, URZ, 0x1f, UR34 ;  /* 0x0000001f3f097899 */ /* 0x000fe20008011422 */
[----:B------:R-:W-:Y:S01]  /*0280*/  LEA.HI R6, R6, R5, RZ, 0x2 ;  /* 0x0000000506067211 */ /* 0x000fe200078f10ff */
[----:B------:R-:W-:Y:S01]  /*0290*/  IMAD.U32 R252, RZ, RZ, UR6 ;  /* 0x00000006fffc7e24 */ /* 0x000fe2000f8e00ff */
[----:B------:R-:W-:Y:S01]  /*02a0*/  LOP3.LUT R4, R2, 0xffffffe0, RZ, 0xc0, !PT ;  /* 0xffffffe002047812 */ /* 0x000fe200078ec0ff */
[----:B------:R-:W-:Y:S01]  /*02b0*/  UIMAD UR47, UR47, UR12, URZ ;  /* 0x0000000c2f2f72a4 */ /* 0x000fe2000f8e023f */
[--C-:B------:R-:W-:Y:S01]  /*02c0*/  SHF.R.S32.HI R0, RZ, 0x5, R2.reuse ;  /* 0x00000005ff007819 */ /* 0x100fe20000011402 */
[----:B------:R-:W-:Y:S01]  /*02d0*/  UIMAD UR6, UR34, UR13, UR36 ;  /* 0x0000000d220672a4 */ /* 0x000fe2000f8e0224 */
[----:B------:R-:W-:Y:S01]  /*02e0*/  SHF.R.S32.HI R12, RZ, 0x1f, R2 ;  /* 0x0000001fff0c7819 */ /* 0x000fe20000011402 */
[----:B------:R-:W-:Y:S01]  /*02f0*/  IMAD.IADD R9, R5, 0x1, -R4 ;  /* 0x0000000105097824 */ /* 0x000fe200078e0a04 */
[----:B------:R-:W-:Y:S01]  /*0300*/  LOP3.LUT R7, R10, 0xfffffff8, RZ, 0xc0, !PT ;  /* 0xfffffff80a077812 */ /* 0x000fe200078ec0ff */
[----:B------:R-:W-:Y:S01]  /*0310*/  ULDC UR14, c[0x0][0x1c0] ;  /* 0x00007000000e7ab9 */ /* 0x000fe20000000800 */
[----:B------:R-:W-:Y:S01]  /*0320*/  LOP3.LUT R8, R3, 0xfffffff0, RZ, 0xc0, !PT ;  /* 0xfffffff003087812 */ /* 0x000fe200078ec0ff */
[----:B------:R-:W-:Y:S01]  /*0330*/  ULDC UR11, c[0x0][0x1c0] ;  /* 0x00007000000b7ab9 */ /* 0x000fe20000000800 */
[----:B------:R-:W-:Y:S01]  /*0340*/  LOP3.LUT R11, R6, 0x7ffffffc, RZ, 0xc0, !PT ;  /* 0x7ffffffc060b7812 */ /* 0x000fe200078ec0ff */
[C---:B------:R-:W-:Y:S01]  /*0350*/  IMAD.IADD R7, R5.reuse, 0x1, -R7 ;  /* 0x0000000105077824 */ /* 0x040fe200078e0a07 */
[-C--:B------:R-:W-:Y:S01]  /*0360*/  LEA.HI R4, R12, R0.reuse, RZ, 0x2 ;  /* 0x000000000c047211 */ /* 0x080fe200078f10ff */
[C---:B------:R-:W-:Y:S01]  /*0370*/  IMAD.IADD R8, R5.reuse, 0x1, -R8 ;  /* 0x0000000105087824 */ /* 0x040fe200078e0a08 */
[----:B------:R-:W-:Y:S01]  /*0380*/  LEA.HI R2, R2, R0, RZ, 0x1 ;  /* 0x0000000002027211 */ /* 0x000fe200078f08ff */
[----:B------:R-:W-:Y:S01]  /*0390*/  IMAD.IADD R14, R5, 0x1, -R11 ;  /* 0x00000001050e7824 */ /* 0x000fe200078e0a0b */
[----:B------:R-:W-:Y:S01]  /*03a0*/  LOP3.LUT R5, R4, 0xfffffffc, RZ, 0xc0, !PT ;  /* 0xfffffffc04057812 */ /* 0x000fe200078ec0ff */
[----:B------:R-:W-:Y:S01]  /*03b0*/  IMAD.SHL.U32 R228, R7, 0x8, RZ ;  /* 0x0000000807e47824 */ /* 0x000fe200078e00ff */
[----:B------:R-:W-:Y:S01]  /*03c0*/  LOP3.LUT R2, R2, 0xfffffffe, RZ, 0xc0, !PT ;  /* 0xfffffffe02027812 */ /* 0x000fe200078ec0ff */
[----:B------:R-:W-:Y:S01]  /*03d0*/  UIMAD UR54, UR8, UR34, URZ ;  /* 0x00000022083672a4 */ /* 0x000fe2000f8e023f */
[----:B------:R-:W-:Y:S01]  /*03e0*/  SHF.R.S32.HI R4, RZ, 0x4, R3 ;  /* 0x00000004ff047819 */ /* 0x000fe20000011403 */
[C---:B------:R-:W-:Y:S01]  /*03f0*/  IMAD.IADD R246, R0.reuse, 0x1, -R5 ;  /* 0x0000000100f67824 */ /* 0x040fe200078e0a05 */
[----:B------:R-:W-:Y:S01]  /*0400*/  SHF.R.S32.HI R239, RZ, 0x3, R10 ;  /* 0x00000003ffef7819 */ /* 0x000fe2000001140a */
[----:B------:R-:W-:Y:S01]  /*0410*/  IMAD.IADD R216, R0, 0x1, -R2 ;  /* 0x0000000100d87824 */ /* 0x000fe200078e0a02 */
[----:B------:R-:W-:Y:S01]  /*0420*/  LEA.HI R0, R3, R4, RZ, 0x1 ;  /* 0x0000000403007211 */ /* 0x000fe200078f08ff */
[----:B------:R-:W-:Y:S01]  /*0430*/  UIMAD UR7, UR34, UR11, UR36 ;  /* 0x0000000b220772a4 */ /* 0x000fe2000f8e0224 */
[--C-:B------:R-:W-:Y:S01]  /*0440*/  SHF.R.S32.HI R3, RZ, 0x2, R6.reuse ;  /* 0x00000002ff037819 */ /* 0x100fe20000011406 */
[----:B------:R-:W-:Y:S01]  /*0450*/  @!UP2 UIMAD UR8, UR34, UR14, UR36 ;  /* 0x0000000e2208a2a4 */ /* 0x000fe2000f8e0224 */
[----:B------:R-:W-:Y:S01]  /*0460*/  LOP3.LUT R2, R0, 0xfffffffe, RZ, 0xc0, !PT ;  /* 0xfffffffe00027812 */ /* 0x000fe200078ec0ff */
[----:B------:R-:W-:Y:S01]  /*0470*/  USHF.L.U32 UR46, UR47, 0x6, URZ ;  /* 0x000000062f2e7899 */ /* 0x000fe2000800063f */
[----:B------:R-:W-:Y:S01]  /*0480*/  SHF.R.S32.HI R0, RZ, 0x1f, R6 ;  /* 0x0000001fff007819 */ /* 0x000fe20000011406 */
[----:B------:R-:W-:Y:S01]  /*0490*/  USHF.L.U32 UR41, UR6, 0x5, URZ ;  /* 0x0000000506297899 */ /* 0x000fe2000800063f */
[----:B------:R-:W-:Y:S01]  /*04a0*/  SHF.R.S32.HI R5, RZ, 0x1f, R8 ;  /* 0x0000001fff057819 */ /* 0x000fe20000011408 */
[----:B------:R-:W-:Y:S01]  /*04b0*/  IMAD.IADD R11, R4, 0x1, -R2 ;  /* 0x00000001040b7824 */ /* 0x000fe200078e0a02 */
[----:B------:R-:W-:Y:S01]  /*04c0*/  LEA.HI R0, R0, R3, RZ, 0x3 ;  /* 0x0000000300007211 */ /* 0x000fe200078f18ff */
[----:B------:R-:W-:Y:S01]  /*04d0*/  IMAD.SHL.U32 R2, R239, 0x40, RZ ;  /* 0x00000040ef027824 */ /* 0x000fe200078e00ff */
[----:B------:R-:W-:Y:S01]  /*04e0*/  SHF.R.S32.HI R245, RZ, 0x7, R245 ;  /* 0x00000007fff57819 */ /* 0x000fe200000114f5 */
[----:B------:R-:W-:Y:S01]  /*04f0*/  IMAD.SHL.U32 R213, R11, 0x200, RZ ;  /* 0x000002000bd57824 */ /* 0x000fe200078e00ff */
[----:B------:R-:W-:Y:S01]  /*0500*/  LOP3.LUT R0, R0, 0xfffffff8, RZ, 0xc0, !PT ;  /* 0xfffffff800007812 */ /* 0x000fe200078ec0ff */
[----:B------:R-:W-:Y:S01]  /*0510*/  ULDC UR51, c[0x0][0x214] ;  /* 0x0000850000337ab9 */ /* 0x000fe20000000800 */
[C---:B------:R-:W-:Y:S01]  /*0520*/  LOP3.LUT P4, RZ, R7.reuse, 0x4, RZ, 0xc0, !PT ;  /* 0x0000000407ff7812 */ /* 0x040fe2000788c0ff */
[----:B------:R-:W-:Y:S01]  /*0530*/  IMAD.U32 R251, RZ, RZ, UR9 ;  /* 0x00000009fffb7e24 */ /* 0x000fe2000f8e00ff */
[----:B------:R-:W-:Y:S01]  /*0540*/  LOP3.LUT P3, RZ, R7, 0x2, RZ, 0xc0, !PT ;  /* 0x0000000207ff7812 */ /* 0x000fe2000786c0ff */
[----:B------:R-:W-:Y:S01]  /*0550*/  IMAD.IADD R4, R3, 0x1, -R0 ;  /* 0x0000000103047824 */ /* 0x000fe200078e0a00 */
[----:B------:R-:W-:Y:S01]  /*0560*/  LOP3.LUT R0, R2, 0x1c0, RZ, 0xc0, !PT ;  /* 0x000001c002007812 */ /* 0x000fe200078ec0ff */
[----:B------:R-:W-:Y:S01]  /*0570*/  ULDC UR58, c[0x0][0x1c8] ;  /* 0x00007200003a7ab9 */ /* 0x000fe20000000800 */
[----:B------:R-:W-:Y:S01]  /*0580*/  SHF.R.S32.HI R3, RZ, 0x1f, R9 ;  /* 0x0000001fff037819 */ /* 0x000fe20000011409 */
[----:B------:R-:W-:Y:S01]  /*0590*/  ULDC.U8 UR10, c[0x0][0x3d0] ;  /* 0x0000f400000a7ab9 */ /* 0x000fe20000000000 */
[----:B------:R-:W-:Y:S01]  /*05a0*/  LOP3.LUT R2, R0, 0x38, R228, 0xf8, !PT ;  /* 0x0000003800027812 */ /* 0x000fe200078ef8e4 */
[----:B------:R-:W-:Y:S01]  /*05b0*/  ULDC UR52, c[0x0][0x224] ;  /* 0x0000890000347ab9 */ /* 0x000fe20000000800 */
[----:B------:R-:W-:Y:S01]  /*05c0*/  SHF.R.U32.HI R0, RZ, 0x3, R0 ;  /* 0x00000003ff007819 */ /* 0x000fe20000011600 */
[----:B------:R-:W-:Y:S01]  /*05d0*/  @UP2 UIMAD UR56, UR34, UR51, URZ ;  /* 0x00000033223822a4 */ /* 0x000fe2000f8e023f */
[----:B------:R-:W-:Y:S01]  /*05e0*/  LEA.HI R238, R3, R9, RZ, 0x2 ;  /* 0x0000000903ee7211 */ /* 0x000fe200078f10ff */
[----:B------:R-:W-:Y:S01]  /*05f0*/  IMAD.U32 R3, RZ, RZ, UR15 ;  /* 0x0000000fff037e24 */ /* 0x000fe2000f8e00ff */
[----:B------:R-:W-:Y:S01]  /*0600*/  LEA.HI R9, R5, R8, RZ, 0x3 ;  /* 0x0000000805097211 */ /* 0x000fe200078f18ff */
[----:B------:R-:W-:Y:S01]  /*0610*/  UMOV UR40, URZ ;  /* 0x0000003f00287c82 */ /* 0x000fe20008000000 */
[----:B------:R-:W-:Y:S01]  /*0620*/  LOP3.LUT R6, R2, R0, RZ, 0x3c, !PT ;  /* 0x0000000002067212 */ /* 0x000fe200078e3cff */
[----:B------:R-:W-:Y:S01]  /*0630*/  IMAD.SHL.U32 R0, R7, 0x40, RZ ;  /* 0x0000004007007824 */ /* 0x000fe200078e00ff */
[----:B------:R-:W-:Y:S01]  /*0640*/  LOP3.LUT R2, R9, 0xfffffff8, RZ, 0xc0, !PT ;  /* 0xfffffff809027812 */ /* 0x000fe200078ec0ff */
[----:B------:R-:W-:Y:S01]  /*0650*/  ULDC.64 UR4, c[0x0][0x118] ;  /* 0x0000460000047ab9 */ /* 0x000fe20000000a00 */
[----:B------:R-:W-:Y:S01]  /*0660*/  LOP3.LUT R3, R4, 0x1, RZ, 0xc0, !PT ;  /* 0x0000000104037812 */ /* 0x000fe200078ec0ff */
[----:B------:R-:W-:Y:S01]  /*0670*/  ULOP3.LUT UR58, UR36, UR58, URZ, 0x3c, !UPT ;  /* 0x0000003a243a7292 */ /* 0x000fe2000f8e3c3f */
[----:B------:R-:W-:Y:S01]  /*0680*/  LOP3.LUT R0, R0, 0x1c0, RZ, 0xc0, !PT ;  /* 0x000001c000007812 */ /* 0x000fe200078ec0ff */
[----:B------:R-:W-:Y:S01]  /*0690*/  IMAD.IADD R8, R8, 0x1, -R2 ;  /* 0x0000000108087824 */ /* 0x000fe200078e0a02 */
[----:B------:R-:W-:Y:S01]  /*06a0*/  ISETP.NE.U32.AND P0, PT, R3, 0x1, PT ;  /* 0x000000010300780c */ /* 0x000fe20003f05070 */
[----:B------:R-:W-:Y:S01]  /*06b0*/  IMAD.SHL.U32 R2, R216, 0x10, RZ ;  /* 0x00000010d8027824 */ /* 0x000fe200078e00ff */
[----:B------:R-:W-:Y:S01]  /*06c0*/  LOP3.LUT R208, R0, 0x8, R10, 0xf8, !PT ;  /* 0x0000000800d07812 */ /* 0x000fe200078ef80a */
[C---:B------:R-:W-:Y:S01]  /*06d0*/  IMAD.SHL.U32 R3, R4.reuse, 0x40, RZ ;  /* 0x0000004004037824 */ /* 0x040fe200078e00ff */
[----:B------:R-:W-:Y:S01]  /*06e0*/  R2P PR, R4, 0x6 ;  /* 0x0000000604007804 */ /* 0x000fe20000000000 */
[----:B------:R-:W-:Y:S01]  /*06f0*/  IMAD.SHL.U32 R4, R11, 0x20, RZ ;  /* 0x000000200b047824 */ /* 0x000fe200078e00ff */
[----:B------:R-:W-:Y:S01]  /*0700*/  LOP3.LUT R5, R0, 0x10, R2, 0xf8, !PT ;  /* 0x0000001000057812 */ /* 0x000fe200078ef802 */
[----:B------:R-:W-:Y:S01]  /*0710*/  IMAD R2, R245, 0x800, R213 ;  /* 0x00000800f5027824 */ /* 0x000fe200078e02d5 */
[----:B------:R-:W-:Y:S01]  /*0720*/  SHF.R.U32.HI R0, RZ, 0x3, R0 ;  /* 0x00000003ff007819 */ /* 0x000fe20000011600 */
[----:B------:R-:W-:Y:S01]  /*0730*/  UISETP.NE.AND UP3, UPT, UR10, URZ, UPT ;  /* 0x0000003f0a00728c */ /* 0x000fe2000bf65270 */
[----:B------:R-:W-:Y:S01]  /*0740*/  LOP3.LUT R5, R5, 0x8, R10, 0xf8, !PT ;  /* 0x0000000805057812 */ /* 0x000fe200078ef80a */
[----:B------:R-:W-:Y:S01]  /*0750*/  USHF.R.S32.HI UR61, URZ, 0x1f, UR36 ;  /* 0x0000001f3f3d7899 */ /* 0x000fe20008011424 */
[----:B------:R-:W-:Y:S01]  /*0760*/  LOP3.LUT R208, R208, R0, RZ, 0x3c, !PT ;  /* 0x00000000d0d07212 */ /* 0x000fe200078e3cff */
[----:B------:R-:W-:Y:S01]  /*0770*/  USHF.R.S32.HI UR60, URZ, 0x1f, UR34 ;  /* 0x0000001f3f3c7899 */ /* 0x000fe20008011422 */
[----:B------:R-:W-:Y:S01]  /*0780*/  LOP3.LUT R213, R213, R5, R0, 0xf6, !PT ;  /* 0x00000005d5d57212 */ /* 0x000fe200078ef600 */
[----:B------:R-:W-:Y:S01]  /*0790*/  IMAD.SHL.U32 R5, R245, 0x20, RZ ;  /* 0x00000020f5057824 */ /* 0x000fe200078e00ff */
[----:B------:R-:W-:Y:S01]  /*07a0*/  LOP3.LUT R0, R3, 0x1c0, RZ, 0xc0, !PT ;  /* 0x000001c003007812 */ /* 0x000fe200078ec0ff */
[----:B------:R-:W-:Y:S01]  /*07b0*/  IMAD.IADD R208, R2, 0x1, R208 ;  /* 0x0000000102d07824 */ /* 0x000fe200078e02d0 */
[----:B------:R-:W-:Y:S01]  /*07c0*/  SHF.R.S32.HI R2, RZ, 0x6, R13 ;  /* 0x00000006ff027819 */ /* 0x000fe2000001140d */
[----:B------:R-:W-:Y:S01]  /*07d0*/  USHF.R.S32.HI UR59, URZ, 0x1f, UR36 ;  /* 0x0000001f3f3b7899 */ /* 0x000fe20008011424 */
[----:B------:R-:W-:Y:S01]  /*07e0*/  SHF.R.U32.HI R3, RZ, 0x3, R0 ;  /* 0x00000003ff037819 */ /* 0x000fe20000011600 */
[----:B------:R-:W-:Y:S01]  /*07f0*/  IMAD.SHL.U32 R209, R208, 0x2, RZ ;  /* 0x00000002d0d17824 */ /* 0x000fe200078e00ff */
[----:B------:R-:W-:Y:S01]  /*0800*/  LOP3.LUT P6, RZ, R8, 0x4, RZ, 0xc0, !PT ;  /* 0x0000000408ff7812 */ /* 0x000fe200078cc0ff */
[----:B------:R-:W-:Y:S01]  /*0810*/  IMAD R222, R2, 0x200, R6 ;  /* 0x0000020002de7824 */ /* 0x000fe200078e0206 */
[----:B------:R-:W-:Y:S01]  /*0820*/  LOP3.LUT P5, RZ, R8, 0x2, RZ, 0xc0, !PT ;  /* 0x0000000208ff7812 */ /* 0x000fe200078ac0ff */
[----:B------:R-:W-:Y:S01]  /*0830*/  IMAD.SHL.U32 R2, R2, 0x8, RZ ;  /* 0x0000000802027824 */ /* 0x000fe200078e00ff */
[----:B------:R-:W-:Y:S01]  /*0840*/  SEL R212, R214, 0xffffffc0, !P4 ;  /* 0xffffffc0d6d47807 */ /* 0x000fe20006000000 */
[----:B------:R-:W-:Y:S01]  /*0850*/  IMAD.SHL.U32 R222, R222, 0x2, RZ ;  /* 0x00000002dede7824 */ /* 0x000fe200078e00ff */
[----:B------:R-:W-:Y:S01]  /*0860*/  SEL R214, R214, 0xffffffc0, !P6 ;  /* 0xffffffc0d6d67807 */ /* 0x000fe20007000000 */
[----:B------:R-:W-:Y:S01]  /*0870*/  UIMAD.WIDE.U32 UR42, UR38, UR44, URZ ;  /* 0x0000002c262a72a5 */ /* 0x000fe2000f8e003f */
[----:B------:R-:W-:Y:S01]  /*0880*/  LOP3.LUT R2, R2, 0x18, RZ, 0xc0, !PT ;  /* 0x0000001802027812 */ /* 0x000fe200078ec0ff */
[----:B------:R-:W-:Y:S01]  /*0890*/  UIMAD UR53, UR39, UR44, URZ ;  /* 0x0000002c273572a4 */ /* 0x000fe2000f8e023f */
[----:B------:R-:W-:Y:S01]  /*08a0*/  SEL R231, R231, 0x10, !P0 ;  /* 0x00000010e7e77807 */ /* 0x000fe20004000000 */
[----:B------:R-:W-:Y:S01]  /*08b0*/  USHF.R.S32.HI UR55, URZ, 0x1f, UR48 ;  /* 0x0000001f3f377899 */ /* 0x000fe20008011430 */
[----:B------:R-:W-:Y:S01]  /*08c0*/  LOP3.LUT R7, R2, 0x20, R4, 0xf8, !PT ;  /* 0x0000002002077812 */ /* 0x000fe200078ef804 */
[----:B------:R-:W-:Y:S01]  /*08d0*/  UIMAD UR52, UR7, UR52, URZ ;  /* 0x00000034073472a4 */ /* 0x000fe2000f8e023f */
[----:B------:R-:W-:Y:S01]  /*08e0*/  LOP3.LUT R4, R0, 0x20, R5, 0xf8, !PT ;  /* 0x0000002000047812 */ /* 0x000fe200078ef805 */
[----:B------:R-:W-:Y:S01]  /*08f0*/  IMAD.SHL.U32 R5, R8, 0x40, RZ ;  /* 0x0000004008057824 */ /* 0x000fe200078e00ff */
[----:B------:R-:W-:Y:S01]  /*0900*/  LOP3.LUT R6, R3, R0, R2, 0x1e, !PT ;  /* 0x0000000003067212 */ /* 0x000fe200078e1e02 */
[----:B------:R-:W-:Y:S01]  /*0910*/  IMAD.SHL.U32 R0, R14, 0x2, RZ ;  /* 0x000000020e007824 */ /* 0x000fe200078e00ff */
[----:B------:R-:W-:Y:S01]  /*0920*/  LOP3.LUT R3, R4, R3, RZ, 0x3c, !PT ;  /* 0x0000000304037212 */ /* 0x000fe200078e3cff */
[----:B------:R-:W-:Y:S01]  /*0930*/  @!UP2 UIMAD UR51, UR8, UR51, URZ ;  /* 0x000000330833a2a4 */ /* 0x000fe2000f8e023f */
[----:B------:R-:W-:Y:S01]  /*0940*/  SHF.R.S32.HI R238, RZ, 0x2, R238 ;  /* 0x00000002ffee7819 */ /* 0x000fe200000114ee */
[--C-:B------:R-:W-:Y:S01]  /*0950*/  IMAD R4, R246, 0x400, R0.reuse ;  /* 0x00000400f6047824 */ /* 0x100fe200078e0200 */
[----:B------:R-:W-:Y:S01]  /*0960*/  IADD3 R236, R228, 0x40, RZ ;  /* 0x00000040e4ec7810 */ /* 0x000fe20007ffe0ff */
[----:B------:R-:W-:Y:S01]  /*0970*/  IMAD R2, R216, 0x400, R0 ;  /* 0x00000400d8027824 */ /* 0x000fe200078e0200 */
[----:B------:R-:W-:Y:S01]  /*0980*/  LOP3.LUT R0, R5, 0x1c0, RZ, 0xc0, !PT ;  /* 0x000001c005007812 */ /* 0x000fe200078ec0ff */
[----:B------:R-:W-:Y:S01]  /*0990*/  IMAD.IADD R227, R4, 0x1, R3 ;  /* 0x0000000104e37824 */ /* 0x000fe200078e0203 */
[----:B------:R-:W-:Y:S01]  /*09a0*/  IADD3 R235, R228, 0x80, RZ ;  /* 0x00000080e4eb7810 */ /* 0x000fe20007ffe0ff */
        /* <DEDUP_REMOVED lines=8> */
[----:B------:R-:W-:Y:S01]  /*0a30*/  IMAD R238, R246, 0x10, R238 ;  /* 0x00000010f6ee7824 */ /* 0x000fe200078e02ee */
[----:B------:R-:W-:Y:S01]  /*0a40*/  LOP3.LUT R0, R3, 0xfffffe00, RZ, 0xc0, !PT ;  /* 0xfffffe0003007812 */ /* 0x000fe200078ec0ff */
[C---:B------:R-:W-:Y:S01]  /*0a50*/  IMAD.IADD R232, R227.reuse, 0x1, R231 ;  /* 0x00000001e3e87824 */ /* 0x040fe200078e02e7 */
[----:B------:R-:W-:Y:S01]  /*0a60*/  LOP3.LUT R2, R4, R2, RZ, 0x3c, !PT ;  /* 0x0000000204027212 */ /* 0x000fe200078e3cff */
[----:B------:R-:W-:Y:S01]  /*0a70*/  USHF.R.S32.HI UR50, URZ, 0x1f, UR46 ;  /* 0x0000001f3f327899 */ /* 0x000fe2000801142e */
[----:B------:R-:W-:Y:S01]  /*0a80*/  IADD3 R230, R227, 0x20, RZ ;  /* 0x00000020e3e67810 */ /* 0x000fe20007ffe0ff */
[--C-:B------:R-:W-:Y:S01]  /*0a90*/  IMAD R216, R216, 0x400, R0.reuse ;  /* 0x00000400d8d87824 */ /* 0x100fe200078e0200 */
        /* <DEDUP_REMOVED lines=11> */
[----:B------:R-:W-:Y:S01]  /*0b50*/  IMAD R2, R208, 0x2, R2 ;  /* 0x00000002d0027824 */ /* 0x000fe200078e0202 */
[----:B------:R-:W-:Y:S01]  /*0b60*/  IADD3 R243, R242, 0x40, RZ ;  /* 0x00000040f2f37810 */ /* 0x000fe20007ffe0ff */
[----:B------:R-:W-:Y:S01]  /*0b70*/  IMAD.IADD R211, R210, 0x1, R218 ;  /* 0x00000001d2d37824 */ /* 0x000fe200078e02da */
[----:B------:R-:W-:Y:S01]  /*0b80*/  @P2 IADD3 R243, R242, -0x40, RZ ;  /* 0xffffffc0f2f32810 */ /* 0x000fe20007ffe0ff */
[----:B------:R-:W-:Y:S01]  /*0b90*/  IMAD.IADD R217, R214, 0x1, R216 ;  /* 0x00000001d6d97824 */ /* 0x000fe200078e02d8 */
[----:B------:R-:W-:Y:S01]  /*0ba0*/  USHF.R.S32.HI UR49, URZ, 0x1f, UR41 ;  /* 0x0000001f3f317899 */ /* 0x000fe20008011429 */
[----:B------:R-:W-:Y:S01]  /*0bb0*/  IMAD R208, R208, 0x2, R212 ;  /* 0x00000002d0d07824 */ /* 0x000fe200078e02d4 */
[----:B------:R-:W-:Y:S01]  /*0bc0*/  ULDC.U8 UR29, c[0x0][0x2d8] ;  /* 0x0000b600001d7ab9 */ /* 0x000fe20000000000 */
[----:B------:R-:W-:-:S02]  /*0bd0*/  IMAD.IADD R3, R212, 0x1, R2 ;  /* 0x00000001d4037824 */ /* 0x000fc400078e0202 */
[C---:B------:R-:W-:Y:S02]  /*0be0*/  IMAD R212, R213.reuse, 0x2, R212 ;  /* 0x00000002d5d47824 */ /* 0x040fe400078e02d4 */
[----:B------:R-:W-:Y:S02]  /*0bf0*/  IMAD.IADD R215, R210, 0x1, R214 ;  /* 0x00000001d2d77824 */ /* 0x000fe400078e02d6 */
[----:B------:R-:W-:Y:S02]  /*0c00*/  IMAD.IADD R219, R218, 0x1, R216 ;  /* 0x00000001dadb7824 */ /* 0x000fe400078e02d8 */
[----:B------:R-:W-:Y:S02]  /*0c10*/  IMAD.SHL.U32 R213, R213, 0x2, RZ ;  /* 0x00000002d5d57824 */ /* 0x000fe400078e00ff */
[----:B------:R-:W-:Y:S02]  /*0c20*/  IMAD.IADD R231, R231, 0x1, R230 ;  /* 0x00000001e7e77824 */ /* 0x000fe400078e02e6 */
[----:B------:R-:W-:-:S02]  /*0c30*/  IMAD.IADD R214, R211, 0x1, R214 ;  /* 0x00000001d3d67824 */ /* 0x000fc400078e02d6 */
[----:B------:R-:W-:Y:S02]  /*0c40*/  IMAD.IADD R218, R218, 0x1, R217 ;  /* 0x00000001dada7824 */ /* 0x000fe400078e02d9 */
.L_x_952:
        /* <DEDUP_REMOVED lines=21> */
[----:B------:R1:W2:Y:S01]  /*0da0*/  @P2 LDG.E R9, [R4.64] ;  /* 0x0000000404092981 */ /* 0x0002a2000c1e1900 */
[----:B------:R-:W-:Y:S01]  /*0db0*/  UIADD3 UR8, UP0, UR13, UR8, URZ ;  /* 0x000000080d087290 */ /* 0x000fe2000ff1e03f */
[----:B------:R-:W-:-:S02]  /*0dc0*/  PLOP3.LUT P0, PT, PT, PT, UP4, 0x80, 0x0 ;  /* 0x000000000000781c */ /* 0x000fc40003f0f048 */
[----:B------:R1:W3:Y:S01]  /*0dd0*/  @P2 LDG.E R8, [R4.64+0x4] ;  /* 0x0000040404082981 */ /* 0x0002e2000c1e1900 */
[----:B------:R-:W-:Y:S01]  /*0de0*/  PLOP3.LUT P1, PT, PT, PT, UP1, 0x80, 0x0 ;  /* 0x000000000000781c */ /* 0x000fe20003f2f018 */
[----:B------:R-:W-:Y:S01]  /*0df0*/  UIADD3.X UR9, UR12, UR9, URZ, UP0, !UPT ;  /* 0x000000090c097290 */ /* 0x000fe200087fe43f */
[----:B------:R-:W-:Y:S02]  /*0e00*/  IMAD.U32 R6, RZ, RZ, UR6 ;  /* 0x00000006ff067e24 */ /* 0x000fe4000f8e00ff */
[----:B----4-:R-:W-:-:S06]  /*0e10*/  IMAD.U32 R7, RZ, RZ, UR7 ;  /* 0x00000007ff077e24 */ /* 0x010fcc000f8e00ff */
        /* <DEDUP_REMOVED lines=33> */
.L_x_908:
        /* <DEDUP_REMOVED lines=21> */
[----:B------:R-:W-:Y:S02]  /*1180*/  ULDC.64 UR8, c[0x0][0x178] ;  /* 0x00005e0000087ab9 */ /* 0x000fe40000000a00 */
[----:B------:R-:W-:Y:S02]  /*1190*/  UIMAD UR12, UR37, UR8, URZ ;  /* 0x00000008250c72a4 */ /* 0x000fe4000f8e023f */
[----:B------:R-:W-:Y:S02]  /*11a0*/  UIADD3 UR7, UR27, 0x3f, URZ ;  /* 0x0000003f1b077890 */ /* 0x000fe4000fffe03f */
[----:B------:R-:W-:Y:S02]  /*11b0*/  UISETP.NE.AND UP1, UPT, UR14, -0x1, UPT ;  /* 0xffffffff0e00788c */ /* 0x000fe4000bf25270 */
[----:B------:R-:W-:Y:S02]  /*11c0*/  UIMAD.WIDE.U32 UR10, UR34, UR8, URZ ;  /* 0x00000008220a72a5 */ /* 0x000fe4000f8e003f */
[----:B------:R-:W-:-:S02]  /*11d0*/  UISETP.NE.AND UP0, UPT, UR31, -0x1, UPT ;  /* 0xffffffff1f00788c */ /* 0x000fc4000bf05270 */
[----:B------:R-:W-:Y:S02]  /*11e0*/  USHF.R.S32.HI UR8, URZ, 0x1f, UR7 ;  /* 0x0000001f3f087899 */ /* 0x000fe40008011407 */
[----:B------:R-:W-:Y:S02]  /*11f0*/  UIMAD UR15, UR34, UR9, UR12 ;  /* 0x00000009220f72a4 */ /* 0x000fe4000f8e020c */
[----:B------:R-:W-:Y:S01]  /*1200*/  ULEA.HI UR35, UR8, UR7, URZ, 0x6 ;  /* 0x0000000708237291 */ /* 0x000fe2000f8f303f */
[----:B------:R-:W-:Y:S01]  /*1210*/  PLOP3.LUT P0, PT, PT, PT, UP0, 0x80, 0x0 ;  /* 0x000000000000781c */ /* 0x000fe20003f0f008 */
[----:B------:R-:W-:Y:S02]  /*1220*/  ULDC.64 UR12, c[0x0][0x190] ;  /* 0x00006400000c7ab9 */ /* 0x000fe40000000a00 */
[----:B------:R-:W-:Y:S02]  /*1230*/  UIMAD.WIDE.U32 UR8, UR14, UR12, URZ ;  /* 0x0000000c0e0872a5 */ /* 0x000fe4000f8e003f */
[----:B------:R-:W-:-:S02]  /*1240*/  UIMAD UR7, UR14, UR13, URZ ;  /* 0x0000000d0e0772a4 */ /* 0x000fc4000f8e023f */
[----:B------:R-:W-:Y:S02]  /*1250*/  UIADD3 UR26, UR11, UR15, URZ ;  /* 0x0000000f0b1a7290 */ /* 0x000fe4000fffe03f */
[----:B------:R-:W-:Y:S02]  /*1260*/  @UP1 UIADD3 UR26, UR9, UR7, URZ ;  /* 0x00000007091a1290 */ /* 0x000fe4000fffe03f */
[----:B------:R-:W-:Y:S02]  /*1270*/  @UP0 UIADD3 UR7, UR30, UR31, URZ ;  /* 0x0000001f1e070290 */ /* 0x000fe4000fffe03f */
[----:B------:R-:W-:Y:S02]  /*1280*/  USEL UR32, UR10, UR8, !UP1 ;  /* 0x000000080a207287 */ /* 0x000fe4000c800000 */
[----:B------:R-:W-:Y:S02]  /*1290*/  ULDC.64 UR12, c[0x0][0x198] ;  /* 0x00006600000c7ab9 */ /* 0x000fe40000000a00 */
        /* <DEDUP_REMOVED lines=10> */
[----:B------:R-:W-:Y:S02]  /*1340*/  ULDC.64 UR10, c[0x0][0x180] ;  /* 0x00006000000a7ab9 */ /* 0x000fe40000000a00 */
[----:B------:R-:W-:Y:S02]  /*1350*/  UIMAD UR12, UR30, UR9, UR7 ;  /* 0x000000091e0c72a4 */ /* 0x000fe4000f8e0207 */
[----:B------:R-:W-:Y:S02]  /*1360*/  UIMAD.WIDE.U32 UR8, UR30, UR8, URZ ;  /* 0x000000081e0872a5 */ /* 0x000fe4000f8e003f */
[----:B------:R-:W-:Y:S02]  /*1370*/  UIMAD UR7, UR37, UR10, URZ ;  /* 0x0000000a250772a4 */ /* 0x000fe4000f8e023f */
[----:B------:R-:W-:-:S02]  /*1380*/  UIADD3 UR9, UR9, UR12, URZ ;  /* 0x0000000c09097290 */ /* 0x000fc4000fffe03f */
[----:B------:R-:W-:Y:S02]  /*1390*/  UIMAD UR7, UR34, UR11, UR7 ;  /* 0x0000000b220772a4 */ /* 0x000fe4000f8e0207 */
[----:B------:R-:W-:-:S04]  /*13a0*/  UIMAD.WIDE.U32 UR8, UR34, UR10, UR8 ;  /* 0x0000000a220872a5 */ /* 0x000fc8000f8e0008 */
[----:B------:R-:W-:-:S03]  /*13b0*/  UIADD3 UR23, UR9, UR7, URZ ;  /* 0x0000000709177290 */ /* 0x000fc6000fffe03f */
[----:B------:R-:W-:Y:S02]  /*13c0*/  UMOV UR21, UR8 ;  /* 0x0000000800157c82 */ /* 0x000fe40008000000 */
.L_x_910:
        /* <DEDUP_REMOVED lines=43> */
.L_x_911:
        /* <DEDUP_REMOVED lines=45> */
.L_x_912:
[----:B------:R-:W-:-:S03]  /*1950*/  UMOV UR11, UR52 ;  /* 0x00000034000b7c82 */ /* 0x000fc60008000000 */
.L_x_913:
[----:B------:R-:W1:Y:S01]  /*1960*/  S2R R21, SR_TID.X ;  /* 0x0000000000157919 */ /* 0x000e620000002100 */
[--C-:B------:R-:W-:Y:S01]  /*1970*/  SHF.R.S32.HI R229, RZ, 0x1f, R228.reuse ;  /* 0x0000001fffe57819 */ /* 0x100fe200000114e4 */
        /* <DEDUP_REMOVED lines=9> */
[----:B------:R-:W-:Y:S01]  /*1a10*/  IMAD.WIDE.U32 R8, R14, c[0x0][0x190], R228 ;  /* 0x000064000e087a25 */ /* 0x000fe200078e00e4 */
[----:B------:R-:W-:Y:S01]  /*1a20*/  ULDC.64 UR8, c[0x0][0x370] ;  /* 0x0000dc0000087ab9 */ /* 0x000fe20000000a00 */
[----:B------:R-:W-:Y:S01]  /*1a30*/  BSSY B1, `(.L_x_909) ;  /* 0x0000912000017945 */ /* 0x000fe20003800000 */
[----:B------:R-:W-:Y:S01]  /*1a40*/  UIADD3.X UR12, UR12, UR7, UR15, UP1, UP0 ;  /* 0x000000070c0c7290 */ /* 0x000fe20008fe040f */
[----:B------:R-:W-:Y:S01]  /*1a50*/  IMAD.WIDE.U32 R4, R6, c[0x0][0x370], R4 ;  /* 0x0000dc0006047a25 */ /* 0x000fe200078e0004 */
[----:B------:R-:W-:Y:S01]  /*1a60*/  UISETP.GE.AND UP0, UPT, UR27, 0x1, UPT ;  /* 0x000000011b00788c */ /* 0x000fe2000bf06270 */
[----:B------:R-:W-:Y:S01]  /*1a70*/  IADD3 R8, P1, R8, UR32, RZ ;  /* 0x0000002008087c10 */ /* 0x000fe2000ff3e0ff */
[----:B------:R-:W-:-:S02]  /*1a80*/  UIMAD UR7, UR33, UR8, URZ ;  /* 0x00000008210772a4 */ /* 0x000fc4000f8e023f */
[----:B------:R-:W-:Y:S02]  /*1a90*/  UMOV UR15, 0x4 ;  /* 0x00000004000f7882 */ /* 0x000fe40000000000 */
[----:B------:R-:W-:Y:S01]  /*1aa0*/  UIMAD UR10, UR16, UR9, UR7 ;  /* 0x00000009100a72a4 */ /* 0x000fe2000f8e0207 */
[----:B-1----:R-:W-:Y:S02]  /*1ab0*/  SHF.R.S32.HI R6, RZ, 0x1f, R21 ;  /* 0x0000001fff067819 */ /* 0x002fe40000011415 */
[----:B------:R-:W-:Y:S02]  /*1ac0*/  ULDC.64 UR8, c[0x0][0x378] ;  /* 0x0000de0000087ab9 */ /* 0x000fe40000000a00 */
[----:B------:R-:W-:Y:S01]  /*1ad0*/  UIMAD UR7, UR14, UR8, URZ ;  /* 0x000000080e0772a4 */ /* 0x000fe2000f8e023f */
[----:B------:R-:W-:Y:S01]  /*1ae0*/  LEA.HI R6, R6, R21, RZ, 0x5 ;  /* 0x0000001506067211 */ /* 0x000fe200078f28ff */
[----:B------:R-:W-:Y:S01]  /*1af0*/  UIADD3 UR8, UR16, UR11, URZ ;  /* 0x0000000b10087290 */ /* 0x000fe2000fffe03f */
[----:B------:R-:W-:Y:S01]  /*1b00*/  IADD3 R5, R5, UR10, RZ ;  /* 0x0000000a05057c10 */ /* 0x000fe2000fffe0ff */
[----:B------:R-:W-:Y:S01]  /*1b10*/  UIMAD UR14, UR36, UR9, UR7 ;  /* 0x00000009240e72a4 */ /* 0x000fe2000f8e0207 */
[----:B------:R-:W-:Y:S01]  /*1b20*/  LOP3.LUT R7, R6, 0xffffffe0, RZ, 0xc0, !PT ;  /* 0xffffffe006077812 */ /* 0x000fe200078ec0ff */
[----:B------:R-:W-:Y:S01]  /*1b30*/  UIADD3 UR7, UR16, UR13, URZ ;  /* 0x0000000d10077290 */ /* 0x000fe2000fffe03f */
[----:B------:R-:W-:Y:S01]  /*1b40*/  SHF.R.S32.HI R6, RZ, 0x5, R6 ;  /* 0x00000005ff067819 */ /* 0x000fe20000011406 */
[----:B------:R-:W-:-:S02]  /*1b50*/  ULDC.64 UR10, c[0x0][0x200] ;  /* 0x00008000000a7ab9 */ /* 0x000fc40000000a00 */
[----:B------:R-:W-:Y:S02]  /*1b60*/  IMAD.IADD R21, R21, 0x1, -R7 ;  /* 0x0000000115157824 */ /* 0x000fe400078e0a07 */
[----:B------:R-:W-:Y:S02]  /*1b70*/  IMAD.U32 R7, RZ, RZ, UR36 ;  /* 0x00000024ff077e24 */ /* 0x000fe4000f8e00ff */
[----:B------:R-:W-:Y:S02]  /*1b80*/  IMAD R6, R6, UR47, R21 ;  /* 0x0000002f06067c24 */ /* 0x000fe4000f8e0215 */
[----:B------:R-:W-:-:S03]  /*1b90*/  IMAD.WIDE.U32 R4, R7, c[0x0][0x378], R4 ;  /* 0x0000de0007047a25 */ /* 0x000fc600078e0004 */
[C---:B------:R-:W-:Y:S01]  /*1ba0*/  IADD3 R10, P0, R6.reuse, UR17, RZ ;  /* 0x00000011060a7c10 */ /* 0x040fe2000ff1e0ff */
[----:B------:R-:W-:Y:S01]  /*1bb0*/  ULDC.64 UR16, c[0x0][0x3c8] ;  /* 0x0000f20000107ab9 */ /* 0x000fe20000000a00 */
[----:B------:R-:W-:Y:S01]  /*1bc0*/  IADD3 R7, R5, UR14, RZ ;  /* 0x0000000e05077c10 */ /* 0x000fe2000fffe0ff */
[----:B------:R-:W-:Y:S01]  /*1bd0*/  UIMAD.WIDE UR8, UR8, UR15, UR16 ;  /* 0x0000000f080872a5 */ /* 0x000fe2000f8e0210 */
[----:B------:R-:W-:Y:S01]  /*1be0*/  LEA.HI.X.SX32 R12, R6, UR12, 0x1, P0 ;  /* 0x0000000c060c7c11 */ /* 0x000fe200080f0eff */
[----:B------:R-:W-:Y:S01]  /*1bf0*/  IMAD R6, R11, c[0x0][0x190], RZ ;  /* 0x000064000b067a24 */ /* 0x000fe200078e02ff */
[----:B------:R-:W-:Y:S01]  /*1c00*/  LEA R220, P0, R10, c[0x0][0x350], 0x2 ;  /* 0x0000d4000adc7a11 */ /* 0x000fe200078010ff */
[----:B------:R-:W-:Y:S02]  /*1c10*/  ULEA.HI.SX32 UR12, UR35, 0xffffffff, 0x1a ;  /* 0xffffffff230c7891 */ /* 0x000fe4000f8fd23f */
[----:B------:R-:W-:Y:S01]  /*1c20*/  IMAD R17, R14, c[0x0][0x194], R6 ;  /* 0x000065000e117a24 */ /* 0x000fe200078e0206 */
[----:B------:R-:W-:Y:S01]  /*1c30*/  LEA.HI.X R221, R10, c[0x0][0x354], R12, 0x2, P0 ;  /* 0x0000d5000add7a11 */ /* 0x000fe200000f140c */
[----:B------:R-:W-:Y:S01]  /*1c40*/  UIMAD.WIDE UR16, UR7, UR15, UR10 ;  /* 0x0000000f071072a5 */ /* 0x000fe2000f8e020a */
[----:B------:R-:W-:Y:S01]  /*1c50*/  PLOP3.LUT P0, PT, PT, PT, UP0, 0x80, 0x0 ;  /* 0x000000000000781c */ /* 0x000fe20003f0f008 */
[----:B------:R-:W-:Y:S01]  /*1c60*/  IMAD.MOV.U32 R6, RZ, RZ, R4 ;  /* 0x000000ffff067224 */ /* 0x000fe200078e0004 */
[----:B------:R-:W-:-:S11]  /*1c70*/  IADD3.X R9, R9, UR26, R17, P1, !PT ;  /* 0x0000001a09097c10 */ /* 0x000fd60008ffe411 */
[----:B------:R-:W-:Y:S05]  /*1c80*/  @!P0 BRA `(.L_x_914) ;  /* 0x0000858000008947 */ /* 0x000fea0003800000 */
        /* <DEDUP_REMOVED lines=10> */
[----:B------:R-:W-:-:S02]  /*1d30*/  IMAD.WIDE.U32 R12, R12, c[0x0][0x1a8], R8 ;  /* 0x00006a000c0c7a25 */ /* 0x000fc400078e0008 */
[----:B------:R-:W-:Y:S01]  /*1d40*/  UMOV UR7, UR12 ;  /* 0x0000000c00077c82 */ /* 0x000fe20008000000 */
        /* <DEDUP_REMOVED lines=8> */
[----:B------:R-:W-:Y:S01]  /*1dd0*/  LEA R223, P1, R12, c[0x0][0x160], 0x1 ;  /* 0x000058000cdf7a11 */ /* 0x000fe200078208ff */
[----:B------:R-:W-:Y:S01]  /*1de0*/  UMOV UR9, UR17 ;  /* 0x0000001100097c82 */ /* 0x000fe20008000000 */
        /* <DEDUP_REMOVED lines=48> */
.L_x_916:
[----:B------:R-:W-:Y:S05]  /*20f0*/  BSYNC B0 ;  /* 0x0000000000007941 */ /* 0x000fea0003800000 */
.L_x_915:
        /* <DEDUP_REMOVED lines=48> */
.L_x_918:
[----:B------:R-:W-:Y:S05]  /*2400*/  BSYNC B0 ;  /* 0x0000000000007941 */ /* 0x000fea0003800000 */
.L_x_917:
        /* <DEDUP_REMOVED lines=44> */
.L_x_920:
[----:B------:R-:W-:Y:S05]  /*26d0*/  BSYNC B0 ;  /* 0x0000000000007941 */ /* 0x000fea0003800000 */
.L_x_919:
        /* <DEDUP_REMOVED lines=45> */
.L_x_922:
[----:B------:R-:W-:Y:S05]  /*29b0*/  BSYNC B0 ;  /* 0x0000000000007941 */ /* 0x000fea0003800000 */
.L_x_921:
[C---:B--23--:R-:W-:Y:S01]  /*29c0*/  IADD3 R4, R238.reuse, 0x8, RZ ;  /* 0x00000008ee047810 */ /* 0x04cfe20007ffe0ff */
[----:B------:R-:W-:Y:S01]  /*29d0*/  ULDC.64 UR14, c[0x0][0x198] ;  /* 0x00006600000e7ab9 */ /* 0x000fe20000000a00 */
[----:B------:R-:W-:Y:S01]  /*29e0*/  ISETP.GE.AND P1, PT, R238, UR12, PT ;  /* 0x0000000cee007c0c */ /* 0x000fe2000bf26270 */
[----:B------:R-:W-:Y:S01]  /*29f0*/  IMAD.MOV.U32 R233, RZ, RZ, 0x7f800000 ;  /* 0x7f800000ffe97424 */ /* 0x000fe200078e00ff */
[----:B------:R-:W-:Y:S01]  /*2a00*/  ISETP.GE.AND P0, PT, R4, UR12, PT ;  /* 0x0000000c04007c0c */ /* 0x000fe2000bf06270 */
[----:B------:R-:W-:Y:S01]  /*2a10*/  USHF.R.S32.HI UR12, URZ, 0x1f, UR24 ;  /* 0x0000001f3f0c7899 */ /* 0x000fe20008011418 */
[----:B------:R-:W-:Y:S01]  /*2a20*/  IMAD.MOV.U32 R4, RZ, RZ, 0x4 ;  /* 0x00000004ff047424 */ /* 0x000fe200078e00ff */
[----:B------:R-:W-:Y:S02]  /*2a30*/  MOV R234, 0x7f800000 ;  /* 0x7f80000000ea7802 */ /* 0x000fe40000000f00 */
[----:B------:R-:W-:Y:S01]  /*2a40*/  UIMAD UR13, UR12, UR14, URZ ;  /* 0x0000000e0c0d72a4 */ /* 0x000fe2000f8e023f */
[----:B------:R-:W-:-:S03]  /*2a50*/  IMAD.WIDE R4, R238, R4, UR8 ;  /* 0x00000008ee047e25 */ /* 0x000fc6000f8e0204 */
[----:B------:R-:W-:Y:S02]  /*2a60*/  UIMAD UR14, UR24, UR15, UR13 ;  /* 0x0000000f180e72a4 */ /* 0x000fe4000f8e020d */
[----:B------:R-:W-:Y:S01]  /*2a70*/  UIADD3 UR13, -UR24, UR6, URZ ;  /* 0x00000006180d7290 */ /* 0x000fe2000fffe13f */
[----:B------:R-:W-:Y:S01]  /*2a80*/  IMAD.U32 R17, RZ, RZ, UR24 ;  /* 0x00000018ff117e24 */ /* 0x000fe2000f8e00ff */
[----:B------:R2:W5:Y:S04]  /*2a90*/  @!P1 LDG.E R233, [R4.64] ;  /* 0x0000000404e99981 */ /* 0x000568000c1e1900 */
[----:B------:R-:W-:Y:S01]  /*2aa0*/  ISETP.GE.AND P5, PT, R239, UR13, PT ;  /* 0x0000000def007c0c */ /* 0x000fe2000bfa6270 */
[----:B------:R2:W5:Y:S01]  /*2ab0*/  @!P0 LDG.E R234, [R4.64+0x20] ;  /* 0x0000200404ea8981 */ /* 0x000562000c1e1900 */
[----:B------:R-:W-:Y:S01]  /*2ac0*/  MOV R6, UR14 ;  /* 0x0000000e00067c02 */ /* 0x000fe20008000f00 */
[----:B------:R-:W-:Y:S10]  /*2ad0*/  BSSY B0, `(.L_x_923) ;  /* 0x000003a000007945 */ /* 0x000ff40003800000 */
[----:B------:R3:W-:Y:S04]  /*2ae0*/  @P5 STS.128 [R222+0x10000], RZ ;  /* 0x010000ffde005388 */ /* 0x0007e80000000c00 */
[----:B------:R3:W-:Y:S04]  /*2af0*/  @P5 STS.128 [R222+0x12000], RZ ;  /* 0x012000ffde005388 */ /* 0x0007e80000000c00 */
[----:B------:R3:W-:Y:S04]  /*2b00*/  @P5 STS.128 [R222+0x14000], RZ ;  /* 0x014000ffde005388 */ /* 0x0007e80000000c00 */
[----:B------:R3:W-:Y:S01]  /*2b10*/  @P5 STS.128 [R222+0x16000], RZ ;  /* 0x016000ffde005388 */ /* 0x0007e20000000c00 */
[----:B--2---:R-:W-:-:S05]  /*2b20*/  IMAD.WIDE.U32 R4, R17, c[0x0][0x198], R228 ;  /* 0x0000660011047a25 */ /* 0x004fca00078e00e4 */
[----:B------:R-:W-:-:S04]  /*2b30*/  IADD3 R4, P0, R4, UR21, RZ ;  /* 0x0000001504047c10 */ /* 0x000fc8000ff1e0ff */
[----:B------:R-:W-:Y:S01]  /*2b40*/  IADD3.X R5, R5, UR23, R6, P0, !PT ;  /* 0x0000001705057c10 */ /* 0x000fe200087fe406 */
[----:B------:R-:W-:-:S04]  /*2b50*/  IMAD R6, R22, c[0x0][0x1b0], RZ ;  /* 0x00006c0016067a24 */ /* 0x000fc800078e02ff */
[C---:B------:R-:W-:Y:S02]  /*2b60*/  IMAD R14, R15.reuse, c[0x0][0x1b4], R6 ;  /* 0x00006d000f0e7a24 */ /* 0x040fe400078e0206 */
[----:B------:R-:W-:-:S05]  /*2b70*/  IMAD.WIDE.U32 R10, R15, c[0x0][0x1b0], R4 ;  /* 0x00006c000f0a7a25 */ /* 0x000fca00078e0004 */
[----:B------:R-:W-:Y:S01]  /*2b80*/  IADD3 R16, R11, R14, RZ ;  /* 0x0000000e0b107210 */ /* 0x000fe20007ffe0ff */
[----:B------:R-:W-:Y:S05]  /*2b90*/  @P5 BRA `(.L_x_924) ;  /* 0x000002d000005947 */ /* 0x000fea0003800000 */
[----:B---3--:R-:W-:Y:S01]  /*2ba0*/  ISETP.GE.AND P3, PT, R228, c[0x0][0x220], PT ;  /* 0x00008800e4007a0c */ /* 0x008fe20003f66270 */
        /* <DEDUP_REMOVED lines=44> */
.L_x_924:
[----:B---3--:R-:W-:Y:S05]  /*2e70*/  BSYNC B0 ;  /* 0x0000000000007941 */ /* 0x008fea0003800000 */
.L_x_923:
        /* <DEDUP_REMOVED lines=55> */
.L_x_926:
[----:B------:R-:W-:Y:S05]  /*31f0*/  BSYNC B0 ;  /* 0x0000000000007941 */ /* 0x000fea0003800000 */
.L_x_925:
        /* <DEDUP_REMOVED lines=62> */
.L_x_928:
[----:B------:R-:W-:Y:S05]  /*35e0*/  BSYNC B0 ;  /* 0x0000000000007941 */ /* 0x000fea0003800000 */
.L_x_927:
        /* <DEDUP_REMOVED lines=52> */
[----:B------:R1:W-:Y:S02]  /*3930*/  @!P0 LDGSTS.E.BYPASS.LTC128B.128 [R222+0x1f000], [R4.64+0x180] ;  /* 0x1f00018004de8fae */ /* 0x0003e4000b901d44 */
.L_x_930:
[----:B------:R-:W-:Y:S05]  /*3940*/  BSYNC B0 ;  /* 0x0000000000007941 */ /* 0x000fea0003800000 */
.L_x_929:
[----:B------:R-:W-:Y:S01]  /*3950*/  IMAD.MOV.U32 R6, RZ, RZ, c[0x0][0x308] ;  /* 0x0000c200ff067624 */ /* 0x000fe200078e00ff */
[----:B------:R-:W-:Y:S01]  /*3960*/  MOV R7, c[0x0][0x30c] ;  /* 0x0000c30000077a02 */ /* 0x000fe20000000f00 */
[----:B------:R-:W0:Y:S04]  /*3970*/  LDGDEPBAR ;  /* 0x00000000000079af */ /* 0x000e280000000000 */
[----:B-12---:R1:W2:Y:S04]  /*3980*/  LDG.E.64 R4, [R6.64+0x8] ;  /* 0x0000080406047981 */ /* 0x0062a8000c1e1b00 */
[----:B-1-3--:R-:W3:Y:S01]  /*3990*/  LDG.E.64 R6, [R6.64] ;  /* 0x0000000406067981 */ /* 0x00aee2000c1e1b00 */
[----:B------:R-:W-:Y:S01]  /*39a0*/  IMAD.MOV.U32 R247, RZ, RZ, c[0x0][0x22c] ;  /* 0x00008b00fff77624 */ /* 0x000fe200078e00ff */
[--C-:B------:R-:W-:Y:S01]  /*39b0*/  SHF.R.S32.HI R8, RZ, 0x1f, R21.reuse ;  /* 0x0000001fff087819 */ /* 0x100fe20000011415 */
[----:B------:R-:W-:Y:S01]  /*39c0*/  UIADD3 UR12, UR24, 0x40, URZ ;  /* 0x00000040180c7890 */ /* 0x000fe2000fffe03f */
        /* <DEDUP_REMOVED lines=65> */
[----:B------:R-:W-:Y:S01]  /*3de0*/  IMAD.U32 R249, R247, -0x40, RZ ;  /* 0xffffffc0f7f97824 */ /* 0x000fe200078e00ff */
[----:B------:R-:W-:Y:S01]  /*3df0*/  UISETP.GE.AND UP0, UPT, UR12, UR6, UPT ;  /* 0x000000060c00728c */ /* 0x000fe2000bf06270 */
[----:B--2---:R-:W-:-:S02]  /*3e00*/  IADD3 R240, P1, P0, R4, UR41, R21 ;  /* 0x0000002904f07c10 */ /* 0x004fc4000f83e015 */
[----:B------:R-:W-:Y:S02]  /*3e10*/  CS2R R20, SRZ ;  /* 0x0000000000147805 */ /* 0x000fe4000001ff00 */
[----:B------:R-:W-:Y:S01]  /*3e20*/  IADD3.X R244, R5, UR49, R8, P1, P0 ;  /* 0x0000003105f47c10 */ /* 0x000fe20008fe0408 */
[----:B------:R-:W-:Y:S01]  /*3e30*/  IMAD.WIDE.U32 R240, R240, -0x2daee0ad, RZ ;  /* 0xd2511f53f0f07825 */ /* 0x000fe200078e00ff */
[----:B---3--:R-:W1:Y:S08]  /*3e40*/  R2UR UR14, R7 ;  /* 0x00000000070e73c2 */ /* 0x008e7000000e0000 */
[----:B------:R-:W2:Y:S01]  /*3e50*/  R2UR UR15, R6 ;  /* 0x00000000060f73c2 */ /* 0x000ea200000e0000 */
[----:B-1----:R-:W-:-:S02]  /*3e60*/  UIADD3 UR26, UR14, -0x4498517b, URZ ;  /* 0xbb67ae850e1a7890 */ /* 0x002fc4000fffe03f */
[----:B------:R-:W-:Y:S02]  /*3e70*/  UIADD3 UR24, UR14, 0x76cf5d0a, URZ ;  /* 0x76cf5d0a0e187890 */ /* 0x000fe4000fffe03f */
[----:B------:R-:W-:Y:S02]  /*3e80*/  UIADD3 UR22, UR14, 0x32370b8f, URZ ;  /* 0x32370b8f0e167890 */ /* 0x000fe4000fffe03f */
[----:B------:R-:W-:Y:S02]  /*3e90*/  UIADD3 UR20, UR14, -0x126145ec, URZ ;  /* 0xed9eba140e147890 */ /* 0x000fe4000fffe03f */
[----:B--2---:R-:W-:Y:S02]  /*3ea0*/  UIADD3 UR27, UR15, -0x61c88647, URZ ;  /* 0x9e3779b90f1b7890 */ /* 0x004fe4000fffe03f */
[----:B------:R-:W-:Y:S02]  /*3eb0*/  UIADD3 UR25, UR15, 0x3c6ef372, URZ ;  /* 0x3c6ef3720f197890 */ /* 0x000fe4000fffe03f */
[----:B------:R-:W-:-:S02]  /*3ec0*/  UIADD3 UR23, UR15, -0x255992d5, URZ ;  /* 0xdaa66d2b0f177890 */ /* 0x000fc4000fffe03f */
[----:B------:R-:W-:Y:S02]  /*3ed0*/  UIADD3 UR21, UR15, 0x78dde6e4, URZ ;  /* 0x78dde6e40f157890 */ /* 0x000fe4000fffe03f */
[----:B------:R-:W-:Y:S02]  /*3ee0*/  UIADD3 UR19, UR15, 0x1715609d, URZ ;  /* 0x1715609d0f137890 */ /* 0x000fe4000fffe03f */
[----:B------:R-:W-:Y:S02]  /*3ef0*/  UIADD3 UR18, UR14, -0x56f99767, URZ ;  /* 0xa90668990e127890 */ /* 0x000fe4000fffe03f */
[----:B------:R-:W-:Y:S02]  /*3f00*/  UIADD3 UR17, UR15, -0x4ab325aa, URZ ;  /* 0xb54cda560f117890 */ /* 0x000fe4000fffe03f */
[----:B------:R-:W-:Y:S02]  /*3f10*/  UIADD3 UR16, UR14, 0x646e171e, URZ ;  /* 0x646e171e0e107890 */ /* 0x000fe4000fffe03f */
.L_x_933:
[----:B------:R-:W0:Y:S01]  /*3f20*/  LDGDEPBAR ;  /* 0x00000000000079af */ /* 0x000e220000000000 */
[----:B------:R-:W-:Y:S01]  /*3f30*/  PLOP3.LUT P5, PT, PT, PT, UP0, 0x80, 0x0 ;  /* 0x000000000000781c */ /* 0x000fe20003faf008 */
[----:B------:R-:W-:Y:S01]  /*3f40*/  UISETP.GE.AND UP4, UPT, UR7, 0x1, UPT ;  /* 0x000000010700788c */ /* 0x000fe2000bf86270 */
[----:B------:R-:W-:Y:S02]  /*3f50*/  PLOP3.LUT P2, PT, PT, PT, UP0, 0x80, 0x0 ;  /* 0x000000000000781c */ /* 0x000fe40003f4f008 */
[----:B------:R-:W-:Y:S02]  /*3f60*/  PLOP3.LUT P6, PT, PT, PT, UP0, 0x80, 0x0 ;  /* 0x000000000000781c */ /* 0x000fe40003fcf008 */
[----:B------:R-:W-:Y:S02]  /*3f70*/  PLOP3.LUT P3, PT, PT, PT, UP0, 0x80, 0x0 ;  /* 0x000000000000781c */ /* 0x000fe40003f6f008 */
[C---:B-----5:R-:W-:Y:S02]  /*3f80*/  FSETP.NEU.FTZ.AND P4, PT, R233.reuse, -INF , PT ;  /* 0xff800000e900780b */ /* 0x060fe40003f9d000 */
[----:B------:R-:W-:Y:S02]  /*3f90*/  PLOP3.LUT P0, PT, PT, PT, UP0, 0x80, 0x0 ;  /* 0x000000000000781c */ /* 0x000fe40003f0f008 */
[----:B------:R-:W-:Y:S01]  /*3fa0*/  PLOP3.LUT P1, PT, PT, PT, UP0, 0x80, 0x0 ;  /* 0x000000000000781c */ /* 0x000fe20003f2f008 */
[----:B------:R-:W-:Y:S04]  /*3fb0*/  DEPBAR.LE SB0, 0x0 ;  /* 0x000080000000791a */ /* 0x000fe80000000000 */
[----:B------:R-:W-:Y:S06]  /*3fc0*/  BAR.SYNC.DEFER_BLOCKING 0x0 ;  /* 0x0000000000007b1d */ /* 0x000fec0000010000 */
[----:B------:R-:W-:Y:S06]  /*3fd0*/  LDSM.16.M88.4 R16, [R210] ;  /* 0x00000000d210783b */ /* 0x000fec0000000200 */
[----:B-1----:R-:W1:Y:S06]  /*3fe0*/  LDSM.16.M88.4 R8, [R209+0x10000] ;  /* 0x01000000d108783b */ /* 0x002e6c0000000200 */
[----:B------:R-:W2:Y:S06]  /*3ff0*/  LDSM.16.M88.4 R84, [R209+0x10800] ;  /* 0x01080000d154783b */ /* 0x000eac0000000200 */
[----:B------:R-:W-:Y:S06]  /*4000*/  LDSM.16.M88.4 R88, [R211] ;  /* 0x00000000d358783b */ /* 0x000fec0000000200 */
[----:B------:R-:W3:Y:S06]  /*4010*/  LDSM.16.M88.4 R92, [R2+0x10000] ;  /* 0x01000000025c783b */ /* 0x000eec0000000200 */
[----:B------:R-:W4:Y:S06]  /*4020*/  LDSM.16.M88.4 R96, [R2+0x10800] ;  /* 0x010800000260783b */ /* 0x000f2c0000000200 */
[----:B------:R-:W-:Y:S06]  /*4030*/  LDSM.16.M88.4 R100, [R215] ;  /* 0x00000000d764783b */ /* 0x000fec0000000200 */
[----:B------:R-:W4:Y:S01]  /*4040*/  LDSM.16.M88.4 R104, [R208+0x10000] ;  /* 0x01000000d068783b */ /* 0x000f220000000200 */
[C---:B-1----:R-:W-:Y:S05]  /*4050*/  HMMA.16816.F32 R4, R16.reuse, R8, RZ ;  /* 0x000000081004723c */ /* 0x042fea00000018ff */
[----:B------:R-:W1:Y:S03]  /*4060*/  LDSM.16.M88.4 R108, [R208+0x10800] ;  /* 0x01080000d06c783b */ /* 0x000e660000000200 */
[C---:B------:R-:W-:Y:S03]  /*4070*/  HMMA.16816.F32 R8, R16.reuse, R10, RZ ;  /* 0x0000000a1008723c */ /* 0x040fe600000018ff */
[----:B------:R-:W-:Y:S05]  /*4080*/  LDSM.16.M88.4 R112, [R3+0x10800] ;  /* 0x010800000370783b */ /* 0x000fea0000000200 */
[C---:B--2---:R-:W-:Y:S08]  /*4090*/  HMMA.16816.F32 R12, R16.reuse, R84, RZ ;  /* 0x00000054100c723c */ /* 0x044ff000000018ff */
[----:B------:R-:W-:Y:S01]  /*40a0*/  HMMA.16816.F32 R16, R16, R86, RZ ;  /* 0x000000561010723c */ /* 0x000fe200000018ff */
[----:B------:R-:W-:Y:S07]  /*40b0*/  LDSM.16.M88.4 R84, [R214] ;  /* 0x00000000d654783b */ /* 0x000fee0000000200 */
[C---:B---3--:R-:W-:Y:S08]  /*40c0*/  HMMA.16816.F32 R4, R88.reuse, R92, R4 ;  /* 0x0000005c5804723c */ /* 0x048ff00000001804 */
[C---:B------:R-:W-:Y:S01]  /*40d0*/  HMMA.16816.F32 R8, R88.reuse, R94, R8 ;  /* 0x0000005e5808723c */ /* 0x040fe20000001808 */
[----:B------:R-:W2:Y:S07]  /*40e0*/  LDSM.16.M88.4 R92, [R3+0x10000] ;  /* 0x01000000035c783b */ /* 0x000eae0000000200 */
[C---:B----4-:R-:W-:Y:S08]  /*40f0*/  HMMA.16816.F32 R12, R88.reuse, R96, R12 ;  /* 0x00000060580c723c */ /* 0x050ff0000000180c */
[----:B------:R-:W-:Y:S01]  /*4100*/  HMMA.16816.F32 R16, R88, R98, R16 ;  /* 0x000000625810723c */ /* 0x000fe20000001810 */
[----:B------:R-:W-:Y:S06]  /*4110*/  LDSM.16.M88.4 R88, [R210+0x2000] ;  /* 0x00200000d258783b */ /* 0x000fec0000000200 */
[----:B------:R-:W3:Y:S01]  /*4120*/  LDSM.16.M88.4 R96, [R209+0x12000] ;  /* 0x01200000d160783b */ /* 0x000ee20000000200 */
[C---:B------:R-:W-:Y:S08]  /*4130*/  HMMA.16816.F32 R4, R100.reuse, R104, R4 ;  /* 0x000000686404723c */ /* 0x040ff00000001804 */
[C---:B------:R-:W-:Y:S01]  /*4140*/  HMMA.16816.F32 R8, R100.reuse, R106, R8 ;  /* 0x0000006a6408723c */ /* 0x040fe20000001808 */
[----:B------:R-:W4:Y:S07]  /*4150*/  LDSM.16.M88.4 R104, [R209+0x12800] ;  /* 0x01280000d168783b */ /* 0x000f2e0000000200 */
[C---:B-1----:R-:W-:Y:S08]  /*4160*/  HMMA.16816.F32 R12, R100.reuse, R108, R12 ;  /* 0x0000006c640c723c */ /* 0x042ff0000000180c */
[----:B------:R-:W-:Y:S01]  /*4170*/  HMMA.16816.F32 R16, R100, R110, R16 ;  /* 0x0000006e6410723c */ /* 0x000fe20000001810 */
[----:B------:R-:W-:Y:S06]  /*4180*/  LDSM.16.M88.4 R100, [R2+0x12000] ;  /* 0x012000000264783b */ /* 0x000fec0000000200 */
[----:B------:R-:W-:Y:S01]  /*4190*/  LDSM.16.M88.4 R108, [R2+0x12800] ;  /* 0x01280000026c783b */ /* 0x000fe20000000200 */
[C---:B--2---:R-:W-:Y:S08]  /*41a0*/  HMMA.16816.F32 R4, R84.reuse, R92, R4 ;  /* 0x0000005c5404723c */ /* 0x044ff00000001804 */
[C---:B------:R-:W-:Y:S01]  /*41b0*/  HMMA.16816.F32 R8, R84.reuse, R94, R8 ;  /* 0x0000005e5408723c */ /* 0x040fe20000001808 */
[----:B------:R-:W1:Y:S07]  /*41c0*/  LDSM.16.M88.4 R92, [R211+0x2000] ;  /* 0x00200000d35c783b */ /* 0x000e6e0000000200 */
[C---:B------:R-:W-:Y:S08]  /*41d0*/  HMMA.16816.F32 R12, R84.reuse, R112, R12 ;  /* 0x00000070540c723c */ /* 0x040ff0000000180c */
[----:B------:R-:W-:Y:S01]  /*41e0*/  HMMA.16816.F32 R16, R84, R114, R16 ;  /* 0x000000725410723c */ /* 0x000fe20000001810 */
[----:B------:R-:W-:Y:S06]  /*41f0*/  LDSM.16.M88.4 R84, [R215+0x2000] ;  /* 0x00200000d754783b */ /* 0x000fec0000000200 */
[----:B------:R-:W-:Y:S01]  /*4200*/  LDSM.16.M88.4 R112, [R208+0x12800] ;  /* 0x01280000d070783b */ /* 0x000fe20000000200 */
[C---:B---3--:R-:W-:Y:S08]  /*4210*/  HMMA.16816.F32 R4, R88.reuse, R96, R4 ;  /* 0x000000605804723c */ /* 0x048ff00000001804 */
[C---:B------:R-:W-:Y:S01]  /*4220*/  HMMA.16816.F32 R8, R88.reuse, R98, R8 ;  /* 0x000000625808723c */ /* 0x040fe20000001808 */
[----:B------:R-:W2:Y:S07]  /*4230*/  LDSM.16.M88.4 R96, [R208+0x12000] ;  /* 0x01200000d060783b */ /* 0x000eae0000000200 */
[C---:B----4-:R-:W-:Y:S08]  /*4240*/  HMMA.16816.F32 R12, R88.reuse, R104, R12 ;  /* 0x00000068580c723c */ /* 0x050ff0000000180c */
[----:B------:R-:W-:Y:S01]  /*4250*/  HMMA.16816.F32 R16, R88, R106, R16 ;  /* 0x0000006a5810723c */ /* 0x000fe20000001810 */
[----:B------:R-:W-:Y:S06]  /*4260*/  LDSM.16.M88.4 R88, [R214+0x2000] ;  /* 0x00200000d658783b */ /* 0x000fec0000000200 */
[----:B------:R-:W-:Y:S01]  /*4270*/  LDSM.16.M88.4 R104, [R3+0x12800] ;  /* 0x012800000368783b */ /* 0x000fe20000000200 */
[C---:B-1----:R-:W-:Y:S08]  /*4280*/  HMMA.16816.F32 R4, R92.reuse, R100, R4 ;  /* 0x000000645c04723c */ /* 0x042ff00000001804 */
[C---:B------:R-:W-:Y:S01]  /*4290*/  HMMA.16816.F32 R8, R92.reuse, R102, R8 ;  /* 0x000000665c08723c */ /* 0x040fe20000001808 */
[----:B------:R-:W1:Y:S07]  /*42a0*/  LDSM.16.M88.4 R100, [R3+0x12000] ;  /* 0x012000000364783b */ /* 0x000e6e0000000200 */
[C---:B------:R-:W-:Y:S08]  /*42b0*/  HMMA.16816.F32 R12, R92.reuse, R108, R12 ;  /* 0x0000006c5c0c723c */ /* 0x040ff0000000180c */
[----:B------:R-:W-:Y:S01]  /*42c0*/  HMMA.16816.F32 R16, R92, R110, R16 ;  /* 0x0000006e5c10723c */ /* 0x000fe20000001810 */
[----:B------:R-:W-:Y:S06]  /*42d0*/  LDSM.16.M88.4 R92, [R210+0x4000] ;  /* 0x00400000d25c783b */ /* 0x000fec0000000200 */
[----:B------:R-:W-:Y:S01]  /*42e0*/  LDSM.16.M88.4 R108, [R209+0x14800] ;  /* 0x01480000d16c783b */ /* 0x000fe20000000200 */
[C---:B--2---:R-:W-:Y:S08]  /*42f0*/  HMMA.16816.F32 R4, R84.reuse, R96, R4 ;  /* 0x000000605404723c */ /* 0x044ff00000001804 */
[C---:B------:R-:W-:Y:S01]  /*4300*/  HMMA.16816.F32 R8, R84.reuse, R98, R8 ;  /* 0x000000625408723c */ /* 0x040fe20000001808 */
[----:B------:R-:W2:Y:S07]  /*4310*/  LDSM.16.M88.4 R96, [R209+0x14000] ;  /* 0x01400000d160783b */ /* 0x000eae0000000200 */
[C---:B------:R-:W-:Y:S08]  /*4320*/  HMMA.16816.F32 R12, R84.reuse, R112, R12 ;  /* 0x00000070540c723c */ /* 0x040ff0000000180c */
        /* <DEDUP_REMOVED lines=43> */
[----:B------:R-:W3:Y:S07]  /*45e0*/  LDSM.16.M88.4 R84, [R208+0x16800] ;  /* 0x01680000d054783b */ /* 0x000eee0000000200 */
[C---:B-1----:R-:W-:Y:S08]  /*45f0*/  HMMA.16816.F32 R4, R88.reuse, R100, R4 ;  /* 0x000000645804723c */ /* 0x042ff00000001804 */
[C---:B------:R-:W-:Y:S01]  /*4600*/  HMMA.16816.F32 R8, R88.reuse, R102, R8 ;  /* 0x000000665808723c */ /* 0x040fe20000001808 */
[----:B------:R-:W1:Y:S07]  /*4610*/  LDSM.16.M88.4 R100, [R214+0x6000] ;  /* 0x00600000d664783b */ /* 0x000e6e0000000200 */
[C---:B------:R-:W-:Y:S08]  /*4620*/  HMMA.16816.F32 R12, R88.reuse, R104, R12 ;  /* 0x00000068580c723c */ /* 0x040ff0000000180c */
[----:B------:R-:W-:Y:S01]  /*4630*/  HMMA.16816.F32 R16, R88, R106, R16 ;  /* 0x0000006a5810723c */ /* 0x000fe20000001810 */
[----:B------:R-:W4:Y:S01]  /*4640*/  @P0 S2R R88, SR_TID.X ;  /* 0x0000000000580919 */ /* 0x000f220000002100 */
[----:B------:R-:W-:Y:S05]  /*4650*/  PLOP3.LUT P0, PT, PT, PT, UP0, 0x80, 0x0 ;  /* 0x000000000000781c */ /* 0x000fea0003f0f008 */
[----:B------:R-:W-:Y:S01]  /*4660*/  FMUL.FTZ R89, R233, 1.4426950216293334961 ;  /* 0x3fb8aa3be9597820 */ /* 0x000fe20000410000 */
[C---:B--2---:R-:W-:Y:S05]  /*4670*/  HMMA.16816.F32 R4, R92.reuse, R96, R4 ;  /* 0x000000605c04723c */ /* 0x044fea0000001804 */
[----:B------:R-:W-:Y:S02]  /*4680*/  FSEL R89, R89, RZ, P4 ;  /* 0x000000ff59597208 */ /* 0x000fe40002000000 */
[----:B------:R-:W-:Y:S01]  /*4690*/  FSETP.NEU.FTZ.AND P4, PT, R234, -INF , PT ;  /* 0xff800000ea00780b */ /* 0x000fe20003f9d000 */
[C---:B------:R-:W-:Y:S08]  /*46a0*/  HMMA.16816.F32 R8, R92.reuse, R98, R8 ;  /* 0x000000625c08723c */ /* 0x040ff00000001808 */
[C---:B---3--:R-:W-:Y:S07]  /*46b0*/  HMMA.16816.F32 R12, R92.reuse, R84, R12 ;  /* 0x000000545c0c723c */ /* 0x048fee000000180c */
[----:B----4-:R-:W-:Y:S01]  /*46c0*/  @P2 IMAD.SHL.U32 R84, R88, 0x2, RZ ;  /* 0x0000000258542824 */ /* 0x010fe200078e00ff */
[----:B------:R-:W-:Y:S01]  /*46d0*/  HMMA.16816.F32 R16, R92, R86, R16 ;  /* 0x000000565c10723c */ /* 0x000fe20000001810 */
[----:B------:R-:W-:Y:S01]  /*46e0*/  IMAD.U32 R88, RZ, RZ, UR28 ;  /* 0x0000001cff587e24 */ /* 0x000fe2000f8e00ff */
[----:B------:R-:W-:Y:S02]  /*46f0*/  PLOP3.LUT P2, PT, PT, PT, UP0, 0x80, 0x0 ;  /* 0x000000000000781c */ /* 0x000fe40003f4f008 */
[----:B------:R-:W-:Y:S01]  /*4700*/  @P1 LOP3.LUT R84, R250, 0x6, R84, 0xf8, !PT ;  /* 0x00000006fa541812 */ /* 0x000fe200078ef854 */
[----:B------:R-:W-:Y:S01]  /*4710*/  IMAD.U32 R85, RZ, RZ, UR7 ;  /* 0x00000007ff557e24 */ /* 0x000fe2000f8e00ff */
[----:B------:R-:W-:Y:S02]  /*4720*/  PLOP3.LUT P1, PT, PT, PT, UP0, 0x80, 0x0 ;  /* 0x000000000000781c */ /* 0x000fe40003f2f008 */
[C---:B-1----:R-:W-:Y:S05]  /*4730*/  HMMA.16816.F32 R4, R100.reuse, R108, R4 ;  /* 0x0000006c6404723c */ /* 0x042fea0000001804 */
[----:B------:R-:W-:Y:S01]  /*4740*/  @P0 IMAD R88, R88, 0x40, R84 ;  /* 0x0000004058580824 */ /* 0x000fe200078e0254 */
[----:B------:R-:W-:Y:S01]  /*4750*/  PLOP3.LUT P0, PT, PT, PT, UP0, 0x80, 0x0 ;  /* 0x000000000000781c */ /* 0x000fe20003f0f008 */
[----:B------:R-:W-:Y:S01]  /*4760*/  IMAD.U32 R84, RZ, RZ, UR28 ;  /* 0x0000001cff547e24 */ /* 0x000fe2000f8e00ff */
[C---:B------:R-:W-:Y:S03]  /*4770*/  HMMA.16816.F32 R8, R100.reuse, R110, R8 ;  /* 0x0000006e6408723c */ /* 0x040fe60000001808 */
[----:B------:R-:W-:Y:S01]  /*4780*/  @P3 ISETP.GE.AND P3, PT, R88, UR6, PT ;  /* 0x0000000658003c0c */ /* 0x000fe2000bf66270 */
[----:B------:R-:W-:Y:S01]  /*4790*/  IMAD R84, R84, 0x2, R245 ;  /* 0x0000000254547824 */ /* 0x000fe200078e02f5 */
[----:B------:R-:W-:Y:S01]  /*47a0*/  @P1 IADD3 R86, R88, 0x1, RZ ;  /* 0x0000000158561810 */ /* 0x000fe20007ffe0ff */
[----:B------:R-:W-:Y:S01]  /*47b0*/  IMAD R85, R85, 0x4, R246 ;  /* 0x0000000455557824 */ /* 0x000fe200078e02f6 */
[----:B------:R-:W-:Y:S02]  /*47c0*/  PLOP3.LUT P1, PT, PT, PT, UP0, 0x80, 0x0 ;  /* 0x000000000000781c */ /* 0x000fe40003f2f008 */
[----:B------:R-:W-:Y:S03]  /*47d0*/  @P6 ISETP.GE.AND P6, PT, R86, UR6, PT ;  /* 0x0000000656006c0c */ /* 0x000fe6000bfc6270 */
[----:B------:R-:W-:Y:S01]  /*47e0*/  LOP3.LUT R96, R241, UR14, R84, 0x96, !PT ;  /* 0x0000000ef1607c12 */ /* 0x000fe2000f8e9654 */
[----:B------:R-:W-:Y:S01]  /*47f0*/  IMAD.WIDE.U32 R84, R85, -0x326172a9, RZ ;  /* 0xcd9e8d5755547825 */ /* 0x000fe200078e00ff */
[----:B------:R-:W-:Y:S02]  /*4800*/  @P2 IADD3 R86, R88, 0x8, RZ ;  /* 0x0000000858562810 */ /* 0x000fe40007ffe0ff */
[----:B------:R-:W-:Y:S01]  /*4810*/  @P0 FSEL R4, R4, -INF , !P3 ;  /* 0xff80000004040808 */ /* 0x000fe20005800000 */
[----:B------:R-:W-:Y:S01]  /*4820*/  IMAD.WIDE.U32 R96, R96, -0x326172a9, RZ ;  /* 0xcd9e8d5760607825 */ /* 0x000fe200078e00ff */
[----:B------:R-:W-:Y:S02]  /*4830*/  PLOP3.LUT P0, PT, PT, PT, UP0, 0x80, 0x0 ;  /* 0x000000000000781c */ /* 0x000fe40003f0f008 */
[----:B------:R-:W-:Y:S01]  /*4840*/  LOP3.LUT R90, R85, UR15, R244, 0x96, !PT ;  /* 0x0000000f555a7c12 */ /* 0x000fe2000f8e96f4 */
[--C-:B------:R-:W-:Y:S01]  /*4850*/  FFMA.FTZ R4, R4, c[0x0][0x23c], -R89.reuse ;  /* 0x00008f0004047a23 */ /* 0x100fe20000010859 */
[----:B------:R-:W-:Y:S02]  /*4860*/  @P1 FSEL R5, R5, -INF , !P6 ;  /* 0xff80000005051808 */ /* 0x000fe40007000000 */
[----:B------:R-:W-:Y:S01]  /*4870*/  PLOP3.LUT P1, PT, PT, PT, UP0, 0x80, 0x0 ;  /* 0x000000000000781c */ /* 0x000fe20003f2f008 */
[----:B------:R1:W2:Y:S01]  /*4880*/  MUFU.EX2 R131, R4 ;  /* 0x0000000400837308 */ /* 0x0002a20000000800 */
[----:B------:R-:W-:Y:S01]  /*4890*/  LOP3.LUT R92, R97, UR27, R84, 0x96, !PT ;  /* 0x0000001b615c7c12 */ /* 0x000fe2000f8e9654 */
[--C-:B------:R-:W-:Y:S01]  /*48a0*/  FFMA.FTZ R5, R5, c[0x0][0x23c], -R89.reuse ;  /* 0x00008f0005057a23 */ /* 0x100fe20000010859 */
[----:B------:R-:W-:Y:S01]  /*48b0*/  @P5 ISETP.GE.AND P5, PT, R86, UR6, PT ;  /* 0x0000000656005c0c */ /* 0x000fe2000bfa6270 */
[----:B------:R-:W-:Y:S01]  /*48c0*/  IMAD.WIDE.U32 R90, R90, -0x2daee0ad, RZ ;  /* 0xd2511f535a5a7825 */ /* 0x000fe200078e00ff */
[----:B------:R-:W3:Y:S01]  /*48d0*/  LDSM.16.M88.4 R84, [R3+0x16800] ;  /* 0x016800000354783b */ /* 0x000ee20000000200 */
[----:B------:R-:W-:Y:S02]  /*48e0*/  PLOP3.LUT P2, PT, PT, PT, UP0, 0x80, 0x0 ;  /* 0x000000000000781c */ /* 0x000fe40003f4f008 */
[----:B------:R-:W-:Y:S01]  /*48f0*/  @P0 FSEL R6, R6, -INF , !P3 ;  /* 0xff80000006060808 */ /* 0x000fe20005800000 */
[----:B------:R-:W-:Y:S01]  /*4900*/  IMAD.WIDE.U32 R92, R92, -0x2daee0ad, RZ ;  /* 0xd2511f535c5c7825 */ /* 0x000fe200078e00ff */
[----:B------:R4:W-:Y:S01]  /*4910*/  MUFU.EX2 R130, R5 ;  /* 0x0000000500827308 */ /* 0x0009e20000000800 */
[----:B------:R-:W-:Y:S02]  /*4920*/  PLOP3.LUT P0, PT, PT, PT, UP0, 0x80, 0x0 ;  /* 0x000000000000781c */ /* 0x000fe40003f0f008 */
[----:B------:R-:W-:Y:S02]  /*4930*/  PLOP3.LUT P3, PT, PT, PT, UP0, 0x80, 0x0 ;  /* 0x000000000000781c */ /* 0x000fe40003f6f008 */
[----:B------:R-:W-:Y:S04]  /*4940*/  LOP3.LUT R94, R93, UR24, R90, 0x96, !PT ;  /* 0x000000185d5e7c12 */ /* 0x000fe8000f8e965a */
[----:B------:R-:W-:Y:S01]  /*4950*/  @P2 FSEL R7, R7, -INF , !P6 ;  /* 0xff80000007072808 */ /* 0x000fe20007000000 */
[----:B------:R-:W-:Y:S01]  /*4960*/  IMAD.WIDE.U32 R94, R94, -0x326172a9, RZ ;  /* 0xcd9e8d575e5e7825 */ /* 0x000fe200078e00ff */
[----:B------:R-:W-:Y:S03]  /*4970*/  PLOP3.LUT P6, PT, PT, PT, UP0, 0x80, 0x0 ;  /* 0x000000000000781c */ /* 0x000fe60003fcf008 */
[----:B-1----:R-:W-:Y:S01]  /*4980*/  FMUL.FTZ R4, R234, 1.4426950216293334961 ;  /* 0x3fb8aa3bea047820 */ /* 0x002fe20000410000 */
[----:B------:R-:W-:Y:S02]  /*4990*/  @P0 IADD3 R90, R88, 0x10, RZ ;  /* 0x00000010585a0810 */ /* 0x000fe40007ffe0ff */
[----:B------:R-:W-:Y:S02]  /*49a0*/  PLOP3.LUT P0, PT, PT, PT, UP0, 0x80, 0x0 ;  /* 0x000000000000781c */ /* 0x000fe40003f0f008 */
[----:B------:R-:W-:Y:S02]  /*49b0*/  FSEL R4, R4, RZ, P4 ;  /* 0x000000ff04047208 */ /* 0x000fe40002000000 */
[----:B------:R-:W-:Y:S02]  /*49c0*/  PLOP3.LUT P4, PT, PT, PT, UP0, 0x80, 0x0 ;  /* 0x000000000000781c */ /* 0x000fe40003f8f008 */
[----:B------:R-:W-:Y:S01]  /*49d0*/  @P3 ISETP.GE.AND P3, PT, R90, UR6, PT ;  /* 0x000000065a003c0c */ /* 0x000fe2000bf66270 */
[--C-:B------:R-:W-:Y:S01]  /*49e0*/  FFMA.FTZ R6, R6, c[0x0][0x23c], -R4.reuse ;  /* 0x00008f0006067a23 */ /* 0x100fe20000010804 */
[----:B----4-:R-:W-:Y:S02]  /*49f0*/  @P1 IADD3 R5, R88, 0x9, RZ ;  /* 0x0000000958051810 */ /* 0x010fe40007ffe0ff */
[----:B------:R-:W-:Y:S01]  /*4a00*/  PLOP3.LUT P1, PT, PT, PT, UP0, 0x80, 0x0 ;  /* 0x000000000000781c */ /* 0x000fe20003f2f008 */
[----:B------:R1:W4:Y:S06]  /*4a10*/  MUFU.EX2 R197, R6 ;  /* 0x0000000600c57308 */ /* 0x00032c0000000800 */
[----:B------:R-:W-:Y:S01]  /*4a20*/  @P4 ISETP.GE.AND P2, PT, R5, UR6, PT ;  /* 0x0000000605004c0c */ /* 0x000fe2000bf46270 */
[C---:B---3--:R-:W-:Y:S01]  /*4a30*/  HMMA.16816.F32 R12, R100.reuse, R84, R12 ;  /* 0x00000054640c723c */ /* 0x048fe2000000180c */
[----:B------:R-:W-:Y:S02]  /*4a40*/  PLOP3.LUT P4, PT, PT, PT, UP0, 0x80, 0x0 ;  /* 0x000000000000781c */ /* 0x000fe40003f8f008 */
[----:B------:R-:W-:Y:S02]  /*4a50*/  FFMA.FTZ R5, R7, c[0x0][0x23c], -R4 ;  /* 0x00008f0007057a23 */ /* 0x000fe40000010804 */
[----:B------:R-:W-:Y:S02]  /*4a60*/  @P1 FSEL R8, R8, -INF , !P5 ;  /* 0xff80000008081808 */ /* 0x000fe40006800000 */
[----:B------:R3:W2:Y:S01]  /*4a70*/  MUFU.EX2 R196, R5 ;  /* 0x0000000500c47308 */ /* 0x0006a20000000800 */
[----:B------:R-:W-:Y:S01]  /*4a80*/  HMMA.16816.F32 R16, R100, R86, R16 ;  /* 0x000000566410723c */ /* 0x000fe20000001810 */
[----:B------:R-:W-:Y:S03]  /*4a90*/  PLOP3.LUT P1, PT, PT, PT, UP0, 0x80, 0x0 ;  /* 0x000000000000781c */ /* 0x000fe60003f2f008 */
[--C-:B------:R-:W-:Y:S01]  /*4aa0*/  FFMA.FTZ R8, R8, c[0x0][0x23c], -R89.reuse ;  /* 0x00008f0008087a23 */ /* 0x100fe20000010859 */
[----:B------:R-:W-:Y:S02]  /*4ab0*/  @P0 FSEL R9, R9, -INF , !P2 ;  /* 0xff80000009090808 */ /* 0x000fe40005000000 */
[----:B------:R-:W-:Y:S02]  /*4ac0*/  PLOP3.LUT P0, PT, PT, PT, UP0, 0x80, 0x0 ;  /* 0x000000000000781c */ /* 0x000fe40003f0f008 */
[----:B------:R2:W2:Y:S03]  /*4ad0*/  MUFU.EX2 R127, R8 ;  /* 0x00000008007f7308 */ /* 0x0004a60000000800 */
[----:B------:R-:W-:Y:S01]  /*4ae0*/  @P4 FSEL R10, R10, -INF , !P5 ;  /* 0xff8000000a0a4808 */ /* 0x000fe20006800000 */
[--C-:B------:R-:W-:Y:S01]  /*4af0*/  FFMA.FTZ R9, R9, c[0x0][0x23c], -R89.reuse ;  /* 0x00008f0009097a23 */ /* 0x100fe20000010859 */
[----:B------:R-:W-:Y:S02]  /*4b00*/  PLOP3.LUT P4, PT, PT, PT, UP0, 0x80, 0x0 ;  /* 0x000000000000781c */ /* 0x000fe40003f8f008 */
[----:B-1----:R-:W-:Y:S01]  /*4b10*/  LOP3.LUT R6, R91, UR26, R240, 0x96, !PT ;  /* 0x0000001a5b067c12 */ /* 0x002fe2000f8e96f0 */
[----:B------:R-:W-:Y:S01]  /*4b20*/  FFMA.FTZ R10, R10, c[0x0][0x23c], -R4 ;  /* 0x00008f000a0a7a23 */ /* 0x000fe20000010804 */
[----:B------:R-:W-:Y:S01]  /*4b30*/  @P1 FSEL R11, R11, -INF , !P2 ;  /* 0xff8000000b0b1808 */ /* 0x000fe20005000000 */
[----:B------:R-:W-:Y:S01]  /*4b40*/  MUFU.EX2 R126, R9 ;  /* 0x00000009007e7308 */ /* 0x000fe20000000800 */
[----:B------:R-:W-:Y:S01]  /*4b50*/  PLOP3.LUT P1, PT, PT, PT, UP0, 0x80, 0x0 ;  /* 0x000000000000781c */ /* 0x000fe20003f2f008 */
[----:B------:R-:W-:Y:S01]  /*4b60*/  IMAD.WIDE.U32 R6, R6, -0x326172a9, RZ ;  /* 0xcd9e8d5706067825 */ /* 0x000fe200078e00ff */
[----:B------:R-:W-:Y:S02]  /*4b70*/  PLOP3.LUT P5, PT, PT, PT, UP0, 0x80, 0x0 ;  /* 0x000000000000781c */ /* 0x000fe40003faf008 */
[C---:B---3--:R-:W-:Y:S02]  /*4b80*/  @P0 IADD3 R5, R88.reuse, 0x18, RZ ;  /* 0x0000001858050810 */ /* 0x048fe40007ffe0ff */
[----:B------:R-:W-:Y:S02]  /*4b90*/  PLOP3.LUT P0, PT, PT, PT, UP0, 0x80, 0x0 ;  /* 0x000000000000781c */ /* 0x000fe40003f0f008 */
[----:B------:R-:W-:Y:S01]  /*4ba0*/  LOP3.LUT R7, R7, UR25, R96, 0x96, !PT ;  /* 0x0000001907077c12 */ /* 0x000fe2000f8e9660 */
[----:B------:R1:W-:Y:S01]  /*4bb0*/  MUFU.EX2 R129, R10 ;  /* 0x0000000a00817308 */ /* 0x0003e20000000800 */
[----:B------:R-:W-:Y:S02]  /*4bc0*/  LOP3.LUT R90, R95, UR23, R6, 0x96, !PT ;  /* 0x000000175f5a7c12 */ /* 0x000fe4000f8e9606 */
[----:B------:R-:W-:Y:S01]  /*4bd0*/  PLOP3.LUT P2, PT, PT, PT, UP0, 0x80, 0x0 ;  /* 0x000000000000781c */ /* 0x000fe20003f4f008 */
[----:B------:R-:W-:Y:S01]  /*4be0*/  IMAD.WIDE.U32 R6, R7, -0x2daee0ad, RZ ;  /* 0xd2511f5307067825 */ /* 0x000fe200078e00ff */
[----:B--2---:R-:W-:Y:S02]  /*4bf0*/  @P6 IADD3 R8, R88, 0x11, RZ ;  /* 0x0000001158086810 */ /* 0x004fe40007ffe0ff */
[----:B------:R-:W-:Y:S01]  /*4c00*/  @P1 FSEL R12, R12, -INF , !P3 ;  /* 0xff8000000c0c1808 */ /* 0x000fe20005800000 */
[----:B------:R-:W-:Y:S01]  /*4c10*/  IMAD.WIDE.U32 R90, R90, -0x2daee0ad, RZ ;  /* 0xd2511f535a5a7825 */ /* 0x000fe200078e00ff */
[----:B------:R-:W-:Y:S02]  /*4c20*/  @P4 ISETP.GE.AND P4, PT, R8, UR6, PT ;  /* 0x0000000608004c0c */ /* 0x000fe4000bf86270 */
[----:B------:R-:W-:Y:S01]  /*4c30*/  LOP3.LUT R7, R7, UR22, R92, 0x96, !PT ;  /* 0x0000001607077c12 */ /* 0x000fe2000f8e965c */
[--C-:B------:R-:W-:Y:S01]  /*4c40*/  FFMA.FTZ R12, R12, c[0x0][0x23c], -R89.reuse ;  /* 0x00008f000c0c7a23 */ /* 0x100fe20000010859 */
[----:B------:R-:W-:Y:S01]  /*4c50*/  @P5 ISETP.GE.AND P5, PT, R5, UR6, PT ;  /* 0x0000000605005c0c */ /* 0x000fe2000bfa6270 */
[----:B------:R-:W-:Y:S01]  /*4c60*/  FFMA.FTZ R5, R11, c[0x0][0x23c], -R4 ;  /* 0x00008f000b057a23 */ /* 0x000fe20000010804 */
[----:B------:R-:W-:Y:S01]  /*4c70*/  LOP3.LUT R91, R91, UR20, R6, 0x96, !PT ;  /* 0x000000145b5b7c12 */ /* 0x000fe2000f8e9606 */
[----:B------:R-:W-:Y:S01]  /*4c80*/  IMAD.WIDE.U32 R6, R7, -0x326172a9, RZ ;  /* 0xcd9e8d5707067825 */ /* 0x000fe200078e00ff */
[----:B------:R-:W2:Y:S01]  /*4c90*/  MUFU.EX2 R123, R12 ;  /* 0x0000000c007b7308 */ /* 0x000ea20000000800 */
[----:B------:R-:W-:Y:S02]  /*4ca0*/  @P2 IADD3 R88, R88, 0x19, RZ ;  /* 0x0000001958582810 */ /* 0x000fe40007ffe0ff */
[----:B------:R-:W-:Y:S01]  /*4cb0*/  IMAD.WIDE.U32 R84, R91, -0x326172a9, RZ ;  /* 0xcd9e8d575b547825 */ /* 0x000fe200078e00ff */
[----:B------:R-:W-:Y:S02]  /*4cc0*/  PLOP3.LUT P6, PT, PT, PT, UP0, 0x80, 0x0 ;  /* 0x000000000000781c */ /* 0x000fe40003fcf008 */
[----:B------:R-:W-:Y:S02]  /*4cd0*/  @P0 FSEL R13, R13, -INF , !P4 ;  /* 0xff8000000d0d0808 */ /* 0x000fe40006000000 */
[----:B-1----:R-:W-:Y:S02]  /*4ce0*/  LOP3.LUT R10, R7, UR21, R94, 0x96, !PT ;  /* 0x00000015070a7c12 */ /* 0x002fe4000f8e965e */
[----:B------:R1:W3:Y:S01]  /*4cf0*/  MUFU.EX2 R128, R5 ;  /* 0x0000000500807308 */ /* 0x0002e20000000800 */
[----:B------:R-:W-:Y:S01]  /*4d00*/  FFMA.FTZ R13, R13, c[0x0][0x23c], -R89 ;  /* 0x00008f000d0d7a23 */ /* 0x000fe20000010859 */
[----:B------:R-:W-:Y:S01]  /*4d10*/  PLOP3.LUT P2, PT, PT, PT, UP0, 0x80, 0x0 ;  /* 0x000000000000781c */ /* 0x000fe20003f4f008 */
[----:B------:R-:W-:Y:S01]  /*4d20*/  IMAD.WIDE.U32 R10, R10, -0x2daee0ad, RZ ;  /* 0xd2511f530a0a7825 */ /* 0x000fe200078e00ff */
[----:B------:R-:W-:Y:S02]  /*4d30*/  LOP3.LUT R8, R85, UR19, R6, 0x96, !PT ;  /* 0x0000001355087c12 */ /* 0x000fe4000f8e9606 */
[----:B------:R-:W-:Y:S02]  /*4d40*/  PLOP3.LUT P1, PT, PT, PT, UP0, 0x80, 0x0 ;  /* 0x000000000000781c */ /* 0x000fe40003f2f008 */
[----:B------:R-:W-:Y:S01]  /*4d50*/  LOP3.LUT R6, R11, UR18, R90, 0x96, !PT ;  /* 0x000000120b067c12 */ /* 0x000fe2000f8e965a */
[----:B------:R-:W-:Y:S01]  /*4d60*/  IMAD.WIDE.U32 R8, R8, -0x2daee0ad, RZ ;  /* 0xd2511f5308087825 */ /* 0x000fe200078e00ff */
[----:B------:R2:W-:Y:S01]  /*4d70*/  MUFU.EX2 R122, R13 ;  /* 0x0000000d007a7308 */ /* 0x0005e20000000800 */
[----:B------:R-:W-:Y:S02]  /*4d80*/  PLOP3.LUT P0, PT, PT, PT, UP0, 0x80, 0x0 ;  /* 0x000000000000781c */ /* 0x000fe40003f0f008 */
[----:B------:R-:W-:Y:S01]  /*4d90*/  IMAD.WIDE.U32 R6, R6, -0x326172a9, RZ ;  /* 0xcd9e8d5706067825 */ /* 0x000fe200078e00ff */
[----:B------:R-:W-:Y:S02]  /*4da0*/  @P6 ISETP.GE.AND P6, PT, R88, UR6, PT ;  /* 0x0000000658006c0c */ /* 0x000fe4000bfc6270 */
[----:B------:R-:W-:Y:S02]  /*4db0*/  @P2 FSEL R14, R14, -INF , !P3 ;  /* 0xff8000000e0e2808 */ /* 0x000fe40005800000 */
[----:B------:R-:W-:Y:S02]  /*4dc0*/  PLOP3.LUT P3, PT, PT, PT, UP0, 0x80, 0x0 ;  /* 0x000000000000781c */ /* 0x000fe40003f6f008 */
[----:B------:R-:W-:Y:S01]  /*4dd0*/  PLOP3.LUT P2, PT, PT, PT, UP0, 0x80, 0x0 ;  /* 0x000000000000781c */ /* 0x000fe20003f4f008 */
[----:B------:R-:W-:Y:S01]  /*4de0*/  FFMA.FTZ R14, R14, c[0x0][0x23c], -R4 ;  /* 0x00008f000e0e7a23 */ /* 0x000fe20000010804 */
[----:B------:R-:W-:Y:S02]  /*4df0*/  @P1 FSEL R15, R15, -INF , !P4 ;  /* 0xff8000000f0f1808 */ /* 0x000fe40006000000 */
[----:B-1----:R-:W-:Y:S01]  /*4e00*/  LOP3.LUT R5, R7, UR17, R84, 0x96, !PT ;  /* 0x0000001107057c12 */ /* 0x002fe2000f8e9654 */
[----:B------:R-:W-:Y:S01]  /*4e10*/  MUFU.EX2 R125, R14 ;  /* 0x0000000e007d7308 */ /* 0x000fe20000000800 */
[----:B------:R-:W-:Y:S01]  /*4e20*/  PLOP3.LUT P1, PT, PT, PT, UP0, 0x80, 0x0 ;  /* 0x000000000000781c */ /* 0x000fe20003f2f008 */
[----:B------:R-:W-:Y:S01]  /*4e30*/  FFMA.FTZ R15, R15, c[0x0][0x23c], -R4 ;  /* 0x00008f000f0f7a23 */ /* 0x000fe20000010804 */
[C---:B------:R-:W-:Y:S02]  /*4e40*/  LOP3.LUT R11, R8.reuse, 0xff, RZ, 0xc0, !PT ;  /* 0x000000ff080b7812 */ /* 0x040fe400078ec0ff */
[--C-:B------:R-:W-:Y:S02]  /*4e50*/  SHF.R.U32.HI R85, RZ, 0x18, R8.reuse ;  /* 0x00000018ff557819 */ /* 0x100fe40000011608 */
[----:B------:R-:W-:Y:S02]  /*4e60*/  LOP3.LUT R87, R8, 0xffff, RZ, 0xc0, !PT ;  /* 0x0000ffff08577812 */ /* 0x000fe400078ec0ff */
[----:B------:R-:W-:Y:S01]  /*4e70*/  SHF.R.U32.HI R86, RZ, 0x10, R8 ;  /* 0x00000010ff567819 */ /* 0x000fe20000011608 */
[----:B------:R-:W1:Y:S01]  /*4e80*/  MUFU.EX2 R124, R15 ;  /* 0x0000000f007c7308 */ /* 0x000e620000000800 */
[----:B------:R-:W-:Y:S02]  /*4e90*/  LOP3.LUT R10, R9, UR16, R10, 0x96, !PT ;  /* 0x00000010090a7c12 */ /* 0x000fe4000f8e960a */
[--C-:B------:R-:W-:Y:S02]  /*4ea0*/  SHF.R.U32.HI R9, RZ, 0x18, R6.reuse ;  /* 0x00000018ff097819 */ /* 0x100fe40000011606 */
[C---:B------:R-:W-:Y:S02]  /*4eb0*/  LOP3.LUT R12, R6.reuse, 0xff, RZ, 0xc0, !PT ;  /* 0x000000ff060c7812 */ /* 0x040fe400078ec0ff */
[----:B------:R-:W-:Y:S02]  /*4ec0*/  LOP3.LUT R8, R6, 0xffff, RZ, 0xc0, !PT ;  /* 0x0000ffff06087812 */ /* 0x000fe400078ec0ff */
[----:B--2---:R-:W-:Y:S02]  /*4ed0*/  SHF.R.U32.HI R13, RZ, 0x10, R6 ;  /* 0x00000010ff0d7819 */ /* 0x004fe40000011606 */
[C---:B------:R-:W-:Y:S02]  /*4ee0*/  LOP3.LUT R7, R5.reuse, 0xff, RZ, 0xc0, !PT ;  /* 0x000000ff05077812 */ /* 0x040fe400078ec0ff */
[----:B------:R-:W-:Y:S02]  /*4ef0*/  LOP3.LUT R6, R5, 0xffff, RZ, 0xc0, !PT ;  /* 0x0000ffff05067812 */ /* 0x000fe400078ec0ff */
[----:B------:R-:W-:Y:S02]  /*4f00*/  @P0 FSEL R16, R16, -INF , !P5 ;  /* 0xff80000010100808 */ /* 0x000fe40006800000 */
[----:B------:R-:W-:Y:S02]  /*4f10*/  ISETP.LE.U32.AND P0, PT, R7, UR29, PT ;  /* 0x0000001d07007c0c */ /* 0x000fe4000bf03070 */
[----:B------:R-:W-:Y:S01]  /*4f20*/  SHF.R.U32.HI R7, RZ, 0x10, R5 ;  /* 0x00000010ff077819 */ /* 0x000fe20000011605 */
[----:B------:R-:W-:Y:S01]  /*4f30*/  FFMA.FTZ R16, R16, c[0x0][0x23c], -R89 ;  /* 0x00008f0010107a23 */ /* 0x000fe20000010859 */
[----:B------:R-:W-:Y:S02]  /*4f40*/  SHF.R.U32.HI R6, RZ, 0x8, R6 ;  /* 0x00000008ff067819 */ /* 0x000fe40000011606 */
[----:B------:R-:W-:Y:S01]  /*4f50*/  @P2 FSEL R19, R19, -INF , !P6 ;  /* 0xff80000013132808 */ /* 0x000fe20007000000 */
[----:B------:R-:W-:Y:S01]  /*4f60*/  MUFU.EX2 R119, R16 ;  /* 0x0000001000777308 */ /* 0x000fe20000000800 */
[----:B------:R-:W-:Y:S02]  /*4f70*/  @P3 FSEL R18, R18, -INF , !P5 ;  /* 0xff80000012123808 */ /* 0x000fe40006800000 */
[----:B------:R-:W-:Y:S02]  /*4f80*/  LOP3.LUT R7, R7, 0xff, RZ, 0xc0, !PT ;  /* 0x000000ff07077812 */ /* 0x000fe400078ec0ff */
[----:B------:R-:W-:Y:S01]  /*4f90*/  LOP3.LUT R6, R6, 0xffff, RZ, 0xc0, !PT ;  /* 0x0000ffff06067812 */ /* 0x000fe200078ec0ff */
[--C-:B------:R-:W-:Y:S01]  /*4fa0*/  FFMA.FTZ R18, R18, c[0x0][0x23c], -R4.reuse ;  /* 0x00008f0012127a23 */ /* 0x100fe20000010804 */
[----:B------:R-:W-:Y:S01]  /*4fb0*/  @P1 FSEL R17, R17, -INF , !P6 ;  /* 0xff80000011111808 */ /* 0x000fe20007000000 */
[----:B------:R-:W-:Y:S01]  /*4fc0*/  FFMA.FTZ R4, R19, c[0x0][0x23c], -R4 ;  /* 0x00008f0013047a23 */ /* 0x000fe20000010804 */
[----:B------:R-:W-:Y:S01]  /*4fd0*/  ISETP.LE.U32.AND P1, PT, R7, UR29, PT ;  /* 0x0000001d07007c0c */ /* 0x000fe2000bf23070 */
[----:B------:R-:W-:Y:S01]  /*4fe0*/  @!P0 FADD.FTZ R131, -R131, -RZ ;  /* 0x800000ff83838221 */ /* 0x000fe20000010100 */
[----:B------:R-:W-:Y:S01]  /*4ff0*/  ISETP.LE.U32.AND P5, PT, R6, UR29, PT ;  /* 0x0000001d06007c0c */ /* 0x000fe2000bfa3070 */
[----:B------:R2:W-:Y:S01]  /*5000*/  MUFU.EX2 R120, R4 ;  /* 0x0000000400787308 */ /* 0x0005e20000000800 */
[----:B------:R-:W-:Y:S01]  /*5010*/  SHF.R.U32.HI R5, RZ, 0x18, R5 ;  /* 0x00000018ff057819 */ /* 0x000fe20000011605 */
[----:B------:R-:W-:Y:S01]  /*5020*/  FFMA.FTZ R89, R17, c[0x0][0x23c], -R89 ;  /* 0x00008f0011597a23 */ /* 0x000fe20000010859 */
[----:B------:R-:W-:Y:S02]  /*5030*/  SHF.R.U32.HI R6, RZ, 0x8, R8 ;  /* 0x00000008ff067819 */ /* 0x000fe40000011608 */
[----:B------:R-:W-:Y:S02]  /*5040*/  ISETP.LE.U32.AND P6, PT, R5, UR29, PT ;  /* 0x0000001d05007c0c */ /* 0x000fe4000bfc3070 */
[----:B------:R-:W-:Y:S02]  /*5050*/  ISETP.LE.U32.AND P2, PT, R12, UR29, PT ;  /* 0x0000001d0c007c0c */ /* 0x000fe4000bf43070 */
[----:B------:R-:W-:Y:S01]  /*5060*/  LOP3.LUT R5, R10, 0xff, RZ, 0xc0, !PT ;  /* 0x000000ff0a057812 */ /* 0x000fe200078ec0ff */
[----:B----4-:R-:W-:Y:S01]  /*5070*/  @!P1 FADD.FTZ R197, -R197, -RZ ;  /* 0x800000ffc5c59221 */ /* 0x010fe20000010100 */
[----:B------:R-:W-:Y:S01]  /*5080*/  LOP3.LUT R6, R6, 0xffff, RZ, 0xc0, !PT ;  /* 0x0000ffff06067812 */ /* 0x000fe200078ec0ff */
[----:B------:R-:W-:Y:S01]  /*5090*/  @!P5 FADD.FTZ R130, -R130, -RZ ;  /* 0x800000ff8282d221 */ /* 0x000fe20000010100 */
[----:B------:R-:W-:Y:S01]  /*50a0*/  ISETP.LE.U32.AND P5, PT, R5, UR29, PT ;  /* 0x0000001d05007c0c */ /* 0x000fe2000bfa3070 */
[----:B------:R-:W-:Y:S01]  /*50b0*/  MUFU.EX2 R118, R89 ;  /* 0x0000005900767308 */ /* 0x000fe20000000800 */
[----:B------:R-:W-:Y:S02]  /*50c0*/  LOP3.LUT R5, R13, 0xff, RZ, 0xc0, !PT ;  /* 0x000000ff0d057812 */ /* 0x000fe400078ec0ff */
[----:B------:R-:W-:Y:S01]  /*50d0*/  ISETP.LE.U32.AND P1, PT, R6, UR29, PT ;  /* 0x0000001d06007c0c */ /* 0x000fe2000bf23070 */
[----:B------:R-:W-:Y:S01]  /*50e0*/  @!P6 FADD.FTZ R196, -R196, -RZ ;  /* 0x800000ffc4c4e221 */ /* 0x000fe20000010100 */
[----:B------:R-:W-:Y:S01]  /*50f0*/  ISETP.LE.U32.AND P0, PT, R9, UR29, PT ;  /* 0x0000001d09007c0c */ /* 0x000fe2000bf03070 */
[----:B------:R-:W-:Y:S01]  /*5100*/  @!P2 FADD.FTZ R127, -R127, -RZ ;  /* 0x800000ff7f7fa221 */ /* 0x000fe20000010100 */
[----:B------:R-:W-:Y:S02]  /*5110*/  ISETP.LE.U32.AND P6, PT, R5, UR29, PT ;  /* 0x0000001d05007c0c */ /* 0x000fe4000bfc3070 */
[--C-:B------:R-:W-:Y:S01]  /*5120*/  SHF.R.U32.HI R5, RZ, 0x18, R10.reuse ;  /* 0x00000018ff057819 */ /* 0x100fe2000001160a */
[----:B------:R-:W4:Y:S01]  /*5130*/  MUFU.EX2 R121, R18 ;  /* 0x0000001200797308 */ /* 0x000f220000000800 */
[----:B------:R-:W-:Y:S01]  /*5140*/  SHF.R.U32.HI R6, RZ, 0x10, R10 ;  /* 0x00000010ff067819 */ /* 0x000fe2000001160a */
[----:B------:R-:W-:Y:S01]  /*5150*/  @!P5 FADD.FTZ R123, -R123, -RZ ;  /* 0x800000ff7b7bd221 */ /* 0x000fe20000010100 */
[----:B------:R-:W-:Y:S02]  /*5160*/  LOP3.LUT R10, R10, 0xffff, RZ, 0xc0, !PT ;  /* 0x0000ffff0a0a7812 */ /* 0x000fe400078ec0ff */
[----:B------:R-:W-:Y:S01]  /*5170*/  ISETP.LE.U32.AND P2, PT, R5, UR29, PT ;  /* 0x0000001d05007c0c */ /* 0x000fe2000bf43070 */
[----:B------:R-:W-:Y:S01]  /*5180*/  @!P1 FADD.FTZ R126, -R126, -RZ ;  /* 0x800000ff7e7e9221 */ /* 0x000fe20000010100 */
[----:B------:R-:W-:Y:S01]  /*5190*/  SHF.R.U32.HI R5, RZ, 0x8, R10 ;  /* 0x00000008ff057819 */ /* 0x000fe2000001160a */
[----:B---3--:R-:W-:Y:S01]  /*51a0*/  @!P0 FADD.FTZ R128, -R128, -RZ ;  /* 0x800000ff80808221 */ /* 0x008fe20000010100 */
[----:B------:R-:W-:Y:S01]  /*51b0*/  LOP3.LUT R6, R6, 0xff, RZ, 0xc0, !PT ;  /* 0x000000ff06067812 */ /* 0x000fe200078ec0ff */
[----:B------:R-:W-:Y:S01]  /*51c0*/  @!P6 FADD.FTZ R129, -R129, -RZ ;  /* 0x800000ff8181e221 */ /* 0x000fe20000010100 */
[----:B------:R-:W-:Y:S02]  /*51d0*/  LOP3.LUT R5, R5, 0xffff, RZ, 0xc0, !PT ;  /* 0x0000ffff05057812 */ /* 0x000fe400078ec0ff */
[----:B------:R-:W-:Y:S02]  /*51e0*/  ISETP.LE.U32.AND P1, PT, R6, UR29, PT ;  /* 0x0000001d06007c0c */ /* 0x000fe4000bf23070 */
[----:B------:R-:W-:Y:S02]  /*51f0*/  LOP3.LUT R6, R86, 0xff, RZ, 0xc0, !PT ;  /* 0x000000ff56067812 */ /* 0x000fe400078ec0ff */
[----:B--2---:R-:W-:Y:S01]  /*5200*/  SHF.R.U32.HI R4, RZ, 0x8, R87 ;  /* 0x00000008ff047819 */ /* 0x004fe20000011657 */
[----:B-1----:R-:W-:Y:S01]  /*5210*/  @!P2 FADD.FTZ R124, -R124, -RZ ;  /* 0x800000ff7c7ca221 */ /* 0x002fe20000010100 */
[----:B------:R-:W-:Y:S02]  /*5220*/  ISETP.LE.U32.AND P0, PT, R6, UR29, PT ;  /* 0x0000001d06007c0c */ /* 0x000fe4000bf03070 */
[----:B------:R-:W-:Y:S02]  /*5230*/  F2FP.RELU.PACK_AB R6, R130, R131 ;  /* 0x000000838206723e */ /* 0x000fe400000008ff */
[----:B------:R-:W-:Y:S02]  /*5240*/  ISETP.LE.U32.AND P6, PT, R5, UR29, PT ;  /* 0x0000001d05007c0c */ /* 0x000fe4000bfc3070 */
[----:B------:R-:W-:Y:S01]  /*5250*/  F2FP.RELU.PACK_AB R5, R196, R197 ;  /* 0x000000c5c405723e */ /* 0x000fe200000008ff */
[----:B------:R1:W-:Y:S01]  /*5260*/  STS [R227+0x22000], R6 ;  /* 0x02200006e3007388 */ /* 0x0003e20000000800 */
[----:B------:R-:W-:Y:S01]  /*5270*/  LOP3.LUT R4, R4, 0xffff, RZ, 0xc0, !PT ;  /* 0x0000ffff04047812 */ /* 0x000fe200078ec0ff */
[----:B------:R-:W-:Y:S01]  /*5280*/  @!P1 FADD.FTZ R125, -R125, -RZ ;  /* 0x800000ff7d7d9221 */ /* 0x000fe20000010100 */
[----:B------:R-:W-:Y:S02]  /*5290*/  ISETP.LE.U32.AND P4, PT, R11, UR29, PT ;  /* 0x0000001d0b007c0c */ /* 0x000fe4000bf83070 */
[----:B------:R-:W-:Y:S01]  /*52a0*/  ISETP.LE.U32.AND P5, PT, R4, UR29, PT ;  /* 0x0000001d04007c0c */ /* 0x000fe2000bfa3070 */
[----:B------:R2:W-:Y:S01]  /*52b0*/  STS [R227+0x22400], R5 ;  /* 0x02240005e3007388 */ /* 0x0005e20000000800 */
[----:B------:R-:W-:Y:S01]  /*52c0*/  F2FP.RELU.PACK_AB R4, R126, R127 ;  /* 0x0000007f7e04723e */ /* 0x000fe200000008ff */
[----:B----4-:R-:W-:Y:S01]  /*52d0*/  @!P0 FADD.FTZ R121, -R121, -RZ ;  /* 0x800000ff79798221 */ /* 0x010fe20000010100 */
[----:B------:R-:W-:Y:S01]  /*52e0*/  ISETP.LE.U32.AND P3, PT, R85, UR29, PT ;  /* 0x0000001d55007c0c */ /* 0x000fe2000bf63070 */
[----:B------:R-:W-:Y:S01]  /*52f0*/  @!P6 FADD.FTZ R122, -R122, -RZ ;  /* 0x800000ff7a7ae221 */ /* 0x000fe20000010100 */
[----:B------:R-:W-:Y:S01]  /*5300*/  F2FP.RELU.PACK_AB R8, R128, R129 ;  /* 0x000000818008723e */ /* 0x000fe200000008ff */
[----:B------:R3:W-:Y:S01]  /*5310*/  STS [R232+0x22000], R4 ;  /* 0x02200004e8007388 */ /* 0x0007e20000000800 */
[----:B------:R-:W-:Y:S02]  /*5320*/  FSETP.GE.FTZ.AND P2, PT, R131, RZ, PT ;  /* 0x000000ff8300720b */ /* 0x000fe40003f56000 */
[----:B------:R-:W-:Y:S01]  /*5330*/  F2FP.RELU.PACK_AB R7, R122, R123 ;  /* 0x0000007b7a07723e */ /* 0x000fe200000008ff */
[----:B------:R-:W-:Y:S01]  /*5340*/  @!P4 FADD.FTZ R119, -R119, -RZ ;  /* 0x800000ff7777c221 */ /* 0x000fe20000010100 */
[----:B------:R-:W-:Y:S01]  /*5350*/  FSETP.GE.FTZ.AND P1, PT, R130, RZ, PT ;  /* 0x000000ff8200720b */ /* 0x000fe20003f36000 */
[----:B------:R-:W-:Y:S01]  /*5360*/  STS [R232+0x22400], R8 ;  /* 0x02240008e8007388 */ /* 0x000fe20000000800 */
[----:B------:R-:W-:Y:S03]  /*5370*/  @!P5 FADD.FTZ R118, -R118, -RZ ;  /* 0x800000ff7676d221 */ /* 0x000fe60000010100 */
[----:B------:R-:W-:Y:S01]  /*5380*/  @!P3 FADD.FTZ R120, -R120, -RZ ;  /* 0x800000ff7878b221 */ /* 0x000fe20000010100 */
[----:B------:R-:W-:Y:S01]  /*5390*/  FSETP.GE.FTZ.AND P3, PT, R123, RZ, PT ;  /* 0x000000ff7b00720b */ /* 0x000fe20003f76000 */
[----:B------:R-:W-:Y:S01]  /*53a0*/  STS [R230+0x22000], R7 ;  /* 0x02200007e6007388 */ /* 0x000fe20000000800 */
[----:B-1----:R-:W-:Y:S05]  /*53b0*/  F2FP.RELU.PACK_AB R6, R124, R125 ;  /* 0x0000007d7c06723e */ /* 0x002fea00000008ff */
[----:B------:R-:W-:Y:S01]  /*53c0*/  STS [R230+0x22400], R6 ;  /* 0x02240006e6007388 */ /* 0x000fe20000000800 */
[----:B--2---:R-:W-:Y:S05]  /*53d0*/  F2FP.RELU.PACK_AB R5, R118, R119 ;  /* 0x000000777605723e */ /* 0x004fea00000008ff */
[----:B------:R-:W-:Y:S01]  /*53e0*/  STS [R231+0x22000], R5 ;  /* 0x02200005e7007388 */ /* 0x000fe20000000800 */
[----:B---3--:R-:W-:Y:S05]  /*53f0*/  F2FP.RELU.PACK_AB R4, R120, R121 ;  /* 0x000000797804723e */ /* 0x008fea00000008ff */
        /* <DEDUP_REMOVED lines=29> */
[----:B------:R-:W-:Y:S01]  /*55d0*/  IMAD.U32 R100, RZ, RZ, UR11 ;  /* 0x0000000bff647e24 */ /* 0x000fe2000f8e00ff */
[C---:B------:R-:W-:Y:S01]  /*55e0*/  HMMA.16816.F32 R4, R108.reuse, R112, R4 ;  /* 0x000000706c04723c */ /* 0x040fe20000001804 */
[----:B------:R-:W-:Y:S04]  /*55f0*/  IMAD.U32 R101, RZ, RZ, UR10 ;  /* 0x0000000aff657e24 */ /* 0x000fe8000f8e00ff */
[C---:B------:R-:W-:Y:S03]  /*5600*/  LEA R116, P0, R238.reuse, R100, 0x2 ;  /* 0x00000064ee747211 */ /* 0x040fe600078010ff */
[C---:B------:R-:W-:Y:S04]  /*5610*/  HMMA.16816.F32 R8, R108.reuse, R114, R8 ;  /* 0x000000726c08723c */ /* 0x040fe80000001808 */
[----:B------:R-:W-:Y:S02]  /*5620*/  LEA.HI.X.SX32 R117, R238, R101, 0x2, P0 ;  /* 0x00000065ee757211 */ /* 0x000fe400000f16ff */
[----:B------:R-:W4:Y:S01]  /*5630*/  LDSM.16.M88.4 R100, [R211+0xa000] ;  /* 0x00a00000d364783b */ /* 0x000f220000000200 */
[----:B------:R-:W-:Y:S01]  /*5640*/  FSETP.GE.FTZ.AND P0, PT, R127, RZ, PT ;  /* 0x000000ff7f00720b */ /* 0x000fe20003f16000 */
[C---:B--2---:R-:W-:Y:S04]  /*5650*/  HMMA.16816.F32 R12, R108.reuse, R88, R12 ;  /* 0x000000586c0c723c */ /* 0x044fe8000000180c */
[----:B------:R-:W2:Y:S04]  /*5660*/  LDG.E R113, [R116.64] ;  /* 0x0000000474717981 */ /* 0x000ea8000c1e1900 */
[----:B------:R-:W-:Y:S02]  /*5670*/  HMMA.16816.F32 R16, R108, R90, R16 ;  /* 0x0000005a6c10723c */ /* 0x000fe40000001810 */
[----:B------:R-:W4:Y:S06]  /*5680*/  LDSM.16.M88.4 R88, [R2+0x1a800] ;  /* 0x01a800000258783b */ /* 0x000f2c0000000200 */
[C---:B---3--:R-:W-:Y:S01]  /*5690*/  HMMA.16816.F32 R4, R92.reuse, R96, R4 ;  /* 0x000000605c04723c */ /* 0x048fe20000001804 */
[----:B------:R-:W3:Y:S06]  /*56a0*/  LDG.E R112, [R116.64+0x20] ;  /* 0x0000200474707981 */ /* 0x000eec000c1e1900 */
[----:B------:R-:W-:Y:S01]  /*56b0*/  LDSM.16.M88.4 R108, [R208+0x1a000] ;  /* 0x01a00000d06c783b */ /* 0x000fe20000000200 */
[C---:B------:R-:W-:Y:S05]  /*56c0*/  HMMA.16816.F32 R8, R92.reuse, R98, R8 ;  /* 0x000000625c08723c */ /* 0x040fea0000001808 */
[----:B------:R-:W4:Y:S03]  /*56d0*/  LDSM.16.M88.4 R96, [R215+0xa000] ;  /* 0x00a00000d760783b */ /* 0x000f260000000200 */
[C---:B-1----:R-:W-:Y:S08]  /*56e0*/  HMMA.16816.F32 R12, R92.reuse, R84, R12 ;  /* 0x000000545c0c723c */ /* 0x042ff0000000180c */
[----:B------:R-:W-:Y:S01]  /*56f0*/  HMMA.16816.F32 R16, R92, R86, R16 ;  /* 0x000000565c10723c */ /* 0x000fe20000001810 */
[----:B------:R-:W1:Y:S06]  /*5700*/  LDSM.16.M88.4 R84, [R208+0x1a800] ;  /* 0x01a80000d054783b */ /* 0x000e6c0000000200 */
[----:B------:R-:W-:Y:S01]  /*5710*/  LDSM.16.M88.4 R92, [R214+0xa000] ;  /* 0x00a00000d65c783b */ /* 0x000fe20000000200 */
[C---:B----4-:R-:W-:Y:S08]  /*5720*/  HMMA.16816.F32 R4, R100.reuse, R104, R4 ;  /* 0x000000686404723c */ /* 0x050ff00000001804 */
[C---:B------:R-:W-:Y:S01]  /*5730*/  HMMA.16816.F32 R8, R100.reuse, R106, R8 ;  /* 0x0000006a6408723c */ /* 0x040fe20000001808 */
[----:B------:R-:W4:Y:S07]  /*5740*/  LDSM.16.M88.4 R104, [R3+0x1a000] ;  /* 0x01a000000368783b */ /* 0x000f2e0000000200 */
[C---:B------:R-:W-:Y:S08]  /*5750*/  HMMA.16816.F32 R12, R100.reuse, R88, R12 ;  /* 0x00000058640c723c */ /* 0x040ff0000000180c */
[----:B------:R-:W-:Y:S01]  /*5760*/  HMMA.16816.F32 R16, R100, R90, R16 ;  /* 0x0000005a6410723c */ /* 0x000fe20000001810 */
[----:B------:R-:W4:Y:S06]  /*5770*/  LDSM.16.M88.4 R88, [R3+0x1a800] ;  /* 0x01a800000358783b */ /* 0x000f2c0000000200 */
        /* <DEDUP_REMOVED lines=41> */
[----:B------:R-:W2:Y:S06]  /*5a10*/  LDSM.16.M88.4 R88, [R2+0x1e800] ;  /* 0x01e800000258783b */ /* 0x000eac0000000200 */
[----:B------:R-:W-:Y:S01]  /*5a20*/  LDSM.16.M88.4 R100, [R215+0xe000] ;  /* 0x00e00000d764783b */ /* 0x000fe20000000200 */
[C---:B------:R-:W-:Y:S08]  /*5a30*/  HMMA.16816.F32 R4, R96.reuse, R108, R4 ;  /* 0x0000006c6004723c */ /* 0x040ff00000001804 */
[C---:B------:R-:W-:Y:S01]  /*5a40*/  HMMA.16816.F32 R8, R96.reuse, R110, R8 ;  /* 0x0000006e6008723c */ /* 0x040fe20000001808 */
[----:B------:R-:W3:Y:S07]  /*5a50*/  LDSM.16.M88.4 R108, [R208+0x1e000] ;  /* 0x01e00000d06c783b */ /* 0x000eee0000000200 */
[C---:B-1----:R-:W-:Y:S08]  /*5a60*/  HMMA.16816.F32 R12, R96.reuse, R84, R12 ;  /* 0x00000054600c723c */ /* 0x042ff0000000180c */
[----:B------:R-:W-:Y:S01]  /*5a70*/  HMMA.16816.F32 R16, R96, R86, R16 ;  /* 0x000000566010723c */ /* 0x000fe20000001810 */
[----:B------:R-:W1:Y:S06]  /*5a80*/  LDSM.16.M88.4 R84, [R208+0x1e800] ;  /* 0x01e80000d054783b */ /* 0x000e6c0000000200 */
[----:B------:R-:W-:Y:S01]  /*5a90*/  LDSM.16.M88.4 R96, [R214+0xe000] ;  /* 0x00e00000d660783b */ /* 0x000fe20000000200 */
[C---:B----4-:R-:W-:Y:S08]  /*5aa0*/  HMMA.16816.F32 R4, R92.reuse, R104, R4 ;  /* 0x000000685c04723c */ /* 0x050ff00000001804 */
[C---:B------:R-:W-:Y:S01]  /*5ab0*/  HMMA.16816.F32 R8, R92.reuse, R106, R8 ;  /* 0x0000006a5c08723c */ /* 0x040fe20000001808 */
[----:B------:R-:W4:Y:S07]  /*5ac0*/  LDSM.16.M88.4 R104, [R3+0x1e000] ;  /* 0x01e000000368783b */ /* 0x000f2e0000000200 */
[C---:B--2---:R-:W-:Y:S08]  /*5ad0*/  HMMA.16816.F32 R12, R92.reuse, R88, R12 ;  /* 0x000000585c0c723c */ /* 0x044ff0000000180c */
[----:B------:R-:W-:Y:S01]  /*5ae0*/  HMMA.16816.F32 R16, R92, R90, R16 ;  /* 0x0000005a5c10723c */ /* 0x000fe20000001810 */
[----:B------:R-:W2:Y:S07]  /*5af0*/  LDSM.16.M88.4 R88, [R3+0x1e800] ;  /* 0x01e800000358783b */ /* 0x000eae0000000200 */
[C---:B---3--:R-:W-:Y:S08]  /*5b00*/  HMMA.16816.F32 R4, R100.reuse, R108, R4 ;  /* 0x0000006c6404723c */ /* 0x048ff00000001804 */
[C---:B------:R-:W-:Y:S08]  /*5b10*/  HMMA.16816.F32 R8, R100.reuse, R110, R8 ;  /* 0x0000006e6408723c */ /* 0x040ff00000001808 */
[C---:B-1----:R-:W-:Y:S08]  /*5b20*/  HMMA.16816.F32 R12, R100.reuse, R84, R12 ;  /* 0x00000054640c723c */ /* 0x042ff0000000180c */
[----:B------:R-:W-:Y:S08]  /*5b30*/  HMMA.16816.F32 R16, R100, R86, R16 ;  /* 0x000000566410723c */ /* 0x000ff00000001810 */
[C---:B----4-:R-:W-:Y:S08]  /*5b40*/  HMMA.16816.F32 R4, R96.reuse, R104, R4 ;  /* 0x000000686004723c */ /* 0x050ff00000001804 */
[C---:B------:R-:W-:Y:S08]  /*5b50*/  HMMA.16816.F32 R8, R96.reuse, R106, R8 ;  /* 0x0000006a6008723c */ /* 0x040ff00000001808 */
[C---:B--2---:R-:W-:Y:S08]  /*5b60*/  HMMA.16816.F32 R12, R96.reuse, R88, R12 ;  /* 0x00000058600c723c */ /* 0x044ff0000000180c */
[----:B------:R-:W-:Y:S04]  /*5b70*/  HMMA.16816.F32 R16, R96, R90, R16 ;  /* 0x0000005a6010723c */ /* 0x000fe80000001810 */
[C---:B------:R-:W-:Y:S02]  /*5b80*/  FADD.FTZ R84, -R113.reuse, R4 ;  /* 0x0000000471547221 */ /* 0x040fe40000010100 */
[C---:B------:R-:W-:Y:S02]  /*5b90*/  FADD.FTZ R5, -R113.reuse, R5 ;  /* 0x0000000571057221 */ /* 0x040fe40000010100 */
[C---:B------:R-:W-:Y:S01]  /*5ba0*/  FADD.FTZ R4, -R113.reuse, R8 ;  /* 0x0000000871047221 */ /* 0x040fe20000010100 */
[-C--:B------:R-:W-:Y:S02]  /*5bb0*/  FSEL R8, R84, R113.reuse, P2 ;  /* 0x0000007154087208 */ /* 0x080fe40001000000 */
[----:B------:R-:W-:Y:S01]  /*5bc0*/  FSETP.GE.FTZ.AND P2, PT, R122, RZ, PT ;  /* 0x000000ff7a00720b */ /* 0x000fe20003f56000 */
[----:B------:R-:W-:Y:S01]  /*5bd0*/  FADD.FTZ R9, -R113, R9 ;  /* 0x0000000971097221 */ /* 0x000fe20000010100 */
[-C--:B------:R-:W-:Y:S01]  /*5be0*/  FSEL R5, R5, R113.reuse, P1 ;  /* 0x0000007105057208 */ /* 0x080fe20000800000 */
[----:B------:R-:W-:Y:S01]  /*5bf0*/  FMUL.FTZ R8, R131, R8 ;  /* 0x0000000883087220 */ /* 0x000fe20000410000 */
[----:B------:R-:W-:Y:S01]  /*5c00*/  FSEL R4, R4, R113, P0 ;  /* 0x0000007104047208 */ /* 0x000fe20000000000 */
[----:B------:R-:W-:Y:S01]  /*5c10*/  FADD.FTZ R12, -R113, R12 ;  /* 0x0000000c710c7221 */ /* 0x000fe20000010100 */
[----:B------:R-:W-:Y:S01]  /*5c20*/  FSETP.GE.FTZ.AND P0, PT, R118, RZ, PT ;  /* 0x000000ff7600720b */ /* 0x000fe20003f16000 */
[----:B------:R-:W-:Y:S01]  /*5c30*/  FMUL.FTZ R5, R130, R5 ;  /* 0x0000000582057220 */ /* 0x000fe20000410000 */
[----:B------:R-:W-:Y:S01]  /*5c40*/  FSETP.GE.FTZ.AND P1, PT, R126, RZ, PT ;  /* 0x000000ff7e00720b */ /* 0x000fe20003f36000 */
[----:B------:R-:W-:Y:S01]  /*5c50*/  FMUL.FTZ R84, R127, R4 ;  /* 0x000000047f547220 */ /* 0x000fe20000410000 */
[-C--:B------:R-:W-:Y:S01]  /*5c60*/  FSEL R12, R12, R113.reuse, P3 ;  /* 0x000000710c0c7208 */ /* 0x080fe20001800000 */
[----:B------:R-:W-:Y:S01]  /*5c70*/  FADD.FTZ R13, -R113, R13 ;  /* 0x0000000d710d7221 */ /* 0x000fe20000010100 */
[----:B------:R-:W-:Y:S01]  /*5c80*/  F2FP.PACK_AB R4, R5, R8 ;  /* 0x000000080504723e */ /* 0x000fe200000000ff */
[----:B------:R-:W-:Y:S01]  /*5c90*/  FADD.FTZ R16, -R113, R16 ;  /* 0x0000001071107221 */ /* 0x000fe20000010100 */
[-C--:B------:R-:W-:Y:S01]  /*5ca0*/  FSEL R9, R9, R113.reuse, P1 ;  /* 0x0000007109097208 */ /* 0x080fe20000800000 */
[C---:B------:R-:W-:Y:S01]  /*5cb0*/  FADD.FTZ R6, -R112.reuse, R6 ;  /* 0x0000000670067221 */ /* 0x040fe20000010100 */
[----:B------:R-:W-:Y:S01]  /*5cc0*/  FSETP.GE.FTZ.AND P1, PT, R119, RZ, PT ;  /* 0x000000ff7700720b */ /* 0x000fe20003f36000 */
[----:B------:R1:W-:Y:S01]  /*5cd0*/  STS [R227+0x20000], R4 ;  /* 0x02000004e3007388 */ /* 0x0003e20000000800 */
[-C--:B------:R-:W-:Y:S01]  /*5ce0*/  FSEL R13, R13, R113.reuse, P2 ;  /* 0x000000710d0d7208 */ /* 0x080fe20001000000 */
[----:B------:R-:W-:Y:S01]  /*5cf0*/  FADD.FTZ R11, -R112, R11 ;  /* 0x0000000b700b7221 */ /* 0x000fe20000010100 */
[----:B------:R-:W-:Y:S01]  /*5d00*/  FSEL R16, R16, R113, P1 ;  /* 0x0000007110107208 */ /* 0x000fe20000800000 */
[----:B------:R-:W-:Y:S01]  /*5d10*/  @P0 FADD.FTZ R113, -R113, R17 ;  /* 0x0000001171710221 */ /* 0x000fe20000010100 */
[----:B------:R-:W-:Y:S01]  /*5d20*/  FSETP.GE.FTZ.AND P0, PT, R196, RZ, PT ;  /* 0x000000ffc400720b */ /* 0x000fe20003f16000 */
[----:B------:R-:W-:Y:S01]  /*5d30*/  FMUL.FTZ R12, R123, R12 ;  /* 0x0000000c7b0c7220 */ /* 0x000fe20000410000 */
[C---:B------:R-:W-:Y:S01]  /*5d40*/  FSETP.GE.FTZ.AND P1, PT, R197.reuse, RZ, PT ;  /* 0x000000ffc500720b */ /* 0x040fe20003f36000 */
[----:B------:R-:W-:Y:S01]  /*5d50*/  FMUL.FTZ R8, R122, R13 ;  /* 0x0000000d7a087220 */ /* 0x000fe20000410000 */
[----:B------:R-:W-:Y:S01]  /*5d60*/  FSETP.GE.FTZ.AND P2, PT, R124, RZ, PT ;  /* 0x000000ff7c00720b */ /* 0x000fe20003f56000 */
[----:B------:R-:W-:Y:S01]  /*5d70*/  FADD.FTZ R15, -R112, R15 ;  /* 0x0000000f700f7221 */ /* 0x000fe20000010100 */
[----:B------:R-:W-:Y:S01]  /*5d80*/  FSEL R6, R6, R112, P1 ;  /* 0x0000007006067208 */ /* 0x000fe20000800000 */
[----:B------:R-:W-:Y:S01]  /*5d90*/  FMUL.FTZ R9, R126, R9 ;  /* 0x000000097e097220 */ /* 0x000fe20000410000 */
[----:B------:R-:W-:Y:S01]  /*5da0*/  FSETP.GE.FTZ.AND P1, PT, R128, RZ, PT ;  /* 0x000000ff8000720b */ /* 0x000fe20003f36000 */
[----:B------:R-:W-:Y:S01]  /*5db0*/  FADD.FTZ R18, -R112, R18 ;  /* 0x0000001270127221 */ /* 0x000fe20000010100 */
[----:B------:R-:W-:Y:S01]  /*5dc0*/  F2FP.PACK_AB R8, R8, R12 ;  /* 0x0000000c0808723e */ /* 0x000fe200000000ff */
[----:B------:R-:W-:Y:S01]  /*5dd0*/  FMUL.FTZ R13, R197, R6 ;  /* 0x00000006c50d7220 */ /* 0x000fe20000410000 */
[----:B------:R-:W-:Y:S01]  /*5de0*/  FSETP.GE.FTZ.AND P3, PT, R125, RZ, PT ;  /* 0x000000ff7d00720b */ /* 0x000fe20003f76000 */
[----:B------:R-:W-:Y:S01]  /*5df0*/  FMUL.FTZ R16, R119, R16 ;  /* 0x0000001077107220 */ /* 0x000fe20000410000 */
[----:B------:R-:W-:Y:S01]  /*5e00*/  FSEL R15, R15, R112, P2 ;  /* 0x000000700f0f7208 */ /* 0x000fe20001000000 */
[----:B------:R-:W-:Y:S01]  /*5e10*/  FMUL.FTZ R113, R118, R113 ;  /* 0x0000007176717220 */ /* 0x000fe20000410000 */
[----:B------:R-:W-:Y:S01]  /*5e20*/  F2FP.PACK_AB R9, R9, R84 ;  /* 0x000000540909723e */ /* 0x000fe200000000ff */
[----:B-1----:R-:W-:Y:S03]  /*5e30*/  FADD.FTZ R4, -R112, R7 ;  /* 0x0000000770047221 */ /* 0x002fe60000010100 */
[----:B------:R-:W-:Y:S02]  /*5e40*/  F2FP.PACK_AB R7, R113, R16 ;  /* 0x000000107107723e */ /* 0x000fe400000000ff */
[-C--:B------:R-:W-:Y:S01]  /*5e50*/  FSEL R5, R4, R112.reuse, P0 ;  /* 0x0000007004057208 */ /* 0x080fe20000000000 */
[----:B------:R-:W-:Y:S01]  /*5e60*/  FADD.FTZ R4, -R112, R10 ;  /* 0x0000000a70047221 */ /* 0x000fe20000010100 */
[C---:B------:R-:W-:Y:S03]  /*5e70*/  FSETP.GE.FTZ.AND P0, PT, R129.reuse, RZ, PT ;  /* 0x000000ff8100720b */ /* 0x040fe60003f16000 */
[----:B------:R-:W-:Y:S01]  /*5e80*/  FMUL.FTZ R10, R196, R5 ;  /* 0x00000005c40a7220 */ /* 0x000fe20000410000 */
[----:B------:R-:W-:Y:S01]  /*5e90*/  FSEL R4, R4, R112, P0 ;  /* 0x0000007004047208 */ /* 0x000fe20000000000 */
[----:B------:R-:W-:Y:S01]  /*5ea0*/  FADD.FTZ R5, -R112, R14 ;  /* 0x0000000e70057221 */ /* 0x000fe20000010100 */
[----:B------:R-:W-:Y:S03]  /*5eb0*/  FSETP.GE.FTZ.AND P0, PT, R120, RZ, PT ;  /* 0x000000ff7800720b */ /* 0x000fe60003f16000 */
[----:B------:R-:W-:Y:S01]  /*5ec0*/  FMUL.FTZ R12, R129, R4 ;  /* 0x00000004810c7220 */ /* 0x000fe20000410000 */
[-C--:B------:R-:W-:Y:S02]  /*5ed0*/  FSEL R4, R11, R112.reuse, P1 ;  /* 0x000000700b047208 */ /* 0x080fe40000800000 */
[----:B------:R-:W-:Y:S02]  /*5ee0*/  FSEL R5, R5, R112, P3 ;  /* 0x0000007005057208 */ /* 0x000fe40001800000 */
[----:B------:R-:W-:Y:S01]  /*5ef0*/  FSETP.GE.FTZ.AND P1, PT, R121, RZ, PT ;  /* 0x000000ff7900720b */ /* 0x000fe20003f36000 */
[----:B------:R-:W-:Y:S01]  /*5f00*/  FMUL.FTZ R6, R128, R4 ;  /* 0x0000000480067220 */ /* 0x000fe20000410000 */
[----:B------:R-:W-:Y:S01]  /*5f10*/  F2FP.PACK_AB R4, R10, R13 ;  /* 0x0000000d0a04723e */ /* 0x000fe200000000ff */
[----:B------:R-:W-:Y:S01]  /*5f20*/  FMUL.FTZ R10, R125, R5 ;  /* 0x000000057d0a7220 */ /* 0x000fe20000410000 */
[----:B------:R-:W-:Y:S01]  /*5f30*/  FSEL R18, R18, R112, P1 ;  /* 0x0000007012127208 */ /* 0x000fe20000800000 */
[----:B------:R-:W-:Y:S01]  /*5f40*/  FMUL.FTZ R5, R124, R15 ;  /* 0x0000000f7c057220 */ /* 0x000fe20000410000 */
[----:B------:R-:W-:Y:S01]  /*5f50*/  F2FP.PACK_AB R6, R6, R12 ;  /* 0x0000000c0606723e */ /* 0x000fe200000000ff */
[----:B------:R1:W-:Y:S01]  /*5f60*/  STS [R227+0x20400], R4 ;  /* 0x02040004e3007388 */ /* 0x0003e20000000800 */
[----:B------:R-:W-:Y:S01]  /*5f70*/  @P0 FADD.FTZ R112, -R112, R19 ;  /* 0x0000001370700221 */ /* 0x000fe20000010100 */
[----:B------:R-:W-:Y:S01]  /*5f80*/  PLOP3.LUT P1, PT, PT, PT, UP4, 0x80, 0x0 ;  /* 0x000000000000781c */ /* 0x000fe20003f2f048 */
[----:B------:R-:W-:Y:S01]  /*5f90*/  FMUL.FTZ R18, R121, R18 ;  /* 0x0000001279127220 */ /* 0x000fe20000410000 */
[----:B------:R-:W-:Y:S01]  /*5fa0*/  F2FP.PACK_AB R5, R5, R10 ;  /* 0x0000000a0505723e */ /* 0x000fe200000000ff */
[----:B------:R-:W-:Y:S01]  /*5fb0*/  FMUL.FTZ R112, R120, R112 ;  /* 0x0000007078707220 */ /* 0x000fe20000410000 */
[----:B------:R-:W-:Y:S01]  /*5fc0*/  STS [R232+0x20000], R9 ;  /* 0x02000009e8007388 */ /* 0x000fe20000000800 */
[C---:B------:R-:W-:Y:S04]  /*5fd0*/  LEA R220, P0, R249.reuse, R220, 0x2 ;  /* 0x000000dcf9dc7211 */ /* 0x040fe800078010ff */
[----:B------:R-:W-:Y:S01]  /*5fe0*/  LEA.HI.X.SX32 R221, R249, R221, 0x2, P0 ;  /* 0x000000ddf9dd7211 */ /* 0x000fe200000f16ff */
[----:B------:R-:W-:Y:S06]  /*5ff0*/  STS [R232+0x20400], R6 ;  /* 0x02040006e8007388 */ /* 0x000fec0000000800 */
[----:B------:R-:W-:Y:S06]  /*6000*/  STS [R230+0x20000], R8 ;  /* 0x02000008e6007388 */ /* 0x000fec0000000800 */
[----:B------:R-:W-:Y:S01]  /*6010*/  STS [R230+0x20400], R5 ;  /* 0x02040005e6007388 */ /* 0x000fe20000000800 */
[----:B-1----:R-:W-:Y:S05]  /*6020*/  F2FP.PACK_AB R4, R112, R18 ;  /* 0x000000127004723e */ /* 0x002fea00000000ff */
        /* <DEDUP_REMOVED lines=158> */
.L_x_931:
[----:B------:R-:W-:Y:S01]  /*6a10*/  LDSM.16.M88.4 R128, [R216] ;  /* 0x00000000d880783b */ /* 0x000fe20000000200 */
[----:B------:R-:W-:Y:S01]  /*6a20*/  @UP4 UIADD3 UR13, UP1, UR8, -0x100, URZ ;  /* 0xffffff00080d4890 */ /* 0x000fe2000ff3e03f */
[----:B------:R-:W-:Y:S03]  /*6a30*/  IMAD.MOV.U32 R248, RZ, RZ, 0x4 ;  /* 0x00000004fff87424 */ /* 0x000fe600078e00ff */
[----:B------:R-:W2:Y:S01]  /*6a40*/  LDSM.16.MT88.4 R16, [R0+0x10000] ;  /* 0x010000000010783b */ /* 0x000ea20000004200 */
[----:B------:R-:W-:Y:S02]  /*6a50*/  @UP4 UIADD3.X UR12, UR9, -0x1, URZ, UP1, !UPT ;  /* 0xffffffff090c4890 */ /* 0x000fe40008ffe43f */
[----:B------:R-:W-:Y:S02]  /*6a60*/  @UP4 UMOV UR8, UR13 ;  /* 0x0000000d00084c82 */ /* 0x000fe40008000000 */
[----:B------:R-:W3:Y:S01]  /*6a70*/  LDSM.16.M88.4 R124, [R216+0x1000] ;  /* 0x00100000d87c783b */ /* 0x000ee20000000200 */
[----:B------:R-:W-:Y:S02]  /*6a80*/  @UP4 UIADD3 UR11, UP1, UR11, -0x100, URZ ;  /* 0xffffff000b0b4890 */ /* 0x000fe4000ff3e03f */
[----:B------:R-:W-:Y:S02]  /*6a90*/  @UP4 UMOV UR9, UR12 ;  /* 0x0000000c00094c82 */ /* 0x000fe40008000000 */
[----:B------:R-:W4:Y:S01]  /*6aa0*/  LDSM.16.MT88.4 R96, [R0+0x12000] ;  /* 0x012000000060783b */ /* 0x000f220000004200 */
[----:B------:R-:W-:Y:S04]  /*6ab0*/  @UP4 UIADD3.X UR10, UR10, -0x1, URZ, UP1, !UPT ;  /* 0xffffffff0a0a4890 */ /* 0x000fe80008ffe43f */
[----:B------:R-:W1:Y:S05]  /*6ac0*/  LDSM.16.MT88.4 R112, [R0+0x14000] ;  /* 0x014000000070783b */ /* 0x000e6a0000004200 */
[----:B------:R-:W1:Y:S05]  /*6ad0*/  LDSM.16.MT88.4 R196, [R0+0x16000] ;  /* 0x0160000000c4783b */ /* 0x000e6a0000004200 */
[----:B------:R-:W-:Y:S05]  /*6ae0*/  LDSM.16.M88.4 R200, [R219] ;  /* 0x00000000dbc8783b */ /* 0x000fea0000000200 */
[----:B------:R-:W-:Y:S01]  /*6af0*/  LDSM.16.M88.4 R204, [R219+0x1000] ;  /* 0x00100000dbcc783b */ /* 0x000fe20000000200 */
        /* <DEDUP_REMOVED lines=78> */
[----:B------:R-:W-:Y:S01]  /*6fe0*/  @P1 IMAD.WIDE R196, R238, R248, UR8 ;  /* 0x00000008eec41e25 */ /* 0x000fe2000f8e02f8 */
[-C--:B------:R-:W-:Y:S04]  /*6ff0*/  HMMA.16816.F32 R124, R204, R198.reuse, R124 ;  /* 0x000000c6cc7c723c */ /* 0x080fe8000000187c */
[----:B------:R1:W5:Y:S03]  /*7000*/  @P1 LDG.E R233, [R196.64] ;  /* 0x00000004c4e91981 */ /* 0x000366000c1e1900 */
[C---:B------:R-:W-:Y:S01]  /*7010*/  IMAD.SHL.U32 R204, R247.reuse, 0x8, RZ ;  /* 0x00000008f7cc7824 */ /* 0x040fe200078e00ff */
[----:B------:R-:W-:Y:S01]  /*7020*/  HMMA.16816.F32 R128, R200, R198, R128 ;  /* 0x000000c6c880723c */ /* 0x000fe20000001880 */
[----:B------:R1:W5:Y:S03]  /*7030*/  @P1 LDG.E R234, [R196.64+0x20] ;  /* 0x00002004c4ea1981 */ /* 0x000366000c1e1900 */
[C---:B------:R-:W-:Y:S02]  /*7040*/  IMAD.SHL.U32 R205, R247.reuse, 0x10, RZ ;  /* 0x00000010f7cd7824 */ /* 0x040fe400078e00ff */
[----:B------:R2:W-:Y:S01]  /*7050*/  RED.E.ADD.F32.FTZ.RN.STRONG.GPU [R220.64], R4 ;  /* 0x00000004dc00798e */ /* 0x0005e2000c10e784 */
[----:B------:R-:W-:Y:S02]  /*7060*/  IMAD R201, R247, 0x18, RZ ;  /* 0x00000018f7c97824 */ /* 0x000fe400078e02ff */
[-C--:B------:R-:W-:Y:S03]  /*7070*/  LEA R198, P2, R205, R220.reuse, 0x2 ;  /* 0x000000dccdc67211 */ /* 0x080fe600078410ff */
[----:B------:R-:W-:Y:S01]  /*7080*/  IMAD.SHL.U32 R203, R247, 0x20, RZ ;  /* 0x00000020f7cb7824 */ /* 0x000fe200078e00ff */
[-C--:B------:R-:W-:Y:S01]  /*7090*/  LEA.HI.X.SX32 R199, R205, R221.reuse, 0x2, P2 ;  /* 0x000000ddcdc77211 */ /* 0x080fe200010f16ff */
[C---:B------:R-:W-:Y:S02]  /*70a0*/  IMAD R206, R247.reuse, 0x28, RZ ;  /* 0x00000028f7ce7824 */ /* 0x040fe400078e02ff */
[----:B------:R-:W-:Y:S01]  /*70b0*/  IMAD R202, R247, 0x30, RZ ;  /* 0x00000030f7ca7824 */ /* 0x000fe200078e02ff */
[-C--:B------:R-:W-:Y:S02]  /*70c0*/  LEA R200, P2, R203, R220.reuse, 0x2 ;  /* 0x000000dccbc87211 */ /* 0x080fe400078410ff */
[CC--:B-1----:R-:W-:Y:S04]  /*70d0*/  LEA R196, P0, R204.reuse, R220.reuse, 0x2 ;  /* 0x000000dcccc47211 */ /* 0x0c2fe800078010ff */
[-C--:B------:R-:W-:Y:S02]  /*70e0*/  LEA.HI.X.SX32 R197, R204, R221.reuse, 0x2, P0 ;  /* 0x000000ddccc57211 */ /* 0x080fe400000f16ff */
[CC--:B--2---:R-:W-:Y:S03]  /*70f0*/  LEA R4, P0, R201.reuse, R220.reuse, 0x2 ;  /* 0x000000dcc9047211 */ /* 0x0c4fe600078010ff */
[----:B------:R1:W-:Y:S05]  /*7100*/  RED.E.ADD.F32.FTZ.RN.STRONG.GPU [R196.64], R5 ;  /* 0x00000005c400798e */ /* 0x0003ea000c10e784 */
[----:B------:R2:W-:Y:S01]  /*7110*/  RED.E.ADD.F32.FTZ.RN.STRONG.GPU [R198.64], R6 ;  /* 0x00000006c600798e */ /* 0x0005e2000c10e784 */
[-C--:B-1----:R-:W-:Y:S02]  /*7120*/  LEA.HI.X.SX32 R5, R201, R221.reuse, 0x2, P0 ;  /* 0x000000ddc9057211 */ /* 0x082fe400000f16ff */
[-C--:B------:R-:W-:Y:S03]  /*7130*/  LEA.HI.X.SX32 R201, R203, R221.reuse, 0x2, P2 ;  /* 0x000000ddcbc97211 */ /* 0x080fe600010f16ff */
[----:B------:R1:W-:Y:S01]  /*7140*/  RED.E.ADD.F32.FTZ.RN.STRONG.GPU [R4.64], R7 ;  /* 0x000000070400798e */ /* 0x0003e2000c10e784 */
[CC--:B--2---:R-:W-:Y:S04]  /*7150*/  LEA R198, P0, R206.reuse, R220.reuse, 0x2 ;  /* 0x000000dccec67211 */ /* 0x0c4fe800078010ff */
[----:B------:R-:W-:Y:S01]  /*7160*/  RED.E.ADD.F32.FTZ.RN.STRONG.GPU [R200.64], R8 ;  /* 0x00000008c800798e */ /* 0x000fe2000c10e784 */
[-C--:B------:R-:W-:Y:S05]  /*7170*/  LEA.HI.X.SX32 R199, R206, R221.reuse, 0x2, P0 ;  /* 0x000000ddcec77211 */ /* 0x080fea00000f16ff */
        /* <DEDUP_REMOVED lines=345> */
.L_x_932:
[----:B------:R-:W-:Y:S01]  /*8710*/  ISETP.LT.AND P0, PT, RZ, UR7, PT ;  /* 0x00000007ff007c0c */ /* 0x000fe2000bf01270 */
[----:B------:R-:W-:Y:S11]  /*8720*/  UIADD3 UR7, UR7, -0x1, URZ ;  /* 0xffffffff07077890 */ /* 0x000ff6000fffe03f */
[----:B------:R-:W-:Y:S01]  /*8730*/  @!UPT UIADD3 URZ, URZ, URZ, URZ ;  /* 0x0000003f3f3ff290 */ /* 0x000fe2000fffe03f */
[----:B------:R-:W-:-:S05]  /*8740*/  @P0 BRA `(.L_x_933) ;  /* 0xffffb7d000000947 */ /* 0x000fca000383ffff */
[----:B------:R-:W-:Y:S01]  /*8750*/  BAR.SYNC.DEFER_BLOCKING 0x0 ;  /* 0x0000000000007b1d */ /* 0x000fe20000010000 */
[----:B------:R-:W-:Y:S01]  /*8760*/  FMUL.FTZ R84, R64, c[0x0][0x2dc] ;  /* 0x0000b70040547a20 */ /* 0x000fe20000410000 */
[----:B------:R-:W-:Y:S01]  /*8770*/  UISETP.NE.AND UP0, UPT, UR31, -0x1, UPT ;  /* 0xffffffff1f00788c */ /* 0x000fe2000bf05270 */
[----:B------:R-:W-:Y:S02]  /*8780*/  FMUL.FTZ R64, R62, c[0x0][0x2dc] ;  /* 0x0000b7003e407a20 */ /* 0x000fe40000410000 */
[----:B-1----:R-:W-:Y:S01]  /*8790*/  FMUL.FTZ R12, R63, c[0x0][0x2dc] ;  /* 0x0000b7003f0c7a20 */ /* 0x002fe20000410000 */
[----:B------:R-:W-:Y:S01]  /*87a0*/  ULDC.64 UR10, c[0x0][0x3a0] ;  /* 0x0000e800000a7ab9 */ /* 0x000fe20000000a00 */
[----:B------:R-:W-:Y:S01]  /*87b0*/  FMUL.FTZ R85, R58, c[0x0][0x2dc] ;  /* 0x0000b7003a557a20 */ /* 0x000fe20000410000 */
[----:B------:R-:W-:Y:S01]  /*87c0*/  PLOP3.LUT P0, PT, PT, PT, UP0, 0x80, 0x0 ;  /* 0x000000000000781c */ /* 0x000fe20003f0f008 */
[----:B------:R-:W-:Y:S01]  /*87d0*/  FMUL.FTZ R16, R59, c[0x0][0x2dc] ;  /* 0x0000b7003b107a20 */ /* 0x000fe20000410000 */
[----:B------:R-:W-:Y:S01]  /*87e0*/  F2FP.PACK_AB R12, R12, R64 ;  /* 0x000000400c0c723e */ /* 0x000fe200000000ff */
[----:B------:R-:W-:-:S02]  /*87f0*/  FMUL.FTZ R15, R65, c[0x0][0x2dc] ;  /* 0x0000b700410f7a20 */ /* 0x000fc40000410000 */
[----:B------:R-:W-:Y:S01]  /*8800*/  FMUL.FTZ R132, R132, c[0x0][0x2e0] ;  /* 0x0000b80084847a20 */ /* 0x000fe20000410000 */
[----:B------:R-:W-:Y:S01]  /*8810*/  F2FP.PACK_AB R16, R16, R85 ;  /* 0x000000551010723e */ /* 0x000fe200000000ff */
[----:B------:R-:W-:Y:S01]  /*8820*/  FMUL.FTZ R63, R133, c[0x0][0x2e0] ;  /* 0x0000b800853f7a20 */ /* 0x000fe20000410000 */
[----:B------:R-:W-:Y:S01]  /*8830*/  F2FP.PACK_AB R15, R15, R84 ;  /* 0x000000540f0f723e */ /* 0x000fe200000000ff */
[----:B------:R-:W-:Y:S01]  /*8840*/  FMUL.FTZ R134, R134, c[0x0][0x2e0] ;  /* 0x0000b80086867a20 */ /* 0x000fe20000410000 */
[----:B------:R-:W-:Y:S01]  /*8850*/  @UP0 UIADD3 UR7, UR30, UR31, URZ ;  /* 0x0000001f1e070290 */ /* 0x000fe2000fffe03f */
[----:B------:R-:W-:Y:S01]  /*8860*/  FMUL.FTZ R62, R135, c[0x0][0x2e0] ;  /* 0x0000b800873e7a20 */ /* 0x000fe20000410000 */
[----:B------:R-:W-:Y:S01]  /*8870*/  F2FP.PACK_AB R63, R63, R132 ;  /* 0x000000843f3f723e */ /* 0x000fe200000000ff */
[----:B------:R-:W-:Y:S01]  /*8880*/  FMUL.FTZ R65, R60, c[0x0][0x2dc] ;  /* 0x0000b7003c417a20 */ /* 0x000fe20000410000 */
[----:B------:R-:W-:Y:S01]  /*8890*/  @UP0 UIMAD.WIDE.U32 UR8, UR7, UR10, URZ ;  /* 0x0000000a070802a5 */ /* 0x000fe2000f8e003f */
        /* <DEDUP_REMOVED lines=11> */
[----:B------:R-:W-:Y:S01]  /*8950*/  @UP0 UIMAD UR15, UR7, UR11, UR9 ;  /* 0x0000000b070f02a4 */ /* 0x000fe2000f8e0209 */
        /* <DEDUP_REMOVED lines=11> */
[----:B------:R-:W-:Y:S01]  /*8a10*/  @UP0 UMOV UR14, UR8 ;  /* 0x00000008000e0c82 */ /* 0x000fe20008000000 */
[----:B------:R-:W-:Y:S01]  /*8a20*/  FMUL.FTZ R87, R54, c[0x0][0x2dc] ;  /* 0x0000b70036577a20 */ /* 0x000fe20000410000 */
[----:B------:R-:W-:Y:S01]  /*8a30*/  F2FP.PACK_AB R60, R60, R138 ;  /* 0x0000008a3c3c723e */ /* 0x000fe200000000ff */
[----:B------:R-:W-:Y:S01]  /*8a40*/  FMUL.FTZ R18, R55, c[0x0][0x2dc] ;  /* 0x0000b70037127a20 */ /* 0x000fe20000410000 */
[----:B------:R1:W-:Y:S01]  /*8a50*/  STS [R242+0x1000], R61 ;  /* 0x0010003df2007388 */ /* 0x0003e20000000800 */
[----:B------:R-:W-:-:S02]  /*8a60*/  FMUL.FTZ R140, R140, c[0x0][0x2e0] ;  /* 0x0000b8008c8c7a20 */ /* 0x000fc40000410000 */
[----:B------:R-:W-:Y:S01]  /*8a70*/  FMUL.FTZ R57, R141, c[0x0][0x2e0] ;  /* 0x0000b8008d397a20 */ /* 0x000fe20000410000 */
[----:B------:R1:W-:Y:S01]  /*8a80*/  STS [R242+0x1400], R60 ;  /* 0x0014003cf2007388 */ /* 0x0003e20000000800 */
[----:B------:R-:W-:Y:S01]  /*8a90*/  FMUL.FTZ R142, R142, c[0x0][0x2e0] ;  /* 0x0000b8008e8e7a20 */ /* 0x000fe20000410000 */
[----:B------:R-:W-:Y:S01]  /*8aa0*/  F2FP.PACK_AB R18, R18, R87 ;  /* 0x000000571212723e */ /* 0x000fe200000000ff */
[----:B------:R-:W-:Y:S01]  /*8ab0*/  FMUL.FTZ R56, R143, c[0x0][0x2e0] ;  /* 0x0000b8008f387a20 */ /* 0x000fe20000410000 */
[----:B------:R-:W-:Y:S01]  /*8ac0*/  F2FP.PACK_AB R57, R57, R140 ;  /* 0x0000008c3939723e */ /* 0x000fe200000000ff */
[----:B------:R-:W-:Y:S02]  /*8ad0*/  FMUL.FTZ R91, R50, c[0x0][0x2dc] ;  /* 0x0000b700325b7a20 */ /* 0x000fe40000410000 */
        /* <DEDUP_REMOVED lines=10> */
[----:B------:R-:W-:-:S02]  /*8b80*/  FMUL.FTZ R107, R23, c[0x0][0x2dc] ;  /* 0x0000b700176b7a20 */ /* 0x000fc40000410000 */
[----:B------:R-:W-:Y:S01]  /*8b90*/  FMUL.FTZ R88, R52, c[0x0][0x2dc] ;  /* 0x0000b70034587a20 */ /* 0x000fe20000410000 */
[----:B------:R-:W-:Y:S01]  /*8ba0*/  F2FP.PACK_AB R54, R54, R150 ;  /* 0x000000963636723e */ /* 0x000fe200000000ff */
[----:B------:R-:W-:Y:S01]  /*8bb0*/  FMUL.FTZ R19, R53, c[0x0][0x2dc] ;  /* 0x0000b70035137a20 */ /* 0x000fe20000410000 */
[----:B------:R1:W-:Y:S01]  /*8bc0*/  STS [R242+0x2000], R55 ;  /* 0x00200037f2007388 */ /* 0x0003e20000000800 */
[----:B------:R-:W-:Y:S02]  /*8bd0*/  FMUL.FTZ R160, R160, c[0x0][0x2e0] ;  /* 0x0000b800a0a07a20 */ /* 0x000fe40000410000 */
[----:B------:R-:W-:Y:S01]  /*8be0*/  FMUL.FTZ R51, R161, c[0x0][0x2e0] ;  /* 0x0000b800a1337a20 */ /* 0x000fe20000410000 */
[----:B------:R1:W-:Y:S01]  /*8bf0*/  STS [R242+0x2400], R54 ;  /* 0x00240036f2007388 */ /* 0x0003e20000000800 */
[----:B------:R-:W-:Y:S01]  /*8c00*/  FMUL.FTZ R162, R162, c[0x0][0x2e0] ;  /* 0x0000b800a2a27a20 */ /* 0x000fe20000410000 */
[----:B------:R-:W-:Y:S01]  /*8c10*/  F2FP.PACK_AB R19, R19, R88 ;  /* 0x000000581313723e */ /* 0x000fe200000000ff */
        /* <DEDUP_REMOVED lines=128> */
[----:B------:R1:W-:Y:S01]  /*9420*/  STS [R243+0x7000], R188 ;  /* 0x007000bcf3007388 */ /* 0x0003e20000000800 */
[----:B------:R-:W-:-:S02]  /*9430*/  FMUL.FTZ R68, R68, c[0x0][0x2dc] ;  /* 0x0000b70044447a20 */ /* 0x000fc40000410000 */
        /* <DEDUP_REMOVED lines=30> */
[----:B------:R-:W-:-:S03]  /*9620*/  F2FP.PACK_AB R5, R5, R76 ;  /* 0x0000004c0505723e */ /* 0x000fc600000000ff */
[----:B------:R1:W-:Y:S01]  /*9630*/  STS [R243+0x9400], R28 ;  /* 0x0094001cf3007388 */ /* 0x0003e20000000800 */
[----:B------:R-:W-:-:S03]  /*9640*/  F2FP.PACK_AB R4, R4, R78 ;  /* 0x0000004e0404723e */ /* 0x000fc600000000ff */
        /* <DEDUP_REMOVED lines=38> */
.L_x_934:
        /* <DEDUP_REMOVED lines=19> */
.L_x_935:
[----:B------:R-:W-:Y:S01]  /*99e0*/  BAR.SYNC.DEFER_BLOCKING 0x0 ;  /* 0x0000000000007b1d */ /* 0x000fe20000010000 */
[----:B------:R-:W-:Y:S01]  /*99f0*/  USHF.L.U32 UR7, UR28, 0x6, URZ ;  /* 0x000000061c077899 */ /* 0x000fe2000800063f */
[--C-:B-1----:R-:W-:Y:S01]  /*9a00*/  SHF.R.S32.HI R7, RZ, 0x1f, R228.reuse ;  /* 0x0000001fff077819 */ /* 0x102fe200000114e4 */
        /* <DEDUP_REMOVED lines=53> */
.L_x_937:
[----:B--23--:R-:W-:Y:S05]  /*9d60*/  BSYNC B0 ;  /* 0x0000000000007941 */ /* 0x00cfea0003800000 */
.L_x_936:
        /* <DEDUP_REMOVED lines=21> */
.L_x_939:
[----:B------:R-:W-:Y:S05]  /*9ec0*/  BSYNC B0 ;  /* 0x0000000000007941 */ /* 0x000fea0003800000 */
.L_x_938:
        /* <DEDUP_REMOVED lines=31> */
.L_x_941:
[----:B------:R-:W-:Y:S05]  /*a0c0*/  BSYNC B0 ;  /* 0x0000000000007941 */ /* 0x000fea0003800000 */
.L_x_940:
        /* <DEDUP_REMOVED lines=20> */
.L_x_914:
        /* <DEDUP_REMOVED lines=20> */
.L_x_943:
        /* <DEDUP_REMOVED lines=18> */
.L_x_944:
        /* <DEDUP_REMOVED lines=37> */
.L_x_946:
[----:B------:R-:W-:Y:S05]  /*a6c0*/  BSYNC B0 ;  /* 0x0000000000007941 */ /* 0x000fea0003800000 */
.L_x_945:
        /* <DEDUP_REMOVED lines=21> */
.L_x_948:
[----:B------:R-:W-:Y:S05]  /*a820*/  BSYNC B0 ;  /* 0x0000000000007941 */ /* 0x000fea0003800000 */
.L_x_947:
        /* <DEDUP_REMOVED lines=31> */
.L_x_950:
[----:B------:R-:W-:Y:S05]  /*aa20*/  BSYNC B0 ;  /* 0x0000000000007941 */ /* 0x000fea0003800000 */
.L_x_949:
        /* <DEDUP_REMOVED lines=18> */
.L_x_942:
[----:B------:R-:W-:Y:S05]  /*ab50*/  BSYNC B1 ;  /* 0x0000000000017941 */ /* 0x000fea0003800000 */
.L_x_909:
        /* <DEDUP_REMOVED lines=12> */
.L_x_951:
[----:B------:R-:W-:Y:S05]  /*ac20*/  EXIT ;  /* 0x000000000000794d */ /* 0x000fea0003800000 */
.L_x_953:
        /* <DEDUP_REMOVED lines=13> */
.L_x_2025:


//--------------------- .text._ZN5flash44flash_bwd_dq_dk_dv_loop_seqk_parallel_kernelI23Flash_bwd_kernel_traitsILi256ELi64ELi64ELi8ELi4ELi2ELi2ELb0ELb1EN7cutlass6half_tE19Flash_kernel_traitsILi256ELi64ELi64ELi8ES3_EELb0ELb0ELb0ELb0ELb0ELb0ELb1EEEvNS_16Flash_bwd_paramsE --------------------------
	.section	.text._ZN5flash44flash_bwd_dq_dk_dv_loop_seqk_parallel_kernelI23Flash_bwd_kernel_traitsILi256ELi64ELi64ELi8ELi4ELi2ELi2ELb0ELb1EN7cutlass6half_tE19Flash_kernel_traitsILi256ELi64ELi64ELi8ES3_EELb0ELb0ELb0ELb0ELb0ELb0ELb1EEEvNS_16Flash_bwd_paramsE,"ax",@progbits
	.sectioninfo	@"SHI_REGISTERS=255"
	.align	128
        .global         _ZN5flash44flash_bwd_dq_dk_dv_loop_seqk_parallel_kernelI23Flash_bwd_kernel_traitsILi256ELi64ELi64ELi8ELi4ELi2ELi2ELb0ELb1EN7cutlass6half_tE19Flash_kernel_traitsILi256ELi64ELi64ELi8ES3_EELb0ELb0ELb0ELb0ELb0ELb0ELb1EEEvNS_16Flash_bwd_paramsE
        .type           _ZN5flash44flash_bwd_dq_dk_dv_loop_seqk_parallel_kernelI23Flash_bwd_kernel_traitsILi256ELi64ELi64ELi8ELi4ELi2ELi2ELb0ELb1EN7cutlass6half_tE19Flash_kernel_traitsILi256ELi64ELi64ELi8ES3_EELb0ELb0ELb0ELb0ELb0ELb0ELb1EEEvNS_16Flash_bwd_paramsE,@function
        .size           _ZN5flash44flash_bwd_dq_dk_dv_loop_seqk_parallel_kernelI23Flash_bwd_kernel_traitsILi256ELi64ELi64ELi8ELi4ELi2ELi2ELb0ELb1EN7cutlass6half_tE19Flash_kernel_traitsILi256ELi64ELi64ELi8ES3_EELb0ELb0ELb0ELb0ELb0ELb0ELb1EEEvNS_16Flash_bwd_paramsE,(.L_x_2026 - _ZN5flash44flash_bwd_dq_dk_dv_loop_seqk_parallel_kernelI23Flash_bwd_kernel_traitsILi256ELi64ELi64ELi8ELi4ELi2ELi2ELb0ELb1EN7cutlass6half_tE19Flash_kernel_traitsILi256ELi64ELi64ELi8ES3_EELb0ELb0ELb0ELb0ELb0ELb0ELb1EEEvNS_16Flash_bwd_paramsE)
        .other          _ZN5flash44flash_bwd_dq_dk_dv_loop_seqk_parallel_kernelI23Flash_bwd_kernel_traitsILi256ELi64ELi64ELi8ELi4ELi2ELi2ELb0ELb1EN7cutlass6half_tE19Flash_kernel_traitsILi256ELi64ELi64ELi8ES3_EELb0ELb0ELb0ELb0ELb0ELb0ELb1EEEvNS_16Flash_bwd_paramsE,@"STO_CUDA_ENTRY STV_DEFAULT"
_ZN5flash44flash_bwd_dq_dk_dv_loop_seqk_parallel_kernelI23Flash_bwd_kernel_traitsILi256ELi64ELi64ELi8ELi4ELi2ELi2ELb0ELb1EN7cutlass6half_tE19Flash_kernel_traitsILi256ELi64ELi64ELi8ES3_EELb0ELb0ELb0ELb0ELb0ELb0ELb1EEEvNS_16Flash_bwd_paramsE:
.text._ZN5flash44flash_bwd_dq_dk_dv_loop_seqk_parallel_kernelI23Flash_bwd_kernel_traitsILi256ELi64ELi64ELi8ELi4ELi2ELi2ELb0ELb1EN7cutlass6half_tE19Flash_kernel_traitsILi256ELi64ELi64ELi8ES3_EELb0ELb0ELb0ELb0ELb0ELb0ELb1EEEvNS_16Flash_bwd_paramsE:
        /* <DEDUP_REMOVED lines=187> */
.L_x_998:
        /* <DEDUP_REMOVED lines=62> */
.L_x_954:
        /* <DEDUP_REMOVED lines=58> */
.L_x_956:
        /* <DEDUP_REMOVED lines=42> */
.L_x_957:
        /* <DEDUP_REMOVED lines=45> */
.L_x_958:
[----:B------:R-:W-:-:S03]  /*18a0*/  UMOV UR11, UR49 ;  /* 0x00000031000b7c82 */ /* 0x000fc60008000000 */
.L_x_959:
[----:B------:R-:W-:Y:S01]  /*18b0*/  IADD3 R17, P0, R229, UR15, RZ ;  /* 0x0000000fe5117c10 */ /* 0x000fe2000ff1e0ff */
[----:B------:R-:W-:Y:S01]  /*18c0*/  IMAD.U32 R14, RZ, RZ, UR15 ;  /* 0x0000000fff0e7e24 */ /* 0x000fe2000f8e00ff */
[--C-:B------:R-:W-:Y:S01]  /*18d0*/  SHF.R.S32.HI R233, RZ, 0x1f, R232.reuse ;  /* 0x0000001fffe97819 */ /* 0x100fe200000114e8 */
[----:B------:R-:W-:Y:S01]  /*18e0*/  UIADD3 UR8, UP5, UP4, UR8, UR44, UR46 ;  /* 0x0000002c08087290 */ /* 0x000fe2000fcbe02e */
[----:B------:R-:W-:Y:S01]  /*18f0*/  IADD3.X R9, R4, UR32, RZ, P0, !PT ;  /* 0x0000002004097c10 */ /* 0x000fe200087fe4ff */
[----:B------:R-:W-:Y:S01]  /*1900*/  IMAD.U32 R18, RZ, RZ, UR35 ;  /* 0x00000023ff127e24 */ /* 0x000fe2000f8e00ff */
[----:B------:R-:W-:Y:S01]  /*1910*/  IADD3 R10, P0, R232, UR18, RZ ;  /* 0x00000012e80a7c10 */ /* 0x000fe2000ff1e0ff */
[----:B------:R-:W-:Y:S01]  /*1920*/  UIADD3 UR26, UP1, UP0, UR26, UR8, UR28 ;  /* 0x000000081a1a7290 */ /* 0x000fe2000f83e01c */
[----:B------:R-:W-:Y:S01]  /*1930*/  IMAD.WIDE.U32 R22, R17, c[0x0][0x190], R232 ;  /* 0x0000640011167a25 */ /* 0x000fe200078e00e8 */
[----:B------:R-:W-:Y:S01]  /*1940*/  UIADD3.X UR7, UR10, UR47, UR52, UP5, UP4 ;  /* 0x0000002f0a077290 */ /* 0x000fe2000afe8434 */
[----:B------:R-:W-:Y:S01]  /*1950*/  IADD3.X R11, R233, UR19, RZ, P0, !PT ;  /* 0x00000013e90b7c10 */ /* 0x000fe200087fe4ff */
[----:B------:R-:W-:Y:S01]  /*1960*/  ULDC.64 UR8, c[0x0][0x370] ;  /* 0x0000dc0000087ab9 */ /* 0x000fe20000000a00 */
[----:B------:R-:W-:Y:S01]  /*1970*/  IMAD R16, R9, c[0x0][0x190], RZ ;  /* 0x0000640009107a24 */ /* 0x000fe200078e02ff */
[----:B------:R-:W-:Y:S01]  /*1980*/  UIADD3.X UR12, UR12, UR7, UR13, UP1, UP0 ;  /* 0x000000070c0c7290 */ /* 0x000fe20008fe040d */
[----:B------:R-:W-:Y:S01]  /*1990*/  IADD3 R24, P2, R22, UR31, RZ ;  /* 0x0000001f16187c10 */ /* 0x000fe2000ff5e0ff */
[----:B------:R-:W-:Y:S01]  /*19a0*/  IMAD.WIDE.U32 R14, R14, c[0x0][0x370], R10 ;  /* 0x0000dc000e0e7a25 */ /* 0x000fe200078e000a */
[----:B------:R-:W-:Y:S01]  /*19b0*/  UIMAD UR7, UR32, UR8, URZ ;  /* 0x00000008200772a4 */ /* 0x000fe2000f8e023f */
[----:B------:R-:W1:Y:S01]  /*19c0*/  S2R R10, SR_TID.X ;  /* 0x00000000000a7919 */ /* 0x000e620000002100 */
[----:B------:R-:W-:Y:S01]  /*19d0*/  UISETP.GE.AND UP0, UPT, UR30, 0x1, UPT ;  /* 0x000000011e00788c */ /* 0x000fe2000bf06270 */
[----:B------:R-:W-:Y:S01]  /*19e0*/  IMAD R21, R17, c[0x0][0x194], R16 ;  /* 0x0000650011157a24 */ /* 0x000fe200078e0210 */
[----:B------:R-:W-:Y:S01]  /*19f0*/  UIMAD UR10, UR15, UR9, UR7 ;  /* 0x000000090f0a72a4 */ /* 0x000fe2000f8e0207 */
[----:B------:R-:W-:Y:S01]  /*1a00*/  BSSY B1, `(.L_x_955) ;  /* 0x0000897000017945 */ /* 0x000fe20003800000 */
[----:B------:R-:W-:-:S02]  /*1a10*/  UIADD3 UR14, UR15, UR14, URZ ;  /* 0x0000000e0f0e7290 */ /* 0x000fc4000fffe03f */
[----:B------:R-:W-:Y:S01]  /*1a20*/  PLOP3.LUT P0, PT, PT, PT, UP0, 0x80, 0x0 ;  /* 0x000000000000781c */ /* 0x000fe20003f0f008 */
[----:B------:R-:W-:Y:S01]  /*1a30*/  ULDC.64 UR8, c[0x0][0x378] ;  /* 0x0000de0000087ab9 */ /* 0x000fe20000000a00 */
[----:B------:R-:W-:Y:S01]  /*1a40*/  IADD3 R15, R15, UR10, RZ ;  /* 0x0000000a0f0f7c10 */ /* 0x000fe2000fffe0ff */
[----:B------:R-:W-:Y:S01]  /*1a50*/  UIMAD UR7, UR60, UR8, URZ ;  /* 0x000000083c0772a4 */ /* 0x000fe2000f8e023f */
[----:B------:R-:W-:Y:S01]  /*1a60*/  IADD3.X R25, R23, UR29, R21, P2, !PT ;  /* 0x0000001d17197c10 */ /* 0x000fe200097fe415 */
[----:B------:R-:W-:Y:S02]  /*1a70*/  UIADD3 UR8, UR15, UR11, URZ ;  /* 0x0000000b0f087290 */ /* 0x000fe4000fffe03f */
[----:B------:R-:W-:Y:S01]  /*1a80*/  IMAD.WIDE.U32 R18, R18, c[0x0][0x378], R14 ;  /* 0x0000de0012127a25 */ /* 0x000fe200078e000e */
[----:B------:R-:W-:Y:S02]  /*1a90*/  ULDC.64 UR10, c[0x0][0x3c8] ;  /* 0x0000f200000a7ab9 */ /* 0x000fe40000000a00 */
[----:B------:R-:W-:-:S02]  /*1aa0*/  UIMAD UR16, UR35, UR9, UR7 ;  /* 0x00000009231072a4 */ /* 0x000fc4000f8e0207 */
[----:B------:R-:W-:Y:S02]  /*1ab0*/  UIMAD.WIDE UR8, UR8, UR61, UR10 ;  /* 0x0000003d080872a5 */ /* 0x000fe4000f8e020a */
[----:B------:R-:W-:Y:S02]  /*1ac0*/  ULEA.HI.SX32 UR7, UR34, 0xffffffff, 0x1a ;  /* 0xffffffff22077891 */ /* 0x000fe4000f8fd23f */
[----:B------:R-:W-:Y:S01]  /*1ad0*/  ULDC.64 UR10, c[0x0][0x200] ;  /* 0x00008000000a7ab9 */ /* 0x000fe20000000a00 */
[----:B-1----:R-:W-:Y:S01]  /*1ae0*/  SHF.R.S32.HI R11, RZ, 0x1f, R10 ;  /* 0x0000001fff0b7819 */ /* 0x002fe2000001140a */
[----:B------:R-:W-:Y:S01]  /*1af0*/  UIMAD.WIDE UR14, UR14, UR61, UR10 ;  /* 0x0000003d0e0e72a5 */ /* 0x000fe2000f8e020a */
[----:B------:R-:W-:Y:S02]  /*1b00*/  IADD3 R19, R19, UR16, RZ ;  /* 0x0000001013137c10 */ /* 0x000fe4000fffe0ff */
[----:B------:R-:W-:-:S04]  /*1b10*/  LEA.HI R12, R11, R10, RZ, 0x5 ;  /* 0x0000000a0b0c7211 */ /* 0x000fc800078f28ff */
[----:B------:R-:W-:-:S05]  /*1b20*/  LOP3.LUT R11, R12, 0xffffffe0, RZ, 0xc0, !PT ;  /* 0xffffffe00c0b7812 */ /* 0x000fca00078ec0ff */
[----:B------:R-:W-:Y:S01]  /*1b30*/  IMAD.IADD R11, R10, 0x1, -R11 ;  /* 0x000000010a0b7824 */ /* 0x000fe200078e0a0b */
[----:B------:R-:W-:-:S05]  /*1b40*/  SHF.R.S32.HI R10, RZ, 0x5, R12 ;  /* 0x00000005ff0a7819 */ /* 0x000fca000001140c */
[----:B------:R-:W-:-:S05]  /*1b50*/  IMAD R13, R10, UR45, R11 ;  /* 0x0000002d0a0d7c24 */ /* 0x000fca000f8e020b */
[----:B------:R-:W-:-:S04]  /*1b60*/  IADD3 R14, P1, R13, UR26, RZ ;  /* 0x0000001a0d0e7c10 */ /* 0x000fc8000ff3e0ff */
[----:B------:R-:W-:Y:S02]  /*1b70*/  LEA.HI.X.SX32 R13, R13, UR12, 0x1, P1 ;  /* 0x0000000c0d0d7c11 */ /* 0x000fe400088f0eff */
[----:B------:R-:W-:-:S04]  /*1b80*/  LEA R250, P1, R14, c[0x0][0x350], 0x2 ;  /* 0x0000d4000efa7a11 */ /* 0x000fc800078210ff */
[----:B------:R-:W-:Y:S01]  /*1b90*/  LEA.HI.X R251, R14, c[0x0][0x354], R13, 0x2, P1 ;  /* 0x0000d5000efb7a11 */ /* 0x000fe200008f140d */
[----:B------:R-:W-:Y:S05]  /*1ba0*/  @!P0 BRA `(.L_x_960) ;  /* 0x00007e8000008947 */ /* 0x000fea0003800000 */
[----:B------:R-:W-:Y:S01]  /*1bb0*/  PLOP3.LUT P0, PT, PT, PT, UP3, 0x80, 0x0 ;  /* 0x000000000000781c */ /* 0x000fe20003f0f038 */
[----:B------:R-:W-:Y:S01]  /*1bc0*/  UIMAD UR12, UR7, -0x40, UR30 ;  /* 0xffffffc0070c78a4 */ /* 0x000fe2000f8e021e */
[----:B------:R-:W-:Y:S01]  /*1bd0*/  IMAD.U32 R22, RZ, RZ, UR35 ;  /* 0x00000023ff167e24 */ /* 0x000fe2000f8e00ff */
[----:B------:R-:W-:Y:S01]  /*1be0*/  UMOV UR11, UR8 ;  /* 0x00000008000b7c82 */ /* 0x000fe20008000000 */
[----:B------:R-:W-:Y:S01]  /*1bf0*/  IMAD R14, R4, c[0x0][0x370], RZ ;  /* 0x0000dc00040e7a24 */ /* 0x000fe200078e02ff */
[----:B------:R-:W-:Y:S01]  /*1c00*/  UMOV UR10, UR9 ;  /* 0x00000009000a7c82 */ /* 0x000fe20008000000 */
[----:B------:R-:W-:-:S07]  /*1c10*/  IMAD.WIDE.U32 R18, R229, c[0x0][0x370], R18 ;  /* 0x0000dc00e5127a25 */ /* 0x000fce00078e0012 */
[----:B------:R-:W-:Y:S01]  /*1c20*/  @P0 BAR.SYNC.DEFER_BLOCKING 0x0 ;  /* 0x0000000000000b1d */ /* 0x000fe20000010000 */
[----:B------:R-:W-:Y:S01]  /*1c30*/  ISETP.GE.AND P6, PT, R229, UR12, PT ;  /* 0x0000000ce5007c0c */ /* 0x000fe2000bfc6270 */
[----:B------:R-:W-:Y:S01]  /*1c40*/  IMAD.WIDE.U32 R22, R22, c[0x0][0x1a8], R24 ;  /* 0x00006a0016167a25 */ /* 0x000fe200078e0018 */
[----:B------:R-:W-:-:S03]  /*1c50*/  LEA R244, P0, R18, c[0x0][0x330], 0x1 ;  /* 0x0000cc0012f47a11 */ /* 0x000fc600078008ff */
[----:B------:R-:W-:Y:S01]  /*1c60*/  ULDC.64 UR8, c[0x0][0x1a8] ;  /* 0x00006a0000087ab9 */ /* 0x000fe20000000a00 */
[----:B------:R-:W-:Y:S01]  /*1c70*/  IMAD R15, R229, c[0x0][0x374], R14 ;  /* 0x0000dd00e50f7a24 */ /* 0x000fe200078e020e */
[----:B------:R-:W-:Y:S01]  /*1c80*/  UIMAD UR13, UR60, UR8, URZ ;  /* 0x000000083c0d72a4 */ /* 0x000fe2000f8e023f */
[----:B------:R-:W-:Y:S01]  /*1c90*/  LEA R242, P1, R22, c[0x0][0x160], 0x1 ;  /* 0x0000580016f27a11 */ /* 0x000fe200078208ff */
[----:B------:R-:W-:Y:S01]  /*1ca0*/  BSSY B0, `(.L_x_961) ;  /* 0x0000033000007945 */ /* 0x000fe20003800000 */
[----:B------:R-:W-:Y:S01]  /*1cb0*/  IMAD.IADD R15, R19, 0x1, R15 ;  /* 0x00000001130f7824 */ /* 0x000fe200078e020f */
[----:B------:R-:W-:Y:S02]  /*1cc0*/  UIMAD UR13, UR35, UR9, UR13 ;  /* 0x00000009230d72a4 */ /* 0x000fe4000f8e020d */
[----:B------:R-:W-:Y:S02]  /*1cd0*/  UMOV UR8, UR15 ;  /* 0x0000000f00087c82 */ /* 0x000fe40008000000 */
[----:B------:R-:W-:Y:S01]  /*1ce0*/  UMOV UR9, UR14 ;  /* 0x0000000e00097c82 */ /* 0x000fe20008000000 */
[----:B------:R-:W-:-:S02]  /*1cf0*/  LEA.HI.X R245, R18, c[0x0][0x334], R15, 0x1, P0 ;  /* 0x0000cd0012f57a11 */ /* 0x000fc400000f0c0f */
[----:B------:R-:W-:-:S04]  /*1d00*/  IADD3 R16, R23, UR13, RZ ;  /* 0x0000000d17107c10 */ /* 0x000fc8000fffe0ff */
[----:B------:R-:W-:Y:S01]  /*1d10*/  LEA.HI.X R241, R22, c[0x0][0x164], R16, 0x1, P1 ;  /* 0x0000590016f17a11 */ /* 0x000fe200008f0c10 */
        /* <DEDUP_REMOVED lines=43> */
.L_x_962:
[----:B------:R-:W-:Y:S05]  /*1fd0*/  BSYNC B0 ;  /* 0x0000000000007941 */ /* 0x000fea0003800000 */
.L_x_961:
        /* <DEDUP_REMOVED lines=48> */
.L_x_964:
[----:B------:R-:W-:Y:S05]  /*22e0*/  BSYNC B0 ;  /* 0x0000000000007941 */ /* 0x000fea0003800000 */
.L_x_963:
[----:B------:R1:W-:Y:S01]  /*22f0*/  @P6 STS.128 [R225], RZ ;  /* 0x000000ffe1006388 */ /* 0x0003e20000000c00 */
[----:B------:R-:W-:Y:S03]  /*2300*/  BSSY B0, `(.L_x_965) ;  /* 0x000002a000007945 */ /* 0x000fe60003800000 */
[----:B------:R1:W-:Y:S04]  /*2310*/  @P6 STS.128 [R225+0x2000], RZ ;  /* 0x002000ffe1006388 */ /* 0x0003e80000000c00 */
[----:B------:R1:W-:Y:S04]  /*2320*/  @P6 STS.128 [R225+0x4000], RZ ;  /* 0x004000ffe1006388 */ /* 0x0003e80000000c00 */
[----:B------:R1:W-:Y:S01]  /*2330*/  @P6 STS.128 [R225+0x6000], RZ ;  /* 0x006000ffe1006388 */ /* 0x0003e20000000c00 */
[----:B------:R-:W-:Y:S05]  /*2340*/  @P6 BRA `(.L_x_966) ;  /* 0x0000025000006947 */ /* 0x000fea0003800000 */
[----:B-1----:R-:W-:Y:S01]  /*2350*/  IMAD.U32 R18, RZ, RZ, UR31 ;  /* 0x0000001fff127e24 */ /* 0x002fe2000f8e00ff */
        /* <DEDUP_REMOVED lines=36> */
.L_x_966:
[----:B------:R-:W-:Y:S05]  /*25a0*/  BSYNC B0 ;  /* 0x0000000000007941 */ /* 0x000fea0003800000 */
.L_x_965:
        /* <DEDUP_REMOVED lines=45> */
.L_x_968:
[----:B------:R-:W-:Y:S05]  /*2880*/  BSYNC B0 ;  /* 0x0000000000007941 */ /* 0x000fea0003800000 */
.L_x_967:
[----:B------:R-:W-:Y:S01]  /*2890*/  SHF.R.S32.HI R13, RZ, 0x1f, R12 ;  /* 0x0000001fff0d7819 */ /* 0x000fe2000001140c */
[----:B------:R-:W-:Y:S01]  /*28a0*/  UIADD3 UR13, -UR20, UR6, URZ ;  /* 0x00000006140d7290 */ /* 0x000fe2000fffe13f */
[----:B------:R-:W-:Y:S01]  /*28b0*/  SHF.R.S32.HI R12, RZ, 0x1f, R11 ;  /* 0x0000001fff0c7819 */ /* 0x000fe2000001140b */
[----:B------:R-:W-:Y:S01]  /*28c0*/  ULDC.64 UR14, c[0x0][0x198] ;  /* 0x00006600000e7ab9 */ /* 0x000fe20000000a00 */
[----:B------:R-:W-:Y:S01]  /*28d0*/  LEA.HI R13, R13, R10, RZ, 0x2 ;  /* 0x0000000a0d0d7211 */ /* 0x000fe200078f10ff */
[----:B------:R-:W-:Y:S01]  /*28e0*/  IMAD.MOV.U32 R248, RZ, RZ, 0x7f800000 ;  /* 0x7f800000fff87424 */ /* 0x000fe200078e00ff */
[----:B------:R-:W-:Y:S01]  /*28f0*/  LEA.HI R12, R12, R11, RZ, 0x2 ;  /* 0x0000000b0c0c7211 */ /* 0x000fe200078f10ff */
[----:B------:R-:W-:Y:S01]  /*2900*/  IMAD.MOV.U32 R249, RZ, RZ, 0x7f800000 ;  /* 0x7f800000fff97424 */ /* 0x000fe200078e00ff */
[----:B------:R-:W-:Y:S02]  /*2910*/  LOP3.LUT R13, R13, 0xfffffffc, RZ, 0xc0, !PT ;  /* 0xfffffffc0d0d7812 */ /* 0x000fe400078ec0ff */
[----:B------:R-:W-:-:S03]  /*2920*/  SHF.R.S32.HI R11, RZ, 0x2, R12 ;  /* 0x00000002ff0b7819 */ /* 0x000fc6000001140c */
[----:B------:R-:W-:-:S04]  /*2930*/  IMAD.IADD R10, R10, 0x1, -R13 ;  /* 0x000000010a0a7824 */ /* 0x000fc800078e0a0d */
[----:B------:R-:W-:Y:S01]  /*2940*/  IMAD R11, R10, 0x10, R11 ;  /* 0x000000100a0b7824 */ /* 0x000fe200078e020b */
[----:B------:R-:W-:-:S03]  /*2950*/  ISETP.GE.AND P5, PT, R229, UR13, PT ;  /* 0x0000000de5007c0c */ /* 0x000fc6000bfa6270 */
[C---:B------:R-:W-:Y:S01]  /*2960*/  IMAD.SHL.U32 R247, R11.reuse, 0x4, RZ ;  /* 0x000000040bf77824 */ /* 0x040fe200078e00ff */
[C---:B------:R-:W-:Y:S02]  /*2970*/  IADD3 R10, R11.reuse, 0x8, RZ ;  /* 0x000000080b0a7810 */ /* 0x040fe40007ffe0ff */
[----:B------:R-:W-:Y:S02]  /*2980*/  SHF.R.S32.HI R246, RZ, 0x1f, R11 ;  /* 0x0000001ffff67819 */ /* 0x000fe4000001140b */
[C---:B------:R-:W-:Y:S02]  /*2990*/  ISETP.GE.AND P2, PT, R11.reuse, UR12, PT ;  /* 0x0000000c0b007c0c */ /* 0x040fe4000bf46270 */
        /* <DEDUP_REMOVED lines=70> */
.L_x_970:
[----:B------:R-:W-:Y:S05]  /*2e00*/  BSYNC B0 ;  /* 0x0000000000007941 */ /* 0x000fea0003800000 */
.L_x_969:
        /* <DEDUP_REMOVED lines=55> */
.L_x_972:
[----:B------:R-:W-:Y:S05]  /*3180*/  BSYNC B0 ;  /* 0x0000000000007941 */ /* 0x000fea0003800000 */
.L_x_971:
        /* <DEDUP_REMOVED lines=64> */
.L_x_974:
[----:B------:R-:W-:Y:S05]  /*3590*/  BSYNC B0 ;  /* 0x0000000000007941 */ /* 0x000fea0003800000 */
.L_x_973:
        /* <DEDUP_REMOVED lines=54> */
.L_x_976:
[----:B------:R-:W-:Y:S05]  /*3900*/  BSYNC B0 ;  /* 0x0000000000007941 */ /* 0x000fea0003800000 */
.L_x_975:
[----:B------:R-:W0:Y:S01]  /*3910*/  LDGDEPBAR ;  /* 0x00000000000079af */ /* 0x000e220000000000 */
[----:B------:R-:W-:Y:S01]  /*3920*/  MOV R239, c[0x0][0x22c] ;  /* 0x00008b0000ef7a02 */ /* 0x000fe20000000f00 */
[----:B------:R-:W-:Y:S01]  /*3930*/  CS2R R190, SRZ ;  /* 0x0000000000be7805 */ /* 0x000fe2000001ff00 */
        /* <DEDUP_REMOVED lines=61> */
[----:B------:R-:W-:Y:S01]  /*3d10*/  CS2R R24, SRZ ;  /* 0x0000000000187805 */ /* 0x000fe2000001ff00 */
[----:B------:R-:W-:Y:S01]  /*3d20*/  CS2R R22, SRZ ;  /* 0x0000000000167805 */ /* 0x000fe2000001ff00 */
[----:B-1----:R-:W-:Y:S01]  /*3d30*/  CS2R R20, SRZ ;  /* 0x0000000000147805 */ /* 0x002fe2000001ff00 */
[----:B------:R-:W-:Y:S01]  /*3d40*/  LEA R240, -R239, RZ, 0x6 ;  /* 0x000000ffeff07211 */ /* 0x000fe200078e31ff */
[----:B------:R-:W-:-:S03]  /*3d50*/  UIADD3 UR14, UR20, 0x40, URZ ;  /* 0x00000040140e7890 */ /* 0x000fc6000fffe03f */
.L_x_979:
[----:B------:R-:W0:Y:S01]  /*3d60*/  LDGDEPBAR ;  /* 0x00000000000079af */ /* 0x000e220000000000 */
[----:B------:R-:W-:Y:S01]  /*3d70*/  UISETP.GE.AND UP0, UPT, UR14, UR6, UPT ;  /* 0x000000060e00728c */ /* 0x000fe2000bf06270 */
[----:B-----5:R-:W-:Y:S01]  /*3d80*/  FMUL.FTZ R203, R248, 1.4426950216293334961 ;  /* 0x3fb8aa3bf8cb7820 */ /* 0x020fe20000410000 */
[----:B------:R-:W-:Y:S01]  /*3d90*/  MOV R131, UR21 ;  /* 0x0000001500837c02 */ /* 0x000fe20008000f00 */
[----:B------:R-:W-:Y:S03]  /*3da0*/  UISETP.GE.AND UP4, UPT, UR7, 0x1, UPT ;  /* 0x000000010700788c */ /* 0x000fe6000bf86270 */
[----:B------:R-:W-:Y:S02]  /*3db0*/  PLOP3.LUT P2, PT, PT, PT, UP0, 0x80, 0x0 ;  /* 0x000000000000781c */ /* 0x000fe40003f4f008 */
[----:B------:R-:W-:Y:S02]  /*3dc0*/  PLOP3.LUT P0, PT, PT, PT, UP0, 0x80, 0x0 ;  /* 0x000000000000781c */ /* 0x000fe40003f0f008 */
[----:B------:R-:W-:Y:S02]  /*3dd0*/  PLOP3.LUT P5, PT, PT, PT, UP0, 0x80, 0x0 ;  /* 0x000000000000781c */ /* 0x000fe40003faf008 */
[----:B------:R-:W-:Y:S02]  /*3de0*/  PLOP3.LUT P1, PT, PT, PT, UP0, 0x80, 0x0 ;  /* 0x000000000000781c */ /* 0x000fe40003f2f008 */
[----:B------:R-:W-:Y:S02]  /*3df0*/  PLOP3.LUT P4, PT, PT, PT, UP0, 0x80, 0x0 ;  /* 0x000000000000781c */ /* 0x000fe40003f8f008 */
[----:B------:R-:W-:Y:S02]  /*3e00*/  PLOP3.LUT P3, PT, PT, PT, UP0, 0x80, 0x0 ;  /* 0x000000000000781c */ /* 0x000fe40003f6f008 */
[----:B------:R-:W-:Y:S03]  /*3e10*/  PLOP3.LUT P6, PT, PT, PT, UP0, 0x80, 0x0 ;  /* 0x000000000000781c */ /* 0x000fe60003fcf008 */
[----:B------:R-:W-:Y:S01]  /*3e20*/  @P0 LEA R196, R131, R224, 0x6 ;  /* 0x000000e083c40211 */ /* 0x000fe200078e30ff */
[----:B------:R-:W-:Y:S04]  /*3e30*/  DEPBAR.LE SB0, 0x0 ;  /* 0x000080000000791a */ /* 0x000fe80000000000 */
[----:B------:R-:W-:Y:S01]  /*3e40*/  BAR.SYNC.DEFER_BLOCKING 0x0 ;  /* 0x0000000000007b1d */ /* 0x000fe20000010000 */
[----:B------:R-:W-:Y:S02]  /*3e50*/  PLOP3.LUT P0, PT, PT, PT, UP0, 0x80, 0x0 ;  /* 0x000000000000781c */ /* 0x000fe40003f0f008 */
[C---:B------:R-:W-:Y:S02]  /*3e60*/  @P5 ISETP.GE.AND P5, PT, R196.reuse, UR6, PT ;  /* 0x00000006c4005c0c */ /* 0x040fe4000bfa6270 */
[----:B------:R-:W-:Y:S02]  /*3e70*/  @P1 IADD3 R131, R196, 0x1, RZ ;  /* 0x00000001c4831810 */ /* 0x000fe40007ffe0ff */
[----:B------:R-:W-:Y:S02]  /*3e80*/  FSETP.NEU.FTZ.AND P1, PT, R248, -INF , PT ;  /* 0xff800000f800780b */ /* 0x000fe40003f3d000 */
[----:B------:R-:W-:Y:S01]  /*3e90*/  @P4 ISETP.GE.AND P4, PT, R131, UR6, PT ;  /* 0x0000000683004c0c */ /* 0x000fe2000bf86270 */
[----:B------:R-:W-:Y:S01]  /*3ea0*/  FMUL.FTZ R131, R249, 1.4426950216293334961 ;  /* 0x3fb8aa3bf9837820 */ /* 0x000fe20000410000 */
[----:B------:R-:W-:Y:S02]  /*3eb0*/  FSEL R203, R203, RZ, P1 ;  /* 0x000000ffcbcb7208 */ /* 0x000fe40000800000 */
[----:B------:R-:W-:Y:S02]  /*3ec0*/  FSETP.NEU.FTZ.AND P1, PT, R249, -INF , PT ;  /* 0xff800000f900780b */ /* 0x000fe40003f3d000 */
[----:B------:R-:W-:Y:S02]  /*3ed0*/  @P3 IADD3 R197, R196, 0x8, RZ ;  /* 0x00000008c4c53810 */ /* 0x000fe40007ffe0ff */
[----:B------:R-:W-:Y:S02]  /*3ee0*/  FSEL R131, R131, RZ, P1 ;  /* 0x000000ff83837208 */ /* 0x000fe40000800000 */
[----:B------:R-:W-:Y:S02]  /*3ef0*/  PLOP3.LUT P1, PT, PT, PT, UP0, 0x80, 0x0 ;  /* 0x000000000000781c */ /* 0x000fe40003f2f008 */
[----:B------:R-:W-:Y:S02]  /*3f00*/  @P6 ISETP.GE.AND P6, PT, R197, UR6, PT ;  /* 0x00000006c5006c0c */ /* 0x000fe4000bfc6270 */
[----:B------:R-:W-:Y:S01]  /*3f10*/  PLOP3.LUT P3, PT, PT, PT, UP0, 0x80, 0x0 ;  /* 0x000000000000781c */ /* 0x000fe20003f6f008 */
        /* <DEDUP_REMOVED lines=8> */
[C---:B-1----:R-:W-:Y:S08]  /*3fa0*/  HMMA.16816.F32 R4, R84.reuse, R88, RZ ;  /* 0x000000585404723c */ /* 0x042ff000000018ff */
[C---:B------:R-:W-:Y:S01]  /*3fb0*/  HMMA.16816.F32 R8, R84.reuse, R90, RZ ;  /* 0x0000005a5408723c */ /* 0x040fe200000018ff */
[----:B------:R-:W-:Y:S07]  /*3fc0*/  LDSM.16.M88.4 R88, [R219] ;  /* 0x00000000db58783b */ /* 0x000fee0000000200 */
[C---:B--2---:R-:W-:Y:S08]  /*3fd0*/  HMMA.16816.F32 R12, R84.reuse, R92, RZ ;  /* 0x0000005c540c723c */ /* 0x044ff000000018ff */
[----:B------:R-:W-:Y:S01]  /*3fe0*/  HMMA.16816.F32 R16, R84, R94, RZ ;  /* 0x0000005e5410723c */ /* 0x000fe200000018ff */
[----:B------:R-:W1:Y:S06]  /*3ff0*/  LDSM.16.M88.4 R84, [R3+0x10800] ;  /* 0x010800000354783b */ /* 0x000e6c0000000200 */
[----:B------:R-:W2:Y:S01]  /*4000*/  LDSM.16.M88.4 R92, [R2+0x10000] ;  /* 0x01000000025c783b */ /* 0x000ea20000000200 */
[C---:B---3--:R-:W-:Y:S08]  /*4010*/  HMMA.16816.F32 R4, R96.reuse, R100, R4 ;  /* 0x000000646004723c */ /* 0x048ff00000001804 */
[C---:B------:R-:W-:Y:S01]  /*4020*/  HMMA.16816.F32 R8, R96.reuse, R102, R8 ;  /* 0x000000666008723c */ /* 0x040fe20000001808 */
[----:B------:R-:W-:Y:S07]  /*4030*/  LDSM.16.M88.4 R100, [R223+0x2000] ;  /* 0x00200000df64783b */ /* 0x000fee0000000200 */
[C---:B----4-:R-:W-:Y:S08]  /*4040*/  HMMA.16816.F32 R12, R96.reuse, R104, R12 ;  /* 0x00000068600c723c */ /* 0x050ff0000000180c */
        /* <DEDUP_REMOVED lines=81> */
[C---:B------:R-:W-:Y:S08]  /*4560*/  HMMA.16816.F32 R8, R100.reuse, R106, R8 ;  /* 0x0000006a6408723c */ /* 0x040ff00000001808 */
[C---:B--2---:R-:W-:Y:S08]  /*4570*/  HMMA.16816.F32 R12, R100.reuse, R88, R12 ;  /* 0x00000058640c723c */ /* 0x044ff0000000180c */
[----:B------:R-:W-:Y:S08]  /*4580*/  HMMA.16816.F32 R16, R100, R90, R16 ;  /* 0x0000005a6410723c */ /* 0x000ff00000001810 */
[C---:B------:R-:W-:Y:S08]  /*4590*/  HMMA.16816.F32 R4, R108.reuse, R112, R4 ;  /* 0x000000706c04723c */ /* 0x040ff00000001804 */
[C---:B------:R-:W-:Y:S08]  /*45a0*/  HMMA.16816.F32 R8, R108.reuse, R114, R8 ;  /* 0x000000726c08723c */ /* 0x040ff00000001808 */
[C---:B-1----:R-:W-:Y:S08]  /*45b0*/  HMMA.16816.F32 R12, R108.reuse, R84, R12 ;  /* 0x000000546c0c723c */ /* 0x042ff0000000180c */
[----:B------:R-:W-:Y:S01]  /*45c0*/  HMMA.16816.F32 R16, R108, R86, R16 ;  /* 0x000000566c10723c */ /* 0x000fe20000001810 */
[----:B------:R-:W1:Y:S07]  /*45d0*/  LDSM.16.M88.4 R84, [R2+0x16800] ;  /* 0x016800000254783b */ /* 0x000e6e0000000200 */
[C---:B---3--:R-:W-:Y:S08]  /*45e0*/  HMMA.16816.F32 R4, R92.reuse, R96, R4 ;  /* 0x000000605c04723c */ /* 0x048ff00000001804 */
[C---:B------:R-:W-:Y:S11]  /*45f0*/  HMMA.16816.F32 R8, R92.reuse, R98, R8 ;  /* 0x000000625c08723c */ /* 0x040ff60000001808 */
[----:B------:R-:W-:Y:S05]  /*4600*/  @!UPT UIADD3 URZ, URZ, URZ, URZ ;  /* 0x0000003f3f3ff290 */ /* 0x000fea000fffe03f */
[----:B------:R-:W-:Y:S02]  /*4610*/  FMUL.FTZ R116, R4, c[0x0][0x2ec] ;  /* 0x0000bb0004747a20 */ /* 0x000fe40000410000 */
[----:B------:R-:W-:Y:S02]  /*4620*/  FMUL.FTZ R117, R5, c[0x0][0x2ec] ;  /* 0x0000bb0005757a20 */ /* 0x000fe40000410000 */
[----:B------:R-:W-:Y:S02]  /*4630*/  FMUL.FTZ R118, R6, c[0x0][0x2ec] ;  /* 0x0000bb0006767a20 */ /* 0x000fe40000410000 */
[----:B------:R-:W2:Y:S01]  /*4640*/  MUFU.TANH R116, R116 ;  /* 0x0000007400747308 */ /* 0x000ea20000002400 */
[----:B------:R-:W-:Y:S01]  /*4650*/  FMUL.FTZ R119, R7, c[0x0][0x2ec] ;  /* 0x0000bb0007777a20 */ /* 0x000fe20000410000 */
[C---:B-1----:R-:W-:Y:S03]  /*4660*/  HMMA.16816.F32 R12, R92.reuse, R84, R12 ;  /* 0x000000545c0c723c */ /* 0x042fe6000000180c */
[----:B------:R-:W-:Y:S02]  /*4670*/  FMUL.FTZ R120, R8, c[0x0][0x2ec] ;  /* 0x0000bb0008787a20 */ /* 0x000fe40000410000 */
[----:B------:R-:W-:Y:S03]  /*4680*/  FMUL.FTZ R121, R9, c[0x0][0x2ec] ;  /* 0x0000bb0009797a20 */ /* 0x000fe60000410000 */
[----:B------:R-:W1:Y:S01]  /*4690*/  MUFU.TANH R117, R117 ;  /* 0x0000007500757308 */ /* 0x000e620000002400 */
[----:B------:R-:W-:Y:S03]  /*46a0*/  HMMA.16816.F32 R16, R92, R86, R16 ;  /* 0x000000565c10723c */ /* 0x000fe60000001810 */
[----:B------:R-:W-:Y:S02]  /*46b0*/  FMUL.FTZ R122, R10, c[0x0][0x2ec] ;  /* 0x0000bb000a7a7a20 */ /* 0x000fe40000410000 */
[----:B------:R-:W-:Y:S04]  /*46c0*/  FMUL.FTZ R123, R11, c[0x0][0x2ec] ;  /* 0x0000bb000b7b7a20 */ /* 0x000fe80000410000 */
[----:B------:R-:W3:Y:S03]  /*46d0*/  MUFU.TANH R118, R118 ;  /* 0x0000007600767308 */ /* 0x000ee60000002400 */
[----:B--2---:R-:W-:Y:S02]  /*46e0*/  MOV R198, R116 ;  /* 0x0000007400c67202 */ /* 0x004fe40000000f00 */
[----:B------:R-:W-:Y:S01]  /*46f0*/  @P0 FSEL R198, R116, -INF , !P5 ;  /* 0xff80000074c60808 */ /* 0x000fe20006800000 */
[----:B------:R-:W-:Y:S01]  /*4700*/  FMUL.FTZ R124, R12, c[0x0][0x2ec] ;  /* 0x0000bb000c7c7a20 */ /* 0x000fe20000410000 */
[----:B------:R-:W-:Y:S01]  /*4710*/  PLOP3.LUT P0, PT, PT, PT, UP0, 0x80, 0x0 ;  /* 0x000000000000781c */ /* 0x000fe20003f0f008 */
[----:B------:R-:W-:Y:S02]  /*4720*/  FMUL.FTZ R125, R13, c[0x0][0x2ec] ;  /* 0x0000bb000d7d7a20 */ /* 0x000fe40000410000 */
[----:B------:R-:W2:Y:S01]  /*4730*/  MUFU.TANH R119, R119 ;  /* 0x0000007700777308 */ /* 0x000ea20000002400 */
[--C-:B------:R-:W-:Y:S02]  /*4740*/  FFMA.FTZ R210, R198, c[0x0][0x23c], -R203.reuse ;  /* 0x00008f00c6d27a23 */ /* 0x100fe400000108cb */
[----:B------:R-:W-:Y:S01]  /*4750*/  FMUL.FTZ R126, R14, c[0x0][0x2ec] ;  /* 0x0000bb000e7e7a20 */ /* 0x000fe20000410000 */
[----:B-1----:R-:W-:Y:S01]  /*4760*/  MOV R198, R117 ;  /* 0x0000007500c67202 */ /* 0x002fe20000000f00 */
[----:B------:R-:W-:Y:S01]  /*4770*/  FMUL.FTZ R127, R15, c[0x0][0x2ec] ;  /* 0x0000bb000f7f7a20 */ /* 0x000fe20000410000 */
[----:B------:R-:W-:Y:S01]  /*4780*/  @P2 FSEL R198, R117, -INF , !P4 ;  /* 0xff80000075c62808 */ /* 0x000fe20006000000 */
[----:B------:R-:W-:Y:S01]  /*4790*/  FMUL.FTZ R128, R16, c[0x0][0x2ec] ;  /* 0x0000bb0010807a20 */ /* 0x000fe20000410000 */
[----:B------:R-:W-:Y:S01]  /*47a0*/  PLOP3.LUT P2, PT, PT, PT, UP0, 0x80, 0x0 ;  /* 0x000000000000781c */ /* 0x000fe20003f4f008 */
[----:B------:R-:W-:Y:S01]  /*47b0*/  FMUL.FTZ R129, R17, c[0x0][0x2ec] ;  /* 0x0000bb0011817a20 */ /* 0x000fe20000410000 */
[----:B------:R-:W1:Y:S01]  /*47c0*/  MUFU.TANH R120, R120 ;  /* 0x0000007800787308 */ /* 0x000e620000002400 */
[----:B------:R-:W-:Y:S02]  /*47d0*/  FFMA.FTZ R209, R198, c[0x0][0x23c], -R203 ;  /* 0x00008f00c6d17a23 */ /* 0x000fe400000108cb */
[----:B------:R-:W-:Y:S01]  /*47e0*/  FMUL.FTZ R130, R18, c[0x0][0x2ec] ;  /* 0x0000bb0012827a20 */ /* 0x000fe20000410000 */
[-C--:B---3--:R-:W-:Y:S01]  /*47f0*/  MOV R198, R118.reuse ;  /* 0x0000007600c67202 */ /* 0x088fe20000000f00 */
[----:B------:R-:W-:Y:S01]  /*4800*/  FMUL.FTZ R211, R19, c[0x0][0x2ec] ;  /* 0x0000bb0013d37a20 */ /* 0x000fe20000410000 */
[C---:B------:R-:W-:Y:S01]  /*4810*/  @P0 FSEL R198, R118.reuse, -INF , !P5 ;  /* 0xff80000076c60808 */ /* 0x040fe20006800000 */
[----:B------:R-:W-:Y:S01]  /*4820*/  FFMA.FTZ R118, -R118, R118, 1 ;  /* 0x3f80000076767423 */ /* 0x000fe20000010176 */
[----:B------:R-:W-:Y:S01]  /*4830*/  PLOP3.LUT P0, PT, PT, PT, UP0, 0x80, 0x0 ;  /* 0x000000000000781c */ /* 0x000fe20003f0f008 */
[----:B------:R-:W-:Y:S01]  /*4840*/  FFMA.FTZ R116, -R116, R116, 1 ;  /* 0x3f80000074747423 */ /* 0x000fe20000010174 */
[----:B------:R-:W3:Y:S01]  /*4850*/  MUFU.TANH R121, R121 ;  /* 0x0000007900797308 */ /* 0x000ee20000002400 */
[----:B------:R-:W-:Y:S01]  /*4860*/  @P2 IADD3 R197, R196, 0x9, RZ ;  /* 0x00000009c4c52810 */ /* 0x000fe20007ffe0ff */
[--C-:B------:R-:W-:Y:S01]  /*4870*/  FFMA.FTZ R202, R198, c[0x0][0x23c], -R131.reuse ;  /* 0x00008f00c6ca7a23 */ /* 0x100fe20000010883 */
[----:B------:R-:W-:Y:S01]  /*4880*/  PLOP3.LUT P5, PT, PT, PT, UP0, 0x80, 0x0 ;  /* 0x000000000000781c */ /* 0x000fe20003faf008 */
[----:B------:R-:W-:Y:S01]  /*4890*/  FMUL.FTZ R118, R118, c[0x0][0x2ec] ;  /* 0x0000bb0076767a20 */ /* 0x000fe20000410000 */
[----:B--2---:R-:W-:Y:S01]  /*48a0*/  MOV R198, R119 ;  /* 0x0000007700c67202 */ /* 0x004fe20000000f00 */
[----:B------:R-:W-:Y:S01]  /*48b0*/  FMUL.FTZ R116, R116, c[0x0][0x2ec] ;  /* 0x0000bb0074747a20 */ /* 0x000fe20000410000 */
[----:B------:R-:W-:Y:S01]  /*48c0*/  @P1 FSEL R198, R119, -INF , !P4 ;  /* 0xff80000077c61808 */ /* 0x000fe20006000000 */
[----:B------:R-:W-:Y:S01]  /*48d0*/  FFMA.FTZ R117, -R117, R117, 1 ;  /* 0x3f80000075757423 */ /* 0x000fe20000010175 */
[----:B------:R-:W-:Y:S01]  /*48e0*/  PLOP3.LUT P1, PT, PT, PT, UP0, 0x80, 0x0 ;  /* 0x000000000000781c */ /* 0x000fe20003f2f008 */
[----:B------:R-:W2:Y:S01]  /*48f0*/  MUFU.TANH R122, R122 ;  /* 0x0000007a007a7308 */ /* 0x000ea20000002400 */
[----:B------:R-:W-:Y:S01]  /*4900*/  @P3 ISETP.GE.AND P3, PT, R197, UR6, PT ;  /* 0x00000006c5003c0c */ /* 0x000fe2000bf66270 */
[----:B------:R-:W-:Y:S01]  /*4910*/  FFMA.FTZ R201, R198, c[0x0][0x23c], -R131 ;  /* 0x00008f00c6c97a23 */ /* 0x000fe20000010883 */
[----:B------:R-:W-:Y:S01]  /*4920*/  PLOP3.LUT P4, PT, PT, PT, UP0, 0x80, 0x0 ;  /* 0x000000000000781c */ /* 0x000fe20003f8f008 */
[----:B------:R-:W-:Y:S01]  /*4930*/  FMUL.FTZ R117, R117, c[0x0][0x2ec] ;  /* 0x0000bb0075757a20 */ /* 0x000fe20000410000 */
[-C--:B-1----:R-:W-:Y:S01]  /*4940*/  MOV R198, R120.reuse ;  /* 0x0000007800c67202 */ /* 0x082fe20000000f00 */
[----:B------:R-:W-:Y:S01]  /*4950*/  FFMA.FTZ R119, -R119, R119, 1 ;  /* 0x3f80000077777423 */ /* 0x000fe20000010177 */
[C---:B------:R-:W-:Y:S01]  /*4960*/  @P0 FSEL R198, R120.reuse, -INF , !P6 ;  /* 0xff80000078c60808 */ /* 0x040fe20007000000 */
[----:B------:R-:W-:Y:S01]  /*4970*/  FFMA.FTZ R120, -R120, R120, 1 ;  /* 0x3f80000078787423 */ /* 0x000fe20000010178 */
[----:B------:R-:W-:Y:S01]  /*4980*/  PLOP3.LUT P0, PT, PT, PT, UP0, 0x80, 0x0 ;  /* 0x000000000000781c */ /* 0x000fe20003f0f008 */
[----:B------:R-:W1:Y:S01]  /*4990*/  MUFU.TANH R123, R123 ;  /* 0x0000007b007b7308 */ /* 0x000e620000002400 */
[----:B------:R-:W-:Y:S01]  /*49a0*/  PLOP3.LUT P2, PT, PT, PT, UP0, 0x80, 0x0 ;  /* 0x000000000000781c */ /* 0x000fe20003f4f008 */
[--C-:B------:R-:W-:Y:S01]  /*49b0*/  FFMA.FTZ R208, R198, c[0x0][0x23c], -R203.reuse ;  /* 0x00008f00c6d07a23 */ /* 0x100fe200000108cb */
[-C--:B---3--:R-:W-:Y:S01]  /*49c0*/  MOV R198, R121.reuse ;  /* 0x0000007900c67202 */ /* 0x088fe20000000f00 */
[----:B------:R-:W-:Y:S01]  /*49d0*/  FMUL.FTZ R120, R120, c[0x0][0x2ec] ;  /* 0x0000bb0078787a20 */ /* 0x000fe20000410000 */
[----:B------:R-:W-:Y:S01]  /*49e0*/  @P1 FSEL R198, R121, -INF , !P3 ;  /* 0xff80000079c61808 */ /* 0x000fe20005800000 */
[----:B------:R-:W-:Y:S01]  /*49f0*/  FMUL.FTZ R119, R119, c[0x0][0x2ec] ;  /* 0x0000bb0077777a20 */ /* 0x000fe20000410000 */
[----:B------:R-:W-:Y:S01]  /*4a00*/  PLOP3.LUT P1, PT, PT, PT, UP0, 0x80, 0x0 ;  /* 0x000000000000781c */ /* 0x000fe20003f2f008 */
[----:B------:R-:W-:Y:S02]  /*4a10*/  FFMA.FTZ R121, -R121, R121, 1 ;  /* 0x3f80000079797423 */ /* 0x000fe40000010179 */
[----:B------:R-:W3:Y:S01]  /*4a20*/  MUFU.TANH R124, R124 ;  /* 0x0000007c007c7308 */ /* 0x000ee20000002400 */
[----:B------:R-:W-:Y:S01]  /*4a30*/  FFMA.FTZ R207, R198, c[0x0][0x23c], -R203 ;  /* 0x00008f00c6cf7a23 */ /* 0x000fe200000108cb */
[----:B------:R-:W-:Y:S01]  /*4a40*/  @P4 IADD3 R197, R196, 0x10, RZ ;  /* 0x00000010c4c54810 */ /* 0x000fe20007ffe0ff */
[----:B------:R-:W-:Y:S01]  /*4a50*/  FMUL.FTZ R121, R121, c[0x0][0x2ec] ;  /* 0x0000bb0079797a20 */ /* 0x000fe20000410000 */
[-C--:B--2---:R-:W-:Y:S02]  /*4a60*/  MOV R198, R122.reuse ;  /* 0x0000007a00c67202 */ /* 0x084fe40000000f00 */
[C---:B------:R-:W-:Y:S01]  /*4a70*/  @P0 FSEL R198, R122.reuse, -INF , !P6 ;  /* 0xff8000007ac60808 */ /* 0x040fe20007000000 */
[----:B------:R-:W-:Y:S01]  /*4a80*/  FFMA.FTZ R122, -R122, R122, 1 ;  /* 0x3f8000007a7a7423 */ /* 0x000fe2000001017a */
[----:B------:R-:W-:Y:S02]  /*4a90*/  PLOP3.LUT P6, PT, PT, PT, UP0, 0x80, 0x0 ;  /* 0x000000000000781c */ /* 0x000fe40003fcf008 */
[----:B------:R-:W2:Y:S01]  /*4aa0*/  MUFU.TANH R125, R125 ;  /* 0x0000007d007d7308 */ /* 0x000ea20000002400 */
[----:B------:R-:W-:Y:S01]  /*4ab0*/  @P5 ISETP.GE.AND P5, PT, R197, UR6, PT ;  /* 0x00000006c5005c0c */ /* 0x000fe2000bfa6270 */
[--C-:B------:R-:W-:Y:S01]  /*4ac0*/  FFMA.FTZ R200, R198, c[0x0][0x23c], -R131.reuse ;  /* 0x00008f00c6c87a23 */ /* 0x100fe20000010883 */
[----:B------:R-:W-:Y:S01]  /*4ad0*/  PLOP3.LUT P0, PT, PT, PT, UP0, 0x80, 0x0 ;  /* 0x000000000000781c */ /* 0x000fe20003f0f008 */
[----:B------:R-:W-:Y:S01]  /*4ae0*/  FMUL.FTZ R122, R122, c[0x0][0x2ec] ;  /* 0x0000bb007a7a7a20 */ /* 0x000fe20000410000 */
[----:B------:R-:W-:Y:S02]  /*4af0*/  @P2 IADD3 R197, R196, 0x11, RZ ;  /* 0x00000011c4c52810 */ /* 0x000fe40007ffe0ff */
[-C--:B-1----:R-:W-:Y:S02]  /*4b00*/  MOV R198, R123.reuse ;  /* 0x0000007b00c67202 */ /* 0x082fe40000000f00 */
[----:B------:R-:W-:Y:S01]  /*4b10*/  PLOP3.LUT P2, PT, PT, PT, UP0, 0x80, 0x0 ;  /* 0x000000000000781c */ /* 0x000fe20003f4f008 */
[----:B------:R-:W1:Y:S01]  /*4b20*/  MUFU.TANH R126, R126 ;  /* 0x0000007e007e7308 */ /* 0x000e620000002400 */
[----:B------:R-:W-:Y:S02]  /*4b30*/  @P6 ISETP.GE.AND P6, PT, R197, UR6, PT ;  /* 0x00000006c5006c0c */ /* 0x000fe4000bfc6270 */
[C---:B------:R-:W-:Y:S01]  /*4b40*/  @P1 FSEL R198, R123.reuse, -INF , !P3 ;  /* 0xff8000007bc61808 */ /* 0x040fe20005800000 */
[----:B------:R-:W-:Y:S01]  /*4b50*/  FFMA.FTZ R123, -R123, R123, 1 ;  /* 0x3f8000007b7b7423 */ /* 0x000fe2000001017b */
[----:B------:R-:W-:Y:S02]  /*4b60*/  PLOP3.LUT P1, PT, PT, PT, UP0, 0x80, 0x0 ;  /* 0x000000000000781c */ /* 0x000fe40003f2f008 */
[----:B------:R-:W-:Y:S01]  /*4b70*/  PLOP3.LUT P3, PT, PT, PT, UP0, 0x80, 0x0 ;  /* 0x000000000000781c */ /* 0x000fe20003f6f008 */
[----:B------:R-:W-:Y:S01]  /*4b80*/  FFMA.FTZ R199, R198, c[0x0][0x23c], -R131 ;  /* 0x00008f00c6c77a23 */ /* 0x000fe20000010883 */
[-C--:B---3--:R-:W-:Y:S01]  /*4b90*/  MOV R198, R124.reuse ;  /* 0x0000007c00c67202 */ /* 0x088fe20000000f00 */
[----:B------:R-:W3:Y:S01]  /*4ba0*/  MUFU.TANH R127, R127 ;  /* 0x0000007f007f7308 */ /* 0x000ee20000002400 */
[C---:B------:R-:W-:Y:S01]  /*4bb0*/  @P0 FSEL R198, R124.reuse, -INF , !P5 ;  /* 0xff8000007cc60808 */ /* 0x040fe20006800000 */
[----:B------:R-:W-:Y:S01]  /*4bc0*/  FMUL.FTZ R123, R123, c[0x0][0x2ec] ;  /* 0x0000bb007b7b7a20 */ /* 0x000fe20000410000 */
[----:B------:R-:W-:Y:S01]  /*4bd0*/  PLOP3.LUT P4, PT, PT, PT, UP0, 0x80, 0x0 ;  /* 0x000000000000781c */ /* 0x000fe20003f8f008 */
[----:B------:R-:W-:Y:S01]  /*4be0*/  FFMA.FTZ R124, -R124, R124, 1 ;  /* 0x3f8000007c7c7423 */ /* 0x000fe2000001017c */
[----:B------:R-:W-:Y:S01]  /*4bf0*/  PLOP3.LUT P0, PT, PT, PT, UP0, 0x80, 0x0 ;  /* 0x000000000000781c */ /* 0x000fe20003f0f008 */
[--C-:B------:R-:W-:Y:S01]  /*4c00*/  FFMA.FTZ R206, R198, c[0x0][0x23c], -R203.reuse ;  /* 0x00008f00c6ce7a23 */ /* 0x100fe200000108cb */
[-C--:B--2---:R-:W-:Y:S01]  /*4c10*/  MOV R198, R125.reuse ;  /* 0x0000007d00c67202 */ /* 0x084fe20000000f00 */
[----:B------:R-:W-:Y:S01]  /*4c20*/  FMUL.FTZ R124, R124, c[0x0][0x2ec] ;  /* 0x0000bb007c7c7a20 */ /* 0x000fe20000410000 */
[C---:B------:R-:W-:Y:S01]  /*4c30*/  @P2 FSEL R198, R125.reuse, -INF , !P6 ;  /* 0xff8000007dc62808 */ /* 0x040fe20007000000 */
[----:B------:R-:W2:Y:S01]  /*4c40*/  MUFU.TANH R128, R128 ;  /* 0x0000008000807308 */ /* 0x000ea20000002400 */
[----:B------:R-:W-:Y:S01]  /*4c50*/  PLOP3.LUT P2, PT, PT, PT, UP0, 0x80, 0x0 ;  /* 0x000000000000781c */ /* 0x000fe20003f4f008 */
[----:B------:R-:W-:Y:S01]  /*4c60*/  FFMA.FTZ R125, -R125, R125, 1 ;  /* 0x3f8000007d7d7423 */ /* 0x000fe2000001017d */
[----:B------:R-:W-:Y:S01]  /*4c70*/  @P3 IADD3 R197, R196, 0x18, RZ ;  /* 0x00000018c4c53810 */ /* 0x000fe20007ffe0ff */
[----:B------:R-:W-:Y:S01]  /*4c80*/  FFMA.FTZ R205, R198, c[0x0][0x23c], -R203 ;  /* 0x00008f00c6cd7a23 */ /* 0x000fe200000108cb */
[-C--:B-1----:R-:W-:Y:S01]  /*4c90*/  MOV R204, R126.reuse ;  /* 0x0000007e00cc7202 */ /* 0x082fe20000000f00 */
[----:B------:R-:W-:Y:S01]  /*4ca0*/  FMUL.FTZ R125, R125, c[0x0][0x2ec] ;  /* 0x0000bb007d7d7a20 */ /* 0x000fe20000410000 */
[C---:B------:R-:W-:Y:S01]  /*4cb0*/  @P1 FSEL R204, R126.reuse, -INF , !P5 ;  /* 0xff8000007ecc1808 */ /* 0x040fe20006800000 */
[----:B------:R-:W-:Y:S01]  /*4cc0*/  FFMA.FTZ R126, -R126, R126, 1 ;  /* 0x3f8000007e7e7423 */ /* 0x000fe2000001017e */
[----:B------:R-:W-:Y:S01]  /*4cd0*/  PLOP3.LUT P1, PT, PT, PT, UP0, 0x80, 0x0 ;  /* 0x000000000000781c */ /* 0x000fe20003f2f008 */
[----:B------:R-:W1:Y:S01]  /*4ce0*/  MUFU.TANH R129, R129 ;  /* 0x0000008100817308 */ /* 0x000e620000002400 */
[----:B------:R-:W-:Y:S01]  /*4cf0*/  @P4 IADD3 R196, R196, 0x19, RZ ;  /* 0x00000019c4c44810 */ /* 0x000fe20007ffe0ff */
[--C-:B------:R-:W-:Y:S02]  /*4d00*/  FFMA.FTZ R198, R204, c[0x0][0x23c], -R131.reuse ;  /* 0x00008f00ccc67a23 */ /* 0x100fe40000010883 */
[----:B------:R-:W-:Y:S01]  /*4d10*/  @P2 ISETP.GE.AND P3, PT, R197, UR6, PT ;  /* 0x00000006c5002c0c */ /* 0x000fe2000bf66270 */
[----:B------:R-:W-:Y:S01]  /*4d20*/  FMUL.FTZ R126, R126, c[0x0][0x2ec] ;  /* 0x0000bb007e7e7a20 */ /* 0x000fe20000410000 */
[----:B------:R-:W-:Y:S02]  /*4d30*/  PLOP3.LUT P2, PT, PT, PT, UP0, 0x80, 0x0 ;  /* 0x000000000000781c */ /* 0x000fe40003f4f008 */
[-C--:B---3--:R-:W-:Y:S02]  /*4d40*/  MOV R252, R127.reuse ;  /* 0x0000007f00fc7202 */ /* 0x088fe40000000f00 */
[----:B------:R-:W3:Y:S01]  /*4d50*/  MUFU.TANH R130, R130 ;  /* 0x0000008200827308 */ /* 0x000ee20000002400 */
[C---:B------:R-:W-:Y:S01]  /*4d60*/  @P0 FSEL R252, R127.reuse, -INF , !P6 ;  /* 0xff8000007ffc0808 */ /* 0x040fe20007000000 */
[----:B------:R-:W-:Y:S01]  /*4d70*/  FFMA.FTZ R127, -R127, R127, 1 ;  /* 0x3f8000007f7f7423 */ /* 0x000fe2000001017f */
[----:B------:R-:W-:Y:S02]  /*4d80*/  @P1 ISETP.GE.AND P1, PT, R196, UR6, PT ;  /* 0x00000006c4001c0c */ /* 0x000fe4000bf26270 */
[----:B------:R-:W-:Y:S01]  /*4d90*/  PLOP3.LUT P0, PT, PT, PT, UP0, 0x80, 0x0 ;  /* 0x000000000000781c */ /* 0x000fe20003f0f008 */
[----:B------:R-:W-:Y:S01]  /*4da0*/  FFMA.FTZ R197, R252, c[0x0][0x23c], -R131 ;  /* 0x00008f00fcc57a23 */ /* 0x000fe20000010883 */
[-C--:B--2---:R-:W-:Y:S01]  /*4db0*/  MOV R196, R128.reuse ;  /* 0x0000008000c47202 */ /* 0x084fe20000000f00 */
[----:B------:R-:W-:Y:S01]  /*4dc0*/  FMUL.FTZ R127, R127, c[0x0][0x2ec] ;  /* 0x0000bb007f7f7a20 */ /* 0x000fe20000410000 */
[C---:B------:R-:W-:Y:S01]  /*4dd0*/  @P2 FSEL R196, R128.reuse, -INF , !P3 ;  /* 0xff80000080c42808 */ /* 0x040fe20005800000 */
[----:B------:R-:W2:Y:S01]  /*4de0*/  MUFU.TANH R211, R211 ;  /* 0x000000d300d37308 */ /* 0x000ea20000002400 */
[----:B------:R-:W-:Y:S01]  /*4df0*/  PLOP3.LUT P2, PT, PT, PT, UP0, 0x80, 0x0 ;  /* 0x000000000000781c */ /* 0x000fe20003f4f008 */
[----:B------:R-:W-:Y:S01]  /*4e00*/  FFMA.FTZ R128, -R128, R128, 1 ;  /* 0x3f80000080807423 */ /* 0x000fe20000010180 */
[-C--:B-1----:R-:W-:Y:S01]  /*4e10*/  MOV R252, R129.reuse ;  /* 0x0000008100fc7202 */ /* 0x082fe20000000f00 */
[--C-:B------:R-:W-:Y:S04]  /*4e20*/  FFMA.FTZ R204, R196, c[0x0][0x23c], -R203.reuse ;  /* 0x00008f00c4cc7a23 */ /* 0x100fe800000108cb */
[C---:B------:R-:W-:Y:S01]  /*4e30*/  @P0 FSEL R252, R129.reuse, -INF , !P1 ;  /* 0xff80000081fc0808 */ /* 0x040fe20004800000 */
[----:B------:R-:W-:Y:S01]  /*4e40*/  FFMA.FTZ R129, -R129, R129, 1 ;  /* 0x3f80000081817423 */ /* 0x000fe20000010181 */
[----:B------:R-:W-:Y:S01]  /*4e50*/  PLOP3.LUT P0, PT, PT, PT, UP0, 0x80, 0x0 ;  /* 0x000000000000781c */ /* 0x000fe20003f0f008 */
[----:B------:R-:W-:Y:S02]  /*4e60*/  MUFU.EX2 R210, R210 ;  /* 0x000000d200d27308 */ /* 0x000fe40000000800 */
[----:B------:R-:W-:Y:S01]  /*4e70*/  FFMA.FTZ R203, R252, c[0x0][0x23c], -R203 ;  /* 0x00008f00fccb7a23 */ /* 0x000fe200000108cb */
[-C--:B---3--:R-:W-:Y:S02]  /*4e80*/  MOV R252, R130.reuse ;  /* 0x0000008200fc7202 */ /* 0x088fe40000000f00 */
[C---:B------:R-:W-:Y:S01]  /*4e90*/  @P2 FSEL R252, R130.reuse, -INF , !P3 ;  /* 0xff80000082fc2808 */ /* 0x040fe20005800000 */
[----:B------:R-:W-:Y:S04]  /*4ea0*/  FFMA.FTZ R130, -R130, R130, 1 ;  /* 0x3f80000082827423 */ /* 0x000fe80000010182 */
[----:B------:R-:W1:Y:S01]  /*4eb0*/  MUFU.EX2 R209, R209 ;  /* 0x000000d100d17308 */ /* 0x000e620000000800 */
[--C-:B------:R-:W-:Y:S01]  /*4ec0*/  FFMA.FTZ R196, R252, c[0x0][0x23c], -R131.reuse ;  /* 0x00008f00fcc47a23 */ /* 0x100fe20000010883 */
[-C--:B--2---:R-:W-:Y:S01]  /*4ed0*/  MOV R252, R211.reuse ;  /* 0x000000d300fc7202 */ /* 0x084fe20000000f00 */
[----:B------:R-:W-:Y:S01]  /*4ee0*/  FMUL.FTZ R130, R130, c[0x0][0x2ec] ;  /* 0x0000bb0082827a20 */ /* 0x000fe20000410000 */
[C---:B------:R-:W-:Y:S01]  /*4ef0*/  @P0 FSEL R252, R211.reuse, -INF , !P1 ;  /* 0xff800000d3fc0808 */ /* 0x040fe20004800000 */
[----:B------:R-:W-:Y:S01]  /*4f00*/  FFMA.FTZ R211, -R211, R211, 1 ;  /* 0x3f800000d3d37423 */ /* 0x000fe200000101d3 */
[----:B------:R-:W-:Y:S02]  /*4f10*/  IADD3 R114, P0, R247, UR11, RZ ;  /* 0x0000000bf7727c10 */ /* 0x000fe4000ff1e0ff */
[----:B------:R-:W-:Y:S02]  /*4f20*/  PLOP3.LUT P1, PT, PT, PT, UP4, 0x80, 0x0 ;  /* 0x000000000000781c */ /* 0x000fe40003f2f048 */
[----:B------:R-:W-:Y:S01]  /*4f30*/  MUFU.EX2 R202, R202 ;  /* 0x000000ca00ca7308 */ /* 0x000fe20000000800 */
[----:B------:R-:W-:Y:S01]  /*4f40*/  FFMA.FTZ R131, R252, c[0x0][0x23c], -R131 ;  /* 0x00008f00fc837a23 */ /* 0x000fe20000010883 */
[----:B------:R-:W-:Y:S01]  /*4f50*/  IADD3.X R115, R246, UR10, RZ, P0, !PT ;  /* 0x0000000af6737c10 */ /* 0x000fe200087fe4ff */
[----:B------:R-:W-:Y:S01]  /*4f60*/  FMUL.FTZ R211, R211, c[0x0][0x2ec] ;  /* 0x0000bb00d3d37a20 */ /* 0x000fe20000410000 */
[C---:B------:R-:W-:Y:S04]  /*4f70*/  LEA R250, P0, R240.reuse, R250, 0x2 ;  /* 0x000000faf0fa7211 */ /* 0x040fe800078010ff */
[----:B------:R-:W-:Y:S02]  /*4f80*/  LEA.HI.X.SX32 R251, R240, R251, 0x2, P0 ;  /* 0x000000fbf0fb7211 */ /* 0x000fe400000f16ff */
[----:B------:R-:W2:Y:S01]  /*4f90*/  MUFU.EX2 R201, R201 ;  /* 0x000000c900c97308 */ /* 0x000ea20000000800 */
[----:B-1----:R-:W-:Y:S05]  /*4fa0*/  F2FP.PACK_AB R15, R209, R210 ;  /* 0x000000d2d10f723e */ /* 0x002fea00000000ff */
[----:B------:R-:W-:Y:S04]  /*4fb0*/  STS [R234+0x22000], R15 ;  /* 0x0220000fea007388 */ /* 0x000fe80000000800 */
[----:B------:R-:W-:Y:S10]  /*4fc0*/  MUFU.EX2 R208, R208 ;  /* 0x000000d000d07308 */ /* 0x000ff40000000800 */
[----:B------:R-:W1:Y:S01]  /*4fd0*/  MUFU.EX2 R207, R207 ;  /* 0x000000cf00cf7308 */ /* 0x000e620000000800 */
[----:B--2---:R-:W-:Y:S05]  /*4fe0*/  F2FP.PACK_AB R13, R201, R202 ;  /* 0x000000cac90d723e */ /* 0x004fea00000000ff */
[----:B------:R-:W-:Y:S04]  /*4ff0*/  STS [R234+0x22400], R13 ;  /* 0x0224000dea007388 */ /* 0x000fe80000000800 */
[----:B------:R-:W-:Y:S10]  /*5000*/  MUFU.EX2 R200, R200 ;  /* 0x000000c800c87308 */ /* 0x000ff40000000800 */
        /* <DEDUP_REMOVED lines=18> */
[----:B------:R-:W-:Y:S01]  /*5130*/  STS [R238+0x22000], R252 ;  /* 0x022000fcee007388 */ /* 0x000fe20000000800 */
[----:B--2---:R-:W-:Y:S05]  /*5140*/  F2FP.PACK_AB R243, R131, R196 ;  /* 0x000000c483f3723e */ /* 0x004fea00000000ff */
[----:B------:R1:W-:Y:S06]  /*5150*/  STS [R238+0x22400], R243 ;  /* 0x022400f3ee007388 */ /* 0x0003ec0000000800 */
[----:B------:R-:W-:Y:S06]  /*5160*/  LDSM.16.M88.4 R84, [R223+0x8000] ;  /* 0x00800000df54783b */ /* 0x000fec0000000200 */
[----:B------:R-:W2:Y:S06]  /*5170*/  LDSM.16.M88.4 R88, [R222+0x18000] ;  /* 0x01800000de58783b */ /* 0x000eac0000000200 */
[----:B------:R-:W3:Y:S06]  /*5180*/  LDSM.16.M88.4 R92, [R222+0x18800] ;  /* 0x01880000de5c783b */ /* 0x000eec0000000200 */
[----:B------:R-:W-:Y:S06]  /*5190*/  LDSM.16.M88.4 R96, [R221+0x8000] ;  /* 0x00800000dd60783b */ /* 0x000fec0000000200 */
[----:B------:R-:W3:Y:S06]  /*51a0*/  LDSM.16.M88.4 R100, [R212+0x18000] ;  /* 0x01800000d464783b */ /* 0x000eec0000000200 */
[----:B-1----:R-:W4:Y:S06]  /*51b0*/  LDG.E R243, [R114.64] ;  /* 0x0000000472f37981 */ /* 0x002f2c000c1e1900 */
[----:B------:R-:W1:Y:S06]  /*51c0*/  LDSM.16.M88.4 R104, [R212+0x18800] ;  /* 0x01880000d468783b */ /* 0x000e6c0000000200 */
[----:B------:R-:W4:Y:S01]  /*51d0*/  LDG.E R252, [R114.64+0x20] ;  /* 0x0000200472fc7981 */ /* 0x000f22000c1e1900 */
[C---:B--2---:R-:W-:Y:S05]  /*51e0*/  HMMA.16816.F32 R4, R84.reuse, R88, RZ ;  /* 0x000000585404723c */ /* 0x044fea00000018ff */
[----:B------:R-:W-:Y:S03]  /*51f0*/  LDSM.16.M88.4 R108, [R220+0x8000] ;  /* 0x00800000dc6c783b */ /* 0x000fe60000000200 */
[C---:B------:R-:W-:Y:S03]  /*5200*/  HMMA.16816.F32 R8, R84.reuse, R90, RZ ;  /* 0x0000005a5408723c */ /* 0x040fe600000018ff */
[----:B------:R-:W2:Y:S05]  /*5210*/  LDSM.16.M88.4 R88, [R3+0x18000] ;  /* 0x018000000358783b */ /* 0x000eaa0000000200 */
[C---:B---3--:R-:W-:Y:S08]  /*5220*/  HMMA.16816.F32 R12, R84.reuse, R92, RZ ;  /* 0x0000005c540c723c */ /* 0x048ff000000018ff */
[----:B------:R-:W-:Y:S01]  /*5230*/  HMMA.16816.F32 R16, R84, R94, RZ ;  /* 0x0000005e5410723c */ /* 0x000fe200000018ff */
[----:B------:R-:W3:Y:S06]  /*5240*/  LDSM.16.M88.4 R84, [R3+0x18800] ;  /* 0x018800000354783b */ /* 0x000eec0000000200 */
        /* <DEDUP_REMOVED lines=90> */
[----:B------:R-:W1:Y:S07]  /*57f0*/  LDSM.16.M88.4 R88, [R2+0x1e800] ;  /* 0x01e800000258783b */ /* 0x000e6e0000000200 */
[C---:B--2---:R-:W-:Y:S08]  /*5800*/  HMMA.16816.F32 R4, R100.reuse, R104, R4 ;  /* 0x000000686404723c */ /* 0x044ff00000001804 */
[C---:B------:R-:W-:Y:S08]  /*5810*/  HMMA.16816.F32 R8, R100.reuse, R106, R8 ;  /* 0x0000006a6408723c */ /* 0x040ff00000001808 */
[C---:B---3--:R-:W-:Y:S08]  /*5820*/  HMMA.16816.F32 R12, R100.reuse, R84, R12 ;  /* 0x00000054640c723c */ /* 0x048ff0000000180c */
[----:B------:R-:W-:Y:S08]  /*5830*/  HMMA.16816.F32 R16, R100, R86, R16 ;  /* 0x000000566410723c */ /* 0x000ff00000001810 */
[C---:B----4-:R-:W-:Y:S08]  /*5840*/  HMMA.16816.F32 R4, R96.reuse, R108, R4 ;  /* 0x0000006c6004723c */ /* 0x050ff00000001804 */
[C---:B------:R-:W-:Y:S08]  /*5850*/  HMMA.16816.F32 R8, R96.reuse, R110, R8 ;  /* 0x0000006e6008723c */ /* 0x040ff00000001808 */
[C---:B-1----:R-:W-:Y:S08]  /*5860*/  HMMA.16816.F32 R12, R96.reuse, R88, R12 ;  /* 0x00000058600c723c */ /* 0x042ff0000000180c */
[----:B------:R-:W-:Y:S04]  /*5870*/  HMMA.16816.F32 R16, R96, R90, R16 ;  /* 0x0000005a6010723c */ /* 0x000fe80000001810 */
[C---:B------:R-:W-:Y:S02]  /*5880*/  FADD.FTZ R103, -R243.reuse, R4 ;  /* 0x00000004f3677221 */ /* 0x040fe40000010100 */
[----:B------:R-:W-:Y:S02]  /*5890*/  FADD.FTZ R102, -R243, R5 ;  /* 0x00000005f3667221 */ /* 0x000fe40000010100 */
[----:B------:R-:W-:Y:S04]  /*58a0*/  FMUL.FTZ R210, R210, R103 ;  /* 0x00000067d2d27220 */ /* 0x000fe80000410000 */
        /* <DEDUP_REMOVED lines=10> */
[C---:B------:R-:W-:Y:S02]  /*5950*/  FADD.FTZ R210, -R243.reuse, R13 ;  /* 0x0000000df3d27221 */ /* 0x040fe40000010100 */
[C---:B------:R-:W-:Y:S02]  /*5960*/  FADD.FTZ R9, -R243.reuse, R16 ;  /* 0x00000010f3097221 */ /* 0x040fe40000010100 */
[----:B------:R-:W-:Y:S02]  /*5970*/  FADD.FTZ R243, -R243, R17 ;  /* 0x00000011f3f37221 */ /* 0x000fe40000010100 */
[----:B------:R-:W-:Y:S02]  /*5980*/  FMUL.FTZ R120, R208, R120 ;  /* 0x00000078d0787220 */ /* 0x000fe40000410000 */
[----:B------:R-:W-:Y:S02]  /*5990*/  FMUL.FTZ R121, R207, R121 ;  /* 0x00000079cf797220 */ /* 0x000fe40000410000 */
[----:B------:R-:W-:Y:S02]  /*59a0*/  FMUL.FTZ R204, R204, R9 ;  /* 0x00000009cccc7220 */ /* 0x000fe40000410000 */
[----:B------:R-:W-:Y:S01]  /*59b0*/  FMUL.FTZ R243, R203, R243 ;  /* 0x000000f3cbf37220 */ /* 0x000fe20000410000 */
[----:B------:R-:W-:Y:S01]  /*59c0*/  F2FP.PACK_AB R120, R121, R120 ;  /* 0x000000787978723e */ /* 0x000fe200000000ff */
[----:B------:R-:W-:Y:S02]  /*59d0*/  FMUL.FTZ R203, R128, c[0x0][0x2ec] ;  /* 0x0000bb0080cb7a20 */ /* 0x000fe40000410000 */
[----:B------:R-:W-:Y:S02]  /*59e0*/  FMUL.FTZ R116, R129, c[0x0][0x2ec] ;  /* 0x0000bb0081747a20 */ /* 0x000fe40000410000 */
[C---:B------:R-:W-:Y:S02]  /*59f0*/  FADD.FTZ R121, -R252.reuse, R6 ;  /* 0x00000006fc797221 */ /* 0x040fe40000010100 */
[----:B------:R-:W-:Y:S02]  /*5a00*/  FADD.FTZ R128, -R252, R7 ;  /* 0x00000007fc807221 */ /* 0x000fe40000010100 */
[----:B------:R-:W-:Y:S02]  /*5a10*/  FMUL.FTZ R203, R204, R203 ;  /* 0x000000cbcccb7220 */ /* 0x000fe40000410000 */
[----:B------:R-:W-:Y:S02]  /*5a20*/  FMUL.FTZ R116, R243, R116 ;  /* 0x00000074f3747220 */ /* 0x000fe40000410000 */
[----:B------:R-:W-:Y:S02]  /*5a30*/  FMUL.FTZ R209, R206, R209 ;  /* 0x000000d1ced17220 */ /* 0x000fe40000410000 */
[----:B------:R-:W-:Y:S01]  /*5a40*/  FMUL.FTZ R210, R205, R210 ;  /* 0x000000d2cdd27220 */ /* 0x000fe20000410000 */
[----:B------:R-:W-:Y:S01]  /*5a50*/  F2FP.PACK_AB R203, R116, R203 ;  /* 0x000000cb74cb723e */ /* 0x000fe200000000ff */
[----:B------:R-:W-:Y:S02]  /*5a60*/  FMUL.FTZ R121, R202, R121 ;  /* 0x00000079ca797220 */ /* 0x000fe40000410000 */
[----:B------:R-:W-:Y:S02]  /*5a70*/  FMUL.FTZ R128, R201, R128 ;  /* 0x00000080c9807220 */ /* 0x000fe40000410000 */
        /* <DEDUP_REMOVED lines=8> */
[----:B------:R-:W-:Y:S01]  /*5b00*/  FMUL.FTZ R129, R200, R129 ;  /* 0x00000081c8817220 */ /* 0x000fe20000410000 */
[----:B------:R-:W-:Y:S01]  /*5b10*/  F2FP.PACK_AB R119, R119, R118 ;  /* 0x000000767777723e */ /* 0x000fe200000000ff */
[C---:B-1----:R-:W-:Y:S02]  /*5b20*/  FADD.FTZ R117, -R252.reuse, R14 ;  /* 0x0000000efc757221 */ /* 0x042fe40000010100 */
[----:B------:R-:W-:Y:S02]  /*5b30*/  FADD.FTZ R124, -R252, R15 ;  /* 0x0000000ffc7c7221 */ /* 0x000fe40000010100 */
        /* <DEDUP_REMOVED lines=15> */
[----:B------:R-:W-:Y:S01]  /*5c30*/  FMUL.FTZ R121, R121, R130 ;  /* 0x0000008279797220 */ /* 0x000fe20000410000 */
[----:B------:R-:W-:Y:S01]  /*5c40*/  STS [R236+0x20000], R125 ;  /* 0x0200007dec007388 */ /* 0x000fe20000000800 */
[----:B------:R-:W-:Y:S05]  /*5c50*/  FMUL.FTZ R252, R252, R211 ;  /* 0x000000d3fcfc7220 */ /* 0x000fea0000410000 */
[----:B------:R-:W-:Y:S01]  /*5c60*/  STS [R236+0x20400], R117 ;  /* 0x02040075ec007388 */ /* 0x000fe20000000800 */
[----:B------:R-:W-:Y:S05]  /*5c70*/  F2FP.PACK_AB R121, R252, R121 ;  /* 0x00000079fc79723e */ /* 0x000fea00000000ff */
        /* <DEDUP_REMOVED lines=156> */
.L_x_977:
        /* <DEDUP_REMOVED lines=463> */
.L_x_978:
        /* <DEDUP_REMOVED lines=217> */
.L_x_980:
        /* <DEDUP_REMOVED lines=18> */
.L_x_981:
        /* <DEDUP_REMOVED lines=55> */
.L_x_983:
[----:B---34-:R-:W-:Y:S05]  /*9550*/  BSYNC B0 ;  /* 0x0000000000007941 */ /* 0x018fea0003800000 */
.L_x_982:
        /* <DEDUP_REMOVED lines=22> */
.L_x_985:
[----:B------:R-:W-:Y:S05]  /*96c0*/  BSYNC B0 ;  /* 0x0000000000007941 */ /* 0x000fea0003800000 */
.L_x_984:
        /* <DEDUP_REMOVED lines=32> */
.L_x_987:
[----:B------:R-:W-:Y:S05]  /*98d0*/  BSYNC B0 ;  /* 0x0000000000007941 */ /* 0x000fea0003800000 */
.L_x_986:
        /* <DEDUP_REMOVED lines=21> */
.L_x_960:
        /* <DEDUP_REMOVED lines=20> */
.L_x_989:
        /* <DEDUP_REMOVED lines=18> */
.L_x_990:
        /* <DEDUP_REMOVED lines=36> */
.L_x_992:
[----:B------:R-:W-:Y:S05]  /*9ed0*/  BSYNC B0 ;  /* 0x0000000000007941 */ /* 0x000fea0003800000 */
.L_x_991:
        /* <DEDUP_REMOVED lines=21> */
.L_x_994:
[----:B------:R-:W-:Y:S05]  /*a030*/  BSYNC B0 ;  /* 0x0000000000007941 */ /* 0x000fea0003800000 */
.L_x_993:
        /* <DEDUP_REMOVED lines=32> */
.L_x_996:
[----:B------:R-:W-:Y:S05]  /*a240*/  BSYNC B0 ;  /* 0x0000000000007941 */ /* 0x000fea0003800000 */
.L_x_995:
        /* <DEDUP_REMOVED lines=18> */
.L_x_988:
[----:B------:R-:W-:Y:S05]  /*a370*/  BSYNC B1 ;  /* 0x0000000000017941 */ /* 0x000fea0003800000 */
.L_x_955:
        /* <DEDUP_REMOVED lines=12> */
.L_x_997:
[----:B------:R-:W-:Y:S05]  /*a440*/  EXIT ;  /* 0x000000000000794d */ /* 0x000fea0003800000 */
.L_x_999:
        /* <DEDUP_REMOVED lines=11> */
.L_x_2026:


//--------------------- .text._ZN5flash44flash_bwd_dq_dk_dv_loop_seqk_parallel_kernelI23Flash_bwd_kernel_traitsILi256ELi64ELi64ELi8ELi4ELi2ELi2ELb0ELb1EN7cutlass6half_tE19Flash_kernel_traitsILi256ELi64ELi64ELi8ES3_EELb1ELb0ELb1ELb0ELb0ELb0ELb0EEEvNS_16Flash_bwd_paramsE --------------------------
	.section	.text._ZN5flash44flash_bwd_dq_dk_dv_loop_seqk_parallel_kernelI23Flash_bwd_kernel_traitsILi256ELi64ELi64ELi8ELi4ELi2ELi2ELb0ELb1EN7cutlass6half_tE19Flash_kernel_traitsILi256ELi64ELi64ELi8ES3_EELb1ELb0ELb1ELb0ELb0ELb0ELb0EEEvNS_16Flash_bwd_paramsE,"ax",@progbits
	.sectioninfo	@"SHI_REGISTERS=255"
	.align	128
        .global         _ZN5flash44flash_bwd_dq_dk_dv_loop_seqk_parallel_kernelI23Flash_bwd_kernel_traitsILi256ELi64ELi64ELi8ELi4ELi2ELi2ELb0ELb1EN7cutlass6half_tE19Flash_kernel_traitsILi256ELi64ELi64ELi8ES3_EELb1ELb0ELb1ELb0ELb0ELb0ELb0EEEvNS_16Flash_bwd_paramsE
        .type           _ZN5flash44flash_bwd_dq_dk_dv_loop_seqk_parallel_kernelI23Flash_bwd_kernel_traitsILi256ELi64ELi64ELi8ELi4ELi2ELi2ELb0ELb1EN7cutlass6half_tE19Flash_kernel_traitsILi256ELi64ELi64ELi8ES3_EELb1ELb0ELb1ELb0ELb0ELb0ELb0EEEvNS_16Flash_bwd_paramsE,@function
        .size           _ZN5flash44flash_bwd_dq_dk_dv_loop_seqk_parallel_kernelI23Flash_bwd_kernel_traitsILi256ELi64ELi64ELi8ELi4ELi2ELi2ELb0ELb1EN7cutlass6half_tE19Flash_kernel_traitsILi256ELi64ELi64ELi8ES3_EELb1ELb0ELb1ELb0ELb0ELb0ELb0EEEvNS_16Flash_bwd_paramsE,(.L_x_2027 - _ZN5flash44flash_bwd_dq_dk_dv_loop_seqk_parallel_kernelI23Flash_bwd_kernel_traitsILi256ELi64ELi64ELi8ELi4ELi2ELi2ELb0ELb1EN7cutlass6half_tE19Flash_kernel_traitsILi256ELi64ELi64ELi8ES3_EELb1ELb0ELb1ELb0ELb0ELb0ELb0EEEvNS_16Flash_bwd_paramsE)
        .other          _ZN5flash44flash_bwd_dq_dk_dv_loop_seqk_parallel_kernelI23Flash_bwd_kernel_traitsILi256ELi64ELi64ELi8ELi4ELi2ELi2ELb0ELb1EN7cutlass6half_tE19Flash_kernel_traitsILi256ELi64ELi64ELi8ES3_EELb1ELb0ELb1ELb0ELb0ELb0ELb0EEEvNS_16Flash_bwd_paramsE,@"STO_CUDA_ENTRY STV_DEFAULT"
_ZN5flash44flash_bwd_dq_dk_dv_loop_seqk_parallel_kernelI23Flash_bwd_kernel_traitsILi256ELi64ELi64ELi8ELi4ELi2ELi2ELb0ELb1EN7cutlass6half_tE19Flash_kernel_traitsILi256ELi64ELi64ELi8ES3_EELb1ELb0ELb1ELb0ELb0ELb0ELb0EEEvNS_16Flash_bwd_paramsE:
.text._ZN5flash44flash_bwd_dq_dk_dv_loop_seqk_parallel_kernelI23Flash_bwd_kernel_traitsILi256ELi64ELi64ELi8ELi4ELi2ELi2ELb0ELb1EN7cutlass6half_tE19Flash_kernel_traitsILi256ELi64ELi64ELi8ES3_EELb1ELb0ELb1ELb0ELb0ELb0ELb0EEEvNS_16Flash_bwd_paramsE:
        /* <DEDUP_REMOVED lines=24> */
[----:B------:R-:W-:Y:S02]  /*0180*/  ULDC.U8 UR10, c[0x0][0x3d0] ;  /* 0x0000f400000a7ab9 */ /* 0x000fe40000000000 */
        /* <DEDUP_REMOVED lines=9> */
[CC--:B------:R-:W-:Y:S01]  /*0220*/  LEA.HI R3, R5.reuse, R6.reuse, RZ, 0x4 ;  /* 0x0000000605037211 */ /* 0x0c0fe200078f20ff */
[----:B---3--:R-:W-:Y:S01]  /*0230*/  USHF.R.S32.HI UR6, URZ, 0x1f, UR39 ;  /* 0x0000001f3f067899 */ /* 0x008fe20008011427 */
[CC--:B------:R-:W-:Y:S01]  /*0240*/  LEA.HI R244, R5.reuse, R6.reuse, RZ, 0x7 ;  /* 0x0000000605f47211 */ /* 0x0c0fe200078f38ff */
[----:B------:R-:W-:Y:S01]  /*0250*/  UISETP.NE.AND UP6, UPT, UR10, URZ, UPT ;  /* 0x0000003f0a00728c */ /* 0x000fe2000bfc5270 */
[CC--:B------:R-:W-:Y:S01]  /*0260*/  LEA.HI R12, R5.reuse, R6.reuse, RZ, 0x6 ;  /* 0x00000006050c7211 */ /* 0x0c0fe200078f30ff */
[----:B------:R-:W-:Y:S01]  /*0270*/  UIMAD.WIDE UR40, UR50, UR40, URZ ;  /* 0x00000028322872a5 */ /* 0x000fe2000f8e023f */
[----:B------:R-:W-:Y:S01]  /*0280*/  LEA.HI R5, R5, R6, RZ, 0x2 ;  /* 0x0000000605057211 */ /* 0x000fe200078f10ff */
[----:B------:R-:W-:Y:S01]  /*0290*/  UIMAD UR51, UR39, UR50, URZ ;  /* 0x00000032273372a4 */ /* 0x000fe2000f8e023f */
[----:B------:R-:W-:Y:S01]  /*02a0*/  LOP3.LUT R2, R0, 0xffffffe0, RZ, 0xc0, !PT ;  /* 0xffffffe000027812 */ /* 0x000fe200078ec0ff */
[----:B------:R-:W-:Y:S01]  /*02b0*/  USHF.R.S32.HI UR10, URZ, 0x1f, UR38 ;  /* 0x0000001f3f0a7899 */ /* 0x000fe20008011426 */
[----:B------:R-:W-:Y:S01]  /*02c0*/  LOP3.LUT R4, R5, 0x7ffffffc, RZ, 0xc0, !PT ;  /* 0x7ffffffc05047812 */ /* 0x000fe200078ec0ff */
[----:B------:R-:W-:Y:S01]  /*02d0*/  USHF.R.S32.HI UR9, URZ, 0x1f, UR39 ;  /* 0x0000001f3f097899 */ /* 0x000fe20008011427 */
[----:B------:R-:W-:Y:S01]  /*02e0*/  LOP3.LUT R7, R10, 0xfffffff8, RZ, 0xc0, !PT ;  /* 0xfffffff80a077812 */ /* 0x000fe200078ec0ff */
[C---:B------:R-:W-:Y:S01]  /*02f0*/  IMAD.IADD R9, R6.reuse, 0x1, -R2 ;  /* 0x0000000106097824 */ /* 0x040fe200078e0a02 */
[----:B------:R-:W-:Y:S01]  /*0300*/  LOP3.LUT R8, R3, 0xfffffff0, RZ, 0xc0, !PT ;  /* 0xfffffff003087812 */ /* 0x000fe200078ec0ff */
[C---:B------:R-:W-:Y:S01]  /*0310*/  IMAD.IADD R13, R6.reuse, 0x1, -R4 ;  /* 0x00000001060d7824 */ /* 0x040fe200078e0a04 */
[----:B------:R-:W-:Y:S01]  /*0320*/  SHF.R.S32.HI R2, RZ, 0x5, R0 ;  /* 0x00000005ff027819 */ /* 0x000fe20000011400 */
[C---:B------:R-:W-:Y:S01]  /*0330*/  IMAD.IADD R7, R6.reuse, 0x1, -R7 ;  /* 0x0000000106077824 */ /* 0x040fe200078e0a07 */
[----:B------:R-:W-:Y:S01]  /*0340*/  SHF.R.S32.HI R4, RZ, 0x4, R3 ;  /* 0x00000004ff047819 */ /* 0x000fe20000011403 */
[----:B------:R-:W-:Y:S01]  /*0350*/  IMAD.IADD R8, R6, 0x1, -R8 ;  /* 0x0000000106087824 */ /* 0x000fe200078e0a08 */
[----:B------:R-:W-:Y:S01]  /*0360*/  SHF.R.S32.HI R6, RZ, 0x1f, R0 ;  /* 0x0000001fff067819 */ /* 0x000fe20000011400 */
[----:B------:R-:W-:Y:S01]  /*0370*/  IMAD.SHL.U32 R232, R7, 0x8, RZ ;  /* 0x0000000807e87824 */ /* 0x000fe200078e00ff */
        /* <DEDUP_REMOVED lines=8> */
[----:B------:R-:W-:Y:S01]  /*0400*/  LEA.HI R6, R6, R2, RZ, 0x2 ;  /* 0x0000000206067211 */ /* 0x000fe200078f10ff */
[----:B------:R-:W-:Y:S01]  /*0410*/  IMAD.IADD R220, R2, 0x1, -R0 ;  /* 0x0000000102dc7824 */ /* 0x000fe200078e0a00 */
[----:B------:R-:W-:Y:S01]  /*0420*/  SHF.R.S32.HI R0, RZ, 0x1f, R5 ;  /* 0x0000001fff007819 */ /* 0x000fe20000011405 */
[----:B------:R-:W-:Y:S01]  /*0430*/  IMAD.IADD R11, R4, 0x1, -R3 ;  /* 0x00000001040b7824 */ /* 0x000fe200078e0a03 */
[----:B------:R-:W-:Y:S01]  /*0440*/  SHF.R.S32.HI R3, RZ, 0x2, R5 ;  /* 0x00000002ff037819 */ /* 0x000fe20000011405 */
[----:B------:R-:W-:Y:S01]  /*0450*/  UIMAD UR7, UR38, UR11, UR39 ;  /* 0x0000000b260772a4 */ /* 0x000fe2000f8e0227 */
[----:B------:R-:W-:Y:S01]  /*0460*/  LOP3.LUT R6, R6, 0xfffffffc, RZ, 0xc0, !PT ;  /* 0xfffffffc06067812 */ /* 0x000fe200078ec0ff */
[----:B------:R-:W-:Y:S01]  /*0470*/  IMAD.SHL.U32 R217, R11, 0x200, RZ ;  /* 0x000002000bd97824 */ /* 0x000fe200078e00ff */
[----:B------:R-:W-:Y:S01]  /*0480*/  LEA.HI R0, R0, R3, RZ, 0x3 ;  /* 0x0000000300007211 */ /* 0x000fe200078f18ff */
[----:B------:R-:W-:Y:S01]  /*0490*/  @!UP5 UIMAD UR8, UR38, UR14, UR39 ;  /* 0x0000000e2608d2a4 */ /* 0x000fe2000f8e0227 */
[----:B------:R-:W-:Y:S01]  /*04a0*/  SHF.R.S32.HI R245, RZ, 0x3, R10 ;  /* 0x00000003fff57819 */ /* 0x000fe2000001140a */
[----:B------:R-:W-:Y:S01]  /*04b0*/  IMAD.IADD R250, R2, 0x1, -R6 ;  /* 0x0000000102fa7824 */ /* 0x000fe200078e0a06 */
[----:B------:R-:W-:Y:S01]  /*04c0*/  LOP3.LUT R0, R0, 0xfffffff8, RZ, 0xc0, !PT ;  /* 0xfffffff800007812 */ /* 0x000fe200078ec0ff */
[----:B------:R-:W-:Y:S01]  /*04d0*/  USHF.L.U32 UR49, UR50, 0x6, URZ ;  /* 0x0000000632317899 */ /* 0x000fe2000800063f */
[----:B------:R-:W-:Y:S01]  /*04e0*/  SHF.R.S32.HI R5, RZ, 0x1f, R8 ;  /* 0x0000001fff057819 */ /* 0x000fe20000011408 */
[----:B------:R-:W-:Y:S01]  /*04f0*/  IMAD.SHL.U32 R2, R245, 0x40, RZ ;  /* 0x00000040f5027824 */ /* 0x000fe200078e00ff */
[----:B------:R-:W-:Y:S01]  /*0500*/  SHF.R.S32.HI R244, RZ, 0x7, R244 ;  /* 0x00000007fff47819 */ /* 0x000fe200000114f4 */
[----:B------:R-:W-:Y:S01]  /*0510*/  IMAD.IADD R4, R3, 0x1, -R0 ;  /* 0x0000000103047824 */ /* 0x000fe200078e0a00 */
[----:B------:R-:W-:Y:S01]  /*0520*/  SHF.R.S32.HI R3, RZ, 0x1f, R9 ;  /* 0x0000001fff037819 */ /* 0x000fe20000011409 */
[----:B------:R-:W-:Y:S01]  /*0530*/  ULDC UR54, c[0x0][0x214] ;  /* 0x0000850000367ab9 */ /* 0x000fe20000000800 */
[----:B------:R-:W-:Y:S01]  /*0540*/  LOP3.LUT R0, R2, 0x1c0, RZ, 0xc0, !PT ;  /* 0x000001c002007812 */ /* 0x000fe200078ec0ff */
[----:B------:R-:W-:Y:S01]  /*0550*/  IMAD.U32 R252, RZ, RZ, UR10 ;  /* 0x0000000afffc7e24 */ /* 0x000fe2000f8e00ff */
[----:B------:R-:W-:Y:S01]  /*0560*/  LEA.HI R231, R3, R9, RZ, 0x2 ;  /* 0x0000000903e77211 */ /* 0x000fe200078f10ff */
[----:B------:R-:W-:Y:S01]  /*0570*/  IMAD.U32 R3, RZ, RZ, UR15 ;  /* 0x0000000fff037e24 */ /* 0x000fe2000f8e00ff */
[----:B------:R-:W-:Y:S01]  /*0580*/  LOP3.LUT R2, R0, 0x38, R232, 0xf8, !PT ;  /* 0x0000003800027812 */ /* 0x000fe200078ef8e8 */
[----:B------:R-:W-:Y:S01]  /*0590*/  IMAD.U32 R251, RZ, RZ, UR9 ;  /* 0x00000009fffb7e24 */ /* 0x000fe2000f8e00ff */
[----:B------:R-:W-:Y:S01]  /*05a0*/  SHF.R.U32.HI R0, RZ, 0x3, R0 ;  /* 0x00000003ff007819 */ /* 0x000fe20000011600 */
[----:B------:R-:W-:Y:S01]  /*05b0*/  ULDC UR61, c[0x0][0x1c8] ;  /* 0x00007200003d7ab9 */ /* 0x000fe20000000800 */
[----:B------:R-:W-:Y:S01]  /*05c0*/  LEA.HI R9, R5, R8, RZ, 0x3 ;  /* 0x0000000805097211 */ /* 0x000fe200078f18ff */
[----:B------:R-:W-:Y:S01]  /*05d0*/  ULDC UR55, c[0x0][0x224] ;  /* 0x0000890000377ab9 */ /* 0x000fe20000000800 */
[----:B------:R-:W-:Y:S01]  /*05e0*/  LOP3.LUT R6, R2, R0, RZ, 0x3c, !PT ;  /* 0x0000000002067212 */ /* 0x000fe200078e3cff */
[----:B------:R-:W-:Y:S01]  /*05f0*/  IMAD.SHL.U32 R0, R7, 0x40, RZ ;  /* 0x0000004007007824 */ /* 0x000fe200078e00ff */
[----:B------:R-:W-:Y:S01]  /*0600*/  LOP3.LUT R2, R9, 0xfffffff8, RZ, 0xc0, !PT ;  /* 0xfffffff809027812 */ /* 0x000fe200078ec0ff */
[----:B------:R-:W-:Y:S01]  /*0610*/  @UP5 UIMAD UR59, UR38, UR54, URZ ;  /* 0x00000036263b52a4 */ /* 0x000fe2000f8e023f */
[----:B------:R-:W-:Y:S01]  /*0620*/  LOP3.LUT R3, R4, 0x1, RZ, 0xc0, !PT ;  /* 0x0000000104037812 */ /* 0x000fe200078ec0ff */
[----:B------:R-:W-:Y:S01]  /*0630*/  UMOV UR42, URZ ;  /* 0x0000003f002a7c82 */ /* 0x000fe20008000000 */
[----:B------:R-:W-:Y:S01]  /*0640*/  LOP3.LUT R0, R0, 0x1c0, RZ, 0xc0, !PT ;  /* 0x000001c000007812 */ /* 0x000fe200078ec0ff */
[----:B------:R-:W-:Y:S01]  /*0650*/  IMAD.IADD R8, R8, 0x1, -R2 ;  /* 0x0000000108087824 */ /* 0x000fe200078e0a02 */
[C---:B------:R-:W-:Y:S01]  /*0660*/  LOP3.LUT P4, RZ, R7.reuse, 0x4, RZ, 0xc0, !PT ;  /* 0x0000000407ff7812 */ /* 0x040fe2000788c0ff */
[----:B------:R-:W-:Y:S01]  /*0670*/  IMAD.SHL.U32 R2, R220, 0x10, RZ ;  /* 0x00000010dc027824 */ /* 0x000fe200078e00ff */
[C---:B------:R-:W-:Y:S01]  /*0680*/  LOP3.LUT R212, R0.reuse, 0x8, R10, 0xf8, !PT ;  /* 0x0000000800d47812 */ /* 0x040fe200078ef80a */
[----:B------:R-:W-:Y:S01]  /*0690*/  ULDC.64 UR4, c[0x0][0x118] ;  /* 0x0000460000047ab9 */ /* 0x000fe20000000a00 */
[----:B------:R-:W-:Y:S01]  /*06a0*/  LOP3.LUT P3, RZ, R7, 0x2, RZ, 0xc0, !PT ;  /* 0x0000000207ff7812 */ /* 0x000fe2000786c0ff */
[----:B------:R-:W-:Y:S01]  /*06b0*/  ULDC UR43, c[0x0][0x2e8] ;  /* 0x0000ba00002b7ab9 */ /* 0x000fe20000000800 */
[----:B------:R-:W-:Y:S01]  /*06c0*/  LOP3.LUT R5, R0, 0x10, R2, 0xf8, !PT ;  /* 0x0000001000057812 */ /* 0x000fe200078ef802 */
[----:B------:R-:W-:Y:S01]  /*06d0*/  IMAD R2, R244, 0x800, R217 ;  /* 0x00000800f4027824 */ /* 0x000fe200078e02d9 */
[----:B------:R-:W-:Y:S01]  /*06e0*/  SHF.R.U32.HI R0, RZ, 0x3, R0 ;  /* 0x00000003ff007819 */ /* 0x000fe20000011600 */
[----:B------:R-:W-:Y:S01]  /*06f0*/  ULOP3.LUT UR61, UR39, UR61, URZ, 0x3c, !UPT ;  /* 0x0000003d273d7292 */ /* 0x000fe2000f8e3c3f */
[----:B------:R-:W-:Y:S01]  /*0700*/  ISETP.NE.U32.AND P0, PT, R3, 0x1, PT ;  /* 0x000000010300780c */ /* 0x000fe20003f05070 */
[----:B------:R-:W-:Y:S01]  /*0710*/  IMAD.U32 R3, RZ, RZ, UR6 ;  /* 0x00000006ff037e24 */ /* 0x000fe2000f8e00ff */
[----:B------:R-:W-:Y:S01]  /*0720*/  LOP3.LUT R212, R212, R0, RZ, 0x3c, !PT ;  /* 0x00000000d4d47212 */ /* 0x000fe200078e3cff */
[----:B------:R-:W-:Y:S01]  /*0730*/  UIMAD UR6, UR38, UR13, UR39 ;  /* 0x0000000d260672a4 */ /* 0x000fe2000f8e0227 */
[C---:B------:R-:W-:Y:S01]  /*0740*/  R2P PR, R4.reuse, 0x6 ;  /* 0x0000000604007804 */ /* 0x040fe20000000000 */
[----:B------:R-:W-:Y:S01]  /*0750*/  IMAD.SHL.U32 R4, R4, 0x40, RZ ;  /* 0x0000004004047824 */ /* 0x000fe200078e00ff */
[----:B------:R-:W-:Y:S01]  /*0760*/  LOP3.LUT R5, R5, 0x8, R10, 0xf8, !PT ;  /* 0x0000000805057812 */ /* 0x000fe200078ef80a */
[----:B------:R-:W-:Y:S01]  /*0770*/  IMAD.IADD R212, R2, 0x1, R212 ;  /* 0x0000000102d47824 */ /* 0x000fe200078e02d4 */
[----:B------:R-:W-:Y:S01]  /*0780*/  SHF.R.S32.HI R2, RZ, 0x6, R12 ;  /* 0x00000006ff027819 */ /* 0x000fe2000001140c */
[----:B------:R-:W-:Y:S01]  /*0790*/  USHF.L.U32 UR48, UR6, 0x5, URZ ;  /* 0x0000000506307899 */ /* 0x000fe2000800063f */
[----:B------:R-:W-:Y:S01]  /*07a0*/  LOP3.LUT R217, R217, R5, R0, 0xf6, !PT ;  /* 0x00000005d9d97212 */ /* 0x000fe200078ef600 */
[----:B------:R-:W-:Y:S01]  /*07b0*/  IMAD.SHL.U32 R5, R244, 0x20, RZ ;  /* 0x00000020f4057824 */ /* 0x000fe200078e00ff */
[----:B------:R-:W-:Y:S01]  /*07c0*/  LOP3.LUT R0, R4, 0x1c0, RZ, 0xc0, !PT ;  /* 0x000001c004007812 */ /* 0x000fe200078ec0ff */
[----:B------:R-:W-:Y:S01]  /*07d0*/  IMAD R226, R2, 0x200, R6 ;  /* 0x0000020002e27824 */ /* 0x000fe200078e0206 */
[----:B------:R-:W-:Y:S01]  /*07e0*/  LOP3.LUT P6, RZ, R8, 0x4, RZ, 0xc0, !PT ;  /* 0x0000000408ff7812 */ /* 0x000fe200078cc0ff */
[----:B------:R-:W-:Y:S01]  /*07f0*/  IMAD.SHL.U32 R2, R2, 0x8, RZ ;  /* 0x0000000802027824 */ /* 0x000fe200078e00ff */
[----:B------:R-:W-:Y:S01]  /*0800*/  SHF.R.U32.HI R3, RZ, 0x3, R0 ;  /* 0x00000003ff037819 */ /* 0x000fe20000011600 */
[----:B------:R-:W-:Y:S01]  /*0810*/  IMAD.SHL.U32 R4, R11, 0x20, RZ ;  /* 0x000000200b047824 */ /* 0x000fe200078e00ff */
[----:B------:R-:W-:Y:S01]  /*0820*/  LOP3.LUT P5, RZ, R8, 0x2, RZ, 0xc0, !PT ;  /* 0x0000000208ff7812 */ /* 0x000fe200078ac0ff */
[----:B------:R-:W-:Y:S01]  /*0830*/  IMAD.SHL.U32 R213, R212, 0x2, RZ ;  /* 0x00000002d4d57824 */ /* 0x000fe200078e00ff */
[----:B------:R-:W-:Y:S01]  /*0840*/  LOP3.LUT R2, R2, 0x18, RZ, 0xc0, !PT ;  /* 0x0000001802027812 */ /* 0x000fe200078ec0ff */
[----:B------:R-:W-:Y:S01]  /*0850*/  IMAD.SHL.U32 R226, R226, 0x2, RZ ;  /* 0x00000002e2e27824 */ /* 0x000fe200078e00ff */
[----:B------:R-:W-:Y:S01]  /*0860*/  SEL R216, R218, 0xffffffc0, !P4 ;  /* 0xffffffc0dad87807 */ /* 0x000fe20006000000 */
[----:B------:R-:W-:Y:S01]  /*0870*/  UIMAD.WIDE.U32 UR44, UR40, UR46, URZ ;  /* 0x0000002e282c72a5 */ /* 0x000fe2000f8e003f */
[----:B------:R-:W-:Y:S01]  /*0880*/  LOP3.LUT R7, R2, 0x20, R4, 0xf8, !PT ;  /* 0x0000002002077812 */ /* 0x000fe200078ef804 */
[----:B------:R-:W-:Y:S01]  /*0890*/  UIMAD UR56, UR41, UR46, URZ ;  /* 0x0000002e293872a4 */ /* 0x000fe2000f8e023f */
[----:B------:R-:W-:Y:S01]  /*08a0*/  LOP3.LUT R4, R0, 0x20, R5, 0xf8, !PT ;  /* 0x0000002000047812 */ /* 0x000fe200078ef805 */
[----:B------:R-:W-:Y:S01]  /*08b0*/  IMAD.SHL.U32 R5, R8, 0x40, RZ ;  /* 0x0000004008057824 */ /* 0x000fe200078e00ff */
[----:B------:R-:W-:Y:S01]  /*08c0*/  LOP3.LUT R6, R3, R0, R2, 0x1e, !PT ;  /* 0x0000000003067212 */ /* 0x000fe200078e1e02 */
[----:B------:R-:W-:Y:S01]  /*08d0*/  IMAD.SHL.U32 R0, R13, 0x2, RZ ;  /* 0x000000020d007824 */ /* 0x000fe200078e00ff */
[----:B------:R-:W-:Y:S01]  /*08e0*/  LOP3.LUT R3, R4, R3, RZ, 0x3c, !PT ;  /* 0x0000000304037212 */ /* 0x000fe200078e3cff */
[----:B------:R-:W-:Y:S01]  /*08f0*/  USHF.R.S32.HI UR58, URZ, 0x1f, UR51 ;  /* 0x0000001f3f3a7899 */ /* 0x000fe20008011433 */
[----:B------:R-:W-:Y:S01]  /*0900*/  SEL R218, R218, 0xffffffc0, !P6 ;  /* 0xffffffc0dada7807 */ /* 0x000fe20007000000 */
[--C-:B------:R-:W-:Y:S01]  /*0910*/  IMAD R4, R250, 0x400, R0.reuse ;  /* 0x00000400fa047824 */ /* 0x100fe200078e0200 */
[----:B------:R-:W-:Y:S01]  /*0920*/  SEL R236, R236, 0x10, !P0 ;  /* 0x00000010ecec7807 */ /* 0x000fe20004000000 */
[----:B------:R-:W-:Y:S01]  /*0930*/  IMAD R2, R220, 0x400, R0 ;  /* 0x00000400dc027824 */ /* 0x000fe200078e0200 */
[----:B------:R-:W-:Y:S01]  /*0940*/  LOP3.LUT R0, R5, 0x1c0, RZ, 0xc0, !PT ;  /* 0x000001c005007812 */ /* 0x000fe200078ec0ff */
[----:B------:R-:W-:Y:S01]  /*0950*/  IMAD.IADD R234, R4, 0x1, R3 ;  /* 0x0000000104ea7824 */ /* 0x000fe200078e0203 */
[----:B------:R-:W-:Y:S01]  /*0960*/  SHF.R.S32.HI R231, RZ, 0x2, R231 ;  /* 0x00000002ffe77819 */ /* 0x000fe200000114e7 */
        /* <DEDUP_REMOVED lines=10> */
[----:B------:R-:W-:Y:S01]  /*0a10*/  IMAD.IADD R237, R234, 0x1, R236 ;  /* 0x00000001eaed7824 */ /* 0x000fe200078e02ec */
[----:B------:R-:W-:Y:S01]  /*0a20*/  LOP3.LUT R2, R4, R2, RZ, 0x3c, !PT ;  /* 0x0000000204027212 */ /* 0x000fe200078e3cff */
[----:B------:R-:W-:Y:S01]  /*0a30*/  UIMAD UR55, UR7, UR55, URZ ;  /* 0x00000037073772a4 */ /* 0x000fe2000f8e023f */
        /* <DEDUP_REMOVED lines=16> */
[----:B------:R-:W-:Y:S01]  /*0b40*/  IADD3 R240, R232, 0x80, RZ ;  /* 0x00000080e8f07810 */ /* 0x000fe20007ffe0ff */
[----:B------:R-:W-:Y:S01]  /*0b50*/  IMAD.IADD R221, R218, 0x1, R220 ;  /* 0x00000001dadd7824 */ /* 0x000fe200078e02dc */
[----:B------:R-:W-:Y:S01]  /*0b60*/  IADD3 R242, R232, 0xc0, RZ ;  /* 0x000000c0e8f27810 */ /* 0x000fe20007ffe0ff */
[----:B------:R-:W-:Y:S01]  /*0b70*/  IMAD R212, R212, 0x2, R216 ;  /* 0x00000002d4d47824 */ /* 0x000fe200078e02d8 */
[----:B------:R-:W-:Y:S01]  /*0b80*/  @P2 IADD3 R247, R246, -0x40, RZ ;  /* 0xffffffc0f6f72810 */ /* 0x000fe20007ffe0ff */
[----:B------:R-:W-:Y:S01]  /*0b90*/  IMAD.IADD R3, R216, 0x1, R2 ;  /* 0x00000001d8037824 */ /* 0x000fe200078e0202 */
[----:B------:R-:W-:Y:S01]  /*0ba0*/  @!UP5 UIMAD UR54, UR8, UR54, URZ ;  /* 0x000000360836d2a4 */ /* 0x000fe2000f8e023f */
[C---:B------:R-:W-:Y:S01]  /*0bb0*/  IMAD R216, R217.reuse, 0x2, R216 ;  /* 0x00000002d9d87824 */ /* 0x040fe200078e02d8 */
[----:B------:R-:W-:Y:S01]  /*0bc0*/  USHF.R.S32.HI UR53, URZ, 0x1f, UR49 ;  /* 0x0000001f3f357899 */ /* 0x000fe20008011431 */
[----:B------:R-:W-:Y:S01]  /*0bd0*/  IMAD.IADD R219, R214, 0x1, R218 ;  /* 0x00000001d6db7824 */ /* 0x000fe200078e02da */
[----:B------:R-:W-:Y:S01]  /*0be0*/  USHF.R.S32.HI UR52, URZ, 0x1f, UR48 ;  /* 0x0000001f3f347899 */ /* 0x000fe20008011430 */
[----:B------:R-:W-:Y:S01]  /*0bf0*/  IMAD.IADD R223, R222, 0x1, R220 ;  /* 0x00000001dedf7824 */ /* 0x000fe200078e02dc */
[----:B------:R-:W-:Y:S01]  /*0c00*/  ULDC.U8 UR35, c[0x0][0x2d8] ;  /* 0x0000b60000237ab9 */ /* 0x000fe20000000000 */
[----:B------:R-:W-:-:S02]  /*0c10*/  IMAD.SHL.U32 R217, R217, 0x2, RZ ;  /* 0x00000002d9d97824 */ /* 0x000fc400078e00ff */
[----:B------:R-:W-:Y:S02]  /*0c20*/  IMAD.IADD R236, R236, 0x1, R235 ;  /* 0x00000001ecec7824 */ /* 0x000fe400078e02eb */
[----:B------:R-:W-:Y:S02]  /*0c30*/  IMAD.IADD R218, R215, 0x1, R218 ;  /* 0x00000001d7da7824 */ /* 0x000fe400078e02da */
[----:B------:R-:W-:Y:S02]  /*0c40*/  IMAD.IADD R222, R222, 0x1, R221 ;  /* 0x00000001dede7824 */ /* 0x000fe400078e02dd */
.L_x_1046:
[----:B------:R-:W-:Y:S02]  /*0c50*/  ULDC.64 UR6, c[0x0][0x240] ;  /* 0x0000900000067ab9 */ /* 0x000fe40000000a00 */
[----:B------:R-:W-:Y:S02]  /*0c60*/  ULDC.64 UR10, c[0x0][0x250] ;  /* 0x00009400000a7ab9 */ /* 0x000fe40000000a00 */
[----:B------:R-:W-:Y:S02]  /*0c70*/  UISETP.NE.U32.AND UP1, UPT, URZ, UR6, UPT ;  /* 0x000000063f00728c */ /* 0x000fe4000bf25070 */
[----:B------:R-:W-:-:S02]  /*0c80*/  UISETP.NE.U32.AND UP3, UPT, URZ, UR10, UPT ;  /* 0x0000000a3f00728c */ /* 0x000fc4000bf65070 */
[----:B------:R-:W-:Y:S02]  /*0c90*/  USHF.R.S32.HI UR31, URZ, 0x1f, UR38 ;  /* 0x0000001f3f1f7899 */ /* 0x000fe40008011426 */
        /* <DEDUP_REMOVED lines=9> */
[----:B-12---:R-:W-:Y:S01]  /*0d30*/  IMAD.U32 R4, RZ, RZ, UR6 ;  /* 0x00000006ff047e24 */ /* 0x006fe2000f8e00ff */
[----:B------:R-:W-:Y:S02]  /*0d40*/  UISETP.NE.AND UP4, UPT, UR14, URZ, UPT ;  /* 0x0000003f0e00728c */ /* 0x000fe4000bf85270 */
[----:B------:R-:W-:Y:S01]  /*0d50*/  UISETP.EQ.U32.AND UP2, UPT, URZ, UR8, UPT ;  /* 0x000000083f00728c */ /* 0x000fe2000bf42070 */
[----:B------:R-:W-:Y:S01]  /*0d60*/  IMAD.U32 R5, RZ, RZ, UR7 ;  /* 0x00000007ff057e24 */ /* 0x000fe2000f8e00ff */
[----:B------:R-:W-:Y:S02]  /*0d70*/  @UP3 UIADD3 UR6, UP0, UR13, UR10, URZ ;  /* 0x0000000a0d063290 */ /* 0x000fe4000ff1e03f */
[----:B------:R-:W-:-:S02]  /*0d80*/  UISETP.EQ.OR.EX UP2, UPT, URZ, UR9, !UP4, UP2 ;  /* 0x000000093f00728c */ /* 0x000fc4000e742720 */
[----:B------:R-:W-:Y:S01]  /*0d90*/  @UP3 UIADD3.X UR7, UR12, UR11, URZ, UP0, !UPT ;  /* 0x0000000b0c073290 */ /* 0x000fe200087fe43f */
[----:B------:R1:W2:Y:S01]  /*0da0*/  @P2 LDG.E R9, [R4.64] ;  /* 0x0000000404092981 */ /* 0x0002a2000c1e1900 */
[----:B------:R-:W-:Y:S01]  /*0db0*/  UIADD3 UR8, UP0, UR13, UR8, URZ ;  /* 0x000000080d087290 */ /* 0x000fe2000ff1e03f */
[----:B------:R-:W-:Y:S02]  /*0dc0*/  PLOP3.LUT P0, PT, PT, PT, UP3, 0x80, 0x0 ;  /* 0x000000000000781c */ /* 0x000fe40003f0f038 */
        /* <DEDUP_REMOVED lines=16> */
[----:B------:R-:W-:-:S02]  /*0ed0*/  ULDC UR9, c[0x0][0x218] ;  /* 0x0000860000097ab9 */ /* 0x000fc40000000800 */
[----:B-1----:R-:W-:-:S04]  /*0ee0*/  USHF.L.U32 UR6, UR18, 0x6, URZ ;  /* 0x0000000612067899 */ /* 0x002fc8000800063f */
[----:B------:R-:W-:Y:S01]  /*0ef0*/  UIMAD UR6, UR7, UR42, UR6 ;  /* 0x0000002a070672a4 */ /* 0x000fe2000f8e0206 */
        /* <DEDUP_REMOVED lines=19> */
.L_x_1000:
        /* <DEDUP_REMOVED lines=23> */
[----:B------:R-:W-:Y:S02]  /*11a0*/  UIMAD.WIDE.U32 UR12, UR38, UR6, URZ ;  /* 0x00000006260c72a5 */ /* 0x000fe4000f8e003f */
[----:B------:R-:W-:Y:S02]  /*11b0*/  UIMAD UR9, UR38, UR7, UR9 ;  /* 0x00000007260972a4 */ /* 0x000fe4000f8e0209 */
[----:B------:R-:W-:Y:S02]  /*11c0*/  UISETP.NE.AND UP3, UPT, UR16, -0x1, UPT ;  /* 0xffffffff1000788c */ /* 0x000fe4000bf65270 */
[----:B------:R-:W-:-:S02]  /*11d0*/  ULDC.64 UR14, c[0x0][0x190] ;  /* 0x00006400000e7ab9 */ /* 0x000fc40000000a00 */
[----:B------:R-:W-:Y:S02]  /*11e0*/  UIMAD.WIDE.U32 UR6, UR16, UR14, URZ ;  /* 0x0000000e100672a5 */ /* 0x000fe4000f8e003f */
[----:B------:R-:W-:Y:S02]  /*11f0*/  UIADD3 UR27, UR13, UR9, URZ ;  /* 0x000000090d1b7290 */ /* 0x000fe4000fffe03f */
[----:B------:R-:W-:Y:S02]  /*1200*/  UIADD3 UR9, UR10, 0x40, UR21 ;  /* 0x000000400a097890 */ /* 0x000fe4000fffe015 */
[----:B------:R-:W-:Y:S02]  /*1210*/  ULDC UR11, c[0x0][0x2e4] ;  /* 0x0000b900000b7ab9 */ /* 0x000fe40000000800 */
[----:B------:R-:W-:Y:S02]  /*1220*/  USEL UR29, UR12, UR6, !UP3 ;  /* 0x000000060c1d7287 */ /* 0x000fe4000d800000 */
[----:B------:R-:W-:-:S02]  /*1230*/  UIMAD UR6, UR16, UR15, URZ ;  /* 0x0000000f100672a4 */ /* 0x000fc4000f8e023f */
[----:B------:R-:W-:Y:S02]  /*1240*/  UIADD3 UR9, UR9, UR11, -UR8 ;  /* 0x0000000b09097290 */ /* 0x000fe4000fffe808 */
[----:B------:R-:W-:Y:S02]  /*1250*/  @UP3 UIADD3 UR27, UR7, UR6, URZ ;  /* 0x00000006071b3290 */ /* 0x000fe4000fffe03f */
[----:B------:R-:W-:Y:S02]  /*1260*/  UIADD3 UR7, UR10, 0x3f, URZ ;  /* 0x0000003f0a077890 */ /* 0x000fe4000fffe03f */
[----:B------:R-:W-:Y:S02]  /*1270*/  UIADD3 UR6, UR9, 0x3f, URZ ;  /* 0x0000003f09067890 */ /* 0x000fe4000fffe03f */
[----:B------:R-:W-:Y:S02]  /*1280*/  USHF.R.S32.HI UR9, URZ, 0x1f, UR7 ;  /* 0x0000001f3f097899 */ /* 0x000fe40008011407 */
[----:B------:R-:W-:-:S02]  /*1290*/  USHF.R.S32.HI UR11, URZ, 0x1f, UR6 ;  /* 0x0000001f3f0b7899 */ /* 0x000fc40008011406 */
[----:B------:R-:W-:Y:S02]  /*12a0*/  UISETP.NE.AND UP0, UPT, UR37, -0x1, UPT ;  /* 0xffffffff2500788c */ /* 0x000fe4000bf05270 */
[----:B------:R-:W-:Y:S02]  /*12b0*/  ULEA.HI UR7, UR9, UR7, URZ, 0x6 ;  /* 0x0000000709077291 */ /* 0x000fe4000f8f303f */
[----:B------:R-:W-:Y:S02]  /*12c0*/  ULEA.HI UR6, UR11, UR6, URZ, 0x6 ;  /* 0x000000060b067291 */ /* 0x000fe4000f8f303f */
[----:B------:R-:W-:Y:S01]  /*12d0*/  USHF.R.S32.HI UR7, URZ, 0x6, UR7 ;  /* 0x000000063f077899 */ /* 0x000fe20008011407 */
[----:B------:R-:W-:Y:S01]  /*12e0*/  PLOP3.LUT P1, PT, PT, PT, UP0, 0x80, 0x0 ;  /* 0x000000000000781c */ /* 0x000fe20003f2f008 */
[----:B------:R-:W-:Y:S02]  /*12f0*/  USHF.R.S32.HI UR6, URZ, 0x6, UR6 ;  /* 0x000000063f067899 */ /* 0x000fe40008011406 */
[----:B------:R-:W-:-:S02]  /*1300*/  ULDC.64 UR12, c[0x0][0x198] ;  /* 0x00006600000c7ab9 */ /* 0x000fc40000000a00 */
[----:B------:R-:W-:Y:S02]  /*1310*/  UISETP.LT.AND UP2, UPT, UR7, UR6, UPT ;  /* 0x000000060700728c */ /* 0x000fe4000bf41270 */
[----:B------:R-:W-:Y:S02]  /*1320*/  @UP0 UIADD3 UR9, UR36, UR37, URZ ;  /* 0x0000002524090290 */ /* 0x000fe4000fffe03f */
[----:B------:R-:W-:Y:S02]  /*1330*/  USEL UR30, UR7, UR6, UP2 ;  /* 0x00000006071e7287 */ /* 0x000fe40009000000 */
[----:B------:R-:W-:Y:S02]  /*1340*/  @UP0 UIMAD.WIDE.U32 UR6, UR9, UR12, URZ ;  /* 0x0000000c090602a5 */ /* 0x000fe4000f8e003f */
[----:B------:R-:W-:Y:S02]  /*1350*/  ULEA UR17, UR30, 0xffffffc0, 0x6 ;  /* 0xffffffc01e117891 */ /* 0x000fe4000f8e303f */
[----:B------:R-:W-:-:S02]  /*1360*/  @UP0 UIMAD UR25, UR9, UR13, UR7 ;  /* 0x0000000d091902a4 */ /* 0x000fc4000f8e0207 */
[----:B------:R-:W-:Y:S02]  /*1370*/  USHF.R.S32.HI UR28, URZ, 0x1f, UR17 ;  /* 0x0000001f3f1c7899 */ /* 0x000fe40008011411 */
[----:B------:R-:W-:Y:S01]  /*1380*/  @UP0 UMOV UR23, UR6 ;  /* 0x0000000600170c82 */ /* 0x000fe20008000000 */
[----:B------:R-:W-:Y:S05]  /*1390*/  @P1 BRA `(.L_x_1002) ;  /* 0x000000c000001947 */ /* 0x000fea0003800000 */
[----:B------:R-:W-:Y:S02]  /*13a0*/  USHF.R.S32.HI UR6, URZ, 0x1f, UR36 ;  /* 0x0000001f3f067899 */ /* 0x000fe40008011424 */
[----:B------:R-:W-:Y:S02]  /*13b0*/  ULDC.64 UR14, c[0x0][0x198] ;  /* 0x00006600000e7ab9 */ /* 0x000fe40000000a00 */
[----:B------:R-:W-:Y:S02]  /*13c0*/  UIMAD UR6, UR6, UR14, URZ ;  /* 0x0000000e060672a4 */ /* 0x000fe4000f8e023f */
[----:B------:R-:W-:Y:S02]  /*13d0*/  ULDC.64 UR12, c[0x0][0x180] ;  /* 0x00006000000c7ab9 */ /* 0x000fe40000000a00 */
[----:B------:R-:W-:-:S02]  /*13e0*/  UIMAD UR15, UR36, UR15, UR6 ;  /* 0x0000000f240f72a4 */ /* 0x000fc4000f8e0206 */
[----:B------:R-:W-:-:S04]  /*13f0*/  UIMAD UR6, UR31, UR12, URZ ;  /* 0x0000000c1f0672a4 */ /* 0x000fc8000f8e023f */
[----:B------:R-:W-:Y:S02]  /*1400*/  UIMAD UR13, UR38, UR13, UR6 ;  /* 0x0000000d260d72a4 */ /* 0x000fe4000f8e0206 */
[----:B------:R-:W-:-:S04]  /*1410*/  UIMAD.WIDE.U32 UR6, UR36, UR14, URZ ;  /* 0x0000000e240672a5 */ /* 0x000fc8000f8e003f */
[----:B------:R-:W-:-:S04]  /*1420*/  UIADD3 UR7, UR7, UR15, URZ ;  /* 0x0000000f07077290 */ /* 0x000fc8000fffe03f */
[----:B------:R-:W-:-:S04]  /*1430*/  UIMAD.WIDE.U32 UR6, UR38, UR12, UR6 ;  /* 0x0000000c260672a5 */ /* 0x000fc8000f8e0006 */
[----:B------:R-:W-:-:S03]  /*1440*/  UIADD3 UR25, UR7, UR13, URZ ;  /* 0x0000000d07197290 */ /* 0x000fc6000fffe03f */
[----:B------:R-:W-:Y:S02]  /*1450*/  UMOV UR23, UR6 ;  /* 0x0000000600177c82 */ /* 0x000fe40008000000 */
.L_x_1002:
        /* <DEDUP_REMOVED lines=43> */
.L_x_1003:
        /* <DEDUP_REMOVED lines=19> */
[----:B------:R-:W-:Y:S02]  /*1840*/  USEL UR18, UR44, UR12, !UP3 ;  /* 0x0000000c2c127287 */ /* 0x000fe4000d800000 */
[----:B------:R-:W-:-:S02]  /*1850*/  UIMAD UR7, UR40, UR7, UR56 ;  /* 0x00000007280772a4 */ /* 0x000fc4000f8e0238 */
[----:B------:R-:W-:Y:S02]  /*1860*/  USEL UR12, UR11, URZ, UP6 ;  /* 0x0000003f0b0c7287 */ /* 0x000fe4000b000000 */
[----:B------:R-:W-:Y:S02]  /*1870*/  UIADD3 UR14, UR45, UR7, URZ ;  /* 0x000000072d0e7290 */ /* 0x000fe4000fffe03f */
[----:B------:R-:W-:-:S04]  /*1880*/  UIMAD UR7, UR41, UR16, URZ ;  /* 0x00000010290772a4 */ /* 0x000fc8000f8e023f */
[----:B------:R-:W-:Y:S02]  /*1890*/  @UP3 UIADD3 UR14, UR13, UR7, URZ ;  /* 0x000000070d0e3290 */ /* 0x000fe4000fffe03f */
[----:B------:R-:W-:Y:S02]  /*18a0*/  USEL UR13, UR6, URZ, UP6 ;  /* 0x0000003f060d7287 */ /* 0x000fe4000b000000 */
[----:B------:R-:W-:-:S04]  /*18b0*/  USHF.L.U64.HI UR6, UR38, 0x7, UR31 ;  /* 0x0000000726067899 */ /* 0x000fc8000801021f */
[----:B------:R-:W-:Y:S02]  /*18c0*/  USEL UR7, UR6, URZ, UP1 ;  /* 0x0000003f06077287 */ /* 0x000fe40008800000 */
[----:B------:R-:W-:-:S03]  /*18d0*/  USEL UR6, UR15, URZ, UP1 ;  /* 0x0000003f0f067287 */ /* 0x000fc60008800000 */
[----:B------:R-:W-:Y:S02]  /*18e0*/  ULDC UR15, c[0x0][0x234] ;  /* 0x00008d00000f7ab9 */ /* 0x000fe40000000800 */
[----:B------:R-:W-:-:S04]  /*18f0*/  UIADD3 UR6, UP1, UR17, UR6, URZ ;  /* 0x0000000611067290 */ /* 0x000fc8000ff3e03f */
        /* <DEDUP_REMOVED lines=14> */
.L_x_1004:
[----:B------:R-:W-:-:S04]  /*19e0*/  UMOV UR9, UR55 ;  /* 0x0000003700097c82 */ /* 0x000fc80008000000 */
.L_x_1005:
[----:B------:R-:W-:Y:S01]  /*19f0*/  UIADD3 UR6, UP4, UP3, UR6, UR49, UR51 ;  /* 0x0000003106067290 */ /* 0x000fe2000fb9e033 */
[----:B------:R-:W1:Y:S01]  /*1a00*/  S2R R21, SR_TID.X ;  /* 0x0000000000157919 */ /* 0x000e620000002100 */
[----:B------:R-:W-:Y:S01]  /*1a10*/  USHF.R.S32.HI UR16, URZ, 0x1f, UR39 ;  /* 0x0000001f3f107899 */ /* 0x000fe20008011427 */
[----:B------:R-:W-:Y:S01]  /*1a20*/  IADD3 R14, P0, R245, UR17, RZ ;  /* 0x00000011f50e7c10 */ /* 0x000fe2000ff1e0ff */
[----:B------:R-:W-:Y:S01]  /*1a30*/  UIADD3 UR26, UP2, UP1, UR13, UR6, UR18 ;  /* 0x000000060d1a7290 */ /* 0x000fe2000f95e012 */
[----:B------:R-:W-:Y:S01]  /*1a40*/  IMAD.U32 R7, RZ, RZ, UR17 ;  /* 0x00000011ff077e24 */ /* 0x000fe2000f8e00ff */
[----:B------:R-:W-:Y:S01]  /*1a50*/  UIADD3.X UR6, UR11, UR53, UR58, UP4, UP3 ;  /* 0x000000350b067290 */ /* 0x000fe2000a7e643a */
[----:B------:R-:W-:Y:S01]  /*1a60*/  SHF.R.S32.HI R233, RZ, 0x1f, R232 ;  /* 0x0000001fffe97819 */ /* 0x000fe200000114e8 */
[----:B------:R-:W-:Y:S01]  /*1a70*/  UIADD3 UR15, UR17, UR15, URZ ;  /* 0x0000000f110f7290 */ /* 0x000fe2000fffe03f */
[----:B------:R-:W-:Y:S01]  /*1a80*/  IADD3.X R16, R24, UR28, RZ, P0, !PT ;  /* 0x0000001c18107c10 */ /* 0x000fe200087fe4ff */
[----:B------:R-:W-:Y:S01]  /*1a90*/  UIADD3.X UR14, UR12, UR6, UR14, UP2, UP1 ;  /* 0x000000060c0e7290 */ /* 0x000fe200097e240e */
[----:B------:R-:W-:Y:S01]  /*1aa0*/  IMAD.U32 R9, RZ, RZ, UR39 ;  /* 0x00000027ff097e24 */ /* 0x000fe2000f8e00ff */
[----:B------:R-:W-:Y:S01]  /*1ab0*/  UMOV UR32, 0x4 ;  /* 0x0000000400207882 */ /* 0x000fe20000000000 */
[----:B------:R-:W-:Y:S01]  /*1ac0*/  IMAD.U32 R12, RZ, RZ, UR39 ;  /* 0x00000027ff0c7e24 */ /* 0x000fe2000f8e00ff */
[----:B------:R-:W-:Y:S01]  /*1ad0*/  ULDC.64 UR6, c[0x0][0x1a8] ;  /* 0x00006a0000067ab9 */ /* 0x000fe20000000a00 */
[----:B------:R-:W-:Y:S01]  /*1ae0*/  IMAD R8, R16, c[0x0][0x190], RZ ;  /* 0x0000640010087a24 */ /* 0x000fe200078e02ff */
[----:B------:R-:W-:Y:S01]  /*1af0*/  UIMAD UR6, UR16, UR6, URZ ;  /* 0x00000006100672a4 */ /* 0x000fe2000f8e023f */
[----:B------:R-:W-:Y:S01]  /*1b00*/  BSSY B1, `(.L_x_1001) ;  /* 0x000092a000017945 */ /* 0x000fe20003800000 */
[----:B------:R-:W-:Y:S01]  /*1b10*/  ULDC UR33, c[0x0][0x2e8] ;  /* 0x0000ba0000217ab9 */ /* 0x000fe20000000800 */
[----:B------:R-:W-:Y:S01]  /*1b20*/  IMAD R17, R14, c[0x0][0x194], R8 ;  /* 0x000065000e117a24 */ /* 0x000fe200078e0208 */
[----:B------:R-:W-:-:S03]  /*1b30*/  UIMAD UR13, UR39, UR7, UR6 ;  /* 0x00000007270d72a4 */ /* 0x000fc6000f8e0206 */
[----:B------:R-:W-:Y:S02]  /*1b40*/  ULDC.64 UR6, c[0x0][0x370] ;  /* 0x0000dc0000067ab9 */ /* 0x000fe40000000a00 */
[----:B------:R-:W-:Y:S01]  /*1b50*/  UIMAD UR6, UR28, UR6, URZ ;  /* 0x000000061c0672a4 */ /* 0x000fe2000f8e023f */
[----:B-1----:R-:W-:-:S03]  /*1b60*/  SHF.R.S32.HI R4, RZ, 0x1f, R21 ;  /* 0x0000001fff047819 */ /* 0x002fc60000011415 */
[----:B------:R-:W-:Y:S01]  /*1b70*/  UIMAD UR11, UR17, UR7, UR6 ;  /* 0x00000007110b72a4 */ /* 0x000fe2000f8e0206 */
[----:B------:R-:W-:Y:S02]  /*1b80*/  LEA.HI R4, R4, R21, RZ, 0x5 ;  /* 0x0000001504047211 */ /* 0x000fe400078f28ff */
[----:B------:R-:W-:Y:S02]  /*1b90*/  ULDC.64 UR6, c[0x0][0x378] ;  /* 0x0000de0000067ab9 */ /* 0x000fe40000000a00 */
[----:B------:R-:W-:Y:S01]  /*1ba0*/  UIMAD UR6, UR16, UR6, URZ ;  /* 0x00000006100672a4 */ /* 0x000fe2000f8e023f */
[----:B------:R-:W-:Y:S02]  /*1bb0*/  LOP3.LUT R5, R4, 0xffffffe0, RZ, 0xc0, !PT ;  /* 0xffffffe004057812 */ /* 0x000fe400078ec0ff */
[----:B------:R-:W-:Y:S01]  /*1bc0*/  SHF.R.S32.HI R6, RZ, 0x5, R4 ;  /* 0x00000005ff067819 */ /* 0x000fe20000011404 */
[----:B------:R-:W-:Y:S01]  /*1bd0*/  UIMAD UR12, UR39, UR7, UR6 ;  /* 0x00000007270c72a4 */ /* 0x000fe2000f8e0206 */
[----:B------:R-:W-:Y:S01]  /*1be0*/  IADD3 R4, P2, R232, UR19, RZ ;  /* 0x00000013e8047c10 */ /* 0x000fe2000ff5e0ff */
[----:B------:R-:W-:Y:S01]  /*1bf0*/  UIADD3 UR6, UR17, UR9, URZ ;  /* 0x0000000911067290 */ /* 0x000fe2000fffe03f */
[----:B------:R-:W-:Y:S01]  /*1c00*/  IMAD.IADD R21, R21, 0x1, -R5 ;  /* 0x0000000115157824 */ /* 0x000fe200078e0a05 */
[----:B------:R-:W-:Y:S01]  /*1c10*/  UIADD3 UR9, UR30, -0x1, URZ ;  /* 0xffffffff1e097890 */ /* 0x000fe2000fffe03f */
[----:B------:R-:W-:Y:S01]  /*1c20*/  IADD3.X R5, R233, UR20, RZ, P2, !PT ;  /* 0x00000014e9057c10 */ /* 0x000fe200097fe4ff */
[----:B------:R-:W-:Y:S01]  /*1c30*/  ULDC.64 UR16, c[0x0][0x3c8] ;  /* 0x0000f20000107ab9 */ /* 0x000fe20000000a00 */
[----:B------:R-:W-:Y:S01]  /*1c40*/  IMAD R6, R6, UR50, R21 ;  /* 0x0000003206067c24 */ /* 0x000fe2000f8e0215 */
[----:B------:R-:W-:-:S02]  /*1c50*/  UIMAD.WIDE UR6, UR6, UR32, UR16 ;  /* 0x00000020060672a5 */ /* 0x000fc4000f8e0210 */
[----:B------:R-:W-:Y:S02]  /*1c60*/  IMAD.WIDE.U32 R4, R7, c[0x0][0x370], R4 ;  /* 0x0000dc0007047a25 */ /* 0x000fe400078e0004 */
[----:B------:R-:W-:-:S03]  /*1c70*/  IADD3 R10, P0, R6, UR26, RZ ;  /* 0x0000001a060a7c10 */ /* 0x000fc6000ff1e0ff */
[----:B------:R-:W-:Y:S01]  /*1c80*/  UMOV UR17, UR6 ;  /* 0x0000000600117c82 */ /* 0x000fe20008000000 */
[----:B------:R-:W-:Y:S01]  /*1c90*/  LEA.HI.X.SX32 R11, R6, UR14, 0x1, P0 ;  /* 0x0000000e060b7c11 */ /* 0x000fe200080f0eff */
[----:B------:R-:W-:Y:S01]  /*1ca0*/  UIADD3 UR6, -UR8, UR10, UR21 ;  /* 0x0000000a08067290 */ /* 0x000fe2000fffe115 */
[----:B------:R-:W-:Y:S01]  /*1cb0*/  IMAD.WIDE.U32 R6, R14, c[0x0][0x190], R232 ;  /* 0x000064000e067a25 */ /* 0x000fe200078e00e8 */
[----:B------:R-:W-:Y:S01]  /*1cc0*/  IADD3 R5, R5, UR11, RZ ;  /* 0x0000000b05057c10 */ /* 0x000fe2000fffe0ff */
[----:B------:R-:W-:Y:S02]  /*1cd0*/  UMOV UR16, UR7 ;  /* 0x0000000700107c82 */ /* 0x000fe40008000000 */
[----:B------:R-:W-:Y:S01]  /*1ce0*/  UIADD3 UR6, UR6, -UR33, URZ ;  /* 0x8000002106067290 */ /* 0x000fe2000fffe03f */
[----:B------:R-:W-:Y:S01]  /*1cf0*/  IADD3 R8, P0, R6, UR29, RZ ;  /* 0x0000001d06087c10 */ /* 0x000fe2000ff1e0ff */
[----:B------:R-:W-:Y:S02]  /*1d00*/  IMAD.WIDE.U32 R4, R9, c[0x0][0x378], R4 ;  /* 0x0000de0009047a25 */ /* 0x000fe400078e0004 */
[----:B------:R-:W-:Y:S01]  /*1d10*/  USHF.R.S32.HI UR18, URZ, 0x1f, UR6 ;  /* 0x0000001f3f127899 */ /* 0x000fe20008011406 */
[----:B------:R-:W-:Y:S01]  /*1d20*/  IADD3.X R9, R7, UR27, R17, P0, !PT ;  /* 0x0000001b07097c10 */ /* 0x000fe200087fe411 */
[----:B------:R-:W-:Y:S01]  /*1d30*/  IMAD.MOV.U32 R6, RZ, RZ, R4 ;  /* 0x000000ffff067224 */ /* 0x000fe200078e0004 */
[----:B------:R-:W-:Y:S01]  /*1d40*/  LEA R224, P0, R10, c[0x0][0x350], 0x2 ;  /* 0x0000d4000ae07a11 */ /* 0x000fe200078010ff */
[----:B------:R-:W-:Y:S01]  /*1d50*/  ULEA.HI UR18, UR18, UR6, URZ, 0x6 ;  /* 0x0000000612127291 */ /* 0x000fe2000f8f303f */
[----:B------:R-:W-:Y:S01]  /*1d60*/  IADD3 R7, R5, UR12, RZ ;  /* 0x0000000c05077c10 */ /* 0x000fe2000fffe0ff */
[----:B------:R-:W-:Y:S01]  /*1d70*/  IMAD R5, R24, c[0x0][0x370], RZ ;  /* 0x0000dc0018057a24 */ /* 0x000fe200078e02ff */
[----:B------:R-:W-:Y:S01]  /*1d80*/  LEA.HI.X R225, R10, c[0x0][0x354], R11, 0x2, P0 ;  /* 0x0000d5000ae17a11 */ /* 0x000fe200000f140b */
[----:B------:R-:W-:Y:S01]  /*1d90*/  USHF.R.S32.HI UR18, URZ, 0x6, UR18 ;  /* 0x000000063f127899 */ /* 0x000fe20008011412 */
[----:B------:R-:W-:Y:S01]  /*1da0*/  IMAD.WIDE.U32 R12, R12, c[0x0][0x1a8], R8 ;  /* 0x00006a000c0c7a25 */ /* 0x000fe200078e0008 */
[----:B------:R-:W-:-:S02]  /*1db0*/  ULDC.64 UR6, c[0x0][0x200] ;  /* 0x0000800000067ab9 */ /* 0x000fc40000000a00 */
[----:B------:R-:W-:Y:S01]  /*1dc0*/  UISETP.LT.AND UP1, UPT, URZ, UR18, UPT ;  /* 0x000000123f00728c */ /* 0x000fe2000bf21270 */
[----:B------:R-:W-:Y:S01]  /*1dd0*/  IMAD R4, R245, c[0x0][0x374], R5 ;  /* 0x0000dd00f5047a24 */ /* 0x000fe200078e0205 */
[----:B------:R-:W-:Y:S01]  /*1de0*/  IADD3 R18, R13, UR13, RZ ;  /* 0x0000000d0d127c10 */ /* 0x000fe2000fffe0ff */
[----:B------:R-:W-:Y:S01]  /*1df0*/  IMAD.WIDE.U32 R6, R245, c[0x0][0x370], R6 ;  /* 0x0000dc00f5067a25 */ /* 0x000fe200078e0006 */
[----:B------:R-:W-:Y:S01]  /*1e00*/  USEL UR18, URZ, UR18, !UP1 ;  /* 0x000000123f127287 */ /* 0x000fe2000c800000 */
[----:B------:R-:W-:Y:S01]  /*1e10*/  LEA R228, P3, R12, c[0x0][0x160], 0x1 ;  /* 0x000058000ce47a11 */ /* 0x000fe200078608ff */
[----:B------:R-:W-:Y:S01]  /*1e20*/  UIMAD.WIDE UR6, UR15, UR32, UR6 ;  /* 0x000000200f0672a5 */ /* 0x000fe2000f8e0206 */
[----:B------:R-:W-:Y:S01]  /*1e30*/  IMAD.IADD R11, R7, 0x1, R4 ;  /* 0x00000001070b7824 */ /* 0x000fe200078e0204 */
[----:B------:R-:W-:Y:S01]  /*1e40*/  UISETP.GT.AND UP1, UPT, UR30, UR18, UPT ;  /* 0x000000121e00728c */ /* 0x000fe2000bf24270 */
[----:B------:R-:W-:Y:S02]  /*1e50*/  LEA R227, P2, R6, c[0x0][0x330], 0x1 ;  /* 0x0000cc0006e37a11 */ /* 0x000fe400078408ff */
[----:B------:R-:W-:-:S02]  /*1e60*/  LEA.HI.X R229, R12, c[0x0][0x164], R18, 0x1, P3 ;  /* 0x000059000ce57a11 */ /* 0x000fc400018f0c12 */
[----:B------:R-:W-:Y:S02]  /*1e70*/  LEA.HI.X R230, R6, c[0x0][0x334], R11, 0x1, P2 ;  /* 0x0000cd0006e67a11 */ /* 0x000fe400010f0c0b */
[----:B------:R-:W-:-:S13]  /*1e80*/  PLOP3.LUT P0, PT, PT, PT, UP1, 0x80, 0x0 ;  /* 0x000000000000781c */ /* 0x000fda0003f0f018 */
[----:B------:R-:W-:Y:S05]  /*1e90*/  @P0 BRA `(.L_x_1006) ;  /* 0x0000094000000947 */ /* 0x000fea0003800000 */
        /* <DEDUP_REMOVED lines=18> */
.L_x_1007:
        /* <DEDUP_REMOVED lines=18> */
.L_x_1008:
        /* <DEDUP_REMOVED lines=9> */
[----:B------:R-:W-:Y:S01]  /*2170*/  USHF.R.S32.HI UR14, URZ, 0x1f, UR39 ;  /* 0x0000001f3f0e7899 */ /* 0x000fe20008011427 */
[----:B------:R-:W-:Y:S02]  /*2180*/  ISETP.GE.AND P5, PT, R245, UR8, PT ;  /* 0x00000008f5007c0c */ /* 0x000fe4000bfa6270 */
[----:B------:R-:W-:Y:S01]  /*2190*/  MOV R4, UR6 ;  /* 0x0000000600047c02 */ /* 0x000fe20008000f00 */
[----:B------:R-:W-:Y:S02]  /*21a0*/  ULDC.64 UR6, c[0x0][0x3b8] ;  /* 0x0000ee0000067ab9 */ /* 0x000fe40000000a00 */
[----:B------:R-:W-:Y:S01]  /*21b0*/  UIMAD UR6, UR14, UR6, URZ ;  /* 0x000000060e0672a4 */ /* 0x000fe2000f8e023f */
[----:B------:R-:W-:Y:S01]  /*21c0*/  IADD3.X R7, R5, UR13, R4, P0, !PT ;  /* 0x0000000d05077c10 */ /* 0x000fe200087fe404 */
[----:B------:R-:W-:Y:S02]  /*21d0*/  IMAD.U32 R4, RZ, RZ, UR39 ;  /* 0x00000027ff047e24 */ /* 0x000fe4000f8e00ff */
[----:B------:R-:W-:-:S02]  /*21e0*/  UIMAD UR6, UR39, UR7, UR6 ;  /* 0x00000007270672a4 */ /* 0x000fc4000f8e0206 */
        /* <DEDUP_REMOVED lines=19> */
.L_x_1010:
[----:B------:R-:W-:Y:S05]  /*2320*/  BSYNC B0 ;  /* 0x0000000000007941 */ /* 0x000fea0003800000 */
.L_x_1009:
        /* <DEDUP_REMOVED lines=21> */
.L_x_1012:
[----:B------:R-:W-:Y:S05]  /*2480*/  BSYNC B0 ;  /* 0x0000000000007941 */ /* 0x000fea0003800000 */
.L_x_1011:
[----:B------:R-:W-:Y:S01]  /*2490*/  ULDC.64 UR6, c[0x0][0x3a8] ;  /* 0x0000ea0000067ab9 */ /* 0x000fe20000000a00 */
[----:B-1----:R-:W-:Y:S01]  /*24a0*/  IMAD.WIDE.U32 R4, R11, c[0x0][0x3a8], R232 ;  /* 0x0000ea000b047a25 */ /* 0x002fe200078e00e8 */
[----:B------:R-:W-:Y:S01]  /*24b0*/  UIMAD UR6, UR9, UR6, URZ ;  /* 0x00000006090672a4 */ /* 0x000fe2000f8e023f */
[----:B------:R-:W-:Y:S01]  /*24c0*/  BSSY B0, `(.L_x_1013) ;  /* 0x000001d000007945 */ /* 0x000fe20003800000 */
[----:B------:R-:W-:-:S02]  /*24d0*/  USHF.R.S32.HI UR8, URZ, 0x1f, UR39 ;  /* 0x0000001f3f087899 */ /* 0x000fc40008011427 */
        /* <DEDUP_REMOVED lines=27> */
.L_x_1014:
[----:B------:R-:W-:Y:S05]  /*2690*/  BSYNC B0 ;  /* 0x0000000000007941 */ /* 0x000fea0003800000 */
.L_x_1013:
        /* <DEDUP_REMOVED lines=20> */
.L_x_1006:
        /* <DEDUP_REMOVED lines=50> */
.L_x_1017:
[----:B------:R-:W-:Y:S05]  /*2b00*/  BSYNC B0 ;  /* 0x0000000000007941 */ /* 0x000fea0003800000 */
.L_x_1016:
        /* <DEDUP_REMOVED lines=48> */
.L_x_1019:
[----:B------:R-:W-:Y:S05]  /*2e10*/  BSYNC B0 ;  /* 0x0000000000007941 */ /* 0x000fea0003800000 */
.L_x_1018:
        /* <DEDUP_REMOVED lines=44> */
.L_x_1021:
[----:B------:R-:W-:Y:S05]  /*30e0*/  BSYNC B0 ;  /* 0x0000000000007941 */ /* 0x000fea0003800000 */
.L_x_1020:
        /* <DEDUP_REMOVED lines=45> */
.L_x_1023:
[----:B------:R-:W-:Y:S05]  /*33c0*/  BSYNC B0 ;  /* 0x0000000000007941 */ /* 0x000fea0003800000 */
.L_x_1022:
[C---:B--23--:R-:W-:Y:S01]  /*33d0*/  IADD3 R4, R231.reuse, 0x8, RZ ;  /* 0x00000008e7047810 */ /* 0x04cfe20007ffe0ff */
[----:B------:R-:W-:Y:S01]  /*33e0*/  USHF.R.S32.HI UR12, URZ, 0x1f, UR21 ;  /* 0x0000001f3f0c7899 */ /* 0x000fe20008011415 */
[C---:B------:R-:W-:Y:S01]  /*33f0*/  ISETP.GE.AND P1, PT, R231.reuse, UR11, PT ;  /* 0x0000000be7007c0c */ /* 0x040fe2000bf26270 */
[----:B------:R-:W-:Y:S01]  /*3400*/  ULDC.64 UR14, c[0x0][0x198] ;  /* 0x00006600000e7ab9 */ /* 0x000fe20000000a00 */
[----:B------:R-:W-:Y:S01]  /*3410*/  ISETP.GE.AND P0, PT, R4, UR11, PT ;  /* 0x0000000b04007c0c */ /* 0x000fe2000bf06270 */
[----:B------:R-:W-:Y:S01]  /*3420*/  UIADD3 UR11, -UR21, UR8, URZ ;  /* 0x00000008150b7290 */ /* 0x000fe2000fffe13f */
[----:B------:R-:W-:Y:S01]  /*3430*/  IMAD.MOV.U32 R4, RZ, RZ, 0x4 ;  /* 0x00000004ff047424 */ /* 0x000fe200078e00ff */
[----:B------:R-:W-:Y:S01]  /*3440*/  MOV R238, 0x7f800000 ;  /* 0x7f80000000ee7802 */ /* 0x000fe20000000f00 */
[----:B------:R-:W-:Y:S01]  /*3450*/  IMAD.MOV.U32 R239, RZ, RZ, 0x7f800000 ;  /* 0x7f800000ffef7424 */ /* 0x000fe200078e00ff */
[----:B------:R-:W-:Y:S01]  /*3460*/  UIMAD UR13, UR12, UR14, URZ ;  /* 0x0000000e0c0d72a4 */ /* 0x000fe2000f8e023f */
[----:B------:R-:W-:Y:S01]  /*3470*/  IMAD.WIDE R4, R231, R4, UR6 ;  /* 0x00000006e7047e25 */ /* 0x000fe2000f8e0204 */
[----:B------:R-:W-:-:S02]  /*3480*/  ISETP.GE.AND P5, PT, R245, UR11, PT ;  /* 0x0000000bf5007c0c */ /* 0x000fc4000bfa6270 */
[----:B------:R-:W-:Y:S01]  /*3490*/  MOV R17, UR21 ;  /* 0x0000001500117c02 */ /* 0x000fe20008000f00 */
[----:B------:R-:W-:Y:S01]  /*34a0*/  UIMAD UR13, UR21, UR15, UR13 ;  /* 0x0000000f150d72a4 */ /* 0x000fe2000f8e020d */
[----:B------:R2:W5:Y:S04]  /*34b0*/  @!P1 LDG.E R238, [R4.64] ;  /* 0x0000000404ee9981 */ /* 0x000568000c1e1900 */
[----:B------:R2:W5:Y:S01]  /*34c0*/  @!P0 LDG.E R239, [R4.64+0x20] ;  /* 0x0000200404ef8981 */ /* 0x000562000c1e1900 */
[----:B------:R-:W-:-:S04]  /*34d0*/  IMAD.U32 R6, RZ, RZ, UR13 ;  /* 0x0000000dff067e24 */ /* 0x000fc8000f8e00ff */
[----:B------:R3:W-:Y:S04]  /*34e0*/  @P5 STS.128 [R226+0x10000], RZ ;  /* 0x010000ffe2005388 */ /* 0x0007e80000000c00 */
[----:B------:R3:W-:Y:S04]  /*34f0*/  @P5 STS.128 [R226+0x12000], RZ ;  /* 0x012000ffe2005388 */ /* 0x0007e80000000c00 */
[----:B------:R3:W-:Y:S04]  /*3500*/  @P5 STS.128 [R226+0x14000], RZ ;  /* 0x014000ffe2005388 */ /* 0x0007e80000000c00 */
[----:B------:R3:W-:Y:S01]  /*3510*/  @P5 STS.128 [R226+0x16000], RZ ;  /* 0x016000ffe2005388 */ /* 0x0007e20000000c00 */
[----:B--2---:R-:W-:-:S05]  /*3520*/  IMAD.WIDE.U32 R4, R17, c[0x0][0x198], R232 ;  /* 0x0000660011047a25 */ /* 0x004fca00078e00e8 */
[----:B------:R-:W-:-:S04]  /*3530*/  IADD3 R4, P0, R4, UR23, RZ ;  /* 0x0000001704047c10 */ /* 0x000fc8000ff1e0ff */
[----:B------:R-:W-:Y:S01]  /*3540*/  IADD3.X R5, R5, UR25, R6, P0, !PT ;  /* 0x0000001905057c10 */ /* 0x000fe200087fe406 */
[----:B------:R-:W-:Y:S01]  /*3550*/  IMAD R6, R22, c[0x0][0x1b0], RZ ;  /* 0x00006c0016067a24 */ /* 0x000fe200078e02ff */
[----:B------:R-:W-:Y:S03]  /*3560*/  BSSY B0, `(.L_x_1024) ;  /* 0x0000032000007945 */ /* 0x000fe60003800000 */
        /* <DEDUP_REMOVED lines=49> */
.L_x_1025:
[----:B---3--:R-:W-:Y:S05]  /*3880*/  BSYNC B0 ;  /* 0x0000000000007941 */ /* 0x008fea0003800000 */
.L_x_1024:
        /* <DEDUP_REMOVED lines=19> */
[C---:B------:R-:W-:Y:S01]  /*39c0*/  IMAD.WIDE.U32 R10, R7.reuse, c[0x0][0x198], R10 ;  /* 0x00006600070a7a25 */ /* 0x040fe200078e000a */
        /* <DEDUP_REMOVED lines=35> */
.L_x_1027:
[----:B------:R-:W-:Y:S05]  /*3c00*/  BSYNC B0 ;  /* 0x0000000000007941 */ /* 0x000fea0003800000 */
.L_x_1026:
        /* <DEDUP_REMOVED lines=62> */
.L_x_1029:
[----:B------:R-:W-:Y:S05]  /*3ff0*/  BSYNC B0 ;  /* 0x0000000000007941 */ /* 0x000fea0003800000 */
.L_x_1028:
        /* <DEDUP_REMOVED lines=53> */
.L_x_1031:
[----:B------:R-:W-:Y:S05]  /*4350*/  BSYNC B0 ;  /* 0x0000000000007941 */ /* 0x000fea0003800000 */
.L_x_1030:
[----:B------:R-:W-:Y:S01]  /*4360*/  IMAD.MOV.U32 R6, RZ, RZ, c[0x0][0x308] ;  /* 0x0000c200ff067624 */ /* 0x000fe200078e00ff */
[----:B------:R-:W0:Y:S01]  /*4370*/  LDGDEPBAR ;  /* 0x00000000000079af */ /* 0x000e220000000000 */
[----:B------:R-:W-:-:S05]  /*4380*/  IMAD.MOV.U32 R7, RZ, RZ, c[0x0][0x30c] ;  /* 0x0000c300ff077624 */ /* 0x000fca00078e00ff */
[----:B-12---:R1:W2:Y:S04]  /*4390*/  LDG.E.64 R4, [R6.64+0x8] ;  /* 0x0000080406047981 */ /* 0x0062a8000c1e1b00 */
[----:B-1-3--:R-:W3:Y:S01]  /*43a0*/  LDG.E.64 R6, [R6.64] ;  /* 0x0000000406067981 */ /* 0x00aee2000c1e1b00 */
[----:B------:R-:W-:Y:S01]  /*43b0*/  UIADD3 UR11, UR21, UR10, URZ ;  /* 0x0000000a150b7290 */ /* 0x000fe2000fffe03f */
[----:B------:R-:W-:Y:S01]  /*43c0*/  SHF.R.S32.HI R8, RZ, 0x1f, R21 ;  /* 0x0000001fff087819 */ /* 0x000fe20000011415 */
        /* <DEDUP_REMOVED lines=65> */
[----:B------:R-:W-:Y:S02]  /*47e0*/  UIADD3 UR21, UR11, -UR12, URZ ;  /* 0x8000000c0b157290 */ /* 0x000fe4000fffe03f */
[----:B------:R-:W-:Y:S01]  /*47f0*/  ULDC UR15, c[0x0][0x2e4] ;  /* 0x0000b900000f7ab9 */ /* 0x000fe20000000800 */
[----:B--2---:R-:W-:Y:S02]  /*4800*/  IADD3 R248, P1, P0, R4, UR48, R21 ;  /* 0x0000003004f87c10 */ /* 0x004fe4000f83e015 */
[----:B------:R-:W-:Y:S02]  /*4810*/  CS2R R20, SRZ ;  /* 0x0000000000147805 */ /* 0x000fe4000001ff00 */
[----:B------:R-:W-:Y:S01]  /*4820*/  IADD3.X R249, R5, UR52, R8, P1, P0 ;  /* 0x0000003405f97c10 */ /* 0x000fe20008fe0408 */
        /* <DEDUP_REMOVED lines=14> */
.L_x_1036:
[----:B------:R-:W0:Y:S01]  /*4910*/  LDGDEPBAR ;  /* 0x00000000000079af */ /* 0x000e220000000000 */
[----:B------:R-:W-:Y:S02]  /*4920*/  USHF.L.U32 UR12, UR9, 0x6, URZ ;  /* 0x00000006090c7899 */ /* 0x000fe4000800063f */
[----:B------:R-:W-:Y:S02]  /*4930*/  ULDC UR11, c[0x0][0x2e4] ;  /* 0x0000b900000b7ab9 */ /* 0x000fe40000000800 */
[----:B------:R-:W-:Y:S01]  /*4940*/  UISETP.GE.AND UP0, UPT, UR12, UR21, UPT ;  /* 0x000000150c00728c */ /* 0x000fe2000bf06270 */
        /* <DEDUP_REMOVED lines=8> */
[----:B------:R-:W-:Y:S04]  /*49d0*/  LDSM.16.M88.4 R100, [R219] ;  /* 0x00000000db64783b */ /* 0x000fe80000000200 */
[----:B------:R-:W3:Y:S04]  /*49e0*/  LDSM.16.M88.4 R104, [R212+0x10000] ;  /* 0x01000000d468783b */ /* 0x000ee80000000200 */
        /* <DEDUP_REMOVED lines=11> */
[----:B------:R-:W3:Y:S04]  /*4aa0*/  LDSM.16.M88.4 R88, [R3+0x10800] ;  /* 0x010800000358783b */ /* 0x000ee80000000200 */
[----:B------:R-:W-:Y:S03]  /*4ab0*/  LDSM.16.M88.4 R96, [R213+0x12000] ;  /* 0x01200000d560783b */ /* 0x000fe60000000200 */
[C---:B------:R-:W-:Y:S08]  /*4ac0*/  HMMA.16816.F32 R4, R100.reuse, R104, R4 ;  /* 0x000000686404723c */ /* 0x040ff00000001804 */
[C---:B------:R-:W-:Y:S01]  /*4ad0*/  HMMA.16816.F32 R8, R100.reuse, R106, R8 ;  /* 0x0000006a6408723c */ /* 0x040fe20000001808 */
[----:B------:R-:W-:Y:S07]  /*4ae0*/  LDSM.16.M88.4 R104, [R2+0x12800] ;  /* 0x012800000268783b */ /* 0x000fee0000000200 */
[C---:B-1----:R-:W-:Y:S08]  /*4af0*/  HMMA.16816.F32 R12, R100.reuse, R84, R12 ;  /* 0x00000054640c723c */ /* 0x042ff0000000180c */
[----:B------:R-:W-:Y:S01]  /*4b00*/  HMMA.16816.F32 R16, R100, R86, R16 ;  /* 0x000000566410723c */ /* 0x000fe20000001810 */
[----:B------:R-:W1:Y:S04]  /*4b10*/  LDSM.16.M88.4 R84, [R214+0x2000] ;  /* 0x00200000d654783b */ /* 0x000e680000000200 */
[----:B------:R-:W4:Y:S03]  /*4b20*/  LDSM.16.M88.4 R100, [R213+0x12800] ;  /* 0x01280000d564783b */ /* 0x000f260000000200 */
[C---:B--2---:R-:W-:Y:S08]  /*4b30*/  HMMA.16816.F32 R4, R92.reuse, R108, R4 ;  /* 0x0000006c5c04723c */ /* 0x044ff00000001804 */
[C---:B------:R-:W-:Y:S08]  /*4b40*/  HMMA.16816.F32 R8, R92.reuse, R110, R8 ;  /* 0x0000006e5c08723c */ /* 0x040ff00000001808 */
[C---:B---3--:R-:W-:Y:S07]  /*4b50*/  HMMA.16816.F32 R12, R92.reuse, R88, R12 ;  /* 0x000000585c0c723c */ /* 0x048fee000000180c */
[----:B------:R-:W-:Y:S01]  /*4b60*/  IMAD.U32 R88, RZ, RZ, UR17 ;  /* 0x00000011ff587e24 */ /* 0x000fe2000f8e00ff */
[----:B------:R-:W-:Y:S01]  /*4b70*/  HMMA.16816.F32 R16, R92, R90, R16 ;  /* 0x0000005a5c10723c */ /* 0x000fe20000001810 */
[----:B------:R-:W-:Y:S01]  /*4b80*/  IMAD.U32 R89, RZ, RZ, UR16 ;  /* 0x00000010ff597e24 */ /* 0x000fe2000f8e00ff */
[----:B------:R-:W-:Y:S02]  /*4b90*/  LDSM.16.M88.4 R92, [R2+0x12000] ;  /* 0x01200000025c783b */ /* 0x000fe40000000200 */
[C---:B------:R-:W-:Y:S04]  /*4ba0*/  LEA R108, P0, R231.reuse, R88, 0x2 ;  /* 0x00000058e76c7211 */ /* 0x040fe800078010ff */
[----:B------:R-:W-:Y:S01]  /*4bb0*/  LEA.HI.X.SX32 R109, R231, R89, 0x2, P0 ;  /* 0x00000059e76d7211 */ /* 0x000fe200000f16ff */
[C---:B-1----:R-:W-:Y:S01]  /*4bc0*/  HMMA.16816.F32 R4, R84.reuse, R96, R4 ;  /* 0x000000605404723c */ /* 0x042fe20000001804 */
[----:B------:R-:W1:Y:S01]  /*4bd0*/  LDSM.16.M88.4 R88, [R215+0x2000] ;  /* 0x00200000d758783b */ /* 0x000e620000000200 */
[----:B------:R-:W-:Y:S03]  /*4be0*/  PLOP3.LUT P0, PT, PT, PT, UP0, 0x80, 0x0 ;  /* 0x000000000000781c */ /* 0x000fe60003f0f008 */
[----:B-----5:R2:W5:Y:S03]  /*4bf0*/  LDG.E R113, [R108.64] ;  /* 0x000000046c717981 */ /* 0x020566000c1e1900 */
[C---:B------:R-:W-:Y:S01]  /*4c00*/  HMMA.16816.F32 R8, R84.reuse, R98, R8 ;  /* 0x000000625408723c */ /* 0x040fe20000001808 */
[----:B------:R-:W-:Y:S04]  /*4c10*/  LDSM.16.M88.4 R96, [R212+0x12000] ;  /* 0x01200000d460783b */ /* 0x000fe80000000200 */
[----:B------:R2:W5:Y:S03]  /*4c20*/  LDG.E R112, [R108.64+0x20] ;  /* 0x000020046c707981 */ /* 0x000566000c1e1900 */
[C---:B----4-:R-:W-:Y:S08]  /*4c30*/  HMMA.16816.F32 R12, R84.reuse, R100, R12 ;  /* 0x00000064540c723c */ /* 0x050ff0000000180c */
[----:B------:R-:W-:Y:S01]  /*4c40*/  HMMA.16816.F32 R16, R84, R102, R16 ;  /* 0x000000665410723c */ /* 0x000fe20000001810 */
[----:B------:R-:W3:Y:S04]  /*4c50*/  LDSM.16.M88.4 R84, [R219+0x2000] ;  /* 0x00200000db54783b */ /* 0x000ee80000000200 */
[----:B------:R-:W4:Y:S03]  /*4c60*/  LDSM.16.M88.4 R100, [R212+0x12800] ;  /* 0x01280000d464783b */ /* 0x000f260000000200 */
[C---:B-1----:R-:W-:Y:S08]  /*4c70*/  HMMA.16816.F32 R4, R88.reuse, R92, R4 ;  /* 0x0000005c5804723c */ /* 0x042ff00000001804 */
[C---:B------:R-:W-:Y:S01]  /*4c80*/  HMMA.16816.F32 R8, R88.reuse, R94, R8 ;  /* 0x0000005e5808723c */ /* 0x040fe20000001808 */
[----:B------:R-:W-:Y:S07]  /*4c90*/  LDSM.16.M88.4 R92, [R3+0x12000] ;  /* 0x01200000035c783b */ /* 0x000fee0000000200 */
[C---:B------:R-:W-:Y:S08]  /*4ca0*/  HMMA.16816.F32 R12, R88.reuse, R104, R12 ;  /* 0x00000068580c723c */ /* 0x040ff0000000180c */
        /* <DEDUP_REMOVED lines=60> */
[C---:B------:R-:W-:Y:S08]  /*5070*/  HMMA.16816.F32 R8, R84.reuse, R98, R8 ;  /* 0x000000625408723c */ /* 0x040ff00000001808 */
[C---:B----4-:R-:W-:Y:S08]  /*5080*/  HMMA.16816.F32 R12, R84.reuse, R100, R12 ;  /* 0x00000064540c723c */ /* 0x050ff0000000180c */
[----:B------:R-:W-:Y:S08]  /*5090*/  HMMA.16816.F32 R16, R84, R102, R16 ;  /* 0x000000665410723c */ /* 0x000ff00000001810 */
[C---:B-1----:R-:W-:Y:S08]  /*50a0*/  HMMA.16816.F32 R4, R88.reuse, R92, R4 ;  /* 0x0000005c5804723c */ /* 0x042ff00000001804 */
[C---:B------:R-:W-:Y:S08]  /*50b0*/  HMMA.16816.F32 R8, R88.reuse, R94, R8 ;  /* 0x0000005e5808723c */ /* 0x040ff00000001808 */
[C---:B--2---:R-:W-:Y:S08]  /*50c0*/  HMMA.16816.F32 R12, R88.reuse, R104, R12 ;  /* 0x00000068580c723c */ /* 0x044ff0000000180c */
[----:B------:R-:W-:Y:S01]  /*50d0*/  HMMA.16816.F32 R16, R88, R106, R16 ;  /* 0x0000006a5810723c */ /* 0x000fe20000001810 */
[----:B------:R-:W-:-:S07]  /*50e0*/  @!P0 BRA `(.L_x_1032) ;  /* 0x000000c000008947 */ /* 0x000fce0003800000 */
        /* <DEDUP_REMOVED lines=12> */
.L_x_1032:
[----:B------:R-:W-:Y:S01]  /*51b0*/  IADD3 R84, R231, UR12, RZ ;  /* 0x0000000ce7547c10 */ /* 0x000fe2000fffe0ff */
[----:B------:R-:W-:Y:S02]  /*51c0*/  UIADD3 UR12, -UR11, UR8, -UR10 ;  /* 0x000000080b0c7290 */ /* 0x000fe4000fffe90a */
[----:B------:R-:W-:Y:S01]  /*51d0*/  UMOV UR15, UR11 ;  /* 0x0000000b000f7c82 */ /* 0x000fe20008000000 */
[C---:B------:R-:W-:Y:S03]  /*51e0*/  IADD3 R85, R84.reuse, 0x8, RZ ;  /* 0x0000000854557810 */ /* 0x040fe60007ffe0ff */
[C---:B------:R-:W-:Y:S02]  /*51f0*/  IADD3 R88, R84.reuse, UR12, RZ ;  /* 0x0000000c54587c10 */ /* 0x040fe4000fffe0ff */
[C---:B------:R-:W-:Y:S01]  /*5200*/  IADD3 R86, R85.reuse, UR12, RZ ;  /* 0x0000000c55567c10 */ /* 0x040fe2000fffe0ff */
[----:B------:R-:W-:Y:S01]  /*5210*/  UIADD3 UR12, UR8, 0x1, -UR10 ;  /* 0x00000001080c7890 */ /* 0x000fe2000fffe80a */
[----:B------:R-:W-:Y:S02]  /*5220*/  IMNMX R88, RZ, R88, !PT ;  /* 0x00000058ff587217 */ /* 0x000fe40007800200 */
[----:B------:R-:W-:Y:S01]  /*5230*/  IMNMX R86, RZ, R86, !PT ;  /* 0x00000056ff567217 */ /* 0x000fe20007800200 */
[----:B------:R-:W-:Y:S06]  /*5240*/  UIADD3 UR12, UR12, UR43, URZ ;  /* 0x0000002b0c0c7290 */ /* 0x000fec000fffe03f */
[----:B------:R-:W-:Y:S02]  /*5250*/  IADD3 R87, R84, UR12, RZ ;  /* 0x0000000c54577c10 */ /* 0x000fe4000fffe0ff */
[----:B------:R-:W-:Y:S01]  /*5260*/  IADD3 R89, R85, UR12, RZ ;  /* 0x0000000c55597c10 */ /* 0x000fe2000fffe0ff */
[----:B------:R-:W1:Y:S01]  /*5270*/  S2R R84, SR_TID.X ;  /* 0x0000000000547919 */ /* 0x000e620000002100 */
[----:B------:R-:W-:Y:S01]  /*5280*/  IMNMX R87, R87, UR8, PT ;  /* 0x0000000857577c17 */ /* 0x000fe2000b800200 */
[----:B------:R-:W-:Y:S02]  /*5290*/  IMAD.SHL.U32 R85, R244, 0x20, RZ ;  /* 0x00000020f4557824 */ /* 0x000fe400078e00ff */
[----:B-1----:R-:W-:Y:S05]  /*52a0*/  IMAD.SHL.U32 R84, R84, 0x2, RZ ;  /* 0x0000000254547824 */ /* 0x002fea00078e00ff */
[----:B------:R-:W-:Y:S01]  /*52b0*/  LOP3.LUT R85, R85, 0x6, R84, 0xf8, !PT ;  /* 0x0000000655557812 */ /* 0x000fe200078ef854 */
[----:B------:R-:W-:Y:S04]  /*52c0*/  IMAD.U32 R84, RZ, RZ, UR34 ;  /* 0x00000022ff547e24 */ /* 0x000fe8000f8e00ff */
[----:B------:R-:W-:Y:S01]  /*52d0*/  IMAD R84, R84, 0x40, R85 ;  /* 0x0000004054547824 */ /* 0x000fe200078e0255 */
[----:B------:R-:W-:Y:S04]  /*52e0*/  IMNMX R85, R89, UR8, PT ;  /* 0x0000000859557c17 */ /* 0x000fe8000b800200 */
[C---:B------:R-:W-:Y:S02]  /*52f0*/  ISETP.GE.AND P1, PT, R84.reuse, R88, PT ;  /* 0x000000585400720c */ /* 0x040fe40003f26270 */
[C---:B------:R-:W-:Y:S02]  /*5300*/  ISETP.GE.AND P0, PT, R84.reuse, R86, PT ;  /* 0x000000565400720c */ /* 0x040fe40003f06270 */
[C---:B------:R-:W-:Y:S02]  /*5310*/  IADD3 R94, R84.reuse, 0x1, RZ ;  /* 0x00000001545e7810 */ /* 0x040fe40007ffe0ff */
[C---:B------:R-:W-:Y:S02]  /*5320*/  IADD3 R93, R84.reuse, 0x8, RZ ;  /* 0x00000008545d7810 */ /* 0x040fe40007ffe0ff */
[C---:B------:R-:W-:Y:S02]  /*5330*/  IADD3 R92, R84.reuse, 0x9, RZ ;  /* 0x00000009545c7810 */ /* 0x040fe40007ffe0ff */
[C---:B------:R-:W-:Y:S02]  /*5340*/  IADD3 R91, R84.reuse, 0x10, RZ ;  /* 0x00000010545b7810 */ /* 0x040fe40007ffe0ff */
[C---:B------:R-:W-:Y:S02]  /*5350*/  IADD3 R90, R84.reuse, 0x11, RZ ;  /* 0x00000011545a7810 */ /* 0x040fe40007ffe0ff */
[C---:B------:R-:W-:Y:S02]  /*5360*/  IADD3 R89, R84.reuse, 0x18, RZ ;  /* 0x0000001854597810 */ /* 0x040fe40007ffe0ff */
[C---:B------:R-:W-:Y:S02]  /*5370*/  ISETP.GE.OR P1, PT, R84.reuse, R87, !P1 ;  /* 0x000000575400720c */ /* 0x040fe40004f26670 */
[C---:B------:R-:W-:Y:S02]  /*5380*/  ISETP.GE.OR P0, PT, R84.reuse, R85, !P0 ;  /* 0x000000555400720c */ /* 0x040fe40004706670 */
[----:B------:R-:W-:Y:S02]  /*5390*/  IADD3 R84, R84, 0x19, RZ ;  /* 0x0000001954547810 */ /* 0x000fe40007ffe0ff */
[-C--:B------:R-:W-:Y:S02]  /*53a0*/  ISETP.GE.AND P6, PT, R94, R88.reuse, PT ;  /* 0x000000585e00720c */ /* 0x080fe40003fc6270 */
[-C--:B------:R-:W-:Y:S02]  /*53b0*/  ISETP.GE.AND P5, PT, R93, R88.reuse, PT ;  /* 0x000000585d00720c */ /* 0x080fe40003fa6270 */
[-C--:B------:R-:W-:Y:S02]  /*53c0*/  ISETP.GE.AND P4, PT, R92, R88.reuse, PT ;  /* 0x000000585c00720c */ /* 0x080fe40003f86270 */
[-C--:B------:R-:W-:Y:S02]  /*53d0*/  ISETP.GE.AND P3, PT, R91, R88.reuse, PT ;  /* 0x000000585b00720c */ /* 0x080fe40003f66270 */
        /* <DEDUP_REMOVED lines=40> */
.L_x_1033:
[C---:B------:R-:W-:Y:S01]  /*5660*/  FMUL.FTZ R84, R238.reuse, 1.4426950216293334961 ;  /* 0x3fb8aa3bee547820 */ /* 0x040fe20000410000 */
[----:B------:R-:W-:Y:S01]  /*5670*/  FSETP.NEU.FTZ.AND P0, PT, R238, -INF , PT ;  /* 0xff800000ee00780b */ /* 0x000fe20003f1d000 */
[C---:B------:R-:W-:Y:S01]  /*5680*/  FMUL.FTZ R85, R239.reuse, 1.4426950216293334961 ;  /* 0x3fb8aa3bef557820 */ /* 0x040fe20000410000 */
[----:B------:R-:W-:Y:S01]  /*5690*/  UISETP.GT.AND UP1, UPT, UR9, UR18, UPT ;  /* 0x000000120900728c */ /* 0x000fe2000bf24270 */
[----:B------:R-:W-:Y:S01]  /*56a0*/  IMAD.WIDE.U32 R90, R248, -0x2daee0ad, RZ ;  /* 0xd2511f53f85a7825 */ /* 0x000fe200078e00ff */
[----:B------:R-:W-:Y:S02]  /*56b0*/  FSEL R84, R84, RZ, P0 ;  /* 0x000000ff54547208 */ /* 0x000fe40000000000 */
[----:B------:R-:W-:Y:S01]  /*56c0*/  FSETP.NEU.FTZ.AND P0, PT, R239, -INF , PT ;  /* 0xff800000ef00780b */ /* 0x000fe20003f1d000 */
[----:B------:R-:W-:Y:S02]  /*56d0*/  IMAD.U32 R86, RZ, RZ, UR9 ;  /* 0x00000009ff567e24 */ /* 0x000fe4000f8e00ff */
[--C-:B------:R-:W-:Y:S02]  /*56e0*/  FFMA.FTZ R16, R16, c[0x0][0x23c], -R84.reuse ;  /* 0x00008f0010107a23 */ /* 0x100fe40000010854 */
[--C-:B------:R-:W-:Y:S02]  /*56f0*/  FFMA.FTZ R8, R8, c[0x0][0x23c], -R84.reuse ;  /* 0x00008f0008087a23 */ /* 0x100fe40000010854 */
[----:B------:R1:W2:Y:S01]  /*5700*/  MUFU.EX2 R129, R16 ;  /* 0x0000001000817308 */ /* 0x0002a20000000800 */
[----:B------:R-:W-:Y:S02]  /*5710*/  FFMA.FTZ R9, R9, c[0x0][0x23c], -R84 ;  /* 0x00008f0009097a23 */ /* 0x000fe40000010854 */
[----:B------:R-:W-:Y:S02]  /*5720*/  IMAD R86, R86, 0x4, R250 ;  /* 0x0000000456567824 */ /* 0x000fe400078e02fa */
[--C-:B------:R-:W-:Y:S02]  /*5730*/  FFMA.FTZ R5, R5, c[0x0][0x23c], -R84.reuse ;  /* 0x00008f0005057a23 */ /* 0x100fe40000010854 */
[----:B------:R-:W-:Y:S03]  /*5740*/  IMAD.WIDE.U32 R86, R86, -0x326172a9, RZ ;  /* 0xcd9e8d5756567825 */ /* 0x000fe600078e00ff */
[----:B------:R3:W-:Y:S01]  /*5750*/  MUFU.EX2 R127, R8 ;  /* 0x00000008007f7308 */ /* 0x0007e20000000800 */
[----:B------:R-:W-:Y:S02]  /*5760*/  FFMA.FTZ R12, R12, c[0x0][0x23c], -R84 ;  /* 0x00008f000c0c7a23 */ /* 0x000fe40000010854 */
[----:B------:R-:W-:Y:S04]  /*5770*/  IMAD.MOV.U32 R243, RZ, RZ, c[0x0][0x22c] ;  /* 0x00008b00fff37624 */ /* 0x000fe800078e00ff */
[----:B------:R-:W-:Y:S03]  /*5780*/  IMAD R243, R243, c[0x0][0x1c0], RZ ;  /* 0x00007000f3f37a24 */ /* 0x000fe600078e02ff */
[----:B------:R-:W-:Y:S01]  /*5790*/  MUFU.EX2 R125, R9 ;  /* 0x00000009007d7308 */ /* 0x000fe20000000800 */
[----:B-1----:R-:W-:Y:S05]  /*57a0*/  FSEL R16, R85, RZ, P0 ;  /* 0x000000ff55107208 */ /* 0x002fea0000000000 */
[--C-:B------:R-:W-:Y:S04]  /*57b0*/  FFMA.FTZ R7, R7, c[0x0][0x23c], -R16.reuse ;  /* 0x00008f0007077a23 */ /* 0x100fe80000010810 */
[----:B------:R-:W-:Y:S01]  /*57c0*/  MUFU.EX2 R120, R5 ;  /* 0x0000000500787308 */ /* 0x000fe20000000800 */
[--C-:B------:R-:W-:Y:S02]  /*57d0*/  FFMA.FTZ R11, R11, c[0x0][0x23c], -R16.reuse ;  /* 0x00008f000b0b7a23 */ /* 0x100fe40000010810 */
[----:B------:R-:W-:Y:S02]  /*57e0*/  FFMA.FTZ R19, R19, c[0x0][0x23c], -R16 ;  /* 0x00008f0013137a23 */ /* 0x000fe40000010810 */
[----:B---3--:R-:W-:Y:S02]  /*57f0*/  FFMA.FTZ R8, R4, c[0x0][0x23c], -R84 ;  /* 0x00008f0004087a23 */ /* 0x008fe40000010854 */
[--C-:B------:R-:W-:Y:S02]  /*5800*/  FFMA.FTZ R15, R15, c[0x0][0x23c], -R16.reuse ;  /* 0x00008f000f0f7a23 */ /* 0x100fe40000010810 */
[----:B------:R-:W-:Y:S01]  /*5810*/  FFMA.FTZ R14, R14, c[0x0][0x23c], -R16 ;  /* 0x00008f000e0e7a23 */ /* 0x000fe20000010810 */
[----:B------:R1:W-:Y:S10]  /*5820*/  MUFU.EX2 R126, R7 ;  /* 0x00000007007e7308 */ /* 0x0003f40000000800 */
[----:B------:R-:W-:Y:S10]  /*5830*/  MUFU.EX2 R124, R8 ;  /* 0x00000008007c7308 */ /* 0x000ff40000000800 */
[----:B------:R3:W-:Y:S01]  /*5840*/  MUFU.EX2 R122, R11 ;  /* 0x0000000b007a7308 */ /* 0x0007e20000000800 */
[----:B-1----:R-:W-:Y:S04]  /*5850*/  IMAD.U32 R7, RZ, RZ, UR34 ;  /* 0x00000022ff077e24 */ /* 0x002fe8000f8e00ff */
[----:B------:R-:W-:Y:S02]  /*5860*/  IMAD R4, R7, 0x2, R244 ;  /* 0x0000000207047824 */ /* 0x000fe400078e02f4 */
[----:B------:R-:W-:Y:S01]  /*5870*/  FFMA.FTZ R7, R6, c[0x0][0x23c], -R16 ;  /* 0x00008f0006077a23 */ /* 0x000fe20000010810 */
[----:B------:R-:W-:Y:S02]  /*5880*/  LOP3.LUT R6, R87, UR20, R249, 0x96, !PT ;  /* 0x0000001457067c12 */ /* 0x000fe4000f8e96f9 */
[----:B------:R1:W4:Y:S01]  /*5890*/  MUFU.EX2 R128, R19 ;  /* 0x0000001300807308 */ /* 0x0003220000000800 */
[----:B------:R-:W-:Y:S05]  /*58a0*/  LOP3.LUT R4, R91, UR19, R4, 0x96, !PT ;  /* 0x000000135b047c12 */ /* 0x000fea000f8e9604 */
[----:B------:R-:W-:Y:S04]  /*58b0*/  IMAD.WIDE.U32 R88, R4, -0x326172a9, RZ ;  /* 0xcd9e8d5704587825 */ /* 0x000fe800078e00ff */
[----:B------:R2:W-:Y:S01]  /*58c0*/  MUFU.EX2 R123, R7 ;  /* 0x00000007007b7308 */ /* 0x0005e20000000800 */
[----:B------:R-:W-:Y:S01]  /*58d0*/  LOP3.LUT R86, R89, UR33, R86, 0x96, !PT ;  /* 0x0000002159567c12 */ /* 0x000fe2000f8e9656 */
[--C-:B---3--:R-:W-:Y:S02]  /*58e0*/  FFMA.FTZ R11, R10, c[0x0][0x23c], -R16.reuse ;  /* 0x00008f000a0b7a23 */ /* 0x108fe40000010810 */
[----:B------:R-:W-:Y:S02]  /*58f0*/  FFMA.FTZ R16, R18, c[0x0][0x23c], -R16 ;  /* 0x00008f0012107a23 */ /* 0x000fe40000010810 */
[----:B------:R-:W-:Y:S04]  /*5900*/  IMAD.WIDE.U32 R86, R86, -0x2daee0ad, RZ ;  /* 0xd2511f5356567825 */ /* 0x000fe800078e00ff */
[----:B------:R3:W3:Y:S01]  /*5910*/  MUFU.EX2 R121, R12 ;  /* 0x0000000c00797308 */ /* 0x0006e20000000800 */
[--C-:B-1----:R-:W-:Y:S02]  /*5920*/  FFMA.FTZ R19, R13, c[0x0][0x23c], -R84.reuse ;  /* 0x00008f000d137a23 */ /* 0x102fe40000010854 */
[----:B------:R-:W-:Y:S07]  /*5930*/  FFMA.FTZ R84, R17, c[0x0][0x23c], -R84 ;  /* 0x00008f0011547a23 */ /* 0x000fee0000010854 */
[----:B------:R1:W-:Y:S01]  /*5940*/  MUFU.EX2 R116, R11 ;  /* 0x0000000b00747308 */ /* 0x0003e20000000800 */
[----:B--2---:R-:W-:Y:S05]  /*5950*/  IMAD.WIDE.U32 R6, R6, -0x2daee0ad, RZ ;  /* 0xd2511f5306067825 */ /* 0x004fea00078e00ff */
[----:B------:R-:W-:Y:S04]  /*5960*/  LOP3.LUT R7, R7, UR32, R90, 0x96, !PT ;  /* 0x0000002007077c12 */ /* 0x000fe8000f8e965a */
[----:B------:R-:W-:Y:S01]  /*5970*/  MUFU.EX2 R118, R19 ;  /* 0x0000001300767308 */ /* 0x000fe20000000800 */
[----:B------:R-:W-:Y:S01]  /*5980*/  LOP3.LUT R8, R87, UR30, R6, 0x96, !PT ;  /* 0x0000001e57087c12 */ /* 0x000fe2000f8e9606 */
[----:B------:R-:W-:Y:S04]  /*5990*/  IMAD.WIDE.U32 R6, R7, -0x326172a9, RZ ;  /* 0xcd9e8d5707067825 */ /* 0x000fe800078e00ff */
[----:B------:R-:W-:Y:S01]  /*59a0*/  IMAD.WIDE.U32 R8, R8, -0x326172a9, RZ ;  /* 0xcd9e8d5708087825 */ /* 0x000fe200078e00ff */
[----:B------:R-:W-:Y:S03]  /*59b0*/  LOP3.LUT R4, R7, UR31, R88, 0x96, !PT ;  /* 0x0000001f07047c12 */ /* 0x000fe6000f8e9658 */
[----:B------:R-:W2:Y:S01]  /*59c0*/  MUFU.EX2 R119, R15 ;  /* 0x0000000f00777308 */ /* 0x000ea20000000800 */
[----:B------:R-:W-:Y:S01]  /*59d0*/  LOP3.LUT R88, R9, UR29, R6, 0x96, !PT ;  /* 0x0000001d09587c12 */ /* 0x000fe2000f8e9606 */
[----:B------:R-:W-:Y:S04]  /*59e0*/  IMAD.WIDE.U32 R4, R4, -0x2daee0ad, RZ ;  /* 0xd2511f5304047825 */ /* 0x000fe800078e00ff */
[----:B------:R-:W-:Y:S01]  /*59f0*/  IMAD.WIDE.U32 R88, R88, -0x2daee0ad, RZ ;  /* 0xd2511f5358587825 */ /* 0x000fe200078e00ff */
[----:B------:R-:W-:Y:S03]  /*5a00*/  LOP3.LUT R5, R5, UR28, R86, 0x96, !PT ;  /* 0x0000001c05057c12 */ /* 0x000fe6000f8e9656 */
[----:B------:R-:W-:Y:S01]  /*5a10*/  MUFU.EX2 R115, R14 ;  /* 0x0000000e00737308 */ /* 0x000fe20000000800 */
        /* <DEDUP_REMOVED lines=9> */
[----:B------:R-:W1:Y:S01]  /*5ab0*/  MUFU.EX2 R114, R16 ;  /* 0x0000001000727308 */ /* 0x000e620000000800 */
[----:B------:R-:W-:Y:S01]  /*5ac0*/  LOP3.LUT R10, R6, 0xff, RZ, 0xc0, !PT ;  /* 0x000000ff060a7812 */ /* 0x000fe200078ec0ff */
[----:B------:R-:W-:Y:S01]  /*5ad0*/  IMAD.WIDE.U32 R4, R4, -0x326172a9, RZ ;  /* 0xcd9e8d5704047825 */ /* 0x000fe200078e00ff */
[----:B------:R-:W-:Y:S02]  /*5ae0*/  SHF.R.U32.HI R9, RZ, 0x18, R6 ;  /* 0x00000018ff097819 */ /* 0x000fe40000011606 */
[----:B------:R-:W-:Y:S02]  /*5af0*/  ISETP.LE.U32.AND P6, PT, R10, UR35, PT ;  /* 0x000000230a007c0c */ /* 0x000fe4000bfc3070 */
[----:B------:R-:W-:Y:S02]  /*5b00*/  LOP3.LUT R8, R7, UR22, R8, 0x96, !PT ;  /* 0x0000001607087c12 */ /* 0x000fe4000f8e9608 */
[----:B------:R-:W-:Y:S02]  /*5b10*/  LOP3.LUT R10, R4, 0xffff, RZ, 0xc0, !PT ;  /* 0x0000ffff040a7812 */ /* 0x000fe400078ec0ff */
[----:B---3--:R-:W-:Y:S02]  /*5b20*/  SHF.R.U32.HI R12, RZ, 0x10, R6 ;  /* 0x00000010ff0c7819 */ /* 0x008fe40000011606 */
[----:B------:R-:W-:Y:S02]  /*5b30*/  LOP3.LUT R13, R6, 0xffff, RZ, 0xc0, !PT ;  /* 0x0000ffff060d7812 */ /* 0x000fe400078ec0ff */
[----:B------:R-:W-:Y:S02]  /*5b40*/  LOP3.LUT R6, R5, UR23, R86, 0x96, !PT ;  /* 0x0000001705067c12 */ /* 0x000fe4000f8e9656 */
[----:B------:R-:W-:Y:S02]  /*5b50*/  ISETP.LE.U32.AND P0, PT, R9, UR35, PT ;  /* 0x0000002309007c0c */ /* 0x000fe4000bf03070 */
[----:B------:R-:W-:Y:S02]  /*5b60*/  LOP3.LUT R7, R4, 0xff, RZ, 0xc0, !PT ;  /* 0x000000ff04077812 */ /* 0x000fe400078ec0ff */
[----:B------:R-:W-:Y:S01]  /*5b70*/  LOP3.LUT R5, R8, 0xff, RZ, 0xc0, !PT ;  /* 0x000000ff08057812 */ /* 0x000fe200078ec0ff */
[----:B------:R-:W-:Y:S01]  /*5b80*/  @!P6 FADD.FTZ R129, -R129, -RZ ;  /* 0x800000ff8181e221 */ /* 0x000fe20000010100 */
[--C-:B------:R-:W-:Y:S02]  /*5b90*/  SHF.R.U32.HI R9, RZ, 0x18, R4.reuse ;  /* 0x00000018ff097819 */ /* 0x100fe40000011604 */
[----:B-1----:R-:W-:Y:S02]  /*5ba0*/  SHF.R.U32.HI R11, RZ, 0x10, R4 ;  /* 0x00000010ff0b7819 */ /* 0x002fe40000011604 */
[----:B------:R-:W-:Y:S02]  /*5bb0*/  SHF.R.U32.HI R4, RZ, 0x18, R8 ;  /* 0x00000018ff047819 */ /* 0x000fe40000011608 */
[----:B------:R-:W-:Y:S01]  /*5bc0*/  ISETP.LE.U32.AND P4, PT, R7, UR35, PT ;  /* 0x0000002307007c0c */ /* 0x000fe2000bf83070 */
[----:B----4-:R-:W-:Y:S01]  /*5bd0*/  @!P0 FADD.FTZ R128, -R128, -RZ ;  /* 0x800000ff80808221 */ /* 0x010fe20000010100 */
[----:B------:R-:W-:Y:S02]  /*5be0*/  ISETP.LE.U32.AND P2, PT, R5, UR35, PT ;  /* 0x0000002305007c0c */ /* 0x000fe4000bf43070 */
[----:B------:R-:W-:Y:S02]  /*5bf0*/  LOP3.LUT R5, R6, 0xff, RZ, 0xc0, !PT ;  /* 0x000000ff06057812 */ /* 0x000fe400078ec0ff */
[----:B------:R-:W-:Y:S02]  /*5c00*/  ISETP.LE.U32.AND P1, PT, R4, UR35, PT ;  /* 0x0000002304007c0c */ /* 0x000fe4000bf23070 */
[--C-:B------:R-:W-:Y:S02]  /*5c10*/  SHF.R.U32.HI R4, RZ, 0x10, R6.reuse ;  /* 0x00000010ff047819 */ /* 0x100fe40000011606 */
[----:B------:R-:W-:Y:S02]  /*5c20*/  SHF.R.U32.HI R7, RZ, 0x18, R6 ;  /* 0x00000018ff077819 */ /* 0x000fe40000011606 */
[----:B------:R-:W-:Y:S01]  /*5c30*/  ISETP.LE.U32.AND P6, PT, R5, UR35, PT ;  /* 0x0000002305007c0c */ /* 0x000fe2000bfc3070 */
[----:B------:R-:W-:Y:S01]  /*5c40*/  @!P4 FADD.FTZ R127, -R127, -RZ ;  /* 0x800000ff7f7fc221 */ /* 0x000fe20000010100 */
[----:B------:R-:W-:Y:S01]  /*5c50*/  LOP3.LUT R4, R4, 0xff, RZ, 0xc0, !PT ;  /* 0x000000ff04047812 */ /* 0x000fe200078ec0ff */
[----:B------:R-:W-:Y:S01]  /*5c60*/  @!P2 FADD.FTZ R121, -R121, -RZ ;  /* 0x800000ff7979a221 */ /* 0x000fe20000010100 */
[----:B------:R-:W-:Y:S02]  /*5c70*/  LOP3.LUT R6, R6, 0xffff, RZ, 0xc0, !PT ;  /* 0x0000ffff06067812 */ /* 0x000fe400078ec0ff */
[----:B------:R-:W-:Y:S01]  /*5c80*/  ISETP.LE.U32.AND P5, PT, R7, UR35, PT ;  /* 0x0000002307007c0c */ /* 0x000fe2000bfa3070 */
[----:B--2---:R-:W-:Y:S01]  /*5c90*/  @!P1 FADD.FTZ R119, -R119, -RZ ;  /* 0x800000ff77779221 */ /* 0x004fe20000010100 */
[----:B------:R-:W-:Y:S02]  /*5ca0*/  SHF.R.U32.HI R5, RZ, 0x8, R10 ;  /* 0x00000008ff057819 */ /* 0x000fe4000001160a */
[----:B------:R-:W-:Y:S02]  /*5cb0*/  SHF.R.U32.HI R6, RZ, 0x8, R6 ;  /* 0x00000008ff067819 */ /* 0x000fe40000011606 */
[----:B------:R-:W-:Y:S01]  /*5cc0*/  ISETP.LE.U32.AND P0, PT, R4, UR35, PT ;  /* 0x0000002304007c0c */ /* 0x000fe2000bf03070 */
[----:B------:R-:W-:Y:S01]  /*5cd0*/  @!P6 FADD.FTZ R124, -R124, -RZ ;  /* 0x800000ff7c7ce221 */ /* 0x000fe20000010100 */
[----:B------:R-:W-:Y:S02]  /*5ce0*/  LOP3.LUT R4, R12, 0xff, RZ, 0xc0, !PT ;  /* 0x000000ff0c047812 */ /* 0x000fe400078ec0ff */
[----:B------:R-:W-:Y:S02]  /*5cf0*/  ISETP.LE.U32.AND P3, PT, R9, UR35, PT ;  /* 0x0000002309007c0c */ /* 0x000fe4000bf63070 */
[----:B------:R-:W-:Y:S01]  /*5d00*/  ISETP.LE.U32.AND P4, PT, R4, UR35, PT ;  /* 0x0000002304007c0c */ /* 0x000fe2000bf83070 */
[----:B------:R-:W-:Y:S01]  /*5d10*/  @!P5 FADD.FTZ R126, -R126, -RZ ;  /* 0x800000ff7e7ed221 */ /* 0x000fe20000010100 */
[----:B------:R-:W-:Y:S02]  /*5d20*/  LOP3.LUT R4, R5, 0xffff, RZ, 0xc0, !PT ;  /* 0x0000ffff05047812 */ /* 0x000fe400078ec0ff */
[----:B------:R-:W-:Y:S02]  /*5d30*/  LOP3.LUT R5, R6, 0xffff, RZ, 0xc0, !PT ;  /* 0x0000ffff06057812 */ /* 0x000fe400078ec0ff */
[----:B------:R-:W-:Y:S01]  /*5d40*/  ISETP.LE.U32.AND P5, PT, R4, UR35, PT ;  /* 0x0000002304007c0c */ /* 0x000fe2000bfa3070 */
[----:B------:R-:W-:Y:S01]  /*5d50*/  @!P0 FADD.FTZ R123, -R123, -RZ ;  /* 0x800000ff7b7b8221 */ /* 0x000fe20000010100 */
[----:B------:R-:W-:Y:S02]  /*5d60*/  ISETP.LE.U32.AND P6, PT, R5, UR35, PT ;  /* 0x0000002305007c0c */ /* 0x000fe4000bfc3070 */
[----:B------:R-:W-:Y:S01]  /*5d70*/  LOP3.LUT R5, R11, 0xff, RZ, 0xc0, !PT ;  /* 0x000000ff0b057812 */ /* 0x000fe200078ec0ff */
[----:B------:R-:W-:Y:S01]  /*5d80*/  @!P3 FADD.FTZ R122, -R122, -RZ ;  /* 0x800000ff7a7ab221 */ /* 0x000fe20000010100 */
[----:B------:R-:W-:Y:S01]  /*5d90*/  LOP3.LUT R4, R8, 0xffff, RZ, 0xc0, !PT ;  /* 0x0000ffff08047812 */ /* 0x000fe200078ec0ff */
[----:B------:R-:W-:Y:S01]  /*5da0*/  @!P4 FADD.FTZ R114, -R114, -RZ ;  /* 0x800000ff7272c221 */ /* 0x000fe20000010100 */
[----:B------:R-:W-:Y:S02]  /*5db0*/  ISETP.LE.U32.AND P0, PT, R5, UR35, PT ;  /* 0x0000002305007c0c */ /* 0x000fe4000bf03070 */
[----:B------:R-:W-:Y:S02]  /*5dc0*/  SHF.R.U32.HI R5, RZ, 0x8, R4 ;  /* 0x00000008ff057819 */ /* 0x000fe40000011604 */
[----:B------:R-:W-:Y:S01]  /*5dd0*/  SHF.R.U32.HI R4, RZ, 0x8, R13 ;  /* 0x00000008ff047819 */ /* 0x000fe2000001160d */
[----:B------:R-:W-:Y:S01]  /*5de0*/  @!P5 FADD.FTZ R125, -R125, -RZ ;  /* 0x800000ff7d7dd221 */ /* 0x000fe20000010100 */
[----:B------:R-:W-:Y:S01]  /*5df0*/  LOP3.LUT R5, R5, 0xffff, RZ, 0xc0, !PT ;  /* 0x0000ffff05057812 */ /* 0x000fe200078ec0ff */
[----:B------:R-:W-:Y:S01]  /*5e00*/  @!P6 FADD.FTZ R120, -R120, -RZ ;  /* 0x800000ff7878e221 */ /* 0x000fe20000010100 */
[----:B------:R-:W-:Y:S02]  /*5e10*/  LOP3.LUT R4, R4, 0xffff, RZ, 0xc0, !PT ;  /* 0x0000ffff04047812 */ /* 0x000fe400078ec0ff */
[----:B------:R-:W-:Y:S02]  /*5e20*/  ISETP.LE.U32.AND P6, PT, R5, UR35, PT ;  /* 0x0000002305007c0c */ /* 0x000fe4000bfc3070 */
[----:B------:R-:W-:Y:S01]  /*5e30*/  F2FP.RELU.PACK_AB R5, R126, R123 ;  /* 0x0000007b7e05723e */ /* 0x000fe200000008ff */
[----:B------:R-:W-:Y:S01]  /*5e40*/  @!P0 FADD.FTZ R116, -R116, -RZ ;  /* 0x800000ff74748221 */ /* 0x000fe20000010100 */
[----:B------:R-:W-:Y:S02]  /*5e50*/  F2FP.RELU.PACK_AB R6, R120, R124 ;  /* 0x0000007c7806723e */ /* 0x000fe400000008ff */
[----:B------:R-:W-:Y:S01]  /*5e60*/  ISETP.LE.U32.AND P3, PT, R4, UR35, PT ;  /* 0x0000002304007c0c */ /* 0x000fe2000bf63070 */
[----:B------:R1:W-:Y:S01]  /*5e70*/  STS [R234+0x22400], R5 ;  /* 0x02240005ea007388 */ /* 0x0003e20000000800 */
[----:B------:R-:W-:Y:S02]  /*5e80*/  F2FP.RELU.PACK_AB R4, R125, R127 ;  /* 0x0000007f7d04723e */ /* 0x000fe400000008ff */
[----:B------:R-:W-:Y:S01]  /*5e90*/  SHF.R.U32.HI R8, RZ, 0x10, R8 ;  /* 0x00000010ff087819 */ /* 0x000fe20000011608 */
[----:B------:R2:W-:Y:S01]  /*5ea0*/  STS [R234+0x22000], R6 ;  /* 0x02200006ea007388 */ /* 0x0005e20000000800 */
[----:B------:R-:W-:Y:S01]  /*5eb0*/  FSETP.GE.FTZ.AND P2, PT, R120, RZ, PT ;  /* 0x000000ff7800720b */ /* 0x000fe20003f56000 */
[----:B------:R-:W-:Y:S01]  /*5ec0*/  @!P6 FADD.FTZ R118, -R118, -RZ ;  /* 0x800000ff7676e221 */ /* 0x000fe20000010100 */
[----:B------:R-:W-:Y:S01]  /*5ed0*/  LOP3.LUT R8, R8, 0xff, RZ, 0xc0, !PT ;  /* 0x000000ff08087812 */ /* 0x000fe200078ec0ff */
[----:B------:R3:W-:Y:S01]  /*5ee0*/  STS [R237+0x22000], R4 ;  /* 0x02200004ed007388 */ /* 0x0007e20000000800 */
[----:B------:R-:W-:Y:S02]  /*5ef0*/  FSETP.GE.FTZ.AND P1, PT, R123, RZ, PT ;  /* 0x000000ff7b00720b */ /* 0x000fe40003f36000 */
[----:B------:R-:W-:Y:S01]  /*5f00*/  ISETP.LE.U32.AND P5, PT, R8, UR35, PT ;  /* 0x0000002308007c0c */ /* 0x000fe2000bfa3070 */
[----:B------:R-:W-:Y:S01]  /*5f10*/  @!P3 FADD.FTZ R117, -R117, -RZ ;  /* 0x800000ff7575b221 */ /* 0x000fe20000010100 */
[----:B------:R-:W-:Y:S02]  /*5f20*/  F2FP.RELU.PACK_AB R8, R122, R116 ;  /* 0x000000747a08723e */ /* 0x000fe400000008ff */
[----:B------:R-:W-:Y:S02]  /*5f30*/  F2FP.RELU.PACK_AB R7, R118, R121 ;  /* 0x000000797607723e */ /* 0x000fe400000008ff */
[----:B------:R-:W-:Y:S01]  /*5f40*/  FSETP.GE.FTZ.AND P3, PT, R124, RZ, PT ;  /* 0x000000ff7c00720b */ /* 0x000fe20003f76000 */
[----:B------:R-:W-:Y:S01]  /*5f50*/  STS [R237+0x22400], R8 ;  /* 0x02240008ed007388 */ /* 0x000fe20000000800 */
[----:B------:R-:W-:Y:S03]  /*5f60*/  FSETP.GE.FTZ.AND P0, PT, R126, RZ, PT ;  /* 0x000000ff7e00720b */ /* 0x000fe60003f16000 */
[----:B------:R-:W-:Y:S02]  /*5f70*/  STS [R235+0x22000], R7 ;  /* 0x02200007eb007388 */ /* 0x000fe40000000800 */
[----:B------:R-:W-:Y:S01]  /*5f80*/  @!P5 FADD.FTZ R115, -R115, -RZ ;  /* 0x800000ff7373d221 */ /* 0x000fe20000010100 */
[----:B-1----:R-:W-:Y:S04]  /*5f90*/  F2FP.RELU.PACK_AB R5, R117, R129 ;  /* 0x000000817505723e */ /* 0x002fe800000008ff */
[----:B--2---:R-:W-:Y:S02]  /*5fa0*/  F2FP.RELU.PACK_AB R6, R119, R115 ;  /* 0x000000737706723e */ /* 0x004fe400000008ff */
[----:B---3--:R-:W-:Y:S03]  /*5fb0*/  F2FP.RELU.PACK_AB R4, R128, R114 ;  /* 0x000000728004723e */ /* 0x008fe600000008ff */
[----:B------:R-:W-:Y:S04]  /*5fc0*/  STS [R235+0x22400], R6 ;  /* 0x02240006eb007388 */ /* 0x000fe80000000800 */
[----:B------:R-:W-:Y:S04]  /*5fd0*/  STS [R236+0x22000], R5 ;  /* 0x02200005ec007388 */ /* 0x000fe80000000800 */
[----:B------:R-:W-:Y:S04]  /*5fe0*/  STS [R236+0x22400], R4 ;  /* 0x02240004ec007388 */ /* 0x000fe80000000800 */
[----:B------:R-:W-:Y:S08]  /*5ff0*/  LDSM.16.M88.4 R16, [R214+0x8000] ;  /* 0x00800000d610783b */ /* 0x000ff00000000200 */
[----:B------:R-:W1:Y:S08]  /*6000*/  LDSM.16.M88.4 R8, [R213+0x18000] ;  /* 0x01800000d508783b */ /* 0x000e700000000200 */
[----:B------:R-:W2:Y:S08]  /*6010*/  LDSM.16.M88.4 R84, [R213+0x18800] ;  /* 0x01880000d554783b */ /* 0x000eb00000000200 */
[----:B------:R-:W-:Y:S08]  /*6020*/  LDSM.16.M88.4 R88, [R215+0x8000] ;  /* 0x00800000d758783b */ /* 0x000ff00000000200 */
[----:B------:R-:W3:Y:S08]  /*6030*/  LDSM.16.M88.4 R92, [R2+0x18000] ;  /* 0x01800000025c783b */ /* 0x000ef00000000200 */
[----:B------:R-:W4:Y:S01]  /*6040*/  LDSM.16.M88.4 R96, [R2+0x18800] ;  /* 0x018800000260783b */ /* 0x000f220000000200 */
[C---:B-1----:R-:W-:Y:S07]  /*6050*/  HMMA.16816.F32 R4, R16.reuse, R8, RZ ;  /* 0x000000081004723c */ /* 0x042fee00000018ff */
[----:B------:R-:W-:Y:S01]  /*6060*/  LDSM.16.M88.4 R100, [R219+0x8000] ;  /* 0x00800000db64783b */ /* 0x000fe20000000200 */
[C---:B------:R-:W-:Y:S07]  /*6070*/  HMMA.16816.F32 R8, R16.reuse, R10, RZ ;  /* 0x0000000a1008723c */ /* 0x040fee00000018ff */
[----:B------:R-:W1:Y:S01]  /*6080*/  LDSM.16.M88.4 R104, [R212+0x18000] ;  /* 0x01800000d468783b */ /* 0x000e620000000200 */
[C---:B--2---:R-:W-:Y:S07]  /*6090*/  HMMA.16816.F32 R12, R16.reuse, R84, RZ ;  /* 0x00000054100c723c */ /* 0x044fee00000018ff */
[----:B------:R-:W-:Y:S01]  /*60a0*/  LDSM.16.M88.4 R108, [R3+0x18000] ;  /* 0x01800000036c783b */ /* 0x000fe20000000200 */
[----:B------:R-:W-:Y:S07]  /*60b0*/  HMMA.16816.F32 R16, R16, R86, RZ ;  /* 0x000000561010723c */ /* 0x000fee00000018ff */
[----:B------:R-:W2:Y:S01]  /*60c0*/  LDSM.16.M88.4 R84, [R212+0x18800] ;  /* 0x01880000d454783b */ /* 0x000ea20000000200 */
[C---:B---3--:R-:W-:Y:S08]  /*60d0*/  HMMA.16816.F32 R4, R88.reuse, R92, R4 ;  /* 0x0000005c5804723c */ /* 0x048ff00000001804 */
[C---:B------:R-:W-:Y:S01]  /*60e0*/  HMMA.16816.F32 R8, R88.reuse, R94, R8 ;  /* 0x0000005e5808723c */ /* 0x040fe20000001808 */
[----:B------:R-:W3:Y:S07]  /*60f0*/  LDSM.16.M88.4 R92, [R218+0x8000] ;  /* 0x00800000da5c783b */ /* 0x000eee0000000200 */
[C---:B----4-:R-:W-:Y:S08]  /*6100*/  HMMA.16816.F32 R12, R88.reuse, R96, R12 ;  /* 0x00000060580c723c */ /* 0x050ff0000000180c */
[----:B------:R-:W-:Y:S01]  /*6110*/  HMMA.16816.F32 R16, R88, R98, R16 ;  /* 0x000000625810723c */ /* 0x000fe20000001810 */
[----:B------:R-:W4:Y:S07]  /*6120*/  LDSM.16.M88.4 R88, [R3+0x18800] ;  /* 0x018800000358783b */ /* 0x000f2e0000000200 */
[C---:B-1----:R-:W-:Y:S01]  /*6130*/  HMMA.16816.F32 R4, R100.reuse, R104, R4 ;  /* 0x000000686404723c */ /* 0x042fe20000001804 */
[----:B------:R-:W-:Y:S07]  /*6140*/  LDSM.16.M88.4 R96, [R214+0xa000] ;  /* 0x00a00000d660783b */ /* 0x000fee0000000200 */
[C---:B------:R-:W-:Y:S01]  /*6150*/  HMMA.16816.F32 R8, R100.reuse, R106, R8 ;  /* 0x0000006a6408723c */ /* 0x040fe20000001808 */
[----:B------:R-:W1:Y:S07]  /*6160*/  LDSM.16.M88.4 R104, [R213+0x1a000] ;  /* 0x01a00000d568783b */ /* 0x000e6e0000000200 */
[C---:B--2---:R-:W-:Y:S08]  /*6170*/  HMMA.16816.F32 R12, R100.reuse, R84, R12 ;  /* 0x00000054640c723c */ /* 0x044ff0000000180c */
[----:B------:R-:W-:Y:S01]  /*6180*/  HMMA.16816.F32 R16, R100, R86, R16 ;  /* 0x000000566410723c */ /* 0x000fe20000001810 */
[----:B------:R-:W2:Y:S07]  /*6190*/  LDSM.16.M88.4 R84, [R213+0x1a800] ;  /* 0x01a80000d554783b */ /* 0x000eae0000000200 */
[C---:B---3--:R-:W-:Y:S01]  /*61a0*/  HMMA.16816.F32 R4, R92.reuse, R108, R4 ;  /* 0x0000006c5c04723c */ /* 0x048fe20000001804 */
[----:B------:R-:W-:Y:S07]  /*61b0*/  LDSM.16.M88.4 R100, [R215+0xa000] ;  /* 0x00a00000d764783b */ /* 0x000fee0000000200 */
        /* <DEDUP_REMOVED lines=75> */
[C---:B-1----:R-:W-:Y:S08]  /*6670*/  HMMA.16816.F32 R4, R100.reuse, R104, R4 ;  /* 0x000000686404723c */ /* 0x042ff00000001804 */
[C---:B------:R-:W-:Y:S08]  /*6680*/  HMMA.16816.F32 R8, R100.reuse, R106, R8 ;  /* 0x0000006a6408723c */ /* 0x040ff00000001808 */
[C---:B--2---:R-:W-:Y:S08]  /*6690*/  HMMA.16816.F32 R12, R100.reuse, R84, R12 ;  /* 0x00000054640c723c */ /* 0x044ff0000000180c */
[----:B------:R-:W-:Y:S08]  /*66a0*/  HMMA.16816.F32 R16, R100, R86, R16 ;  /* 0x000000566410723c */ /* 0x000ff00000001810 */
[C---:B---3--:R-:W-:Y:S08]  /*66b0*/  HMMA.16816.F32 R4, R92.reuse, R108, R4 ;  /* 0x0000006c5c04723c */ /* 0x048ff00000001804 */
[C---:B------:R-:W-:Y:S08]  /*66c0*/  HMMA.16816.F32 R8, R92.reuse, R110, R8 ;  /* 0x0000006e5c08723c */ /* 0x040ff00000001808 */
[C---:B----4-:R-:W-:Y:S08]  /*66d0*/  HMMA.16816.F32 R12, R92.reuse, R88, R12 ;  /* 0x000000585c0c723c */ /* 0x050ff0000000180c */
[----:B------:R-:W-:Y:S04]  /*66e0*/  HMMA.16816.F32 R16, R92, R90, R16 ;  /* 0x0000005a5c10723c */ /* 0x000fe80000001810 */
[C---:B-----5:R-:W-:Y:S02]  /*66f0*/  FADD.FTZ R85, -R113.reuse, R4 ;  /* 0x0000000471557221 */ /* 0x060fe40000010100 */
[----:B------:R-:W-:Y:S02]  /*6700*/  FADD.FTZ R84, -R113, R5 ;  /* 0x0000000571547221 */ /* 0x000fe40000010100 */
[C---:B------:R-:W-:Y:S04]  /*6710*/  FADD.FTZ R5, -R112.reuse, R6 ;  /* 0x0000000670057221 */ /* 0x040fe80000010100 */
[C---:B------:R-:W-:Y:S01]  /*6720*/  FADD.FTZ R4, -R112.reuse, R7 ;  /* 0x0000000770047221 */ /* 0x040fe20000010100 */
[-C--:B------:R-:W-:Y:S01]  /*6730*/  FSEL R5, R5, R112.reuse, P1 ;  /* 0x0000007005057208 */ /* 0x080fe20000800000 */
[----:B------:R-:W-:Y:S01]  /*6740*/  FADD.FTZ R7, -R112, R10 ;  /* 0x0000000a70077221 */ /* 0x000fe20000010100 */
[-C--:B------:R-:W-:Y:S01]  /*6750*/  FSEL R10, R84, R113.reuse, P2 ;  /* 0x00000071540a7208 */ /* 0x080fe20001000000 */
[----:B------:R-:W-:Y:S01]  /*6760*/  FADD.FTZ R6, -R112, R11 ;  /* 0x0000000b70067221 */ /* 0x000fe20000010100 */
[----:B------:R-:W-:Y:S01]  /*6770*/  FSEL R11, R85, R113, P3 ;  /* 0x00000071550b7208 */ /* 0x000fe20001800000 */
[----:B------:R-:W-:Y:S01]  /*6780*/  FMUL.FTZ R85, R123, R5 ;  /* 0x000000057b557220 */ /* 0x000fe20000410000 */
[----:B------:R-:W-:Y:S01]  /*6790*/  FSETP.GE.FTZ.AND P1, PT, R116, RZ, PT ;  /* 0x000000ff7400720b */ /* 0x000fe20003f36000 */
[----:B------:R-:W-:Y:S01]  /*67a0*/  FADD.FTZ R86, -R113, R8 ;  /* 0x0000000871567221 */ /* 0x000fe20000010100 */
[-C--:B------:R-:W-:Y:S01]  /*67b0*/  FSEL R4, R4, R112.reuse, P0 ;  /* 0x0000007004047208 */ /* 0x080fe20000000000 */
[----:B------:R-:W-:Y:S01]  /*67c0*/  FMUL.FTZ R11, R124, R11 ;  /* 0x0000000b7c0b7220 */ /* 0x000fe20000410000 */
[----:B------:R-:W-:Y:S01]  /*67d0*/  FSEL R5, R7, R112, P1 ;  /* 0x0000007007057208 */ /* 0x000fe20000800000 */
[----:B------:R-:W-:Y:S01]  /*67e0*/  FMUL.FTZ R10, R120, R10 ;  /* 0x0000000a780a7220 */ /* 0x000fe20000410000 */
[----:B------:R-:W-:Y:S01]  /*67f0*/  FSETP.GE.FTZ.AND P3, PT, R127, RZ, PT ;  /* 0x000000ff7f00720b */ /* 0x000fe20003f76000 */
[C---:B------:R-:W-:Y:S01]  /*6800*/  FADD.FTZ R8, -R113.reuse, R9 ;  /* 0x0000000971087221 */ /* 0x040fe20000010100 */
[----:B------:R-:W-:Y:S01]  /*6810*/  FSETP.GE.FTZ.AND P0, PT, R122, RZ, PT ;  /* 0x000000ff7a00720b */ /* 0x000fe20003f16000 */
[----:B------:R-:W-:Y:S01]  /*6820*/  FMUL.FTZ R84, R126, R4 ;  /* 0x000000047e547220 */ /* 0x000fe20000410000 */
[----:B------:R-:W-:Y:S01]  /*6830*/  FSEL R9, R86, R113, P3 ;  /* 0x0000007156097208 */ /* 0x000fe20001800000 */
[----:B------:R-:W-:Y:S01]  /*6840*/  FMUL.FTZ R86, R116, R5 ;  /* 0x0000000574567220 */ /* 0x000fe20000410000 */
[----:B------:R-:W-:Y:S01]  /*6850*/  F2FP.PACK_AB R5, R10, R11 ;  /* 0x0000000b0a05723e */ /* 0x000fe200000000ff */
[C---:B------:R-:W-:Y:S01]  /*6860*/  FADD.FTZ R7, -R113.reuse, R13 ;  /* 0x0000000d71077221 */ /* 0x040fe20000010100 */
[----:B------:R-:W-:Y:S01]  /*6870*/  FSEL R4, R6, R112, P0 ;  /* 0x0000007006047208 */ /* 0x000fe20000000000 */
[----:B------:R-:W-:Y:S01]  /*6880*/  FADD.FTZ R6, -R113, R12 ;  /* 0x0000000c71067221 */ /* 0x000fe20000010100 */
[----:B------:R-:W-:Y:S01]  /*6890*/  FSETP.GE.FTZ.AND P0, PT, R121, RZ, PT ;  /* 0x000000ff7900720b */ /* 0x000fe20003f16000 */
[----:B------:R1:W-:Y:S01]  /*68a0*/  STS [R234+0x20000], R5 ;  /* 0x02000005ea007388 */ /* 0x0003e20000000800 */
[----:B------:R-:W-:Y:S01]  /*68b0*/  FSETP.GE.FTZ.AND P2, PT, R125, RZ, PT ;  /* 0x000000ff7d00720b */ /* 0x000fe20003f56000 */
[----:B------:R-:W-:Y:S01]  /*68c0*/  FMUL.FTZ R13, R122, R4 ;  /* 0x000000047a0d7220 */ /* 0x000fe20000410000 */
[----:B------:R-:W-:Y:S01]  /*68d0*/  F2FP.PACK_AB R4, R84, R85 ;  /* 0x000000555404723e */ /* 0x000fe200000000ff */
[----:B------:R-:W-:Y:S01]  /*68e0*/  FADD.FTZ R15, -R112, R15 ;  /* 0x0000000f700f7221 */ /* 0x000fe20000010100 */
[-C--:B------:R-:W-:Y:S01]  /*68f0*/  FSEL R6, R6, R113.reuse, P0 ;  /* 0x0000007106067208 */ /* 0x080fe20000000000 */
[----:B------:R-:W-:Y:S01]  /*6900*/  FADD.FTZ R14, -R112, R14 ;  /* 0x0000000e700e7221 */ /* 0x000fe20000010100 */
[----:B------:R-:W-:Y:S01]  /*6910*/  FSEL R8, R8, R113, P2 ;  /* 0x0000007108087208 */ /* 0x000fe20001000000 */
[----:B------:R2:W-:Y:S01]  /*6920*/  STS [R234+0x20400], R4 ;  /* 0x02040004ea007388 */ /* 0x0005e20000000800 */
[----:B------:R-:W-:Y:S01]  /*6930*/  FSETP.GE.FTZ.AND P0, PT, R119, RZ, PT ;  /* 0x000000ff7700720b */ /* 0x000fe20003f16000 */
[----:B------:R-:W-:Y:S01]  /*6940*/  FMUL.FTZ R84, R121, R6 ;  /* 0x0000000679547220 */ /* 0x000fe20000410000 */
[----:B------:R-:W-:Y:S01]  /*6950*/  FSETP.GE.FTZ.AND P2, PT, R118, RZ, PT ;  /* 0x000000ff7600720b */ /* 0x000fe20003f56000 */
[----:B------:R-:W-:Y:S01]  /*6960*/  FADD.FTZ R18, -R112, R18 ;  /* 0x0000001270127221 */ /* 0x000fe20000010100 */
[----:B------:R-:W-:Y:S01]  /*6970*/  FSEL R6, R15, R112, P0 ;  /* 0x000000700f067208 */ /* 0x000fe20000000000 */
[----:B------:R-:W-:Y:S01]  /*6980*/  FMUL.FTZ R9, R127, R9 ;  /* 0x000000097f097220 */ /* 0x000fe20000410000 */
[----:B------:R-:W-:Y:S01]  /*6990*/  FSEL R7, R7, R113, P2 ;  /* 0x0000007107077208 */ /* 0x000fe20001000000 */
[----:B------:R-:W-:Y:S01]  /*69a0*/  FMUL.FTZ R8, R125, R8 ;  /* 0x000000087d087220 */ /* 0x000fe20000410000 */
[----:B------:R-:W-:Y:S01]  /*69b0*/  FSETP.GE.FTZ.AND P2, PT, R117, RZ, PT ;  /* 0x000000ff7500720b */ /* 0x000fe20003f56000 */
[----:B------:R-:W-:Y:S01]  /*69c0*/  FMUL.FTZ R12, R119, R6 ;  /* 0x00000006770c7220 */ /* 0x000fe20000410000 */
[----:B------:R-:W-:Y:S01]  /*69d0*/  FSETP.GE.FTZ.AND P0, PT, R128, RZ, PT ;  /* 0x000000ff8000720b */ /* 0x000fe20003f16000 */
[----:B------:R-:W-:Y:S01]  /*69e0*/  FADD.FTZ R6, -R113, R16 ;  /* 0x0000001071067221 */ /* 0x000fe20000010100 */
[----:B------:R-:W-:Y:S01]  /*69f0*/  FSETP.GE.FTZ.AND P1, PT, R115, RZ, PT ;  /* 0x000000ff7300720b */ /* 0x000fe20003f36000 */
[----:B------:R-:W-:Y:S01]  /*6a00*/  FMUL.FTZ R7, R118, R7 ;  /* 0x0000000776077220 */ /* 0x000fe20000410000 */
[----:B------:R-:W-:Y:S02]  /*6a10*/  FSETP.GE.FTZ.AND P3, PT, R129, RZ, PT ;  /* 0x000000ff8100720b */ /* 0x000fe40003f76000 */
[----:B------:R-:W-:Y:S02]  /*6a20*/  FSEL R14, R14, R112, P1 ;  /* 0x000000700e0e7208 */ /* 0x000fe40000800000 */
[----:B------:R-:W-:Y:S02]  /*6a30*/  FSETP.GE.FTZ.AND P1, PT, R114, RZ, PT ;  /* 0x000000ff7200720b */ /* 0x000fe40003f36000 */
[----:B------:R-:W-:Y:S01]  /*6a40*/  FSEL R6, R6, R113, P3 ;  /* 0x0000007106067208 */ /* 0x000fe20001800000 */
[----:B------:R-:W-:Y:S01]  /*6a50*/  FMUL.FTZ R14, R115, R14 ;  /* 0x0000000e730e7220 */ /* 0x000fe20000410000 */
[----:B-1----:R-:W-:Y:S01]  /*6a60*/  FSEL R5, R18, R112, P1 ;  /* 0x0000007012057208 */ /* 0x002fe20000800000 */
[----:B------:R-:W-:Y:S01]  /*6a70*/  @P2 FADD.FTZ R113, -R113, R17 ;  /* 0x0000001171712221 */ /* 0x000fe20000010100 */
[----:B------:R-:W-:Y:S01]  /*6a80*/  F2FP.PACK_AB R9, R8, R9 ;  /* 0x000000090809723e */ /* 0x000fe200000000ff */
[----:B------:R-:W-:Y:S01]  /*6a90*/  @P0 FADD.FTZ R112, -R112, R19 ;  /* 0x0000001370700221 */ /* 0x000fe20000010100 */
[----:B------:R-:W-:Y:S01]  /*6aa0*/  F2FP.PACK_AB R8, R13, R86 ;  /* 0x000000560d08723e */ /* 0x000fe200000000ff */
[----:B------:R-:W-:Y:S01]  /*6ab0*/  FMUL.FTZ R11, R129, R6 ;  /* 0x00000006810b7220 */ /* 0x000fe20000410000 */
[----:B------:R-:W-:Y:S01]  /*6ac0*/  F2FP.PACK_AB R7, R7, R84 ;  /* 0x000000540707723e */ /* 0x000fe200000000ff */
[----:B------:R-:W-:Y:S01]  /*6ad0*/  FMUL.FTZ R10, R114, R5 ;  /* 0x00000005720a7220 */ /* 0x000fe20000410000 */
[----:B------:R-:W-:Y:S01]  /*6ae0*/  F2FP.PACK_AB R6, R12, R14 ;  /* 0x0000000e0c06723e */ /* 0x000fe200000000ff */
[----:B------:R-:W-:Y:S01]  /*6af0*/  FMUL.FTZ R5, R117, R113 ;  /* 0x0000007175057220 */ /* 0x000fe20000410000 */
[----:B------:R-:W-:Y:S01]  /*6b00*/  STS [R237+0x20000], R9 ;  /* 0x02000009ed007388 */ /* 0x000fe20000000800 */
[----:B--2---:R-:W-:Y:S01]  /*6b10*/  FMUL.FTZ R4, R128, R112 ;  /* 0x0000007080047220 */ /* 0x004fe20000410000 */
[----:B------:R-:W-:Y:S02]  /*6b20*/  PLOP3.LUT P1, PT, PT, PT, UP1, 0x80, 0x0 ;  /* 0x000000000000781c */ /* 0x000fe40003f2f018 */
[----:B------:R-:W-:Y:S01]  /*6b30*/  STS [R237+0x20400], R8 ;  /* 0x02040008ed007388 */ /* 0x000fe20000000800 */
[----:B------:R-:W-:Y:S02]  /*6b40*/  F2FP.PACK_AB R5, R5, R11 ;  /* 0x0000000b0505723e */ /* 0x000fe400000000ff */
[----:B------:R-:W-:Y:S01]  /*6b50*/  F2FP.PACK_AB R4, R4, R10 ;  /* 0x0000000a0404723e */ /* 0x000fe200000000ff */
[----:B------:R-:W-:Y:S04]  /*6b60*/  STS [R235+0x20000], R7 ;  /* 0x02000007eb007388 */ /* 0x000fe80000000800 */
[----:B------:R-:W-:Y:S04]  /*6b70*/  STS [R235+0x20400], R6 ;  /* 0x02040006eb007388 */ /* 0x000fe80000000800 */
[----:B------:R-:W-:Y:S04]  /*6b80*/  STS [R236+0x20000], R5 ;  /* 0x02000005ec007388 */ /* 0x000fe80000000800 */
[----:B------:R-:W-:Y:S04]  /*6b90*/  STS [R236+0x20400], R4 ;  /* 0x02040004ec007388 */ /* 0x000fe80000000800 */
[----:B------:R-:W-:Y:S08]  /*6ba0*/  BAR.SYNC.DEFER_BLOCKING 0x0 ;  /* 0x0000000000007b1d */ /* 0x000ff00000010000 */
[----:B------:R-:W-:Y:S08]  /*6bb0*/  LDSM.16.MT88.4 R4, [R217+0x22000] ;  /* 0x02200000d904783b */ /* 0x000ff00000004200 */
[----:B------:R-:W1:Y:S08]  /*6bc0*/  LDSM.16.MT88.4 R8, [R0+0x8000] ;  /* 0x008000000008783b */ /* 0x000e700000004200 */
[----:B------:R-:W2:Y:S08]  /*6bd0*/  LDSM.16.MT88.4 R12, [R216+0x22000] ;  /* 0x02200000d80c783b */ /* 0x000eb00000004200 */
[----:B------:R-:W3:Y:S08]  /*6be0*/  LDSM.16.MT88.4 R16, [R0+0xa000] ;  /* 0x00a000000010783b */ /* 0x000ef00000004200 */
[----:B------:R-:W4:Y:S08]  /*6bf0*/  LDSM.16.MT88.4 R84, [R0+0xc000] ;  /* 0x00c000000054783b */ /* 0x000f300000004200 */
[----:B------:R-:W3:Y:S01]  /*6c00*/  LDSM.16.MT88.4 R88, [R0+0xe000] ;  /* 0x00e000000058783b */ /* 0x000ee20000004200 */
[-C--:B-1----:R-:W-:Y:S07]  /*6c10*/  HMMA.16816.F32 R20, R4, R8.reuse, R20 ;  /* 0x000000080414723c */ /* 0x082fee0000001814 */
[----:B------:R-:W-:Y:S01]  /*6c20*/  LDSM.16.MT88.4 R92, [R0+0x8800] ;  /* 0x00880000005c783b */ /* 0x000fe20000004200 */
[C---:B--2---:R-:W-:Y:S07]  /*6c30*/  HMMA.16816.F32 R24, R12.reuse, R8, R24 ;  /* 0x000000080c18723c */ /* 0x044fee0000001818 */
[----:B------:R-:W-:Y:S01]  /*6c40*/  LDSM.16.MT88.4 R96, [R216+0x22800] ;  /* 0x02280000d860783b */ /* 0x000fe20000004200 */
[-C--:B------:R-:W-:Y:S07]  /*6c50*/  HMMA.16816.F32 R28, R12, R10.reuse, R28 ;  /* 0x0000000a0c1c723c */ /* 0x080fee000000181c */
[----:B------:R-:W-:Y:S01]  /*6c60*/  LDSM.16.MT88.4 R100, [R0+0xa800] ;  /* 0x00a800000064783b */ /* 0x000fe20000004200 */
[C---:B------:R-:W-:Y:S07]  /*6c70*/  HMMA.16816.F32 R32, R4.reuse, R10, R32 ;  /* 0x0000000a0420723c */ /* 0x040fee0000001820 */
[----:B------:R-:W1:Y:S01]  /*6c80*/  LDSM.16.MT88.4 R8, [R217+0x22800] ;  /* 0x02280000d908783b */ /* 0x000e620000004200 */
[-C--:B---3--:R-:W-:Y:S07]  /*6c90*/  HMMA.16816.F32 R36, R4, R16.reuse, R36 ;  /* 0x000000100424723c */ /* 0x088fee0000001824 */
[----:B------:R-:W2:Y:S01]  /*6ca0*/  LDSM.16.MT88.4 R104, [R0+0xc800] ;  /* 0x00c800000068783b */ /* 0x000ea20000004200 */
[C---:B------:R-:W-:Y:S07]  /*6cb0*/  HMMA.16816.F32 R40, R12.reuse, R16, R40 ;  /* 0x000000100c28723c */ /* 0x040fee0000001828 */
[----:B------:R-:W3:Y:S01]  /*6cc0*/  LDSM.16.MT88.4 R108, [R0+0xe800] ;  /* 0x00e80000006c783b */ /* 0x000ee20000004200 */
        /* <DEDUP_REMOVED lines=13> */
[----:B------:R-:W4:Y:S07]  /*6da0*/  LDSM.16.MT88.4 R4, [R217+0x23000] ;  /* 0x02300000d904783b */ /* 0x000f2e0000004200 */
[-C--:B-1----:R-:W-:Y:S01]  /*6db0*/  HMMA.16816.F32 R20, R8, R92.reuse, R20 ;  /* 0x0000005c0814723c */ /* 0x082fe20000001814 */
[----:B------:R-:W1:Y:S07]  /*6dc0*/  LDSM.16.MT88.4 R88, [R0+0xd000] ;  /* 0x00d000000058783b */ /* 0x000e6e0000004200 */
        /* <DEDUP_REMOVED lines=19> */
[----:B------:R-:W2:Y:S07]  /*6f00*/  LDSM.16.MT88.4 R8, [R217+0x23800] ;  /* 0x02380000d908783b */ /* 0x000eae0000004200 */
[-C--:B----4-:R-:W-:Y:S01]  /*6f10*/  HMMA.16816.F32 R20, R4, R12.reuse, R20 ;  /* 0x0000000c0414723c */ /* 0x090fe20000001814 */
[----:B------:R-:W3:Y:S07]  /*6f20*/  LDSM.16.MT88.4 R108, [R0+0xd800] ;  /* 0x00d80000006c783b */ /* 0x000eee0000004200 */
[C---:B------:R-:W-:Y:S08]  /*6f30*/  HMMA.16816.F32 R24, R16.reuse, R12, R24 ;  /* 0x0000000c1018723c */ /* 0x040ff00000001818 */
[-C--:B------:R-:W-:Y:S08]  /*6f40*/  HMMA.16816.F32 R28, R16, R14.reuse, R28 ;  /* 0x0000000e101c723c */ /* 0x080ff0000000181c */
[C---:B------:R-:W-:Y:S01]  /*6f50*/  HMMA.16816.F32 R32, R4.reuse, R14, R32 ;  /* 0x0000000e0420723c */ /* 0x040fe20000001820 */
[----:B------:R-:W4:Y:S07]  /*6f60*/  LDSM.16.MT88.4 R12, [R0+0xf800] ;  /* 0x00f80000000c783b */ /* 0x000f2e0000004200 */
[-C--:B------:R-:W-:Y:S01]  /*6f70*/  HMMA.16816.F32 R36, R4, R84.reuse, R36 ;  /* 0x000000540424723c */ /* 0x080fe20000001824 */
[----:B------:R-:W-:Y:S07]  /*6f80*/  BAR.SYNC.DEFER_BLOCKING 0x0 ;  /* 0x0000000000007b1d */ /* 0x000fee0000010000 */
[C---:B------:R-:W-:Y:S08]  /*6f90*/  HMMA.16816.F32 R40, R16.reuse, R84, R40 ;  /* 0x000000541028723c */ /* 0x040ff00000001828 */
[-C--:B------:R-:W-:Y:S08]  /*6fa0*/  HMMA.16816.F32 R44, R16, R86.reuse, R44 ;  /* 0x00000056102c723c */ /* 0x080ff0000000182c */
[C---:B------:R-:W-:Y:S08]  /*6fb0*/  HMMA.16816.F32 R48, R4.reuse, R86, R48 ;  /* 0x000000560430723c */ /* 0x040ff00000001830 */
[-C--:B-1----:R-:W-:Y:S08]  /*6fc0*/  HMMA.16816.F32 R52, R4, R88.reuse, R52 ;  /* 0x000000580434723c */ /* 0x082ff00000001834 */
[C---:B------:R-:W-:Y:S08]  /*6fd0*/  HMMA.16816.F32 R56, R16.reuse, R88, R56 ;  /* 0x000000581038723c */ /* 0x040ff00000001838 */
[-C--:B------:R-:W-:Y:S08]  /*6fe0*/  HMMA.16816.F32 R60, R16, R90.reuse, R60 ;  /* 0x0000005a103c723c */ /* 0x080ff0000000183c */
[C---:B------:R-:W-:Y:S08]  /*6ff0*/  HMMA.16816.F32 R64, R4.reuse, R90, R64 ;  /* 0x0000005a0440723c */ /* 0x040ff00000001840 */
[-C--:B------:R-:W-:Y:S08]  /*7000*/  HMMA.16816.F32 R68, R4, R92.reuse, R68 ;  /* 0x0000005c0444723c */ /* 0x080ff00000001844 */
[C---:B------:R-:W-:Y:S08]  /*7010*/  HMMA.16816.F32 R72, R16.reuse, R92, R72 ;  /* 0x0000005c1048723c */ /* 0x040ff00000001848 */
[-C--:B------:R-:W-:Y:S08]  /*7020*/  HMMA.16816.F32 R76, R16, R94.reuse, R76 ;  /* 0x0000005e104c723c */ /* 0x080ff0000000184c */
[----:B------:R-:W-:Y:S07]  /*7030*/  HMMA.16816.F32 R80, R4, R94, R80 ;  /* 0x0000005e0450723c */ /* 0x000fee0000001850 */
[----:B------:R-:W-:Y:S01]  /*7040*/  IMAD.U32 R4, R243, -0x40, RZ ;  /* 0xffffffc0f3047824 */ /* 0x000fe200078e00ff */
[-C--:B--2---:R-:W-:Y:S05]  /*7050*/  HMMA.16816.F32 R20, R8, R96.reuse, R20 ;  /* 0x000000600814723c */ /* 0x084fea0000001814 */
        /* <DEDUP_REMOVED lines=83> */
.L_x_1034:
[----:B------:R-:W-:Y:S01]  /*7590*/  LDSM.16.M88.4 R128, [R220] ;  /* 0x00000000dc80783b */ /* 0x000fe20000000200 */
[----:B------:R-:W-:Y:S04]  /*75a0*/  @UP1 UIADD3 UR12, UP0, UR6, -0x100, URZ ;  /* 0xffffff00060c1890 */ /* 0x000fe8000ff1e03f */
        /* <DEDUP_REMOVED lines=48> */
[----:B------:R-:W-:Y:S07]  /*78b0*/  LDSM.16.MT88.4 R208, [R0+0x13000] ;  /* 0x0130000000d0783b */ /* 0x000fee0000004200 */
        /* <DEDUP_REMOVED lines=36> */
[C---:B------:R-:W-:Y:S07]  /*7b00*/  HMMA.16816.F32 R104, R204.reuse, R200, R104 ;  /* 0x000000c8cc68723c */ /* 0x040fee0000001868 */
[----:B------:R-:W-:Y:S01]  /*7b10*/  IMAD.MOV.U32 R200, RZ, RZ, 0x4 ;  /* 0x00000004ffc87424 */ /* 0x000fe200078e00ff */
[-C--:B------:R-:W-:Y:S04]  /*7b20*/  HMMA.16816.F32 R108, R204, R202.reuse, R108 ;  /* 0x000000cacc6c723c */ /* 0x080fe8000000186c */
[----:B------:R-:W-:Y:S04]  /*7b30*/  @P1 IMAD.WIDE R200, R231, R200, UR6 ;  /* 0x00000006e7c81e25 */ /* 0x000fe8000f8e02c8 */
[C---:B------:R-:W-:Y:S01]  /*7b40*/  HMMA.16816.F32 R112, R196.reuse, R202, R112 ;  /* 0x000000cac470723c */ /* 0x040fe20000001870 */
[----:B------:R1:W5:Y:S05]  /*7b50*/  @P1 LDG.E R238, [R200.64] ;  /* 0x00000004c8ee1981 */ /* 0x00036a000c1e1900 */
[----:B------:R1:W5:Y:S01]  /*7b60*/  @P1 LDG.E R239, [R200.64+0x20] ;  /* 0x00002004c8ef1981 */ /* 0x000362000c1e1900 */
[C---:B------:R-:W-:Y:S01]  /*7b70*/  IMAD.SHL.U32 R202, R243.reuse, 0x8, RZ ;  /* 0x00000008f3ca7824 */ /* 0x040fe200078e00ff */
[-C--:B--2---:R-:W-:Y:S03]  /*7b80*/  HMMA.16816.F32 R116, R196, R208.reuse, R116 ;  /* 0x000000d0c474723c */ /* 0x084fe60000001874 */
[----:B------:R2:W-:Y:S01]  /*7b90*/  RED.E.ADD.F32.FTZ.RN.STRONG.GPU [R224.64], R4 ;  /* 0x00000004e000798e */ /* 0x0005e2000c10e784 */
[C---:B------:R-:W-:Y:S04]  /*7ba0*/  IMAD.SHL.U32 R203, R243.reuse, 0x10, RZ ;  /* 0x00000010f3cb7824 */ /* 0x040fe800078e00ff */
[C---:B------:R-:W-:Y:S08]  /*7bb0*/  HMMA.16816.F32 R120, R204.reuse, R208, R120 ;  /* 0x000000d0cc78723c */ /* 0x040ff00000001878 */
[-C--:B------:R-:W-:Y:S04]  /*7bc0*/  HMMA.16816.F32 R124, R204, R210.reuse, R124 ;  /* 0x000000d2cc7c723c */ /* 0x080fe8000000187c */
[CC--:B-1----:R-:W-:Y:S04]  /*7bd0*/  LEA R200, P0, R202.reuse, R224.reuse, 0x2 ;  /* 0x000000e0cac87211 */ /* 0x0c2fe800078010ff */
[----:B------:R-:W-:Y:S04]  /*7be0*/  HMMA.16816.F32 R128, R196, R210, R128 ;  /* 0x000000d2c480723c */ /* 0x000fe80000001880 */
[-C--:B------:R-:W-:Y:S01]  /*7bf0*/  LEA.HI.X.SX32 R201, R202, R225.reuse, 0x2, P0 ;  /* 0x000000e1cac97211 */ /* 0x080fe200000f16ff */
[----:B------:R-:W-:Y:S02]  /*7c00*/  IMAD.SHL.U32 R205, R243, 0x20, RZ ;  /* 0x00000020f3cd7824 */ /* 0x000fe400078e00ff */
[-C--:B------:R-:W-:Y:S01]  /*7c10*/  LEA R196, P2, R203, R224.reuse, 0x2 ;  /* 0x000000e0cbc47211 */ /* 0x080fe200078410ff */
[----:B------:R-:W-:Y:S01]  /*7c20*/  IMAD R199, R243, 0x18, RZ ;  /* 0x00000018f3c77824 */ /* 0x000fe200078e02ff */
[----:B------:R1:W-:Y:S03]  /*7c30*/  RED.E.ADD.F32.FTZ.RN.STRONG.GPU [R200.64], R5 ;  /* 0x00000005c800798e */ /* 0x0003e6000c10e784 */
[-C--:B------:R-:W-:Y:S01]  /*7c40*/  LEA.HI.X.SX32 R197, R203, R225.reuse, 0x2, P2 ;  /* 0x000000e1cbc57211 */ /* 0x080fe200010f16ff */
[----:B------:R-:W-:Y:S01]  /*7c50*/  IMAD R206, R243, 0x28, RZ ;  /* 0x00000028f3ce7824 */ /* 0x000fe200078e02ff */
[-C--:B--2---:R-:W-:Y:S01]  /*7c60*/  LEA R4, P0, R199, R224.reuse, 0x2 ;  /* 0x000000e0c7047211 */ /* 0x084fe200078010ff */
[----:B------:R-:W-:Y:S01]  /*7c70*/  IMAD R204, R243, 0x30, RZ ;  /* 0x00000030f3cc7824 */ /* 0x000fe200078e02ff */
[-C--:B------:R-:W-:Y:S01]  /*7c80*/  LEA R198, P2, R205, R224.reuse, 0x2 ;  /* 0x000000e0cdc67211 */ /* 0x080fe200078410ff */
[----:B------:R2:W-:Y:S01]  /*7c90*/  RED.E.ADD.F32.FTZ.RN.STRONG.GPU [R196.64], R6 ;  /* 0x00000006c400798e */ /* 0x0005e2000c10e784 */
[----:B------:R-:W-:Y:S01]  /*7ca0*/  IMAD R243, R243, 0x38, RZ ;  /* 0x00000038f3f37824 */ /* 0x000fe200078e02ff */
[-C--:B-1----:R-:W-:Y:S02]  /*7cb0*/  LEA.HI.X.SX32 R5, R199, R225.reuse, 0x2, P0 ;  /* 0x000000e1c7057211 */ /* 0x082fe400000f16ff */
[-C--:B------:R-:W-:Y:S03]  /*7cc0*/  LEA.HI.X.SX32 R199, R205, R225.reuse, 0x2, P2 ;  /* 0x000000e1cdc77211 */ /* 0x080fe600010f16ff */
[----:B------:R1:W-:Y:S01]  /*7cd0*/  RED.E.ADD.F32.FTZ.RN.STRONG.GPU [R4.64], R7 ;  /* 0x000000070400798e */ /* 0x0003e2000c10e784 */
[CC--:B--2---:R-:W-:Y:S04]  /*7ce0*/  LEA R196, P0, R206.reuse, R224.reuse, 0x2 ;  /* 0x000000e0cec47211 */ /* 0x0c4fe800078010ff */
[----:B------:R-:W-:Y:S01]  /*7cf0*/  RED.E.ADD.F32.FTZ.RN.STRONG.GPU [R198.64], R8 ;  /* 0x00000008c600798e */ /* 0x000fe2000c10e784 */
[-C--:B------:R-:W-:Y:S02]  /*7d00*/  LEA.HI.X.SX32 R197, R206, R225.reuse, 0x2, P0 ;  /* 0x000000e1cec57211 */ /* 0x080fe400000f16ff */
[CC--:B------:R-:W-:Y:S03]  /*7d10*/  LEA R6, P0, R243.reuse, R224.reuse, 0x2 ;  /* 0x000000e0f3067211 */ /* 0x0c0fe600078010ff */
[----:B------:R2:W-:Y:S01]  /*7d20*/  RED.E.ADD.F32.FTZ.RN.STRONG.GPU [R196.64], R9 ;  /* 0x00000009c400798e */ /* 0x0005e2000c10e784 */
[CC--:B-1----:R-:W-:Y:S02]  /*7d30*/  LEA R4, P2, R204.reuse, R224.reuse, 0x2 ;  /* 0x000000e0cc047211 */ /* 0x0c2fe400078410ff */
[-C--:B------:R-:W-:Y:S02]  /*7d40*/  LEA.HI.X.SX32 R7, R243, R225.reuse, 0x2, P0 ;  /* 0x000000e1f3077211 */ /* 0x080fe400000f16ff */
[-C--:B------:R-:W-:Y:S05]  /*7d50*/  LEA.HI.X.SX32 R5, R204, R225.reuse, 0x2, P2 ;  /* 0x000000e1cc057211 */ /* 0x080fea00010f16ff */
[----:B------:R1:W-:Y:S01]  /*7d60*/  RED.E.ADD.F32.FTZ.RN.STRONG.GPU [R4.64], R10 ;  /* 0x0000000a0400798e */ /* 0x0003e2000c10e784 */
[----:B--2---:R-:W-:Y:S04]  /*7d70*/  IADD3 R9, R203, 0x20, RZ ;  /* 0x00000020cb097810 */ /* 0x004fe80007ffe0ff */
        /* <DEDUP_REMOVED lines=285> */
[C---:B------:R-:W-:Y:S02]  /*8f50*/  @!P4 LEA R12, P6, R6.reuse, R228, 0x1 ;  /* 0x000000e4060cc211 */ /* 0x040fe400078c08ff */
        /* <DEDUP_REMOVED lines=51> */
.L_x_1035:
[----:B------:R-:W-:Y:S02]  /*9290*/  UISETP.GT.AND UP0, UPT, UR9, UR18, UPT ;  /* 0x000000120900728c */ /* 0x000fe4000bf04270 */
[----:B------:R-:W-:Y:S04]  /*92a0*/  UIADD3 UR9, UR9, -0x1, URZ ;  /* 0xffffffff09097890 */ /* 0x000fe8000fffe03f */
[----:B------:R-:W-:Y:S11]  /*92b0*/  PLOP3.LUT P0, PT, PT, PT, UP0, 0x80, 0x0 ;  /* 0x000000000000781c */ /* 0x000ff60003f0f008 */
[----:B------:R-:W-:Y:S02]  /*92c0*/  @!UPT UIADD3 URZ, URZ, URZ, URZ ;  /* 0x0000003f3f3ff290 */ /* 0x000fe4000fffe03f */
        /* <DEDUP_REMOVED lines=279> */
.L_x_1037:
        /* <DEDUP_REMOVED lines=19> */
.L_x_1038:
        /* <DEDUP_REMOVED lines=12> */
[----:B------:R-:W-:Y:S01]  /*a630*/  USHF.R.S32.HI UR9, URZ, 0x1f, UR39 ;  /* 0x0000001f3f097899 */ /* 0x000fe20008011427 */
[----:B------:R-:W-:Y:S01]  /*a640*/  ISETP.GE.AND P5, PT, R245, UR8, PT ;  /* 0x00000008f5007c0c */ /* 0x000fe2000bfa6270 */
[----:B------:R-:W-:-:S02]  /*a650*/  UIMAD UR7, UR6, UR11, UR7 ;  /* 0x0000000b060772a4 */ /* 0x000fc4000f8e0207 */
[----:B------:R-:W-:Y:S01]  /*a660*/  IADD3 R4, P0, R4, UR15, RZ ;  /* 0x0000000f04047c10 */ /* 0x000fe2000ff1e0ff */
[----:B------:R-:W-:-:S03]  /*a670*/  ULDC.64 UR10, c[0x0][0x3b8] ;  /* 0x0000ee00000a7ab9 */ /* 0x000fc60000000a00 */
[----:B------:R-:W-:Y:S01]  /*a680*/  IMAD.U32 R8, RZ, RZ, UR7 ;  /* 0x00000007ff087e24 */ /* 0x000fe2000f8e00ff */
[----:B------:R-:W-:Y:S01]  /*a690*/  UIMAD UR7, UR9, UR10, URZ ;  /* 0x0000000a090772a4 */ /* 0x000fe2000f8e023f */
[----:B------:R1:W2:Y:S03]  /*a6a0*/  LDS.128 R44, [R226+0x11000] ;  /* 0x01100000e22c7984 */ /* 0x0002a60000000c00 */
        /* <DEDUP_REMOVED lines=37> */
.L_x_1040:
[----:B--23--:R-:W-:Y:S05]  /*a900*/  BSYNC B0 ;  /* 0x0000000000007941 */ /* 0x00cfea0003800000 */
.L_x_1039:
        /* <DEDUP_REMOVED lines=21> */
.L_x_1042:
[----:B------:R-:W-:Y:S05]  /*aa60*/  BSYNC B0 ;  /* 0x0000000000007941 */ /* 0x000fea0003800000 */
.L_x_1041:
[----:B------:R-:W-:Y:S01]  /*aa70*/  ULDC.64 UR8, c[0x0][0x3a8] ;  /* 0x0000ea0000087ab9 */ /* 0x000fe20000000a00 */
[----:B------:R-:W-:Y:S01]  /*aa80*/  IMAD.WIDE.U32 R6, R13, c[0x0][0x3a8], R6 ;  /* 0x0000ea000d067a25 */ /* 0x000fe200078e0006 */
[----:B------:R-:W-:Y:S01]  /*aa90*/  UIMAD UR7, UR12, UR8, URZ ;  /* 0x000000080c0772a4 */ /* 0x000fe2000f8e023f */
[----:B------:R-:W-:Y:S01]  /*aaa0*/  BSSY B0, `(.L_x_1043) ;  /* 0x000001d000007945 */ /* 0x000fe20003800000 */
[----:B------:R-:W-:-:S02]  /*aab0*/  USHF.R.S32.HI UR10, URZ, 0x1f, UR39 ;  /* 0x0000001f3f0a7899 */ /* 0x000fc40008011427 */
        /* <DEDUP_REMOVED lines=27> */
.L_x_1044:
[----:B------:R-:W-:Y:S05]  /*ac70*/  BSYNC B0 ;  /* 0x0000000000007941 */ /* 0x000fea0003800000 */
.L_x_1043:
        /* <DEDUP_REMOVED lines=18> */
.L_x_1015:
[----:B------:R-:W-:Y:S05]  /*ada0*/  BSYNC B1 ;  /* 0x0000000000017941 */ /* 0x000fea0003800000 */
.L_x_1001:
        /* <DEDUP_REMOVED lines=12> */
.L_x_1045:
[----:B------:R-:W-:Y:S05]  /*ae70*/  EXIT ;  /* 0x000000000000794d */ /* 0x000fea0003800000 */
.L_x_1047:
        /* <DEDUP_REMOVED lines=16> */
.L_x_2027:


//--------------------- .text._ZN5flash44flash_bwd_dq_dk_dv_loop_seqk_parallel_kernelI23Flash_bwd_kernel_traitsILi256ELi64ELi64ELi8ELi4ELi2ELi2ELb0ELb1EN7cutlass6half_tE19Flash_kernel_traitsILi256ELi64ELi64ELi8ES3_EELb0ELb0ELb1ELb0ELb0ELb0ELb1EEEvNS_16Flash_bwd_paramsE --------------------------
	.section	.text._ZN5flash44flash_bwd_dq_dk_dv_loop_seqk_parallel_kernelI23Flash_bwd_kernel_traitsILi256ELi64ELi64ELi8ELi4ELi2ELi2ELb0ELb1EN7cutlass6half_tE19Flash_kernel_traitsILi256ELi64ELi64ELi8ES3_EELb0ELb0ELb1ELb0ELb0ELb0ELb1EEEvNS_16Flash_bwd_paramsE,"ax",@progbits
	.sectioninfo	@"SHI_REGISTERS=254"
	.align	128
        .global         _ZN5flash44flash_bwd_dq_dk_dv_loop_seqk_parallel_kernelI23Flash_bwd_kernel_traitsILi256ELi64ELi64ELi8ELi4ELi2ELi2ELb0ELb1EN7cutlass6half_tE19Flash_kernel_traitsILi256ELi64ELi64ELi8ES3_EELb0ELb0ELb1ELb0ELb0ELb0ELb1EEEvNS_16Flash_bwd_paramsE
        .type           _ZN5flash44flash_bwd_dq_dk_dv_loop_seqk_parallel_kernelI23Flash_bwd_kernel_traitsILi256ELi64ELi64ELi8ELi4ELi2ELi2ELb0ELb1EN7cutlass6half_tE19Flash_kernel_traitsILi256ELi64ELi64ELi8ES3_EELb0ELb0ELb1ELb0ELb0ELb0ELb1EEEvNS_16Flash_bwd_paramsE,@function
        .size           _ZN5flash44flash_bwd_dq_dk_dv_loop_seqk_parallel_kernelI23Flash_bwd_kernel_traitsILi256ELi64ELi64ELi8ELi4ELi2ELi2ELb0ELb1EN7cutlass6half_tE19Flash_kernel_traitsILi256ELi64ELi64ELi8ES3_EELb0ELb0ELb1ELb0ELb0ELb0ELb1EEEvNS_16Flash_bwd_paramsE,(.L_x_2028 - _ZN5flash44flash_bwd_dq_dk_dv_loop_seqk_parallel_kernelI23Flash_bwd_kernel_traitsILi256ELi64ELi64ELi8ELi4ELi2ELi2ELb0ELb1EN7cutlass6half_tE19Flash_kernel_traitsILi256ELi64ELi64ELi8ES3_EELb0ELb0ELb1ELb0ELb0ELb0ELb1EEEvNS_16Flash_bwd_paramsE)
        .other          _ZN5flash44flash_bwd_dq_dk_dv_loop_seqk_parallel_kernelI23Flash_bwd_kernel_traitsILi256ELi64ELi64ELi8ELi4ELi2ELi2ELb0ELb1EN7cutlass6half_tE19Flash_kernel_traitsILi256ELi64ELi64ELi8ES3_EELb0ELb0ELb1ELb0ELb0ELb0ELb1EEEvNS_16Flash_bwd_paramsE,@"STO_CUDA_ENTRY STV_DEFAULT"
_ZN5flash44flash_bwd_dq_dk_dv_loop_seqk_parallel_kernelI23Flash_bwd_kernel_traitsILi256ELi64ELi64ELi8ELi4ELi2ELi2ELb0ELb1EN7cutlass6half_tE19Flash_kernel_traitsILi256ELi64ELi64ELi8ES3_EELb0ELb0ELb1ELb0ELb0ELb0ELb1EEEvNS_16Flash_bwd_paramsE:
.text._ZN5flash44flash_bwd_dq_dk_dv_loop_seqk_parallel_kernelI23Flash_bwd_kernel_traitsILi256ELi64ELi64ELi8ELi4ELi2ELi2ELb0ELb1EN7cutlass6half_tE19Flash_kernel_traitsILi256ELi64ELi64ELi8ES3_EELb0ELb0ELb1ELb0ELb0ELb0ELb1EEEvNS_16Flash_bwd_paramsE:
        /* <DEDUP_REMOVED lines=191> */
.L_x_1094:
        /* <DEDUP_REMOVED lines=62> */
.L_x_1048:
        /* <DEDUP_REMOVED lines=67> */
.L_x_1050:
        /* <DEDUP_REMOVED lines=41> */
.L_x_1051:
        /* <DEDUP_REMOVED lines=45> */
.L_x_1052:
[----:B------:R-:W-:Y:S02]  /*1960*/  UMOV UR13, UR52 ;  /* 0x00000034000d7c82 */ /* 0x000fe40008000000 */
.L_x_1053:
[----:B------:R-:W-:Y:S01]  /*1970*/  UIADD3 UR8, UP4, UP3, UR8, UR43, UR49 ;  /* 0x0000002b08087290 */ /* 0x000fe2000fb9e031 */
[----:B------:R-:W1:Y:S01]  /*1980*/  S2R R9, SR_TID.X ;  /* 0x0000000000097919 */ /* 0x000e620000002100 */
[----:B------:R-:W-:Y:S01]  /*1990*/  IMAD.U32 R6, RZ, RZ, UR5 ;  /* 0x00000005ff067e24 */ /* 0x000fe2000f8e00ff */
[----:B------:R-:W-:Y:S01]  /*19a0*/  IADD3 R15, P0, R230, UR17, RZ ;  /* 0x00000011e60f7c10 */ /* 0x000fe2000ff1e0ff */
[----:B------:R-:W-:Y:S01]  /*19b0*/  UIADD3 UR32, UP2, UP1, UR15, UR8, UR30 ;  /* 0x000000080f207290 */ /* 0x000fe2000f95e01e */
[----:B------:R-:W-:Y:S01]  /*19c0*/  IMAD.U32 R5, RZ, RZ, UR4 ;  /* 0x00000004ff057e24 */ /* 0x000fe2000f8e00ff */
[----:B------:R-:W-:Y:S01]  /*19d0*/  UIADD3.X UR7, UR10, UR50, UR55, UP4, UP3 ;  /* 0x000000320a077290 */ /* 0x000fe2000a7e6437 */
[----:B------:R-:W-:Y:S01]  /*19e0*/  IMAD.U32 R20, RZ, RZ, UR17 ;  /* 0x00000011ff147e24 */ /* 0x000fe2000f8e00ff */
[----:B------:R-:W-:Y:S01]  /*19f0*/  ULDC.64 UR8, c[0x0][0x1a8] ;  /* 0x00006a0000087ab9 */ /* 0x000fe20000000a00 */
[--C-:B------:R-:W-:Y:S01]  /*1a00*/  SHF.R.S32.HI R233, RZ, 0x1f, R232.reuse ;  /* 0x0000001fffe97819 */ /* 0x100fe200000114e8 */
[----:B------:R-:W-:Y:S01]  /*1a10*/  UIADD3.X UR30, UR12, UR7, UR14, UP2, UP1 ;  /* 0x000000070c1e7290 */ /* 0x000fe200097e240e */
[----:B------:R-:W-:Y:S01]  /*1a20*/  IADD3 R16, P2, R232, UR18, RZ ;  /* 0x00000012e8107c10 */ /* 0x000fe2000ff5e0ff */
[----:B------:R-:W-:Y:S01]  /*1a30*/  UIMAD UR7, UR59, UR8, URZ ;  /* 0x000000083b0772a4 */ /* 0x000fe2000f8e023f */
[----:B------:R-:W-:Y:S01]  /*1a40*/  BSSY B1, `(.L_x_1049) ;  /* 0x00008b3000017945 */ /* 0x000fe20003800000 */
[----:B------:R-:W-:Y:S01]  /*1a50*/  UMOV UR14, 0x4 ;  /* 0x00000004000e7882 */ /* 0x000fe20000000000 */
[----:B------:R-:W-:Y:S01]  /*1a60*/  IADD3.X R17, R233, UR20, RZ, P2, !PT ;  /* 0x00000014e9117c10 */ /* 0x000fe200097fe4ff */
[----:B------:R-:W-:Y:S01]  /*1a70*/  UIMAD UR12, UR37, UR9, UR7 ;  /* 0x00000009250c72a4 */ /* 0x000fe2000f8e0207 */
[----:B------:R-:W-:Y:S01]  /*1a80*/  IMAD.WIDE.U32 R22, R15, c[0x0][0x190], R232 ;  /* 0x000064000f167a25 */ /* 0x000fe200078e00e8 */
[----:B------:R-:W-:-:S02]  /*1a90*/  ULDC.64 UR4, c[0x0][0x3c8] ;  /* 0x0000f20000047ab9 */ /* 0x000fc40000000a00 */
        /* <DEDUP_REMOVED lines=15> */
[----:B------:R-:W-:Y:S01]  /*1b90*/  IADD3 R17, R17, UR10, RZ ;  /* 0x0000000a11117c10 */ /* 0x000fe2000fffe0ff */
[----:B------:R-:W-:Y:S02]  /*1ba0*/  UMOV UR16, UR8 ;  /* 0x0000000800107c82 */ /* 0x000fe40008000000 */
[----:B------:R-:W-:Y:S02]  /*1bb0*/  UIADD3 UR8, UR17, UR21, URZ ;  /* 0x0000001511087290 */ /* 0x000fe4000fffe03f */
[----:B------:R-:W-:Y:S01]  /*1bc0*/  UMOV UR15, UR9 ;  /* 0x00000009000f7c82 */ /* 0x000fe20008000000 */
[----:B------:R-:W-:Y:S01]  /*1bd0*/  IMAD.WIDE.U32 R16, R230, c[0x0][0x370], R16 ;  /* 0x0000dc00e6107a25 */ /* 0x000fe200078e0010 */
[----:B------:R-:W-:Y:S01]  /*1be0*/  UIMAD.WIDE UR8, UR8, UR14, UR4 ;  /* 0x0000000e080872a5 */ /* 0x000fe2000f8e0204 */
[----:B------:R1:W2:Y:S01]  /*1bf0*/  R2UR UR5, R6 ;  /* 0x00000000060573c2 */ /* 0x0002a200000e0000 */
[----:B------:R-:W-:-:S02]  /*1c00*/  ULDC UR21, c[0x0][0x2e8] ;  /* 0x0000ba0000157ab9 */ /* 0x000fc40000000800 */
[----:B------:R-:W-:Y:S01]  /*1c10*/  UIADD3 UR7, UR7, -UR21, URZ ;  /* 0x8000001507077290 */ /* 0x000fe2000fffe03f */
[----:B------:R-:W-:Y:S02]  /*1c20*/  LEA R242, P3, R16, c[0x0][0x330], 0x1 ;  /* 0x0000cc0010f27a11 */ /* 0x000fe400078608ff */
[----:B------:R-:W-:Y:S02]  /*1c30*/  UMOV UR14, UR8 ;  /* 0x00000008000e7c82 */ /* 0x000fe40008000000 */
[----:B------:R-:W-:Y:S01]  /*1c40*/  USHF.R.S32.HI UR17, URZ, 0x1f, UR7 ;  /* 0x0000001f3f117899 */ /* 0x000fe20008011407 */
[----:B------:R3:W4:Y:S01]  /*1c50*/  R2UR UR4, R5 ;  /* 0x00000000050473c2 */ /* 0x00072200000e0000 */
        /* <DEDUP_REMOVED lines=9> */
[----:B------:R-:W-:Y:S02]  /*1cf0*/  LOP3.LUT R6, R7, 0xffffffe0, RZ, 0xc0, !PT ;  /* 0xffffffe007067812 */ /* 0x000fe400078ec0ff */
[----:B------:R-:W-:Y:S02]  /*1d00*/  SHF.R.S32.HI R7, RZ, 0x5, R7 ;  /* 0x00000005ff077819 */ /* 0x000fe40000011407 */
[C---:B---3--:R-:W-:Y:S01]  /*1d10*/  IADD3.X R5, R4.reuse, UR34, RZ, P0, !PT ;  /* 0x0000002204057c10 */ /* 0x048fe200087fe4ff */
[----:B------:R-:W-:Y:S02]  /*1d20*/  IMAD.IADD R6, R9, 0x1, -R6 ;  /* 0x0000000109067824 */ /* 0x000fe400078e0a06 */
[----:B------:R-:W-:Y:S02]  /*1d30*/  IMAD R9, R4, c[0x0][0x370], RZ ;  /* 0x0000dc0004097a24 */ /* 0x000fe400078e02ff */
[----:B------:R-:W-:-:S02]  /*1d40*/  IMAD R6, R7, UR48, R6 ;  /* 0x0000003007067c24 */ /* 0x000fc4000f8e0206 */
[----:B------:R-:W-:Y:S02]  /*1d50*/  IMAD R18, R5, c[0x0][0x190], RZ ;  /* 0x0000640005127a24 */ /* 0x000fe400078e02ff */
[----:B------:R-:W-:Y:S01]  /*1d60*/  IMAD R9, R230, c[0x0][0x374], R9 ;  /* 0x0000dd00e6097a24 */ /* 0x000fe200078e0209 */
[C---:B------:R-:W-:Y:S01]  /*1d70*/  IADD3 R7, P0, R6.reuse, UR32, RZ ;  /* 0x0000002006077c10 */ /* 0x040fe2000ff1e0ff */
[----:B------:R-:W-:Y:S02]  /*1d80*/  IMAD R18, R15, c[0x0][0x194], R18 ;  /* 0x000065000f127a24 */ /* 0x000fe400078e0212 */
[----:B------:R-:W-:Y:S01]  /*1d90*/  IMAD.IADD R9, R17, 0x1, R9 ;  /* 0x0000000111097824 */ /* 0x000fe200078e0209 */
[----:B------:R-:W-:Y:S02]  /*1da0*/  LEA.HI.X.SX32 R6, R6, UR30, 0x1, P0 ;  /* 0x0000001e06067c11 */ /* 0x000fe400080f0eff */
[----:B------:R-:W-:Y:S02]  /*1db0*/  IADD3 R22, P0, R22, UR33, RZ ;  /* 0x0000002116167c10 */ /* 0x000fe4000ff1e0ff */
[----:B------:R-:W-:-:S02]  /*1dc0*/  LEA R248, P2, R7, c[0x0][0x350], 0x2 ;  /* 0x0000d40007f87a11 */ /* 0x000fc400078410ff */
        /* <DEDUP_REMOVED lines=27> */
.L_x_1055:
        /* <DEDUP_REMOVED lines=18> */
.L_x_1056:
        /* <DEDUP_REMOVED lines=34> */
.L_x_1058:
[----:B------:R-:W-:Y:S05]  /*22c0*/  BSYNC B0 ;  /* 0x0000000000007941 */ /* 0x000fea0003800000 */
.L_x_1057:
        /* <DEDUP_REMOVED lines=21> */
.L_x_1060:
[----:B------:R-:W-:Y:S05]  /*2420*/  BSYNC B0 ;  /* 0x0000000000007941 */ /* 0x000fea0003800000 */
.L_x_1059:
        /* <DEDUP_REMOVED lines=31> */
.L_x_1062:
[----:B------:R-:W-:Y:S05]  /*2620*/  BSYNC B0 ;  /* 0x0000000000007941 */ /* 0x000fea0003800000 */
.L_x_1061:
        /* <DEDUP_REMOVED lines=20> */
.L_x_1054:
        /* <DEDUP_REMOVED lines=49> */
.L_x_1065:
[----:B------:R-:W-:Y:S05]  /*2a80*/  BSYNC B0 ;  /* 0x0000000000007941 */ /* 0x000fea0003800000 */
.L_x_1064:
        /* <DEDUP_REMOVED lines=48> */
.L_x_1067:
[----:B------:R-:W-:Y:S05]  /*2d90*/  BSYNC B0 ;  /* 0x0000000000007941 */ /* 0x000fea0003800000 */
.L_x_1066:
        /* <DEDUP_REMOVED lines=42> */
.L_x_1069:
[----:B------:R-:W-:Y:S05]  /*3040*/  BSYNC B0 ;  /* 0x0000000000007941 */ /* 0x000fea0003800000 */
.L_x_1068:
        /* <DEDUP_REMOVED lines=45> */
.L_x_1071:
[----:B------:R-:W-:Y:S05]  /*3320*/  BSYNC B0 ;  /* 0x0000000000007941 */ /* 0x000fea0003800000 */
.L_x_1070:
        /* <DEDUP_REMOVED lines=22> */
[----:B------:R-:W-:-:S04]  /*3490*/  IADD3 R16, P0, R14, UR26, RZ ;  /* 0x0000001a0e107c10 */ /* 0x000fc8000ff1e0ff */
[----:B------:R-:W-:Y:S01]  /*34a0*/  IADD3.X R17, R15, UR27, R7, P0, !PT ;  /* 0x0000001b0f117c10 */ /* 0x000fe200087fe407 */
[----:B------:R-:W-:-:S04]  /*34b0*/  IMAD R7, R8, c[0x0][0x1b0], RZ ;  /* 0x00006c0008077a24 */ /* 0x000fc800078e02ff */
[----:B------:R1:W-:Y:S01]  /*34c0*/  @P5 STS.128 [R226+0x10000], RZ ;  /* 0x010000ffe2005388 */ /* 0x0003e20000000c00 */
[C---:B------:R-:W-:Y:S02]  /*34d0*/  IMAD R14, R10.reuse, c[0x0][0x1b4], R7 ;  /* 0x00006d000a0e7a24 */ /* 0x040fe400078e0207 */
[----:B------:R-:W-:Y:S01]  /*34e0*/  IMAD.WIDE.U32 R16, R10, c[0x0][0x1b0], R16 ;  /* 0x00006c000a107a25 */ /* 0x000fe200078e0010 */
[----:B------:R1:W-:Y:S03]  /*34f0*/  @P5 STS.128 [R226+0x12000], RZ ;  /* 0x012000ffe2005388 */ /* 0x0003e60000000c00 */
[----:B------:R-:W-:Y:S01]  /*3500*/  IMAD.IADD R9, R17, 0x1, R14 ;  /* 0x0000000111097824 */ /* 0x000fe200078e020e */
[----:B------:R1:W-:Y:S04]  /*3510*/  @P5 STS.128 [R226+0x14000], RZ ;  /* 0x014000ffe2005388 */ /* 0x0003e80000000c00 */
[----:B------:R1:W-:Y:S01]  /*3520*/  @P5 STS.128 [R226+0x16000], RZ ;  /* 0x016000ffe2005388 */ /* 0x0003e20000000c00 */
[----:B------:R-:W-:Y:S05]  /*3530*/  @P5 BRA `(.L_x_1073) ;  /* 0x000002e000005947 */ /* 0x000fea0003800000 */
[----:B------:R-:W-:Y:S01]  /*3540*/  ISETP.GE.AND P3, PT, R232, c[0x0][0x220], PT ;  /* 0x00008800e8007a0c */ /* 0x000fe20003f66270 */
[----:B------:R-:W-:Y:S01]  /*3550*/  IMAD R7, R11, c[0x0][0x198], RZ ;  /* 0x000066000b077a24 */ /* 0x000fe200078e02ff */
[----:B-1----:R-:W-:-:S02]  /*3560*/  MOV R18, UR26 ;  /* 0x0000001a00127c02 */ /* 0x002fc40008000f00 */
[----:B------:R-:W-:Y:S01]  /*3570*/  MOV R19, UR27 ;  /* 0x0000001b00137c02 */ /* 0x000fe20008000f00 */
[C---:B------:R-:W-:Y:S01]  /*3580*/  IMAD R20, R12.reuse, c[0x0][0x19c], R7 ;  /* 0x000067000c147a24 */ /* 0x040fe200078e0207 */
[----:B------:R-:W-:Y:S02]  /*3590*/  MOV R7, 0x2 ;  /* 0x0000000200077802 */ /* 0x000fe40000000f00 */
[----:B------:R-:W-:Y:S01]  /*35a0*/  ISETP.GE.AND P2, PT, R229, c[0x0][0x220], PT ;  /* 0x00008800e5007a0c */ /* 0x000fe20003f46270 */
[----:B------:R-:W-:Y:S01]  /*35b0*/  IMAD.WIDE.U32 R18, R12, c[0x0][0x198], R18 ;  /* 0x000066000c127a25 */ /* 0x000fe200078e0012 */
[----:B------:R-:W-:Y:S02]  /*35c0*/  ISETP.GE.AND P1, PT, R228, c[0x0][0x220], PT ;  /* 0x00008800e4007a0c */ /* 0x000fe40003f26270 */
[----:B------:R-:W-:Y:S01]  /*35d0*/  ISETP.GE.AND P0, PT, R227, c[0x0][0x220], PT ;  /* 0x00008800e3007a0c */ /* 0x000fe20003f06270 */
[----:B------:R-:W-:Y:S01]  /*35e0*/  IMAD.IADD R21, R19, 0x1, R20 ;  /* 0x0000000113157824 */ /* 0x000fe200078e0214 */
[----:B------:R1:W-:Y:S01]  /*35f0*/  @P3 STS.128 [R226+0x10000], RZ ;  /* 0x010000ffe2003388 */ /* 0x0003e20000000c00 */
[----:B------:R-:W-:Y:S01]  /*3600*/  IMAD.MOV.U32 R20, RZ, RZ, R18 ;  /* 0x000000ffff147224 */ /* 0x000fe200078e0012 */
[----:B------:R-:W-:Y:S01]  /*3610*/  @!P3 MOV R18, R16 ;  /* 0x000000100012b202 */ /* 0x000fe20000000f00 */
[----:B------:R-:W-:-:S02]  /*3620*/  @!P3 IMAD R13, R4, c[0x0][0x198], RZ ;  /* 0x00006600040dba24 */ /* 0x000fc400078e02ff */
        /* <DEDUP_REMOVED lines=31> */
.L_x_1073:
[----:B------:R-:W-:Y:S05]  /*3820*/  BSYNC B0 ;  /* 0x0000000000007941 */ /* 0x000fea0003800000 */
.L_x_1072:
        /* <DEDUP_REMOVED lines=55> */
.L_x_1075:
[----:B------:R-:W-:Y:S05]  /*3ba0*/  BSYNC B0 ;  /* 0x0000000000007941 */ /* 0x000fea0003800000 */
.L_x_1074:
        /* <DEDUP_REMOVED lines=62> */
.L_x_1077:
[----:B------:R-:W-:Y:S05]  /*3f90*/  BSYNC B0 ;  /* 0x0000000000007941 */ /* 0x000fea0003800000 */
.L_x_1076:
        /* <DEDUP_REMOVED lines=54> */
.L_x_1079:
[----:B------:R-:W-:Y:S05]  /*4300*/  BSYNC B0 ;  /* 0x0000000000007941 */ /* 0x000fea0003800000 */
.L_x_1078:
        /* <DEDUP_REMOVED lines=66> */
[----:B-1----:R-:W-:Y:S01]  /*4730*/  CS2R R20, SRZ ;  /* 0x0000000000147805 */ /* 0x002fe2000001ff00 */
[----:B------:R-:W-:-:S02]  /*4740*/  ULDC UR9, c[0x0][0x2e8] ;  /* 0x0000ba0000097ab9 */ /* 0x000fc40000000800 */
[----:B------:R-:W-:Y:S02]  /*4750*/  UIADD3 UR18, UR8, -UR9, URZ ;  /* 0x8000000908127290 */ /* 0x000fe4000fffe03f */
[----:B------:R-:W-:Y:S02]  /*4760*/  ULDC UR12, c[0x0][0x2e4] ;  /* 0x0000b900000c7ab9 */ /* 0x000fe40000000800 */
.L_x_1084:
        /* <DEDUP_REMOVED lines=9> */
[----:B------:R-:W-:Y:S05]  /*4800*/  LDSM.16.M88.4 R84, [R223] ;  /* 0x00000000df54783b */ /* 0x000fea0000000200 */
[----:B-1----:R-:W1:Y:S05]  /*4810*/  LDSM.16.M88.4 R88, [R222+0x10000] ;  /* 0x01000000de58783b */ /* 0x002e6a0000000200 */
[----:B------:R-:W3:Y:S05]  /*4820*/  LDSM.16.M88.4 R92, [R222+0x10800] ;  /* 0x01080000de5c783b */ /* 0x000eea0000000200 */
[----:B------:R-:W-:Y:S05]  /*4830*/  LDSM.16.M88.4 R96, [R221] ;  /* 0x00000000dd60783b */ /* 0x000fea0000000200 */
[----:B------:R-:W2:Y:S05]  /*4840*/  LDSM.16.M88.4 R100, [R212+0x10000] ;  /* 0x01000000d464783b */ /* 0x000eaa0000000200 */
        /* <DEDUP_REMOVED lines=8> */
[C---:B---3--:R-:W-:Y:S08]  /*48d0*/  HMMA.16816.F32 R12, R84.reuse, R92, RZ ;  /* 0x0000005c540c723c */ /* 0x048ff000000018ff */
[----:B------:R-:W-:Y:S01]  /*48e0*/  HMMA.16816.F32 R16, R84, R94, RZ ;  /* 0x0000005e5410723c */ /* 0x000fe200000018ff */
[----:B------:R-:W-:Y:S05]  /*48f0*/  LDSM.16.M88.4 R84, [R219] ;  /* 0x00000000db54783b */ /* 0x000fea0000000200 */
[----:B------:R-:W3:Y:S02]  /*4900*/  LDSM.16.M88.4 R92, [R2+0x10000] ;  /* 0x01000000025c783b */ /* 0x000ee40000000200 */
[C---:B--2---:R-:W-:Y:S08]  /*4910*/  HMMA.16816.F32 R4, R96.reuse, R100, R4 ;  /* 0x000000646004723c */ /* 0x044ff00000001804 */
[C---:B------:R-:W-:Y:S01]  /*4920*/  HMMA.16816.F32 R8, R96.reuse, R102, R8 ;  /* 0x000000666008723c */ /* 0x040fe20000001808 */
[----:B------:R-:W2:Y:S07]  /*4930*/  LDSM.16.M88.4 R100, [R2+0x10800] ;  /* 0x010800000264783b */ /* 0x000eae0000000200 */
[C---:B----4-:R-:W-:Y:S08]  /*4940*/  HMMA.16816.F32 R12, R96.reuse, R104, R12 ;  /* 0x00000068600c723c */ /* 0x050ff0000000180c */
[----:B------:R-:W-:Y:S01]  /*4950*/  HMMA.16816.F32 R16, R96, R106, R16 ;  /* 0x0000006a6010723c */ /* 0x000fe20000001810 */
[----:B------:R-:W-:Y:S05]  /*4960*/  LDSM.16.M88.4 R96, [R223+0x2000] ;  /* 0x00200000df60783b */ /* 0x000fea0000000200 */
[----:B------:R-:W4:Y:S02]  /*4970*/  LDSM.16.M88.4 R104, [R222+0x12000] ;  /* 0x01200000de68783b */ /* 0x000f240000000200 */
[C---:B-1----:R-:W-:Y:S08]  /*4980*/  HMMA.16816.F32 R4, R88.reuse, R108, R4 ;  /* 0x0000006c5804723c */ /* 0x042ff00000001804 */
[C---:B------:R-:W-:Y:S01]  /*4990*/  HMMA.16816.F32 R8, R88.reuse, R110, R8 ;  /* 0x0000006e5808723c */ /* 0x040fe20000001808 */
[----:B------:R-:W1:Y:S07]  /*49a0*/  LDSM.16.M88.4 R108, [R222+0x12800] ;  /* 0x01280000de6c783b */ /* 0x000e6e0000000200 */
[C---:B------:R-:W-:Y:S08]  /*49b0*/  HMMA.16816.F32 R12, R88.reuse, R112, R12 ;  /* 0x00000070580c723c */ /* 0x040ff0000000180c */
[----:B------:R-:W-:Y:S01]  /*49c0*/  HMMA.16816.F32 R16, R88, R114, R16 ;  /* 0x000000725810723c */ /* 0x000fe20000001810 */
[----:B------:R-:W-:Y:S05]  /*49d0*/  LDSM.16.M88.4 R88, [R221+0x2000] ;  /* 0x00200000dd58783b */ /* 0x000fea0000000200 */
[----:B------:R-:W-:Y:S02]  /*49e0*/  LDSM.16.M88.4 R112, [R212+0x12800] ;  /* 0x01280000d470783b */ /* 0x000fe40000000200 */
[C---:B---3--:R-:W-:Y:S08]  /*49f0*/  HMMA.16816.F32 R4, R84.reuse, R92, R4 ;  /* 0x0000005c5404723c */ /* 0x048ff00000001804 */
[C---:B------:R-:W-:Y:S01]  /*4a00*/  HMMA.16816.F32 R8, R84.reuse, R94, R8 ;  /* 0x0000005e5408723c */ /* 0x040fe20000001808 */
[----:B------:R-:W3:Y:S07]  /*4a10*/  LDSM.16.M88.4 R92, [R212+0x12000] ;  /* 0x01200000d45c783b */ /* 0x000eee0000000200 */
[C---:B--2---:R-:W-:Y:S08]  /*4a20*/  HMMA.16816.F32 R12, R84.reuse, R100, R12 ;  /* 0x00000064540c723c */ /* 0x044ff0000000180c */
[----:B------:R-:W-:Y:S01]  /*4a30*/  HMMA.16816.F32 R16, R84, R102, R16 ;  /* 0x000000665410723c */ /* 0x000fe20000001810 */
[----:B------:R-:W-:Y:S05]  /*4a40*/  LDSM.16.M88.4 R84, [R220+0x2000] ;  /* 0x00200000dc54783b */ /* 0x000fea0000000200 */
[----:B------:R-:W2:Y:S02]  /*4a50*/  LDSM.16.M88.4 R100, [R3+0x12000] ;  /* 0x012000000364783b */ /* 0x000ea40000000200 */
[C---:B----4-:R-:W-:Y:S08]  /*4a60*/  HMMA.16816.F32 R4, R96.reuse, R104, R4 ;  /* 0x000000686004723c */ /* 0x050ff00000001804 */
[C---:B------:R-:W-:Y:S01]  /*4a70*/  HMMA.16816.F32 R8, R96.reuse, R106, R8 ;  /* 0x0000006a6008723c */ /* 0x040fe20000001808 */
[----:B------:R-:W4:Y:S07]  /*4a80*/  LDSM.16.M88.4 R104, [R3+0x12800] ;  /* 0x012800000368783b */ /* 0x000f2e0000000200 */
[C---:B-1----:R-:W-:Y:S08]  /*4a90*/  HMMA.16816.F32 R12, R96.reuse, R108, R12 ;  /* 0x0000006c600c723c */ /* 0x042ff0000000180c */
[----:B------:R-:W-:Y:S01]  /*4aa0*/  HMMA.16816.F32 R16, R96, R110, R16 ;  /* 0x0000006e6010723c */ /* 0x000fe20000001810 */
[----:B------:R-:W-:Y:S05]  /*4ab0*/  LDSM.16.M88.4 R96, [R2+0x12000] ;  /* 0x012000000260783b */ /* 0x000fea0000000200 */
[----:B------:R-:W-:Y:S02]  /*4ac0*/  LDSM.16.M88.4 R108, [R2+0x12800] ;  /* 0x01280000026c783b */ /* 0x000fe40000000200 */
[C---:B---3--:R-:W-:Y:S08]  /*4ad0*/  HMMA.16816.F32 R4, R88.reuse, R92, R4 ;  /* 0x0000005c5804723c */ /* 0x048ff00000001804 */
[C---:B------:R-:W-:Y:S01]  /*4ae0*/  HMMA.16816.F32 R8, R88.reuse, R94, R8 ;  /* 0x0000005e5808723c */ /* 0x040fe20000001808 */
[----:B------:R-:W1:Y:S07]  /*4af0*/  LDSM.16.M88.4 R92, [R219+0x2000] ;  /* 0x00200000db5c783b */ /* 0x000e6e0000000200 */
[C---:B------:R-:W-:Y:S08]  /*4b00*/  HMMA.16816.F32 R12, R88.reuse, R112, R12 ;  /* 0x00000070580c723c */ /* 0x040ff0000000180c */
[----:B------:R-:W-:Y:S01]  /*4b10*/  HMMA.16816.F32 R16, R88, R114, R16 ;  /* 0x000000725810723c */ /* 0x000fe20000001810 */
[----:B------:R-:W-:Y:S05]  /*4b20*/  LDSM.16.M88.4 R88, [R223+0x4000] ;  /* 0x00400000df58783b */ /* 0x000fea0000000200 */
[----:B------:R-:W-:Y:S02]  /*4b30*/  LDSM.16.M88.4 R112, [R3+0x14000] ;  /* 0x014000000370783b */ /* 0x000fe40000000200 */
[C---:B--2---:R-:W-:Y:S08]  /*4b40*/  HMMA.16816.F32 R4, R84.reuse, R100, R4 ;  /* 0x000000645404723c */ /* 0x044ff00000001804 */
        /* <DEDUP_REMOVED lines=12> */
[----:B------:R-:W4:Y:S02]  /*4c10*/  LDSM.16.M88.4 R108, [R220+0x4000] ;  /* 0x00400000dc6c783b */ /* 0x000f240000000200 */
[C---:B--2---:R-:W-:Y:S08]  /*4c20*/  HMMA.16816.F32 R4, R88.reuse, R100, R4 ;  /* 0x000000645804723c */ /* 0x044ff00000001804 */
[C---:B------:R-:W-:Y:S01]  /*4c30*/  HMMA.16816.F32 R8, R88.reuse, R102, R8 ;  /* 0x000000665808723c */ /* 0x040fe20000001808 */
[----:B------:R-:W-:Y:S07]  /*4c40*/  LDSM.16.M88.4 R100, [R2+0x14000] ;  /* 0x014000000264783b */ /* 0x000fee0000000200 */
[C---:B---3--:R-:W-:Y:S08]  /*4c50*/  HMMA.16816.F32 R12, R88.reuse, R84, R12 ;  /* 0x00000054580c723c */ /* 0x048ff0000000180c */
[----:B------:R-:W-:Y:S01]  /*4c60*/  HMMA.16816.F32 R16, R88, R86, R16 ;  /* 0x000000565810723c */ /* 0x000fe20000001810 */
[----:B------:R-:W2:Y:S05]  /*4c70*/  LDSM.16.M88.4 R84, [R3+0x14800] ;  /* 0x014800000354783b */ /* 0x000eaa0000000200 */
[----:B------:R-:W3:Y:S02]  /*4c80*/  LDSM.16.M88.4 R88, [R219+0x4000] ;  /* 0x00400000db58783b */ /* 0x000ee40000000200 */
[C---:B-1----:R-:W-:Y:S08]  /*4c90*/  HMMA.16816.F32 R4, R96.reuse, R104, R4 ;  /* 0x000000686004723c */ /* 0x042ff00000001804 */
[C---:B------:R-:W-:Y:S01]  /*4ca0*/  HMMA.16816.F32 R8, R96.reuse, R106, R8 ;  /* 0x0000006a6008723c */ /* 0x040fe20000001808 */
[----:B------:R-:W-:Y:S07]  /*4cb0*/  LDSM.16.M88.4 R104, [R222+0x16000] ;  /* 0x01600000de68783b */ /* 0x000fee0000000200 */
[C---:B----4-:R-:W-:Y:S08]  /*4cc0*/  HMMA.16816.F32 R12, R96.reuse, R92, R12 ;  /* 0x0000005c600c723c */ /* 0x050ff0000000180c */
[----:B------:R-:W-:Y:S01]  /*4cd0*/  HMMA.16816.F32 R16, R96, R94, R16 ;  /* 0x0000005e6010723c */ /* 0x000fe20000001810 */
[----:B------:R-:W1:Y:S05]  /*4ce0*/  LDSM.16.M88.4 R92, [R2+0x14800] ;  /* 0x01480000025c783b */ /* 0x000e6a0000000200 */
[----:B------:R-:W4:Y:S02]  /*4cf0*/  LDSM.16.M88.4 R96, [R223+0x6000] ;  /* 0x00600000df60783b */ /* 0x000f240000000200 */
[C---:B------:R-:W-:Y:S08]  /*4d00*/  HMMA.16816.F32 R4, R108.reuse, R112, R4 ;  /* 0x000000706c04723c */ /* 0x040ff00000001804 */
[C---:B------:R-:W-:Y:S01]  /*4d10*/  HMMA.16816.F32 R8, R108.reuse, R114, R8 ;  /* 0x000000726c08723c */ /* 0x040fe20000001808 */
[----:B------:R-:W-:Y:S07]  /*4d20*/  LDSM.16.M88.4 R112, [R212+0x16000] ;  /* 0x01600000d470783b */ /* 0x000fee0000000200 */
[C---:B--2---:R-:W-:Y:S08]  /*4d30*/  HMMA.16816.F32 R12, R108.reuse, R84, R12 ;  /* 0x000000546c0c723c */ /* 0x044ff0000000180c */
[----:B------:R-:W-:Y:S01]  /*4d40*/  HMMA.16816.F32 R16, R108, R86, R16 ;  /* 0x000000566c10723c */ /* 0x000fe20000001810 */
[----:B------:R-:W2:Y:S05]  /*4d50*/  LDSM.16.M88.4 R84, [R222+0x16800] ;  /* 0x01680000de54783b */ /* 0x000eaa0000000200 */
[----:B------:R-:W2:Y:S02]  /*4d60*/  LDSM.16.M88.4 R108, [R221+0x6000] ;  /* 0x00600000dd6c783b */ /* 0x000ea40000000200 */
[C---:B---3--:R-:W-:Y:S08]  /*4d70*/  HMMA.16816.F32 R4, R88.reuse, R100, R4 ;  /* 0x000000645804723c */ /* 0x048ff00000001804 */
[C---:B------:R-:W-:Y:S01]  /*4d80*/  HMMA.16816.F32 R8, R88.reuse, R102, R8 ;  /* 0x000000665808723c */ /* 0x040fe20000001808 */
[----:B------:R-:W-:Y:S07]  /*4d90*/  LDSM.16.M88.4 R100, [R3+0x16000] ;  /* 0x016000000364783b */ /* 0x000fee0000000200 */
[C---:B-1----:R-:W-:Y:S08]  /*4da0*/  HMMA.16816.F32 R12, R88.reuse, R92, R12 ;  /* 0x0000005c580c723c */ /* 0x042ff0000000180c */
[----:B------:R-:W-:Y:S01]  /*4db0*/  HMMA.16816.F32 R16, R88, R94, R16 ;  /* 0x0000005e5810723c */ /* 0x000fe20000001810 */
[----:B------:R-:W1:Y:S05]  /*4dc0*/  LDSM.16.M88.4 R88, [R212+0x16800] ;  /* 0x01680000d458783b */ /* 0x000e6a0000000200 */
[----:B------:R-:W3:Y:S02]  /*4dd0*/  LDSM.16.M88.4 R92, [R220+0x6000] ;  /* 0x00600000dc5c783b */ /* 0x000ee40000000200 */
[C---:B----4-:R-:W-:Y:S08]  /*4de0*/  HMMA.16816.F32 R4, R96.reuse, R104, R4 ;  /* 0x000000686004723c */ /* 0x050ff00000001804 */
[C---:B------:R-:W-:Y:S01]  /*4df0*/  HMMA.16816.F32 R8, R96.reuse, R106, R8 ;  /* 0x0000006a6008723c */ /* 0x040fe20000001808 */
[----:B------:R-:W-:Y:S07]  /*4e00*/  LDSM.16.M88.4 R104, [R2+0x16000] ;  /* 0x016000000268783b */ /* 0x000fee0000000200 */
[C---:B--2---:R-:W-:Y:S08]  /*4e10*/  HMMA.16816.F32 R12, R96.reuse, R84, R12 ;  /* 0x00000054600c723c */ /* 0x044ff0000000180c */
[----:B------:R-:W-:Y:S01]  /*4e20*/  HMMA.16816.F32 R16, R96, R86, R16 ;  /* 0x000000566010723c */ /* 0x000fe20000001810 */
[----:B------:R-:W2:Y:S05]  /*4e30*/  LDSM.16.M88.4 R84, [R3+0x16800] ;  /* 0x016800000354783b */ /* 0x000eaa0000000200 */
[----:B------:R-:W4:Y:S02]  /*4e40*/  LDSM.16.M88.4 R96, [R219+0x6000] ;  /* 0x00600000db60783b */ /* 0x000f240000000200 */
[C---:B------:R-:W-:Y:S08]  /*4e50*/  HMMA.16816.F32 R4, R108.reuse, R112, R4 ;  /* 0x000000706c04723c */ /* 0x040ff00000001804 */
[C---:B------:R-:W-:Y:S08]  /*4e60*/  HMMA.16816.F32 R8, R108.reuse, R114, R8 ;  /* 0x000000726c08723c */ /* 0x040ff00000001808 */
[C---:B-1----:R-:W-:Y:S08]  /*4e70*/  HMMA.16816.F32 R12, R108.reuse, R88, R12 ;  /* 0x000000586c0c723c */ /* 0x042ff0000000180c */
[----:B------:R-:W-:Y:S08]  /*4e80*/  HMMA.16816.F32 R16, R108, R90, R16 ;  /* 0x0000005a6c10723c */ /* 0x000ff00000001810 */
[C---:B---3--:R-:W-:Y:S08]  /*4e90*/  HMMA.16816.F32 R4, R92.reuse, R100, R4 ;  /* 0x000000645c04723c */ /* 0x048ff00000001804 */
[C---:B------:R-:W-:Y:S08]  /*4ea0*/  HMMA.16816.F32 R8, R92.reuse, R102, R8 ;  /* 0x000000665c08723c */ /* 0x040ff00000001808 */
[C---:B--2---:R-:W-:Y:S08]  /*4eb0*/  HMMA.16816.F32 R12, R92.reuse, R84, R12 ;  /* 0x000000545c0c723c */ /* 0x044ff0000000180c */
[----:B------:R-:W-:Y:S01]  /*4ec0*/  HMMA.16816.F32 R16, R92, R86, R16 ;  /* 0x000000565c10723c */ /* 0x000fe20000001810 */
[----:B------:R-:W1:Y:S07]  /*4ed0*/  LDSM.16.M88.4 R84, [R2+0x16800] ;  /* 0x016800000254783b */ /* 0x000e6e0000000200 */
[C---:B----4-:R-:W-:Y:S08]  /*4ee0*/  HMMA.16816.F32 R4, R96.reuse, R104, R4 ;  /* 0x000000686004723c */ /* 0x050ff00000001804 */
        /* <DEDUP_REMOVED lines=14> */
[----:B------:R-:W3:Y:S06]  /*4fd0*/  MUFU.TANH R120, R120 ;  /* 0x0000007800787308 */ /* 0x000eec0000002400 */
[----:B------:R-:W-:Y:S02]  /*4fe0*/  FMUL.FTZ R126, R12, c[0x0][0x2ec] ;  /* 0x0000bb000c7e7a20 */ /* 0x000fe40000410000 */
[----:B------:R-:W-:Y:S02]  /*4ff0*/  FMUL.FTZ R127, R13, c[0x0][0x2ec] ;  /* 0x0000bb000d7f7a20 */ /* 0x000fe40000410000 */
[----:B------:R-:W4:Y:S01]  /*5000*/  MUFU.TANH R121, R121 ;  /* 0x0000007900797308 */ /* 0x000f220000002400 */
[----:B------:R-:W-:Y:S02]  /*5010*/  FMUL.FTZ R128, R14, c[0x0][0x2ec] ;  /* 0x0000bb000e807a20 */ /* 0x000fe40000410000 */
[----:B------:R-:W-:Y:S02]  /*5020*/  FMUL.FTZ R129, R15, c[0x0][0x2ec] ;  /* 0x0000bb000f817a20 */ /* 0x000fe40000410000 */
[----:B------:R-:W-:Y:S02]  /*5030*/  FMUL.FTZ R130, R16, c[0x0][0x2ec] ;  /* 0x0000bb0010827a20 */ /* 0x000fe40000410000 */
[----:B------:R-:W-:Y:S02]  /*5040*/  FMUL.FTZ R131, R17, c[0x0][0x2ec] ;  /* 0x0000bb0011837a20 */ /* 0x000fe40000410000 */
[----:B------:R-:W-:Y:S01]  /*5050*/  FMUL.FTZ R196, R18, c[0x0][0x2ec] ;  /* 0x0000bb0012c47a20 */ /* 0x000fe20000410000 */
[----:B------:R-:W1:Y:S01]  /*5060*/  MUFU.TANH R122, R122 ;  /* 0x0000007a007a7308 */ /* 0x000e620000002400 */
[----:B------:R-:W-:Y:S09]  /*5070*/  FMUL.FTZ R209, R19, c[0x0][0x2ec] ;  /* 0x0000bb0013d17a20 */ /* 0x000ff20000410000 */
[----:B------:R-:W1:Y:S10]  /*5080*/  MUFU.TANH R123, R123 ;  /* 0x0000007b007b7308 */ /* 0x000e740000002400 */
        /* <DEDUP_REMOVED lines=9> */
[----:B------:R-:W1:Y:S01]  /*5120*/  MUFU.TANH R209, R209 ;  /* 0x000000d100d17308 */ /* 0x000e620000002400 */
[----:B------:R-:W-:-:S05]  /*5130*/  @!P0 BRA `(.L_x_1080) ;  /* 0x000001c000008947 */ /* 0x000fca0003800000 */
[----:B-1234-:R-:W-:Y:S01]  /*5140*/  MOV R5, R209 ;  /* 0x000000d100057202 */ /* 0x01efe20000000f00 */
[----:B------:R-:W-:Y:S01]  /*5150*/  USHF.L.U32 UR8, UR19, 0x6, URZ ;  /* 0x0000000613087899 */ /* 0x000fe2000800063f */
[----:B------:R-:W-:Y:S01]  /*5160*/  MOV R9, R131 ;  /* 0x0000008300097202 */ /* 0x000fe20000000f00 */
[----:B------:R-:W-:Y:S01]  /*5170*/  IMAD.MOV.U32 R7, RZ, RZ, R196 ;  /* 0x000000ffff077224 */ /* 0x000fe200078e00c4 */
[----:B------:R-:W-:Y:S01]  /*5180*/  MOV R13, R129 ;  /* 0x00000081000d7202 */ /* 0x000fe20000000f00 */
[----:B------:R-:W-:Y:S01]  /*5190*/  IMAD.MOV.U32 R11, RZ, RZ, R130 ;  /* 0x000000ffff0b7224 */ /* 0x000fe200078e0082 */
[----:B------:R-:W-:Y:S01]  /*51a0*/  MOV R17, R127 ;  /* 0x0000007f00117202 */ /* 0x000fe20000000f00 */
[----:B------:R-:W-:Y:S01]  /*51b0*/  IMAD.MOV.U32 R15, RZ, RZ, R128 ;  /* 0x000000ffff0f7224 */ /* 0x000fe200078e0080 */
[----:B------:R-:W-:Y:S01]  /*51c0*/  UIADD3 UR10, UR8, 0x40, URZ ;  /* 0x00000040080a7890 */ /* 0x000fe2000fffe03f */
[----:B------:R-:W-:Y:S01]  /*51d0*/  MOV R85, R125 ;  /* 0x0000007d00557202 */ /* 0x000fe20000000f00 */
[----:B------:R-:W-:Y:S01]  /*51e0*/  IMAD.MOV.U32 R19, RZ, RZ, R126 ;  /* 0x000000ffff137224 */ /* 0x000fe200078e007e */
[----:B------:R-:W-:Y:S01]  /*51f0*/  UIADD3 UR8, UR8, UR11, URZ ;  /* 0x0000000b08087290 */ /* 0x000fe2000fffe03f */
[----:B------:R-:W-:Y:S01]  /*5200*/  MOV R89, R123 ;  /* 0x0000007b00597202 */ /* 0x000fe20000000f00 */
[----:B------:R-:W-:Y:S01]  /*5210*/  IMAD.MOV.U32 R87, RZ, RZ, R124 ;  /* 0x000000ffff577224 */ /* 0x000fe200078e007c */
[----:B------:R-:W-:Y:S01]  /*5220*/  MOV R93, R121 ;  /* 0x00000079005d7202 */ /* 0x000fe20000000f00 */
[----:B------:R-:W-:Y:S01]  /*5230*/  UIADD3 UR8, UR12, UR8, -UR6 ;  /* 0x000000080c087290 */ /* 0x000fe2000fffe806 */
[----:B------:R-:W-:Y:S01]  /*5240*/  IMAD.U32 R4, RZ, RZ, UR10 ;  /* 0x0000000aff047e24 */ /* 0x000fe2000f8e00ff */
[----:B------:R-:W-:Y:S01]  /*5250*/  UIADD3 UR10, UR9, 0x40, URZ ;  /* 0x00000040090a7890 */ /* 0x000fe2000fffe03f */
[----:B------:R-:W-:Y:S01]  /*5260*/  MOV R97, R119 ;  /* 0x0000007700617202 */ /* 0x000fe20000000f00 */
[----:B------:R-:W-:Y:S02]  /*5270*/  IMAD.MOV.U32 R91, RZ, RZ, R122 ;  /* 0x000000ffff5b7224 */ /* 0x000fe400078e007a */
[----:B------:R-:W-:Y:S01]  /*5280*/  UISETP.GE.AND UP0, UPT, UR10, UR8, UPT ;  /* 0x000000080a00728c */ /* 0x000fe2000bf06270 */
[----:B------:R-:W-:Y:S01]  /*5290*/  ISETP.LT.AND P0, PT, R4, UR6, PT ;  /* 0x0000000604007c0c */ /* 0x000fe2000bf01270 */
[----:B------:R-:W-:Y:S01]  /*52a0*/  IMAD.MOV.U32 R95, RZ, RZ, R120 ;  /* 0x000000ffff5f7224 */ /* 0x000fe200078e0078 */
[----:B------:R-:W-:Y:S01]  /*52b0*/  UMOV UR8, UR12 ;  /* 0x0000000c00087c82 */ /* 0x000fe20008000000 */
[----:B------:R-:W-:Y:S02]  /*52c0*/  IMAD.MOV.U32 R99, RZ, RZ, R118 ;  /* 0x000000ffff637224 */ /* 0x000fe400078e0076 */
[----:B------:R-:W-:Y:S11]  /*52d0*/  PLOP3.LUT P1, PT, PT, PT, UP0, 0x80, 0x0 ;  /* 0x000000000000781c */ /* 0x000ff60003f2f008 */
[----:B------:R-:W-:Y:S02]  /*52e0*/  @!UPT UIADD3 URZ, URZ, URZ, URZ ;  /* 0x0000003f3f3ff290 */ /* 0x000fe4000fffe03f */
[----:B------:R-:W-:-:S05]  /*52f0*/  @!P1 BRA P0, `(.L_x_1081) ;  /* 0x0000047000009947 */ /* 0x000fca0000000000 */
.L_x_1080:
[----:B--234-:R-:W-:Y:S01]  /*5300*/  IADD3 R11, R225, UR9, RZ ;  /* 0x00000009e10b7c10 */ /* 0x01cfe2000fffe0ff */
        /* <DEDUP_REMOVED lines=33> */
[----:B-1----:R-:W-:Y:S02]  /*5520*/  FSEL R97, R119, -INF , !P0 ;  /* 0xff80000077617808 */ /* 0x002fe40004000000 */
        /* <DEDUP_REMOVED lines=36> */
.L_x_1081:
[C---:B------:R-:W-:Y:S01]  /*5770*/  FMUL.FTZ R6, R246.reuse, 1.4426950216293334961 ;  /* 0x3fb8aa3bf6067820 */ /* 0x040fe20000410000 */
[----:B------:R-:W-:Y:S01]  /*5780*/  FSETP.NEU.FTZ.AND P0, PT, R246, -INF , PT ;  /* 0xff800000f600780b */ /* 0x000fe20003f1d000 */
[----:B------:R-:W-:Y:S01]  /*5790*/  FMUL.FTZ R4, R247, 1.4426950216293334961 ;  /* 0x3fb8aa3bf7047820 */ /* 0x000fe20000410000 */
[----:B------:R-:W-:Y:S01]  /*57a0*/  UISETP.GT.AND UP0, UPT, UR7, UR17, UPT ;  /* 0x000000110700728c */ /* 0x000fe2000bf04270 */
[----:B------:R-:W-:Y:S01]  /*57b0*/  FFMA.FTZ R119, -R119, R119, 1 ;  /* 0x3f80000077777423 */ /* 0x000fe20000010177 */
[----:B------:R-:W-:Y:S01]  /*57c0*/  FSEL R6, R6, RZ, P0 ;  /* 0x000000ff06067208 */ /* 0x000fe20000000000 */
[----:B------:R-:W-:Y:S01]  /*57d0*/  FFMA.FTZ R120, -R120, R120, 1 ;  /* 0x3f80000078787423 */ /* 0x000fe20000010178 */
[----:B------:R-:W-:Y:S01]  /*57e0*/  FSETP.NEU.FTZ.AND P0, PT, R247, -INF , PT ;  /* 0xff800000f700780b */ /* 0x000fe20003f1d000 */
[----:B------:R-:W-:Y:S01]  /*57f0*/  FFMA.FTZ R121, -R121, R121, 1 ;  /* 0x3f80000079797423 */ /* 0x000fe20000010179 */
[----:B------:R-:W-:Y:S01]  /*5800*/  PLOP3.LUT P1, PT, PT, PT, UP0, 0x80, 0x0 ;  /* 0x000000000000781c */ /* 0x000fe20003f2f008 */
[--C-:B------:R-:W-:Y:S01]  /*5810*/  FFMA.FTZ R251, R99, c[0x0][0x23c], -R6.reuse ;  /* 0x00008f0063fb7a23 */ /* 0x100fe20000010806 */
[----:B------:R-:W-:Y:S01]  /*5820*/  FSEL R4, R4, RZ, P0 ;  /* 0x000000ff04047208 */ /* 0x000fe20000000000 */
[--C-:B------:R-:W-:Y:S02]  /*5830*/  FFMA.FTZ R250, R97, c[0x0][0x23c], -R6.reuse ;  /* 0x00008f0061fa7a23 */ /* 0x100fe40000010806 */
[----:B------:R-:W-:Y:S02]  /*5840*/  FFMA.FTZ R208, R91, c[0x0][0x23c], -R6 ;  /* 0x00008f005bd07a23 */ /* 0x000fe40000010806 */
[--C-:B------:R-:W-:Y:S01]  /*5850*/  FFMA.FTZ R211, R95, c[0x0][0x23c], -R4.reuse ;  /* 0x00008f005fd37a23 */ /* 0x100fe20000010804 */
[----:B------:R-:W-:Y:S01]  /*5860*/  MUFU.EX2 R251, R251 ;  /* 0x000000fb00fb7308 */ /* 0x000fe20000000800 */
[----:B------:R-:W-:Y:S02]  /*5870*/  FFMA.FTZ R210, R93, c[0x0][0x23c], -R4 ;  /* 0x00008f005dd27a23 */ /* 0x000fe40000010804 */
[----:B------:R-:W-:Y:S02]  /*5880*/  FFMA.FTZ R207, R89, c[0x0][0x23c], -R6 ;  /* 0x00008f0059cf7a23 */ /* 0x000fe40000010806 */
[--C-:B------:R-:W-:Y:S02]  /*5890*/  FFMA.FTZ R202, R87, c[0x0][0x23c], -R4.reuse ;  /* 0x00008f0057ca7a23 */ /* 0x100fe40000010804 */
[----:B------:R-:W-:Y:S02]  /*58a0*/  FFMA.FTZ R201, R85, c[0x0][0x23c], -R4 ;  /* 0x00008f0055c97a23 */ /* 0x000fe40000010804 */
[--C-:B------:R-:W-:Y:S01]  /*58b0*/  FFMA.FTZ R206, R19, c[0x0][0x23c], -R6.reuse ;  /* 0x00008f0013ce7a23 */ /* 0x100fe20000010806 */
[----:B------:R-:W-:Y:S01]  /*58c0*/  MUFU.EX2 R250, R250 ;  /* 0x000000fa00fa7308 */ /* 0x000fe20000000800 */
[--C-:B------:R-:W-:Y:S02]  /*58d0*/  FFMA.FTZ R205, R17, c[0x0][0x23c], -R6.reuse ;  /* 0x00008f0011cd7a23 */ /* 0x100fe40000010806 */
[--C-:B------:R-:W-:Y:S02]  /*58e0*/  FFMA.FTZ R204, R11, c[0x0][0x23c], -R6.reuse ;  /* 0x00008f000bcc7a23 */ /* 0x100fe40000010806 */
[----:B------:R-:W-:Y:S02]  /*58f0*/  FFMA.FTZ R6, R9, c[0x0][0x23c], -R6 ;  /* 0x00008f0009067a23 */ /* 0x000fe40000010806 */
[--C-:B------:R-:W-:Y:S02]  /*5900*/  FFMA.FTZ R200, R15, c[0x0][0x23c], -R4.reuse ;  /* 0x00008f000fc87a23 */ /* 0x100fe40000010804 */
[--C-:B------:R-:W-:Y:S01]  /*5910*/  FFMA.FTZ R199, R13, c[0x0][0x23c], -R4.reuse ;  /* 0x00008f000dc77a23 */ /* 0x100fe20000010804 */
[----:B------:R-:W-:Y:S01]  /*5920*/  MUFU.EX2 R211, R211 ;  /* 0x000000d300d37308 */ /* 0x000fe20000000800 */
[--C-:B------:R-:W-:Y:S02]  /*5930*/  FFMA.FTZ R198, R7, c[0x0][0x23c], -R4.reuse ;  /* 0x00008f0007c67a23 */ /* 0x100fe40000010804 */
[----:B------:R-:W-:Y:S02]  /*5940*/  FFMA.FTZ R4, R5, c[0x0][0x23c], -R4 ;  /* 0x00008f0005047a23 */ /* 0x000fe40000010804 */
[----:B------:R-:W-:Y:S02]  /*5950*/  FFMA.FTZ R123, -R123, R123, 1 ;  /* 0x3f8000007b7b7423 */ /* 0x000fe4000001017b */
[----:B------:R-:W-:Y:S02]  /*5960*/  FFMA.FTZ R124, -R124, R124, 1 ;  /* 0x3f8000007c7c7423 */ /* 0x000fe4000001017c */
[----:B------:R-:W-:Y:S01]  /*5970*/  FMUL.FTZ R123, R123, c[0x0][0x2ec] ;  /* 0x0000bb007b7b7a20 */ /* 0x000fe20000410000 */
[----:B------:R-:W-:Y:S01]  /*5980*/  MUFU.EX2 R210, R210 ;  /* 0x000000d200d27308 */ /* 0x000fe20000000800 */
[----:B------:R-:W-:Y:S02]  /*5990*/  FMUL.FTZ R124, R124, c[0x0][0x2ec] ;  /* 0x0000bb007c7c7a20 */ /* 0x000fe40000410000 */
[----:B------:R-:W-:Y:S02]  /*59a0*/  FFMA.FTZ R125, -R125, R125, 1 ;  /* 0x3f8000007d7d7423 */ /* 0x000fe4000001017d */
[----:B------:R-:W-:Y:S02]  /*59b0*/  FFMA.FTZ R126, -R126, R126, 1 ;  /* 0x3f8000007e7e7423 */ /* 0x000fe4000001017e */
[----:B------:R-:W-:Y:S02]  /*59c0*/  FMUL.FTZ R125, R125, c[0x0][0x2ec] ;  /* 0x0000bb007d7d7a20 */ /* 0x000fe40000410000 */
[----:B------:R-:W-:Y:S01]  /*59d0*/  FMUL.FTZ R126, R126, c[0x0][0x2ec] ;  /* 0x0000bb007e7e7a20 */ /* 0x000fe20000410000 */
[----:B------:R-:W-:Y:S01]  /*59e0*/  MUFU.EX2 R203, R6 ;  /* 0x0000000600cb7308 */ /* 0x000fe20000000800 */
[----:B------:R-:W-:Y:S02]  /*59f0*/  FFMA.FTZ R127, -R127, R127, 1 ;  /* 0x3f8000007f7f7423 */ /* 0x000fe4000001017f */
[----:B------:R-:W-:Y:S02]  /*5a00*/  FFMA.FTZ R128, -R128, R128, 1 ;  /* 0x3f80000080807423 */ /* 0x000fe40000010180 */
[----:B------:R-:W-:Y:S02]  /*5a10*/  FMUL.FTZ R127, R127, c[0x0][0x2ec] ;  /* 0x0000bb007f7f7a20 */ /* 0x000fe40000410000 */
[----:B------:R-:W-:Y:S02]  /*5a20*/  FMUL.FTZ R128, R128, c[0x0][0x2ec] ;  /* 0x0000bb0080807a20 */ /* 0x000fe40000410000 */
[----:B------:R-:W-:Y:S01]  /*5a30*/  FFMA.FTZ R129, -R129, R129, 1 ;  /* 0x3f80000081817423 */ /* 0x000fe20000010181 */
[----:B------:R-:W-:Y:S01]  /*5a40*/  MUFU.EX2 R197, R4 ;  /* 0x0000000400c57308 */ /* 0x000fe20000000800 */
[----:B------:R-:W-:Y:S02]  /*5a50*/  FFMA.FTZ R130, -R130, R130, 1 ;  /* 0x3f80000082827423 */ /* 0x000fe40000010182 */
[----:B------:R-:W-:Y:S02]  /*5a60*/  FMUL.FTZ R129, R129, c[0x0][0x2ec] ;  /* 0x0000bb0081817a20 */ /* 0x000fe40000410000 */
[----:B------:R-:W-:Y:S02]  /*5a70*/  FMUL.FTZ R130, R130, c[0x0][0x2ec] ;  /* 0x0000bb0082827a20 */ /* 0x000fe40000410000 */
[----:B------:R-:W-:Y:S02]  /*5a80*/  FFMA.FTZ R131, -R131, R131, 1 ;  /* 0x3f80000083837423 */ /* 0x000fe40000010183 */
[----:B------:R-:W-:Y:S01]  /*5a90*/  FFMA.FTZ R196, -R196, R196, 1 ;  /* 0x3f800000c4c47423 */ /* 0x000fe200000101c4 */
[----:B------:R-:W-:Y:S01]  /*5aa0*/  MUFU.EX2 R208, R208 ;  /* 0x000000d000d07308 */ /* 0x000fe20000000800 */
[----:B------:R-:W-:Y:S02]  /*5ab0*/  FMUL.FTZ R131, R131, c[0x0][0x2ec] ;  /* 0x0000bb0083837a20 */ /* 0x000fe40000410000 */
[----:B------:R-:W-:Y:S02]  /*5ac0*/  FMUL.FTZ R196, R196, c[0x0][0x2ec] ;  /* 0x0000bb00c4c47a20 */ /* 0x000fe40000410000 */
[----:B------:R-:W-:Y:S02]  /*5ad0*/  FFMA.FTZ R118, -R118, R118, 1 ;  /* 0x3f80000076767423 */ /* 0x000fe40000010176 */
[----:B------:R-:W-:Y:S02]  /*5ae0*/  FFMA.FTZ R122, -R122, R122, 1 ;  /* 0x3f8000007a7a7423 */ /* 0x000fe4000001017a */
[----:B------:R-:W-:Y:S01]  /*5af0*/  FFMA.FTZ R209, -R209, R209, 1 ;  /* 0x3f800000d1d17423 */ /* 0x000fe200000101d1 */
[----:B------:R-:W-:Y:S01]  /*5b00*/  MUFU.EX2 R207, R207 ;  /* 0x000000cf00cf7308 */ /* 0x000fe20000000800 */
[----:B------:R-:W-:Y:S02]  /*5b10*/  FMUL.FTZ R122, R122, c[0x0][0x2ec] ;  /* 0x0000bb007a7a7a20 */ /* 0x000fe40000410000 */
[----:B------:R-:W-:Y:S07]  /*5b20*/  FMUL.FTZ R209, R209, c[0x0][0x2ec] ;  /* 0x0000bb00d1d17a20 */ /* 0x000fee0000410000 */
        /* <DEDUP_REMOVED lines=124> */
[C---:B------:R-:W-:Y:S08]  /*62f0*/  HMMA.16816.F32 R8, R92.reuse, R98, R8 ;  /* 0x000000625c08723c */ /* 0x040ff00000001808 */
[C---:B--2---:R-:W-:Y:S08]  /*6300*/  HMMA.16816.F32 R12, R92.reuse, R88, R12 ;  /* 0x000000585c0c723c */ /* 0x044ff0000000180c */
[----:B------:R-:W-:Y:S01]  /*6310*/  HMMA.16816.F32 R16, R92, R90, R16 ;  /* 0x0000005a5c10723c */ /* 0x000fe20000001810 */
[----:B------:R-:W2:Y:S07]  /*6320*/  LDSM.16.M88.4 R88, [R2+0x1e800] ;  /* 0x01e800000258783b */ /* 0x000eae0000000200 */
[C---:B----4-:R-:W-:Y:S08]  /*6330*/  HMMA.16816.F32 R4, R100.reuse, R104, R4 ;  /* 0x000000686404723c */ /* 0x050ff00000001804 */
[C---:B------:R-:W-:Y:S08]  /*6340*/  HMMA.16816.F32 R8, R100.reuse, R106, R8 ;  /* 0x0000006a6408723c */ /* 0x040ff00000001808 */
[C---:B-1----:R-:W-:Y:S07]  /*6350*/  HMMA.16816.F32 R12, R100.reuse, R84, R12 ;  /* 0x00000054640c723c */ /* 0x042fee000000180c */
[----:B------:R-:W-:Y:S01]  /*6360*/  FMUL.FTZ R84, R119, c[0x0][0x2ec] ;  /* 0x0000bb0077547a20 */ /* 0x000fe20000410000 */
[----:B------:R-:W-:Y:S07]  /*6370*/  HMMA.16816.F32 R16, R100, R86, R16 ;  /* 0x000000566410723c */ /* 0x000fee0000001810 */
[----:B------:R-:W-:Y:S01]  /*6380*/  FMUL.FTZ R87, R120, c[0x0][0x2ec] ;  /* 0x0000bb0078577a20 */ /* 0x000fe20000410000 */
[C---:B------:R-:W-:Y:S05]  /*6390*/  HMMA.16816.F32 R4, R108.reuse, R112, R4 ;  /* 0x000000706c04723c */ /* 0x040fea0000001804 */
[----:B------:R-:W-:Y:S03]  /*63a0*/  FMUL.FTZ R86, R121, c[0x0][0x2ec] ;  /* 0x0000bb0079567a20 */ /* 0x000fe60000410000 */
[C---:B------:R-:W-:Y:S08]  /*63b0*/  HMMA.16816.F32 R8, R108.reuse, R114, R8 ;  /* 0x000000726c08723c */ /* 0x040ff00000001808 */
[C---:B--2---:R-:W-:Y:S08]  /*63c0*/  HMMA.16816.F32 R12, R108.reuse, R88, R12 ;  /* 0x000000586c0c723c */ /* 0x044ff0000000180c */
[----:B------:R-:W-:Y:S04]  /*63d0*/  HMMA.16816.F32 R16, R108, R90, R16 ;  /* 0x0000005a6c10723c */ /* 0x000fe80000001810 */
[C---:B-----5:R-:W-:Y:S02]  /*63e0*/  FADD.FTZ R6, -R116.reuse, R6 ;  /* 0x0000000674067221 */ /* 0x060fe40000010100 */
[----:B------:R-:W-:Y:S02]  /*63f0*/  FADD.FTZ R7, -R116, R7 ;  /* 0x0000000774077221 */ /* 0x000fe40000010100 */
[C---:B------:R-:W-:Y:S04]  /*6400*/  FADD.FTZ R5, -R117.reuse, R5 ;  /* 0x0000000575057221 */ /* 0x040fe80000010100 */
[----:B------:R-:W-:Y:S02]  /*6410*/  FADD.FTZ R4, -R117, R4 ;  /* 0x0000000475047221 */ /* 0x000fe40000010100 */
[----:B------:R-:W-:Y:S01]  /*6420*/  FMUL.FTZ R5, R250, R5 ;  /* 0x00000005fa057220 */ /* 0x000fe20000410000 */
[----:B------:R-:W-:Y:S01]  /*6430*/  MOV R250, c[0x0][0x22c] ;  /* 0x00008b0000fa7a02 */ /* 0x000fe20000000f00 */
[----:B------:R-:W-:Y:S02]  /*6440*/  FMUL.FTZ R6, R211, R6 ;  /* 0x00000006d3067220 */ /* 0x000fe40000410000 */
[----:B------:R-:W-:Y:S02]  /*6450*/  FMUL.FTZ R7, R210, R7 ;  /* 0x00000007d2077220 */ /* 0x000fe40000410000 */
[----:B------:R-:W-:Y:S02]  /*6460*/  FMUL.FTZ R4, R251, R4 ;  /* 0x00000004fb047220 */ /* 0x000fe40000410000 */
[C---:B------:R-:W-:Y:S02]  /*6470*/  FADD.FTZ R85, -R117.reuse, R8 ;  /* 0x0000000875557221 */ /* 0x040fe40000010100 */
[----:B------:R-:W-:Y:S02]  /*6480*/  FADD.FTZ R8, -R117, R9 ;  /* 0x0000000975087221 */ /* 0x000fe40000010100 */
[C---:B------:R-:W-:Y:S02]  /*6490*/  FADD.FTZ R9, -R116.reuse, R10 ;  /* 0x0000000a74097221 */ /* 0x040fe40000010100 */
[----:B------:R-:W-:Y:S02]  /*64a0*/  FADD.FTZ R10, -R116, R11 ;  /* 0x0000000b740a7221 */ /* 0x000fe40000010100 */
[----:B------:R-:W-:Y:S02]  /*64b0*/  FMUL.FTZ R11, R118, c[0x0][0x2ec] ;  /* 0x0000bb00760b7a20 */ /* 0x000fe40000410000 */
[----:B------:R-:W-:Y:S02]  /*64c0*/  FMUL.FTZ R5, R5, R84 ;  /* 0x0000005405057220 */ /* 0x000fe40000410000 */
[----:B------:R-:W-:Y:S02]  /*64d0*/  FMUL.FTZ R6, R6, R87 ;  /* 0x0000005706067220 */ /* 0x000fe40000410000 */
[----:B------:R-:W-:Y:S02]  /*64e0*/  FMUL.FTZ R7, R7, R86 ;  /* 0x0000005607077220 */ /* 0x000fe40000410000 */
[----:B------:R-:W-:Y:S02]  /*64f0*/  FMUL.FTZ R4, R4, R11 ;  /* 0x0000000b04047220 */ /* 0x000fe40000410000 */
[----:B------:R-:W-:Y:S01]  /*6500*/  FMUL.FTZ R8, R207, R8 ;  /* 0x00000008cf087220 */ /* 0x000fe20000410000 */
[----:B------:R-:W-:Y:S01]  /*6510*/  F2FP.PACK_AB R6, R7, R6 ;  /* 0x000000060706723e */ /* 0x000fe200000000ff */
[----:B------:R-:W-:Y:S01]  /*6520*/  FMUL.FTZ R9, R202, R9 ;  /* 0x00000009ca097220 */ /* 0x000fe20000410000 */
[----:B------:R-:W-:Y:S01]  /*6530*/  F2FP.PACK_AB R4, R5, R4 ;  /* 0x000000040504723e */ /* 0x000fe200000000ff */
[----:B------:R-:W-:Y:S02]  /*6540*/  FMUL.FTZ R10, R201, R10 ;  /* 0x0000000ac90a7220 */ /* 0x000fe40000410000 */
[----:B------:R-:W-:Y:S01]  /*6550*/  FMUL.FTZ R85, R208, R85 ;  /* 0x00000055d0557220 */ /* 0x000fe20000410000 */
[----:B------:R-:W-:Y:S01]  /*6560*/  STS [R235+0x20400], R6 ;  /* 0x02040006eb007388 */ /* 0x000fe20000000800 */
[C---:B------:R-:W-:Y:S02]  /*6570*/  FADD.FTZ R11, -R117.reuse, R12 ;  /* 0x0000000c750b7221 */ /* 0x040fe40000010100 */
[----:B------:R-:W-:Y:S02]  /*6580*/  FADD.FTZ R12, -R117, R13 ;  /* 0x0000000d750c7221 */ /* 0x000fe40000010100 */
[C---:B------:R-:W-:Y:S01]  /*6590*/  FADD.FTZ R13, -R116.reuse, R14 ;  /* 0x0000000e740d7221 */ /* 0x040fe20000010100 */
[----:B------:R-:W-:Y:S01]  /*65a0*/  STS [R235+0x20000], R4 ;  /* 0x02000004eb007388 */ /* 0x000fe20000000800 */
[----:B------:R-:W-:Y:S02]  /*65b0*/  FADD.FTZ R14, -R116, R15 ;  /* 0x0000000f740e7221 */ /* 0x000fe40000010100 */
        /* <DEDUP_REMOVED lines=24> */
[----:B------:R-:W-:Y:S01]  /*6740*/  FMUL.FTZ R17, R198, R17 ;  /* 0x00000011c6117220 */ /* 0x000fe20000410000 */
[----:B------:R-:W-:Y:S01]  /*6750*/  STS [R237+0x20000], R92 ;  /* 0x0200005ced007388 */ /* 0x000fe20000000800 */
[----:B------:R-:W-:Y:S02]  /*6760*/  FMUL.FTZ R116, R197, R116 ;  /* 0x00000074c5747220 */ /* 0x000fe40000410000 */
[----:B------:R-:W-:Y:S02]  /*6770*/  FMUL.FTZ R15, R15, R130 ;  /* 0x000000820f0f7220 */ /* 0x000fe40000410000 */
[----:B------:R-:W-:Y:S01]  /*6780*/  FMUL.FTZ R16, R16, R131 ;  /* 0x0000008310107220 */ /* 0x000fe20000410000 */
[----:B------:R-:W-:Y:S01]  /*6790*/  STS [R237+0x20400], R94 ;  /* 0x0204005eed007388 */ /* 0x000fe20000000800 */
[----:B------:R-:W-:Y:S02]  /*67a0*/  FMUL.FTZ R17, R17, R196 ;  /* 0x000000c411117220 */ /* 0x000fe40000410000 */
[----:B------:R-:W-:Y:S01]  /*67b0*/  FMUL.FTZ R116, R116, R209 ;  /* 0x000000d174747220 */ /* 0x000fe20000410000 */
[----:B------:R-:W-:Y:S01]  /*67c0*/  F2FP.PACK_AB R96, R16, R15 ;  /* 0x0000000f1060723e */ /* 0x000fe200000000ff */
[----:B------:R-:W-:Y:S03]  /*67d0*/  IMAD R250, R250, c[0x0][0x1c0], RZ ;  /* 0x00007000fafa7a24 */ /* 0x000fe600078e02ff */
        /* <DEDUP_REMOVED lines=160> */
.L_x_1082:
        /* <DEDUP_REMOVED lines=462> */
.L_x_1083:
        /* <DEDUP_REMOVED lines=218> */
.L_x_1085:
        /* <DEDUP_REMOVED lines=18> */
.L_x_1086:
        /* <DEDUP_REMOVED lines=55> */
.L_x_1088:
[----:B---34-:R-:W-:Y:S05]  /*a0f0*/  BSYNC B0 ;  /* 0x0000000000007941 */ /* 0x018fea0003800000 */
.L_x_1087:
        /* <DEDUP_REMOVED lines=21> */
.L_x_1090:
[----:B------:R-:W-:Y:S05]  /*a250*/  BSYNC B0 ;  /* 0x0000000000007941 */ /* 0x000fea0003800000 */
.L_x_1089:
        /* <DEDUP_REMOVED lines=30> */
.L_x_1092:
[----:B------:R-:W-:Y:S05]  /*a440*/  BSYNC B0 ;  /* 0x0000000000007941 */ /* 0x000fea0003800000 */
.L_x_1091:
        /* <DEDUP_REMOVED lines=18> */
.L_x_1063:
[----:B------:R-:W-:Y:S05]  /*a570*/  BSYNC B1 ;  /* 0x0000000000017941 */ /* 0x000fea0003800000 */
.L_x_1049:
        /* <DEDUP_REMOVED lines=12> */
.L_x_1093:
[----:B------:R-:W-:Y:S05]  /*a640*/  EXIT ;  /* 0x000000000000794d */ /* 0x000fea0003800000 */
.L_x_1095:
        /* <DEDUP_REMOVED lines=11> */
.L_x_2028:


//--------------------- .text._ZN5flash44flash_bwd_dq_dk_dv_loop_seqk_parallel_kernelI23Flash_bwd_kernel_traitsILi256ELi64ELi64ELi8ELi4ELi2ELi2ELb0ELb1EN7cutlass6half_tE19Flash_kernel_traitsILi256ELi64ELi64ELi8ES3_EELb1ELb0ELb0ELb0ELb0ELb1ELb0EEEvNS_16Flash_bwd_paramsE --------------------------
	.section	.text._ZN5flash44flash_bwd_dq_dk_dv_loop_seqk_parallel_kernelI23Flash_bwd_kernel_traitsILi256ELi64ELi64ELi8ELi4ELi2ELi2ELb0ELb1EN7cutlass6half_tE19Flash_kernel_traitsILi256ELi64ELi64ELi8ES3_EELb1ELb0ELb0ELb0ELb0ELb1ELb0EEEvNS_16Flash_bwd_paramsE,"ax",@progbits
	.sectioninfo	@"SHI_REGISTERS=255"
	.align	128
        .global         _ZN5flash44flash_bwd_dq_dk_dv_loop_seqk_parallel_kernelI23Flash_bwd_kernel_traitsILi256ELi64ELi64ELi8ELi4ELi2ELi2ELb0ELb1EN7cutlass6half_tE19Flash_kernel_traitsILi256ELi64ELi64ELi8ES3_EELb1ELb0ELb0ELb0ELb0ELb1ELb0EEEvNS_16Flash_bwd_paramsE
        .type           _ZN5flash44flash_bwd_dq_dk_dv_loop_seqk_parallel_kernelI23Flash_bwd_kernel_traitsILi256ELi64ELi64ELi8ELi4ELi2ELi2ELb0ELb1EN7cutlass6half_tE19Flash_kernel_traitsILi256ELi64ELi64ELi8ES3_EELb1ELb0ELb0ELb0ELb0ELb1ELb0EEEvNS_16Flash_bwd_paramsE,@function
        .size           _ZN5flash44flash_bwd_dq_dk_dv_loop_seqk_parallel_kernelI23Flash_bwd_kernel_traitsILi256ELi64ELi64ELi8ELi4ELi2ELi2ELb0ELb1EN7cutlass6half_tE19Flash_kernel_traitsILi256ELi64ELi64ELi8ES3_EELb1ELb0ELb0ELb0ELb0ELb1ELb0EEEvNS_16Flash_bwd_paramsE,(.L_x_2029 - _ZN5flash44flash_bwd_dq_dk_dv_loop_seqk_parallel_kernelI23Flash_bwd_kernel_traitsILi256ELi64ELi64ELi8ELi4ELi2ELi2ELb0ELb1EN7cutlass6half_tE19Flash_kernel_traitsILi256ELi64ELi64ELi8ES3_EELb1ELb0ELb0ELb0ELb0ELb1ELb0EEEvNS_16Flash_bwd_paramsE)
        .other          _ZN5flash44flash_bwd_dq_dk_dv_loop_seqk_parallel_kernelI23Flash_bwd_kernel_traitsILi256ELi64ELi64ELi8ELi4ELi2ELi2ELb0ELb1EN7cutlass6half_tE19Flash_kernel_traitsILi256ELi64ELi64ELi8ES3_EELb1ELb0ELb0ELb0ELb0ELb1ELb0EEEvNS_16Flash_bwd_paramsE,@"STO_CUDA_ENTRY STV_DEFAULT"
_ZN5flash44flash_bwd_dq_dk_dv_loop_seqk_parallel_kernelI23Flash_bwd_kernel_traitsILi256ELi64ELi64ELi8ELi4ELi2ELi2ELb0ELb1EN7cutlass6half_tE19Flash_kernel_traitsILi256ELi64ELi64ELi8ES3_EELb1ELb0ELb0ELb0ELb0ELb1ELb0EEEvNS_16Flash_bwd_paramsE:
.text._ZN5flash44flash_bwd_dq_dk_dv_loop_seqk_parallel_kernelI23Flash_bwd_kernel_traitsILi256ELi64ELi64ELi8ELi4ELi2ELi2ELb0ELb1EN7cutlass6half_tE19Flash_kernel_traitsILi256ELi64ELi64ELi8ES3_EELb1ELb0ELb0ELb0ELb0ELb1ELb0EEEvNS_16Flash_bwd_paramsE:
        /* <DEDUP_REMOVED lines=15> */
[----:B------:R-:W-:Y:S01]  /*00f0*/  UISETP.NE.AND UP2, UPT, UR9, URZ, UPT ;  /* 0x0000003f0900728c */ /* 0x000fe2000bf45270 */
[----:B------:R-:W-:Y:S01]  /*0100*/  IMAD.MOV.U32 R233, RZ, RZ, -0x10 ;  /* 0xfffffff0ffe97424 */ /* 0x000fe200078e00ff */
[----:B------:R-:W-:Y:S02]  /*0110*/  ULDC UR15, c[0x0][0x224] ;  /* 0x00008900000f7ab9 */ /* 0x000fe40000000800 */
[----:B------:R-:W3:Y:S01]  /*0120*/  S2UR UR32, SR_CTAID.Y ;  /* 0x00000000002079c3 */ /* 0x000ee20000002600 */
[----:B------:R-:W-:-:S02]  /*0130*/  ULDC UR47, c[0x0][0x22c] ;  /* 0x00008b00002f7ab9 */ /* 0x000fc40000000800 */
[----:B------:R-:W-:Y:S02]  /*0140*/  ULDC UR36, c[0x0][0x1c0] ;  /* 0x0000700000247ab9 */ /* 0x000fe40000000800 */
[----:B------:R-:W-:Y:S02]  /*0150*/  UMOV UR7, 0x80 ;  /* 0x0000008000077882 */ /* 0x000fe40000000000 */
[----:B------:R-:W-:Y:S02]  /*0160*/  ULDC UR6, c[0x0][0x210] ;  /* 0x0000840000067ab9 */ /* 0x000fe40000000800 */
[----:B------:R-:W-:Y:S02]  /*0170*/  ULDC UR57, c[0x0][0x234] ;  /* 0x00008d0000397ab9 */ /* 0x000fe40000000800 */
[----:B------:R-:W-:Y:S02]  /*0180*/  ULDC UR12, c[0x0][0x1c0] ;  /* 0x00007000000c7ab9 */ /* 0x000fe40000000800 */
[----:B------:R-:W-:Y:S01]  /*0190*/  ULDC UR13, c[0x0][0x1c0] ;  /* 0x00007000000d7ab9 */ /* 0x000fe20000000800 */
[----:B-1----:R-:W-:Y:S01]  /*01a0*/  SHF.R.S32.HI R5, RZ, 0x1f, R11 ;  /* 0x0000001fff057819 */ /* 0x002fe2000001140b */
[----:B--2---:R-:W-:-:S02]  /*01b0*/  USHF.R.S32.HI UR16, URZ, 0x1f, UR38 ;  /* 0x0000001f3f107899 */ /* 0x004fc40008011426 */
[----:B------:R-:W-:Y:S01]  /*01c0*/  USHF.R.S32.HI UR8, URZ, 0x1f, UR15 ;  /* 0x0000001f3f087899 */ /* 0x000fe2000801140f */
[CC--:B------:R-:W-:Y:S01]  /*01d0*/  LEA.HI R3, R5.reuse, R11.reuse, RZ, 0x5 ;  /* 0x0000000b05037211 */ /* 0x0c0fe200078f28ff */
[----:B------:R-:W-:Y:S01]  /*01e0*/  UIMAD.WIDE UR36, UR47, UR36, URZ ;  /* 0x000000242f2472a5 */ /* 0x000fe2000f8e023f */
[-C--:B------:R-:W-:Y:S01]  /*01f0*/  LEA.HI R9, R5, R11.reuse, RZ, 0x3 ;  /* 0x0000000b05097211 */ /* 0x080fe200078f18ff */
[----:B------:R-:W-:Y:S01]  /*0200*/  UIMAD UR48, UR38, UR47, URZ ;  /* 0x0000002f263072a4 */ /* 0x000fe2000f8e023f */
[--C-:B------:R-:W-:Y:S01]  /*0210*/  SHF.R.S32.HI R0, RZ, 0x5, R3.reuse ;  /* 0x00000005ff007819 */ /* 0x100fe20000011403 */
[----:B---3--:R-:W-:Y:S01]  /*0220*/  UIMAD.WIDE.U32 UR44, UR32, UR15, URZ ;  /* 0x0000000f202c72a5 */ /* 0x008fe2000f8e003f */
[----:B------:R-:W-:Y:S01]  /*0230*/  SHF.R.S32.HI R4, RZ, 0x1f, R3 ;  /* 0x0000001fff047819 */ /* 0x000fe20000011403 */
[----:B------:R-:W-:Y:S01]  /*0240*/  USHF.L.U32 UR15, UR32, 0x7, URZ ;  /* 0x00000007200f7899 */ /* 0x000fe2000800063f */
[C---:B------:R-:W-:Y:S01]  /*0250*/  LOP3.LUT R6, R3.reuse, 0xffffffe0, RZ, 0xc0, !PT ;  /* 0xffffffe003067812 */ /* 0x040fe200078ec0ff */
[----:B------:R-:W-:Y:S01]  /*0260*/  UIMAD UR57, UR7, UR6, UR57 ;  /* 0x00000006073972a4 */ /* 0x000fe2000f8e0239 */
[-C--:B------:R-:W-:Y:S01]  /*0270*/  LEA.HI R4, R4, R0.reuse, RZ, 0x2 ;  /* 0x0000000004047211 */ /* 0x080fe200078f10ff */
[----:B------:R-:W-:Y:S01]  /*0280*/  USHF.R.S32.HI UR9, URZ, 0x1f, UR32 ;  /* 0x0000001f3f097899 */ /* 0x000fe20008011420 */
[----:B------:R-:W-:Y:S01]  /*0290*/  LEA.HI R3, R3, R0, RZ, 0x1 ;  /* 0x0000000003037211 */ /* 0x000fe200078f08ff */
[----:B------:R-:W-:Y:S01]  /*02a0*/  IMAD.IADD R8, R11, 0x1, -R6 ;  /* 0x000000010b087824 */ /* 0x000fe200078e0a06 */
[----:B------:R-:W-:Y:S01]  /*02b0*/  LOP3.LUT R4, R4, 0xfffffffc, RZ, 0xc0, !PT ;  /* 0xfffffffc04047812 */ /* 0x000fe200078ec0ff */
[----:B------:R-:W-:Y:S01]  /*02c0*/  UIMAD UR47, UR47, UR12, URZ ;  /* 0x0000000c2f2f72a4 */ /* 0x000fe2000f8e023f */
[----:B------:R-:W-:Y:S01]  /*02d0*/  LOP3.LUT R3, R3, 0xfffffffe, RZ, 0xc0, !PT ;  /* 0xfffffffe03037812 */ /* 0x000fe200078ec0ff */
[----:B------:R-:W-:Y:S01]  /*02e0*/  UIMAD UR6, UR32, UR13, UR38 ;  /* 0x0000000d200672a4 */ /* 0x000fe2000f8e0226 */
[CC--:B------:R-:W-:Y:S01]  /*02f0*/  LEA.HI R2, R5.reuse, R11.reuse, RZ, 0x4 ;  /* 0x0000000b05027211 */ /* 0x0c0fe200078f20ff */
[C---:B------:R-:W-:Y:S01]  /*0300*/  IMAD.IADD R245, R0.reuse, 0x1, -R4 ;  /* 0x0000000100f57824 */ /* 0x040fe200078e0a04 */
[CC--:B------:R-:W-:Y:S01]  /*0310*/  LEA.HI R244, R5.reuse, R11.reuse, RZ, 0x7 ;  /* 0x0000000b05f47211 */ /* 0x0c0fe200078f38ff */
[----:B------:R-:W-:Y:S01]  /*0320*/  IMAD.IADD R220, R0, 0x1, -R3 ;  /* 0x0000000100dc7824 */ /* 0x000fe200078e0a03 */
[CC--:B------:R-:W-:Y:S01]  /*0330*/  LEA.HI R13, R5.reuse, R11.reuse, RZ, 0x6 ;  /* 0x0000000b050d7211 */ /* 0x0c0fe200078f30ff */
[----:B------:R-:W-:Y:S01]  /*0340*/  ULDC UR14, c[0x0][0x1c0] ;  /* 0x00007000000e7ab9 */ /* 0x000fe20000000800 */
[----:B------:R-:W-:Y:S01]  /*0350*/  LEA.HI R5, R5, R11, RZ, 0x2 ;  /* 0x0000000b05057211 */ /* 0x000fe200078f10ff */
[----:B------:R-:W-:Y:S01]  /*0360*/  ULDC UR11, c[0x0][0x1c0] ;  /* 0x00007000000b7ab9 */ /* 0x000fe20000000800 */
[----:B------:R-:W-:Y:S01]  /*0370*/  SHF.R.S32.HI R4, RZ, 0x4, R2 ;  /* 0x00000004ff047819 */ /* 0x000fe20000011402 */
[----:B------:R-:W-:Y:S01]  /*0380*/  UIMAD UR54, UR8, UR32, URZ ;  /* 0x00000020083672a4 */ /* 0x000fe2000f8e023f */
[--C-:B------:R-:W-:Y:S01]  /*0390*/  SHF.R.S32.HI R3, RZ, 0x2, R5.reuse ;  /* 0x00000002ff037819 */ /* 0x100fe20000011405 */
[----:B------:R-:W-:Y:S01]  /*03a0*/  UIMAD UR7, UR32, UR11, UR38 ;  /* 0x0000000b200772a4 */ /* 0x000fe2000f8e0226 */
[----:B------:R-:W-:Y:S01]  /*03b0*/  SHF.R.S32.HI R0, RZ, 0x1f, R5 ;  /* 0x0000001fff007819 */ /* 0x000fe20000011405 */
[----:B------:R-:W-:Y:S01]  /*03c0*/  @!UP2 UIMAD UR8, UR32, UR14, UR38 ;  /* 0x0000000e2008a2a4 */ /* 0x000fe2000f8e0226 */
[----:B------:R-:W-:Y:S01]  /*03d0*/  SHF.R.S32.HI R240, RZ, 0x3, R9 ;  /* 0x00000003fff07819 */ /* 0x000fe20000011409 */
[----:B------:R-:W-:Y:S01]  /*03e0*/  USHF.L.U32 UR46, UR47, 0x6, URZ ;  /* 0x000000062f2e7899 */ /* 0x000fe2000800063f */
[----:B------:R-:W-:Y:S01]  /*03f0*/  LEA.HI R0, R0, R3, RZ, 0x3 ;  /* 0x0000000300007211 */ /* 0x000fe200078f18ff */
[----:B------:R-:W-:Y:S01]  /*0400*/  USHF.L.U32 UR41, UR6, 0x5, URZ ;  /* 0x0000000506297899 */ /* 0x000fe2000800063f */
[----:B------:R-:W-:Y:S01]  /*0410*/  LOP3.LUT R7, R9, 0xfffffff8, RZ, 0xc0, !PT ;  /* 0xfffffff809077812 */ /* 0x000fe200078ec0ff */
[----:B------:R-:W-:Y:S01]  /*0420*/  ULDC UR51, c[0x0][0x214] ;  /* 0x0000850000337ab9 */ /* 0x000fe20000000800 */
[----:B------:R-:W-:Y:S01]  /*0430*/  LOP3.LUT R0, R0, 0xfffffff8, RZ, 0xc0, !PT ;  /* 0xfffffff800007812 */ /* 0x000fe200078ec0ff */
[----:B------:R-:W-:Y:S01]  /*0440*/  IMAD.U32 R252, RZ, RZ, UR15 ;  /* 0x0000000ffffc7e24 */ /* 0x000fe2000f8e00ff */
[C---:B------:R-:W-:Y:S01]  /*0450*/  LOP3.LUT R10, R2.reuse, 0xfffffff0, RZ, 0xc0, !PT ;  /* 0xfffffff0020a7812 */ /* 0x040fe200078ec0ff */
[----:B------:R-:W-:Y:S01]  /*0460*/  IMAD.IADD R6, R11, 0x1, -R7 ;  /* 0x000000010b067824 */ /* 0x000fe200078e0a07 */
[----:B------:R-:W-:Y:S01]  /*0470*/  LEA.HI R2, R2, R4, RZ, 0x1 ;  /* 0x0000000402027211 */ /* 0x000fe200078f08ff */
[----:B------:R-:W-:Y:S01]  /*0480*/  IMAD.U32 R251, RZ, RZ, UR9 ;  /* 0x00000009fffb7e24 */ /* 0x000fe2000f8e00ff */
[----:B------:R-:W-:Y:S01]  /*0490*/  LOP3.LUT R12, R5, 0x7ffffffc, RZ, 0xc0, !PT ;  /* 0x7ffffffc050c7812 */ /* 0x000fe200078ec0ff */
[----:B------:R-:W-:Y:S01]  /*04a0*/  IMAD.IADD R5, R3, 0x1, -R0 ;  /* 0x0000000103057824 */ /* 0x000fe200078e0a00 */
[----:B------:R-:W-:Y:S01]  /*04b0*/  LOP3.LUT R2, R2, 0xfffffffe, RZ, 0xc0, !PT ;  /* 0xfffffffe02027812 */ /* 0x000fe200078ec0ff */
[----:B------:R-:W-:Y:S01]  /*04c0*/  IMAD.SHL.U32 R0, R240, 0x40, RZ ;  /* 0x00000040f0007824 */ /* 0x000fe200078e00ff */
[----:B------:R-:W-:Y:S01]  /*04d0*/  SHF.R.S32.HI R3, RZ, 0x1f, R8 ;  /* 0x0000001fff037819 */ /* 0x000fe20000011408 */
[C---:B------:R-:W-:Y:S01]  /*04e0*/  IMAD.IADD R7, R11.reuse, 0x1, -R10 ;  /* 0x000000010b077824 */ /* 0x040fe200078e0a0a */
[----:B------:R-:W-:Y:S01]  /*04f0*/  SHF.R.S32.HI R244, RZ, 0x7, R244 ;  /* 0x00000007fff47819 */ /* 0x000fe200000114f4 */
[----:B------:R-:W-:Y:S01]  /*0500*/  IMAD.SHL.U32 R246, R6, 0x8, RZ ;  /* 0x0000000806f67824 */ /* 0x000fe200078e00ff */
[----:B------:R-:W-:Y:S01]  /*0510*/  LOP3.LUT R0, R0, 0x1c0, RZ, 0xc0, !PT ;  /* 0x000001c000007812 */ /* 0x000fe200078ec0ff */
[----:B------:R-:W-:Y:S01]  /*0520*/  IMAD.IADD R10, R4, 0x1, -R2 ;  /* 0x00000001040a7824 */ /* 0x000fe200078e0a02 */
[----:B------:R-:W-:Y:S01]  /*0530*/  SHF.R.S32.HI R4, RZ, 0x1f, R7 ;  /* 0x0000001fff047819 */ /* 0x000fe20000011407 */
[----:B------:R-:W-:Y:S01]  /*0540*/  IMAD.IADD R12, R11, 0x1, -R12 ;  /* 0x000000010b0c7824 */ /* 0x000fe200078e0a0c */
[----:B------:R-:W-:Y:S01]  /*0550*/  SHF.R.U32.HI R2, RZ, 0x3, R0 ;  /* 0x00000003ff027819 */ /* 0x000fe20000011600 */
[----:B------:R-:W-:Y:S01]  /*0560*/  IMAD.SHL.U32 R217, R10, 0x200, RZ ;  /* 0x000002000ad97824 */ /* 0x000fe200078e00ff */
[----:B------:R-:W-:Y:S01]  /*0570*/  LOP3.LUT R0, R0, 0x38, R246, 0xf8, !PT ;  /* 0x0000003800007812 */ /* 0x000fe200078ef8f6 */
[----:B------:R-:W-:Y:S01]  /*0580*/  IMAD.SHL.U32 R250, R244, 0x20, RZ ;  /* 0x00000020f4fa7824 */ /* 0x000fe200078e00ff */
[----:B------:R-:W-:Y:S01]  /*0590*/  LEA.HI R11, R4, R7, RZ, 0x3 ;  /* 0x00000007040b7211 */ /* 0x000fe200078f18ff */
[----:B------:R-:W-:Y:S01]  /*05a0*/  ULDC UR58, c[0x0][0x1c8] ;  /* 0x00007200003a7ab9 */ /* 0x000fe20000000800 */
[----:B------:R-:W-:Y:S01]  /*05b0*/  LEA.HI R237, R3, R8, RZ, 0x2 ;  /* 0x0000000803ed7211 */ /* 0x000fe200078f10ff */
[----:B------:R-:W-:Y:S01]  /*05c0*/  ULDC.U8 UR10, c[0x0][0x3d0] ;  /* 0x0000f400000a7ab9 */ /* 0x000fe20000000000 */
[----:B------:R-:W-:Y:S01]  /*05d0*/  LOP3.LUT R8, R0, R2, RZ, 0x3c, !PT ;  /* 0x0000000200087212 */ /* 0x000fe200078e3cff */
[----:B------:R-:W-:Y:S01]  /*05e0*/  IMAD.SHL.U32 R0, R6, 0x40, RZ ;  /* 0x0000004006007824 */ /* 0x000fe200078e00ff */
[----:B------:R-:W-:Y:S01]  /*05f0*/  LOP3.LUT R2, R11, 0xfffffff8, RZ, 0xc0, !PT ;  /* 0xfffffff80b027812 */ /* 0x000fe200078ec0ff */
[----:B------:R-:W-:Y:S01]  /*0600*/  ULDC UR52, c[0x0][0x224] ;  /* 0x0000890000347ab9 */ /* 0x000fe20000000800 */
[----:B------:R-:W-:Y:S01]  /*0610*/  LOP3.LUT R3, R5, 0x1, RZ, 0xc0, !PT ;  /* 0x0000000105037812 */ /* 0x000fe200078ec0ff */
[----:B------:R-:W-:Y:S01]  /*0620*/  @UP2 UIMAD UR56, UR32, UR51, URZ ;  /* 0x00000033203822a4 */ /* 0x000fe2000f8e023f */
[----:B------:R-:W-:Y:S01]  /*0630*/  LOP3.LUT R0, R0, 0x1c0, RZ, 0xc0, !PT ;  /* 0x000001c000007812 */ /* 0x000fe200078ec0ff */
[----:B------:R-:W-:Y:S01]  /*0640*/  IMAD.IADD R7, R7, 0x1, -R2 ;  /* 0x0000000107077824 */ /* 0x000fe200078e0a02 */
[----:B------:R-:W-:Y:S01]  /*0650*/  ISETP.NE.U32.AND P0, PT, R3, 0x1, PT ;  /* 0x000000010300780c */ /* 0x000fe20003f05070 */
[----:B------:R-:W-:Y:S01]  /*0660*/  IMAD.U32 R2, RZ, RZ, UR16 ;  /* 0x00000010ff027e24 */ /* 0x000fe2000f8e00ff */
[----:B------:R-:W-:Y:S01]  /*0670*/  LOP3.LUT R212, R0, 0x8, R9, 0xf8, !PT ;  /* 0x0000000800d47812 */ /* 0x000fe200078ef809 */
[----:B------:R-:W-:Y:S01]  /*0680*/  IMAD.SHL.U32 R2, R220, 0x10, RZ ;  /* 0x00000010dc027824 */ /* 0x000fe200078e00ff */
[C---:B------:R-:W-:Y:S01]  /*0690*/  LOP3.LUT P4, RZ, R6.reuse, 0x2, RZ, 0xc0, !PT ;  /* 0x0000000206ff7812 */ /* 0x040fe2000788c0ff */
[----:B------:R-:W-:Y:S01]  /*06a0*/  ULDC.64 UR4, c[0x0][0x118] ;  /* 0x0000460000047ab9 */ /* 0x000fe20000000a00 */
[----:B------:R-:W-:Y:S01]  /*06b0*/  LOP3.LUT P3, RZ, R6, 0x4, RZ, 0xc0, !PT ;  /* 0x0000000406ff7812 */ /* 0x000fe2000786c0ff */
[----:B------:R-:W-:Y:S01]  /*06c0*/  ULOP3.LUT UR58, UR38, UR58, URZ, 0x3c, !UPT ;  /* 0x0000003a263a7292 */ /* 0x000fe2000f8e3c3f */
[----:B------:R-:W-:Y:S01]  /*06d0*/  LOP3.LUT R4, R0, 0x10, R2, 0xf8, !PT ;  /* 0x0000001000047812 */ /* 0x000fe200078ef802 */
[----:B------:R-:W-:Y:S01]  /*06e0*/  IMAD R2, R244, 0x800, R217 ;  /* 0x00000800f4027824 */ /* 0x000fe200078e02d9 */
[----:B------:R-:W-:Y:S01]  /*06f0*/  SHF.R.U32.HI R0, RZ, 0x3, R0 ;  /* 0x00000003ff007819 */ /* 0x000fe20000011600 */
[----:B------:R-:W-:Y:S01]  /*0700*/  UISETP.NE.AND UP3, UPT, UR10, URZ, UPT ;  /* 0x0000003f0a00728c */ /* 0x000fe2000bf65270 */
[----:B------:R-:W-:Y:S01]  /*0710*/  LOP3.LUT R3, R4, 0x8, R9, 0xf8, !PT ;  /* 0x0000000804037812 */ /* 0x000fe200078ef809 */
[----:B------:R-:W-:Y:S01]  /*0720*/  IMAD.SHL.U32 R4, R10, 0x20, RZ ;  /* 0x000000200a047824 */ /* 0x000fe200078e00ff */
[----:B------:R-:W-:Y:S01]  /*0730*/  LOP3.LUT R212, R212, R0, RZ, 0x3c, !PT ;  /* 0x00000000d4d47212 */ /* 0x000fe200078e3cff */
[----:B------:R-:W-:Y:S01]  /*0740*/  USHF.R.S32.HI UR61, URZ, 0x1f, UR38 ;  /* 0x0000001f3f3d7899 */ /* 0x000fe20008011426 */
[----:B------:R-:W-:Y:S01]  /*0750*/  LOP3.LUT R217, R217, R3, R0, 0xf6, !PT ;  /* 0x00000003d9d97212 */ /* 0x000fe200078ef600 */
[C---:B------:R-:W-:Y:S01]  /*0760*/  IMAD.SHL.U32 R3, R5.reuse, 0x40, RZ ;  /* 0x0000004005037824 */ /* 0x040fe200078e00ff */
[----:B------:R-:W-:Y:S01]  /*0770*/  SHF.R.S32.HI R0, RZ, 0x6, R13 ;  /* 0x00000006ff007819 */ /* 0x000fe2000001140d */
[----:B------:R-:W-:Y:S01]  /*0780*/  IMAD.IADD R212, R2, 0x1, R212 ;  /* 0x0000000102d47824 */ /* 0x000fe200078e02d4 */
[----:B------:R-:W-:Y:S01]  /*0790*/  R2P PR, R5, 0x6 ;  /* 0x0000000605007804 */ /* 0x000fe20000000000 */
[C---:B------:R-:W-:Y:S01]  /*07a0*/  IMAD.SHL.U32 R5, R7.reuse, 0x40, RZ ;  /* 0x0000004007057824 */ /* 0x040fe200078e00ff */
[C---:B------:R-:W-:Y:S01]  /*07b0*/  LOP3.LUT P6, RZ, R7.reuse, 0x2, RZ, 0xc0, !PT ;  /* 0x0000000207ff7812 */ /* 0x040fe200078cc0ff */
[C---:B------:R-:W-:Y:S01]  /*07c0*/  IMAD R226, R0.reuse, 0x200, R8 ;  /* 0x0000020000e27824 */ /* 0x040fe200078e0208 */
[----:B------:R-:W-:Y:S01]  /*07d0*/  LOP3.LUT P5, RZ, R7, 0x4, RZ, 0xc0, !PT ;  /* 0x0000000407ff7812 */ /* 0x000fe200078ac0ff */
[----:B------:R-:W-:Y:S01]  /*07e0*/  IMAD.SHL.U32 R2, R0, 0x8, RZ ;  /* 0x0000000800027824 */ /* 0x000fe200078e00ff */
[----:B------:R-:W-:Y:S01]  /*07f0*/  LOP3.LUT R0, R3, 0x1c0, RZ, 0xc0, !PT ;  /* 0x000001c003007812 */ /* 0x000fe200078ec0ff */
[----:B------:R-:W-:Y:S01]  /*0800*/  IMAD.SHL.U32 R213, R212, 0x2, RZ ;  /* 0x00000002d4d57824 */ /* 0x000fe200078e00ff */
[----:B------:R-:W-:Y:S01]  /*0810*/  SEL R216, R218, 0xffffffc0, !P3 ;  /* 0xffffffc0dad87807 */ /* 0x000fe20005800000 */
[----:B------:R-:W-:Y:S01]  /*0820*/  IMAD.SHL.U32 R226, R226, 0x2, RZ ;  /* 0x00000002e2e27824 */ /* 0x000fe200078e00ff */
[----:B------:R-:W-:Y:S01]  /*0830*/  LOP3.LUT R2, R2, 0x18, RZ, 0xc0, !PT ;  /* 0x0000001802027812 */ /* 0x000fe200078ec0ff */
[----:B------:R-:W-:Y:S01]  /*0840*/  USHF.R.S32.HI UR60, URZ, 0x1f, UR32 ;  /* 0x0000001f3f3c7899 */ /* 0x000fe20008011420 */
[----:B------:R-:W-:Y:S01]  /*0850*/  SHF.R.U32.HI R3, RZ, 0x3, R0 ;  /* 0x00000003ff037819 */ /* 0x000fe20000011600 */
[----:B------:R-:W-:Y:S01]  /*0860*/  USHF.R.S32.HI UR59, URZ, 0x1f, UR38 ;  /* 0x0000001f3f3b7899 */ /* 0x000fe20008011426 */
[----:B------:R-:W-:Y:S01]  /*0870*/  LOP3.LUT R8, R2, 0x20, R4, 0xf8, !PT ;  /* 0x0000002002087812 */ /* 0x000fe200078ef804 */
[----:B------:R-:W-:Y:S01]  /*0880*/  UIMAD.WIDE.U32 UR42, UR36, UR44, URZ ;  /* 0x0000002c242a72a5 */ /* 0x000fe2000f8e003f */
[----:B------:R-:W-:Y:S01]  /*0890*/  LOP3.LUT R6, R3, R0, R2, 0x1e, !PT ;  /* 0x0000000003067212 */ /* 0x000fe200078e1e02 */
[----:B------:R-:W-:Y:S01]  /*08a0*/  UIMAD UR53, UR37, UR44, URZ ;  /* 0x0000002c253572a4 */ /* 0x000fe2000f8e023f */
[----:B------:R-:W-:Y:S01]  /*08b0*/  LOP3.LUT R2, R0, 0x20, R250, 0xf8, !PT ;  /* 0x0000002000027812 */ /* 0x000fe200078ef8fa */
[----:B------:R-:W-:Y:S01]  /*08c0*/  IMAD.SHL.U32 R0, R12, 0x2, RZ ;  /* 0x000000020c007824 */ /* 0x000fe200078e00ff */
[----:B------:R-:W-:Y:S01]  /*08d0*/  SEL R218, R218, 0xffffffc0, !P5 ;  /* 0xffffffc0dada7807 */ /* 0x000fe20006800000 */
[----:B------:R-:W-:Y:S01]  /*08e0*/  USHF.R.S32.HI UR55, URZ, 0x1f, UR48 ;  /* 0x0000001f3f377899 */ /* 0x000fe20008011430 */
[----:B------:R-:W-:Y:S01]  /*08f0*/  LOP3.LUT R3, R2, R3, RZ, 0x3c, !PT ;  /* 0x0000000302037212 */ /* 0x000fe200078e3cff */
        /* <DEDUP_REMOVED lines=9> */
[----:B------:R-:W-:Y:S01]  /*0990*/  UIMAD UR52, UR7, UR52, URZ ;  /* 0x00000034073472a4 */ /* 0x000fe2000f8e023f */
        /* <DEDUP_REMOVED lines=8> */
[----:B------:R-:W-:Y:S01]  /*0a20*/  @!UP2 UIMAD UR51, UR8, UR51, URZ ;  /* 0x000000330833a2a4 */ /* 0x000fe2000f8e023f */
        /* <DEDUP_REMOVED lines=14> */
[C---:B------:R-:W-:Y:S01]  /*0b10*/  IADD3 R242, R241.reuse, 0x40, RZ ;  /* 0x00000040f1f27810 */ /* 0x040fe20007ffe0ff */
[----:B------:R-:W-:Y:S01]  /*0b20*/  IMAD.IADD R215, R214, 0x1, R222 ;  /* 0x00000001d6d77824 */ /* 0x000fe200078e02de */
[----:B------:R-:W-:Y:S01]  /*0b30*/  @P2 IADD3 R242, R241, -0x40, RZ ;  /* 0xffffffc0f1f22810 */ /* 0x000fe20007ffe0ff */
[----:B------:R-:W-:Y:S01]  /*0b40*/  IMAD.IADD R221, R218, 0x1, R220 ;  /* 0x00000001dadd7824 */ /* 0x000fe200078e02dc */
[----:B------:R-:W-:Y:S01]  /*0b50*/  USHF.R.S32.HI UR50, URZ, 0x1f, UR46 ;  /* 0x0000001f3f327899 */ /* 0x000fe2000801142e */
[----:B------:R-:W-:Y:S01]  /*0b60*/  IMAD R212, R212, 0x2, R216 ;  /* 0x00000002d4d47824 */ /* 0x000fe200078e02d8 */
[----:B------:R-:W-:Y:S01]  /*0b70*/  USHF.R.S32.HI UR49, URZ, 0x1f, UR41 ;  /* 0x0000001f3f317899 */ /* 0x000fe20008011429 */
[----:B------:R-:W-:Y:S01]  /*0b80*/  IMAD.IADD R3, R216, 0x1, R2 ;  /* 0x00000001d8037824 */ /* 0x000fe200078e0202 */
[----:B------:R-:W-:Y:S01]  /*0b90*/  ULDC.U8 UR30, c[0x0][0x2d8] ;  /* 0x0000b600001e7ab9 */ /* 0x000fe20000000000 */
[----:B------:R-:W-:-:S02]  /*0ba0*/  IMAD R216, R217, 0x2, R216 ;  /* 0x00000002d9d87824 */ /* 0x000fc400078e02d8 */
[----:B------:R-:W-:Y:S02]  /*0bb0*/  IMAD.IADD R219, R214, 0x1, R218 ;  /* 0x00000001d6db7824 */ /* 0x000fe400078e02da */
[C---:B------:R-:W-:Y:S02]  /*0bc0*/  IMAD.IADD R223, R222.reuse, 0x1, R220 ;  /* 0x00000001dedf7824 */ /* 0x040fe400078e02dc */
[----:B------:R-:W-:Y:S02]  /*0bd0*/  IMAD.SHL.U32 R217, R217, 0x2, RZ ;  /* 0x00000002d9d97824 */ /* 0x000fe400078e00ff */
[----:B------:R-:W-:Y:S02]  /*0be0*/  IMAD.IADD R233, R233, 0x1, R232 ;  /* 0x00000001e9e97824 */ /* 0x000fe400078e02e8 */
[----:B------:R-:W-:Y:S02]  /*0bf0*/  IMAD.IADD R218, R215, 0x1, R218 ;  /* 0x00000001d7da7824 */ /* 0x000fe400078e02da */
[----:B------:R-:W-:-:S02]  /*0c00*/  IMAD.IADD R222, R222, 0x1, R221 ;  /* 0x00000001dede7824 */ /* 0x000fc400078e02dd */
.L_x_1124:
        /* <DEDUP_REMOVED lines=53> */
.L_x_1096:
        /* <DEDUP_REMOVED lines=58> */
.L_x_1098:
        /* <DEDUP_REMOVED lines=18> */
.L_x_1099:
        /* <DEDUP_REMOVED lines=38> */
[----:B------:R-:W-:-:S03]  /*1680*/  USEL UR8, UR12, URZ, UP6 ;  /* 0x0000003f0c087287 */ /* 0x000fc6000b000000 */
[----:B------:R-:W-:Y:S01]  /*1690*/  IMAD.HI.U32 R4, R5, R6, R4 ;  /* 0x0000000605047227 */ /* 0x000fe200078e0004 */
[----:B------:R-:W-:Y:S02]  /*16a0*/  UIADD3 UR8, UP0, UR16, UR8, URZ ;  /* 0x0000000810087290 */ /* 0x000fe4000ff1e03f */
        /* <DEDUP_REMOVED lines=11> */
[----:B------:R-:W-:Y:S02]  /*1760*/  USEL UR12, UR11, URZ, UP3 ;  /* 0x0000003f0b0c7287 */ /* 0x000fe40009800000 */
[----:B------:R-:W-:Y:S01]  /*1770*/  ISETP.GT.U32.AND P0, PT, R8, R5, PT ;  /* 0x000000050800720c */ /* 0x000fe20003f04070 */
[----:B------:R-:W-:-:S02]  /*1780*/  UIADD3 UR10, UR9, UR10, URZ ;  /* 0x0000000a090a7290 */ /* 0x000fc4000fffe03f */
        /* <DEDUP_REMOVED lines=16> */
.L_x_1100:
[----:B------:R-:W-:Y:S02]  /*1890*/  UMOV UR11, UR52 ;  /* 0x00000034000b7c82 */ /* 0x000fe40008000000 */
.L_x_1101:
[----:B------:R-:W-:Y:S01]  /*18a0*/  UIADD3 UR8, UP5, UP4, UR8, UR46, UR48 ;  /* 0x0000002e08087290 */ /* 0x000fe2000fcbe030 */
[----:B------:R-:W-:Y:S01]  /*18b0*/  SHF.R.S32.HI R22, RZ, 0x1f, R240 ;  /* 0x0000001fff167819 */ /* 0x000fe200000114f0 */
[----:B------:R-:W-:Y:S01]  /*18c0*/  USHF.R.S32.HI UR14, URZ, 0x1f, UR38 ;  /* 0x0000001f3f0e7899 */ /* 0x000fe20008011426 */
[----:B------:R-:W-:Y:S01]  /*18d0*/  IADD3 R5, P1, R240, UR16, RZ ;  /* 0x00000010f0057c10 */ /* 0x000fe2000ff3e0ff */
[----:B------:R-:W-:Y:S01]  /*18e0*/  UIADD3 UR17, UP1, UP0, UR17, UR8, UR19 ;  /* 0x0000000811117290 */ /* 0x000fe2000f83e013 */
[--C-:B------:R-:W-:Y:S01]  /*18f0*/  SHF.R.S32.HI R247, RZ, 0x1f, R246.reuse ;  /* 0x0000001ffff77819 */ /* 0x100fe200000114f6 */
[----:B------:R-:W-:Y:S01]  /*1900*/  UIADD3.X UR7, UR10, UR50, UR55, UP5, UP4 ;  /* 0x000000320a077290 */ /* 0x000fe2000afe8437 */
[----:B------:R-:W-:Y:S01]  /*1910*/  IADD3.X R7, R22, UR24, RZ, P1, !PT ;  /* 0x0000001816077c10 */ /* 0x000fe20008ffe4ff */
[----:B------:R-:W-:Y:S01]  /*1920*/  ULDC.64 UR8, c[0x0][0x1a8] ;  /* 0x00006a0000087ab9 */ /* 0x000fe20000000a00 */
[----:B------:R-:W1:Y:S01]  /*1930*/  S2R R25, SR_TID.X ;  /* 0x0000000000197919 */ /* 0x000e620000002100 */
[----:B------:R-:W-:Y:S01]  /*1940*/  UIADD3.X UR13, UR12, UR7, UR13, UP1, UP0 ;  /* 0x000000070c0d7290 */ /* 0x000fe20008fe040d */
[----:B------:R-:W-:Y:S01]  /*1950*/  IMAD.WIDE.U32 R8, R5, c[0x0][0x190], R246 ;  /* 0x0000640005087a25 */ /* 0x000fe200078e00f6 */
[----:B------:R-:W-:Y:S01]  /*1960*/  UIMAD UR7, UR14, UR8, URZ ;  /* 0x000000080e0772a4 */ /* 0x000fe2000f8e023f */
[----:B------:R-:W-:Y:S01]  /*1970*/  IADD3 R6, P0, R246, UR21, RZ ;  /* 0x00000015f6067c10 */ /* 0x000fe2000ff1e0ff */
[----:B------:R-:W-:Y:S01]  /*1980*/  UISETP.GE.AND UP0, UPT, UR23, 0x1, UPT ;  /* 0x000000011700788c */ /* 0x000fe2000bf06270 */
[----:B------:R-:W-:Y:S01]  /*1990*/  IMAD R7, R7, c[0x0][0x190], RZ ;  /* 0x0000640007077a24 */ /* 0x000fe200078e02ff */
[----:B------:R-:W-:Y:S01]  /*19a0*/  UIMAD UR12, UR38, UR9, UR7 ;  /* 0x00000009260c72a4 */ /* 0x000fe2000f8e0207 */
[----:B------:R-:W-:Y:S01]  /*19b0*/  IADD3 R8, P1, R8, UR40, RZ ;  /* 0x0000002808087c10 */ /* 0x000fe2000ff3e0ff */
[----:B------:R-:W-:Y:S01]  /*19c0*/  IMAD.U32 R11, RZ, RZ, UR38 ;  /* 0x00000026ff0b7e24 */ /* 0x000fe2000f8e00ff */
[----:B------:R-:W-:Y:S01]  /*19d0*/  ULDC.64 UR8, c[0x0][0x378] ;  /* 0x0000de0000087ab9 */ /* 0x000fe20000000a00 */
[----:B------:R-:W-:Y:S01]  /*19e0*/  IMAD R5, R5, c[0x0][0x194], R7 ;  /* 0x0000650005057a24 */ /* 0x000fe200078e0207 */
[----:B------:R-:W-:Y:S01]  /*19f0*/  UIMAD UR7, UR14, UR8, URZ ;  /* 0x000000080e0772a4 */ /* 0x000fe2000f8e023f */
[----:B------:R-:W-:Y:S01]  /*1a00*/  IADD3.X R7, R247, UR22, RZ, P0, !PT ;  /* 0x00000016f7077c10 */ /* 0x000fe200087fe4ff */
[----:B------:R-:W-:Y:S01]  /*1a10*/  UMOV UR19, 0x4 ;  /* 0x0000000400137882 */ /* 0x000fe20000000000 */
[----:B------:R-:W-:Y:S01]  /*1a20*/  BSSY B1, `(.L_x_1097) ;  /* 0x0000782000017945 */ /* 0x000fe20003800000 */
[----:B------:R-:W-:Y:S01]  /*1a30*/  UIMAD UR10, UR38, UR9, UR7 ;  /* 0x00000009260a72a4 */ /* 0x000fe2000f8e0207 */
[----:B------:R-:W-:Y:S01]  /*1a40*/  IADD3.X R9, R9, UR35, R5, P1, !PT ;  /* 0x0000002309097c10 */ /* 0x000fe20008ffe405 */
[----:B------:R-:W-:Y:S01]  /*1a50*/  IMAD.U32 R5, RZ, RZ, UR16 ;  /* 0x00000010ff057e24 */ /* 0x000fe2000f8e00ff */
[----:B------:R-:W-:-:S02]  /*1a60*/  ULDC.64 UR8, c[0x0][0x370] ;  /* 0x0000dc0000087ab9 */ /* 0x000fc40000000a00 */
[----:B------:R-:W-:Y:S01]  /*1a70*/  UIMAD UR7, UR24, UR8, URZ ;  /* 0x00000008180772a4 */ /* 0x000fe2000f8e023f */
[----:B------:R-:W-:Y:S01]  /*1a80*/  IMAD.WIDE.U32 R6, R5, c[0x0][0x370], R6 ;  /* 0x0000dc0005067a25 */ /* 0x000fe200078e0006 */
[----:B------:R-:W-:Y:S02]  /*1a90*/  UIADD3 UR8, UR16, UR15, URZ ;  /* 0x0000000f10087290 */ /* 0x000fe4000fffe03f */
[----:B------:R-:W-:Y:S01]  /*1aa0*/  UIMAD UR7, UR16, UR9, UR7 ;  /* 0x00000009100772a4 */ /* 0x000fe2000f8e0207 */
[----:B------:R-:W-:Y:S01]  /*1ab0*/  IMAD.U32 R5, RZ, RZ, UR38 ;  /* 0x00000026ff057e24 */ /* 0x000fe2000f8e00ff */
[----:B------:R-:W-:Y:S01]  /*1ac0*/  UIADD3 UR9, UR16, UR11, URZ ;  /* 0x0000000b10097290 */ /* 0x000fe2000fffe03f */
[----:B------:R-:W-:Y:S01]  /*1ad0*/  IMAD.WIDE.U32 R8, R11, c[0x0][0x1a8], R8 ;  /* 0x00006a000b087a25 */ /* 0x000fe200078e0008 */
[----:B------:R-:W-:Y:S02]  /*1ae0*/  ULDC.64 UR14, c[0x0][0x200] ;  /* 0x00008000000e7ab9 */ /* 0x000fe40000000a00 */
[----:B------:R-:W-:Y:S01]  /*1af0*/  IADD3 R7, R7, UR7, RZ ;  /* 0x0000000707077c10 */ /* 0x000fe2000fffe0ff */
[----:B------:R-:W-:Y:S01]  /*1b00*/  IMAD R11, R22, c[0x0][0x370], RZ ;  /* 0x0000dc00160b7a24 */ /* 0x000fe200078e02ff */
[----:B------:R-:W-:Y:S01]  /*1b10*/  IADD3 R12, R9, UR12, RZ ;  /* 0x0000000c090c7c10 */ /* 0x000fe2000fffe0ff */
[----:B------:R-:W-:-:S02]  /*1b20*/  ULEA.HI.SX32 UR16, UR27, 0xffffffff, 0x1a ;  /* 0xffffffff1b107891 */ /* 0x000fc4000f8fd23f */
[----:B------:R-:W-:Y:S01]  /*1b30*/  IMAD.WIDE.U32 R6, R5, c[0x0][0x378], R6 ;  /* 0x0000de0005067a25 */ /* 0x000fe200078e0006 */
[----:B-1----:R-:W-:Y:S01]  /*1b40*/  SHF.R.S32.HI R5, RZ, 0x1f, R25 ;  /* 0x0000001fff057819 */ /* 0x002fe20000011419 */
[----:B------:R-:W-:Y:S02]  /*1b50*/  UIMAD.WIDE UR14, UR8, UR19, UR14 ;  /* 0x00000013080e72a5 */ /* 0x000fe4000f8e020e */
[C---:B------:R-:W-:Y:S01]  /*1b60*/  IMAD R13, R240.reuse, c[0x0][0x374], R11 ;  /* 0x0000dd00f00d7a24 */ /* 0x040fe200078e020b */
[----:B------:R-:W-:Y:S02]  /*1b70*/  LEA.HI R5, R5, R25, RZ, 0x5 ;  /* 0x0000001905057211 */ /* 0x000fe400078f28ff */
[----:B------:R-:W-:Y:S01]  /*1b80*/  IADD3 R7, R7, UR10, RZ ;  /* 0x0000000a07077c10 */ /* 0x000fe2000fffe0ff */
[----:B------:R-:W-:Y:S01]  /*1b90*/  ULDC.64 UR10, c[0x0][0x3c8] ;  /* 0x0000f200000a7ab9 */ /* 0x000fe20000000a00 */
[----:B------:R-:W-:Y:S02]  /*1ba0*/  LOP3.LUT R10, R5, 0xffffffe0, RZ, 0xc0, !PT ;  /* 0xffffffe0050a7812 */ /* 0x000fe400078ec0ff */
[----:B------:R-:W-:Y:S01]  /*1bb0*/  SHF.R.S32.HI R5, RZ, 0x5, R5 ;  /* 0x00000005ff057819 */ /* 0x000fe20000011405 */
[----:B------:R-:W-:-:S04]  /*1bc0*/  IMAD.WIDE.U32 R6, R240, c[0x0][0x370], R6 ;  /* 0x0000dc00f0067a25 */ /* 0x000fc800078e0006 */
[----:B------:R-:W-:Y:S01]  /*1bd0*/  IMAD.IADD R25, R25, 0x1, -R10 ;  /* 0x0000000119197824 */ /* 0x000fe200078e0a0a */
[----:B------:R-:W-:-:S03]  /*1be0*/  LEA R10, P1, R8, c[0x0][0x160], 0x1 ;  /* 0x00005800080a7a11 */ /* 0x000fc600078208ff */
[----:B------:R-:W-:Y:S01]  /*1bf0*/  IMAD R5, R5, UR47, R25 ;  /* 0x0000002f05057c24 */ /* 0x000fe2000f8e0219 */
[----:B------:R-:W-:Y:S02]  /*1c00*/  LEA.HI.X R11, R8, c[0x0][0x164], R12, 0x1, P1 ;  /* 0x00005900080b7a11 */ /* 0x000fe400008f0c0c */
[----:B------:R-:W-:Y:S02]  /*1c10*/  LEA R8, P2, R6, c[0x0][0x330], 0x1 ;  /* 0x0000cc0006087a11 */ /* 0x000fe400078408ff */
[----:B------:R-:W-:-:S04]  /*1c20*/  IADD3 R9, P0, R5, UR17, RZ ;  /* 0x0000001105097c10 */ /* 0x000fc8000ff1e0ff */
[----:B------:R-:W-:Y:S01]  /*1c30*/  LEA.HI.X.SX32 R12, R5, UR13, 0x1, P0 ;  /* 0x0000000d050c7c11 */ /* 0x000fe200080f0eff */
[----:B------:R-:W-:Y:S01]  /*1c40*/  IMAD.IADD R5, R7, 0x1, R13 ;  /* 0x0000000107057824 */ /* 0x000fe200078e020d */
[----:B------:R-:W-:Y:S01]  /*1c50*/  PLOP3.LUT P0, PT, PT, PT, UP0, 0x80, 0x0 ;  /* 0x000000000000781c */ /* 0x000fe20003f0f008 */
[----:B------:R-:W-:Y:S01]  /*1c60*/  UIMAD.WIDE UR12, UR9, UR19, UR10 ;  /* 0x00000013090c72a5 */ /* 0x000fe2000f8e020a */
[----:B------:R-:W-:-:S04]  /*1c70*/  LEA R224, P1, R9, c[0x0][0x350], 0x2 ;  /* 0x0000d40009e07a11 */ /* 0x000fc800078210ff */
[----:B------:R-:W-:Y:S02]  /*1c80*/  LEA.HI.X R225, R9, c[0x0][0x354], R12, 0x2, P1 ;  /* 0x0000d50009e17a11 */ /* 0x000fe400008f140c */
[----:B------:R-:W-:-:S05]  /*1c90*/  LEA.HI.X R9, R6, c[0x0][0x334], R5, 0x1, P2 ;  /* 0x0000cd0006097a11 */ /* 0x000fca00010f0c05 */
[----:B------:R-:W-:Y:S05]  /*1ca0*/  @!P0 BRA `(.L_x_1102) ;  /* 0x00006d5000008947 */ /* 0x000fea0003800000 */
[----:B------:R-:W-:Y:S01]  /*1cb0*/  ULDC.64 UR8, c[0x0][0x1a0] ;  /* 0x0000680000087ab9 */ /* 0x000fe20000000a00 */
[----:B------:R-:W-:Y:S01]  /*1cc0*/  IADD3 R12, R240, 0x20, RZ ;  /* 0x00000020f00c7810 */ /* 0x000fe20007ffe0ff */
[----:B------:R-:W-:Y:S01]  /*1cd0*/  ULDC.64 UR10, c[0x0][0x198] ;  /* 0x00006600000a7ab9 */ /* 0x000fe20000000a00 */
[----:B------:R-:W-:Y:S01]  /*1ce0*/  IMAD.MOV.U32 R17, RZ, RZ, 0x40 ;  /* 0x00000040ff117424 */ /* 0x000fe200078e00ff */
[----:B------:R-:W-:Y:S01]  /*1cf0*/  UIMAD UR7, UR18, UR8, URZ ;  /* 0x00000008120772a4 */ /* 0x000fe2000f8e023f */
[----:B------:R-:W-:Y:S01]  /*1d00*/  IMAD.MOV.U32 R230, RZ, RZ, R8 ;  /* 0x000000ffffe67224 */ /* 0x000fe200078e0008 */
[----:B------:R-:W-:Y:S01]  /*1d10*/  UIMAD UR10, UR18, UR10, URZ ;  /* 0x0000000a120a72a4 */ /* 0x000fe2000f8e023f */
[----:B------:R-:W-:Y:S01]  /*1d20*/  IMAD.WIDE.U32 R14, R17, c[0x0][0x370], RZ ;  /* 0x0000dc00110e7a25 */ /* 0x000fe200078e00ff */
[----:B------:R-:W-:Y:S02]  /*1d30*/  MOV R231, R9 ;  /* 0x0000000900e77202 */ /* 0x000fe40000000f00 */
[----:B------:R-:W-:Y:S01]  /*1d40*/  UIMAD UR11, UR20, UR11, UR10 ;  /* 0x0000000b140b72a4 */ /* 0x000fe2000f8e020a */
[----:B------:R-:W-:Y:S01]  /*1d50*/  IMAD.U32 R5, RZ, RZ, UR20 ;  /* 0x00000014ff057e24 */ /* 0x000fe2000f8e00ff */
[----:B------:R-:W-:Y:S01]  /*1d60*/  UIMAD UR10, UR20, UR9, UR7 ;  /* 0x00000009140a72a4 */ /* 0x000fe2000f8e0207 */
[----:B------:R-:W-:Y:S01]  /*1d70*/  MOV R228, R10 ;  /* 0x0000000a00e47202 */ /* 0x000fe20000000f00 */
[----:B------:R-:W-:Y:S01]  /*1d80*/  UIMAD UR9, UR28, -0x40, UR6 ;  /* 0xffffffc01c0978a4 */ /* 0x000fe2000f8e0206 */
[C-C-:B------:R-:W-:Y:S01]  /*1d90*/  IMAD.WIDE.U32 R6, R5.reuse, c[0x0][0x198], R246.reuse ;  /* 0x0000660005067a25 */ /* 0x140fe200078e00f6 */
[----:B------:R-:W-:Y:S01]  /*1da0*/  UMOV UR7, UR16 ;  /* 0x0000001000077c82 */ /* 0x000fe20008000000 */
[----:B------:R-:W-:Y:S01]  /*1db0*/  MOV R13, UR11 ;  /* 0x0000000b000d7c02 */ /* 0x000fe20008000f00 */
[----:B------:R-:W-:Y:S01]  /*1dc0*/  UIMAD UR8, UR7, -0x40, UR23 ;  /* 0xffffffc0070878a4 */ /* 0x000fe2000f8e0217 */
[----:B------:R-:W-:Y:S01]  /*1dd0*/  IMAD.WIDE.U32 R8, R5, c[0x0][0x1a0], R246 ;  /* 0x0000680005087a25 */ /* 0x000fe200078e00f6 */
[----:B------:R-:W-:-:S02]  /*1de0*/  ISETP.GE.AND P1, PT, R12, UR9, PT ;  /* 0x000000090c007c0c */ /* 0x000fc4000bf26270 */
[----:B------:R-:W-:Y:S01]  /*1df0*/  IADD3 R6, P2, R6, UR33, RZ ;  /* 0x0000002106067c10 */ /* 0x000fe2000ff5e0ff */
[----:B------:R-:W-:Y:S01]  /*1e00*/  IMAD.U32 R5, RZ, RZ, UR10 ;  /* 0x0000000aff057e24 */ /* 0x000fe2000f8e00ff */
[----:B------:R-:W-:Y:S01]  /*1e10*/  ISETP.GE.AND P3, PT, R12, UR8, PT ;  /* 0x000000080c007c0c */ /* 0x000fe2000bf66270 */
[----:B------:R-:W-:Y:S01]  /*1e20*/  IMAD R12, R17, c[0x0][0x374], RZ ;  /* 0x0000dd00110c7a24 */ /* 0x000fe200078e02ff */
[----:B------:R-:W-:Y:S01]  /*1e30*/  IADD3 R8, P0, R8, UR25, RZ ;  /* 0x0000001908087c10 */ /* 0x000fe2000ff1e0ff */
[----:B------:R-:W-:Y:S01]  /*1e40*/  IMAD.MOV.U32 R229, RZ, RZ, R11 ;  /* 0x000000ffffe57224 */ /* 0x000fe200078e000b */
[----:B------:R-:W-:Y:S02]  /*1e50*/  IADD3.X R7, R7, UR34, R13, P2, !PT ;  /* 0x0000002207077c10 */ /* 0x000fe400097fe40d */
[----:B------:R-:W-:Y:S01]  /*1e60*/  IADD3.X R9, R9, UR26, R5, P0, !PT ;  /* 0x0000001a09097c10 */ /* 0x000fe200087fe405 */
[----:B------:R-:W-:Y:S01]  /*1e70*/  IMAD R5, R16, c[0x0][0x1b8], RZ ;  /* 0x00006e0010057a24 */ /* 0x000fe200078e02ff */
[----:B------:R-:W-:Y:S01]  /*1e80*/  ISETP.GE.AND P2, PT, R240, UR9, PT ;  /* 0x00000009f0007c0c */ /* 0x000fe2000bf46270 */
[----:B------:R-:W-:-:S04]  /*1e90*/  IMAD.WIDE.U32 R6, R4, c[0x0][0x1b0], R6 ;  /* 0x00006c0004067a25 */ /* 0x000fc800078e0006 */
[----:B------:R-:W-:Y:S01]  /*1ea0*/  @!P3 IADD3 R14, P4, R230, R14, RZ ;  /* 0x0000000ee60eb210 */ /* 0x000fe20007f9e0ff */
[----:B------:R-:W-:-:S03]  /*1eb0*/  IMAD R11, R4, c[0x0][0x1bc], R5 ;  /* 0x00006f00040b7a24 */ /* 0x000fc600078e0205 */
[----:B------:R-:W-:Y:S01]  /*1ec0*/  @!P3 IADD3.X R15, R231, R15, R12, P4, !PT ;  /* 0x0000000fe70fb210 */ /* 0x000fe200027fe40c */
[----:B------:R-:W-:Y:S01]  /*1ed0*/  IMAD R12, R16, c[0x0][0x1b0], RZ ;  /* 0x00006c00100c7a24 */ /* 0x000fe200078e02ff */
[----:B------:R-:W-:Y:S01]  /*1ee0*/  @!P1 IADD3 R18, P4, R240, 0x20, RZ ;  /* 0x00000020f0129810 */ /* 0x000fe20007f9e0ff */
[C---:B------:R-:W-:Y:S02]  /*1ef0*/  IMAD R16, R17.reuse, c[0x0][0x194], RZ ;  /* 0x0000650011107a24 */ /* 0x040fe400078e02ff */
[----:B------:R-:W-:Y:S02]  /*1f00*/  IMAD R10, R4, c[0x0][0x1b4], R12 ;  /* 0x00006d00040a7a24 */ /* 0x000fe400078e020c */
[----:B------:R-:W-:-:S03]  /*1f10*/  IMAD.WIDE.U32 R12, R17, c[0x0][0x190], RZ ;  /* 0x00006400110c7a25 */ /* 0x000fc600078e00ff */
[----:B------:R-:W-:Y:S01]  /*1f20*/  IADD3 R7, R7, R10, RZ ;  /* 0x0000000a07077210 */ /* 0x000fe20007ffe0ff */
[----:B------:R-:W-:Y:S01]  /*1f30*/  @!P1 IMAD.X R10, RZ, RZ, R22, P4 ;  /* 0x000000ffff0a9224 */ /* 0x000fe200020e0616 */
[----:B------:R-:W-:Y:S01]  /*1f40*/  @!P3 IADD3 R12, P0, R228, R12, RZ ;  /* 0x0000000ce40cb210 */ /* 0x000fe20007f1e0ff */
[----:B------:R-:W-:Y:S01]  /*1f50*/  IMAD.WIDE.U32 R4, R4, c[0x0][0x1b8], R8 ;  /* 0x00006e0004047a25 */ /* 0x000fe200078e0008 */
[----:B------:R-:W-:Y:S02]  /*1f60*/  ISETP.GE.AND P4, PT, R240, UR8, PT ;  /* 0x00000008f0007c0c */ /* 0x000fe4000bf86270 */
[----:B------:R-:W-:Y:S01]  /*1f70*/  @!P3 IADD3.X R13, R229, R13, R16, P0, !PT ;  /* 0x0000000de50db210 */ /* 0x000fe200007fe410 */
[----:B------:R-:W-:Y:S01]  /*1f80*/  @!P1 IMAD R17, R10, c[0x0][0x198], RZ ;  /* 0x000066000a119a24 */ /* 0x000fe200078e02ff */
[----:B------:R-:W-:Y:S01]  /*1f90*/  @!P1 IADD3 R20, P0, R240, 0x20, RZ ;  /* 0x00000020f0149810 */ /* 0x000fe20007f1e0ff */
[----:B------:R-:W-:Y:S01]  /*1fa0*/  @!P1 IMAD.MOV.U32 R8, RZ, RZ, R6 ;  /* 0x000000ffff089224 */ /* 0x000fe200078e0006 */
[----:B------:R-:W-:Y:S01]  /*1fb0*/  @!P1 MOV R9, R7 ;  /* 0x0000000700099202 */ /* 0x000fe20000000f00 */
[----:B------:R-:W-:Y:S01]  /*1fc0*/  @!P2 IMAD R21, R22, c[0x0][0x198], RZ ;  /* 0x000066001615aa24 */ /* 0x000fe200078e02ff */
[----:B------:R-:W-:Y:S01]  /*1fd0*/  IADD3 R5, R5, R11, RZ ;  /* 0x0000000b05057210 */ /* 0x000fe20007ffe0ff */
[----:B------:R-:W-:Y:S01]  /*1fe0*/  @!P1 IMAD.X R16, RZ, RZ, R22, P0 ;  /* 0x000000ffff109224 */ /* 0x000fe200000e0616 */
[----:B------:R-:W-:Y:S01]  /*1ff0*/  PLOP3.LUT P0, PT, PT, PT, UP3, 0x80, 0x0 ;  /* 0x000000000000781c */ /* 0x000fe20003f0f038 */
[----:B------:R-:W-:Y:S01]  /*2000*/  @!P1 IMAD R23, R18, c[0x0][0x19c], R17 ;  /* 0x0000670012179a24 */ /* 0x000fe200078e0211 */
[----:B------:R-:W-:Y:S01]  /*2010*/  @!P1 MOV R10, R4 ;  /* 0x00000004000a9202 */ /* 0x000fe20000000f00 */
[----:B------:R-:W-:-:S02]  /*2020*/  @!P1 IMAD R16, R16, c[0x0][0x1a0], RZ ;  /* 0x0000680010109a24 */ /* 0x000fc400078e02ff */
[----:B------:R-:W-:-:S04]  /*2030*/  @!P1 IMAD.WIDE.U32 R18, R18, c[0x0][0x198], R8 ;  /* 0x0000660012129a25 */ /* 0x000fc800078e0008 */
[----:B------:R-:W-:Y:S02]  /*2040*/  @!P1 IMAD.MOV.U32 R11, RZ, RZ, R5 ;  /* 0x000000ffff0b9224 */ /* 0x000fe400078e0005 */
[C---:B------:R-:W-:Y:S02]  /*2050*/  @!P2 IMAD R9, R240.reuse, c[0x0][0x19c], R21 ;  /* 0x00006700f009aa24 */ /* 0x040fe400078e0215 */
[----:B------:R-:W-:Y:S01]  /*2060*/  @P0 BAR.SYNC.DEFER_BLOCKING 0x0 ;  /* 0x0000000000000b1d */ /* 0x000fe20000010000 */
[----:B------:R-:W-:-:S04]  /*2070*/  @!P2 IMAD.WIDE.U32 R6, R240, c[0x0][0x198], R6 ;  /* 0x00006600f006aa25 */ /* 0x000fc800078e0006 */
[C---:B------:R-:W-:Y:S02]  /*2080*/  @!P1 IMAD R24, R20.reuse, c[0x0][0x1a4], R16 ;  /* 0x0000690014189a24 */ /* 0x040fe400078e0210 */
[----:B------:R-:W-:Y:S01]  /*2090*/  @!P1 IMAD.WIDE.U32 R20, R20, c[0x0][0x1a0], R10 ;  /* 0x0000680014149a25 */ /* 0x000fe200078e000a */
[----:B------:R-:W-:-:S03]  /*20a0*/  @!P2 LEA R10, P6, R6, c[0x0][0x168], 0x1 ;  /* 0x00005a00060aaa11 */ /* 0x000fc600078c08ff */
[----:B------:R-:W-:Y:S01]  /*20b0*/  @!P2 IMAD.WIDE.U32 R16, R240, c[0x0][0x1a0], R4 ;  /* 0x00006800f010aa25 */ /* 0x000fe200078e0004 */
[----:B------:R-:W-:-:S03]  /*20c0*/  @!P2 IADD3 R4, R7, R9, RZ ;  /* 0x000000090704a210 */ /* 0x000fc60007ffe0ff */
[----:B------:R-:W-:Y:S01]  /*20d0*/  @!P2 IMAD R8, R22, c[0x0][0x1a0], RZ ;  /* 0x000068001608aa24 */ /* 0x000fe200078e02ff */
[----:B------:R-:W-:Y:S01]  /*20e0*/  @!P2 LEA.HI.X R11, R6, c[0x0][0x16c], R4, 0x1, P6 ;  /* 0x00005b00060baa11 */ /* 0x000fe200030f0c04 */
[----:B------:R-:W-:Y:S01]  /*20f0*/  @!P1 IMAD.IADD R5, R19, 0x1, R23 ;  /* 0x0000000113059824 */ /* 0x000fe200078e0217 */
[----:B------:R-:W-:Y:S01]  /*2100*/  @!P2 LEA R6, P6, R16, c[0x0][0x170], 0x1 ;  /* 0x00005c001006aa11 */ /* 0x000fe200078c08ff */
[----:B------:R-:W-:Y:S01]  /*2110*/  @!P2 IMAD R22, R240, c[0x0][0x1a4], R8 ;  /* 0x00006900f016aa24 */ /* 0x000fe200078e0208 */
[C---:B------:R-:W-:Y:S01]  /*2120*/  @!P1 LEA R8, P5, R18.reuse, c[0x0][0x168], 0x1 ;  /* 0x00005a0012089a11 */ /* 0x040fe200078a08ff */
[----:B------:R1:W-:Y:S03]  /*2130*/  @P4 STS.128 [R226+0x8000], RZ ;  /* 0x008000ffe2004388 */ /* 0x0003e60000000c00 */
[----:B------:R-:W-:Y:S02]  /*2140*/  @!P1 LEA.HI.X R9, R18, c[0x0][0x16c], R5, 0x1, P5 ;  /* 0x00005b0012099a11 */ /* 0x000fe400028f0c05 */
[----:B------:R-:W-:Y:S01]  /*2150*/  @!P2 IADD3 R5, R17, R22, RZ ;  /* 0x000000161105a210 */ /* 0x000fe20007ffe0ff */
[----:B------:R1:W-:Y:S01]  /*2160*/  @P4 STS.128 [R226+0xa000], RZ ;  /* 0x00a000ffe2004388 */ /* 0x0003e20000000c00 */
[----:B------:R-:W-:Y:S01]  /*2170*/  @!P1 IMAD.IADD R17, R21, 0x1, R24 ;  /* 0x0000000115119824 */ /* 0x000fe200078e0218 */
[----:B------:R-:W-:-:S02]  /*2180*/  @!P1 LEA R4, P5, R20, c[0x0][0x170], 0x1 ;  /* 0x00005c0014049a11 */ /* 0x000fc400078a08ff */
[----:B------:R1:W-:Y:S01]  /*2190*/  @P4 STS.128 [R226+0xc000], RZ ;  /* 0x00c000ffe2004388 */ /* 0x0003e20000000c00 */
[----:B------:R-:W-:Y:S02]  /*21a0*/  @!P2 LEA.HI.X R7, R16, c[0x0][0x174], R5, 0x1, P6 ;  /* 0x00005d001007aa11 */ /* 0x000fe400030f0c05 */
[----:B------:R-:W-:Y:S01]  /*21b0*/  @!P1 LEA.HI.X R5, R20, c[0x0][0x174], R17, 0x1, P5 ;  /* 0x00005d0014059a11 */ /* 0x000fe200028f0c11 */
        /* <DEDUP_REMOVED lines=72> */
[----:B--2---:R-:W-:Y:S01]  /*2640*/  MOV R8, c[0x0][0x308] ;  /* 0x0000c20000087a02 */ /* 0x004fe20000000f00 */
[----:B------:R-:W-:-:S02]  /*2650*/  IMAD.MOV.U32 R9, RZ, RZ, c[0x0][0x30c] ;  /* 0x0000c300ff097624 */ /* 0x000fc400078e00ff */
        /* <DEDUP_REMOVED lines=14> */
[----:B------:R-:W0:Y:S04]  /*2740*/  LDGDEPBAR ;  /* 0x00000000000079af */ /* 0x000e280000000000 */
[----:B---3--:R3:W4:Y:S04]  /*2750*/  LDG.E.64 R6, [R8.64+0x8] ;  /* 0x0000080408067981 */ /* 0x008728000c1e1b00 */
[----:B---3--:R-:W3:Y:S01]  /*2760*/  LDG.E.64 R8, [R8.64] ;  /* 0x0000000408087981 */ /* 0x008ee2000c1e1b00 */
[----:B--2---:R-:W-:Y:S01]  /*2770*/  IADD3 R4, R237, 0x8, RZ ;  /* 0x00000008ed047810 */ /* 0x004fe20007ffe0ff */
[----:B------:R-:W-:Y:S01]  /*2780*/  UMOV UR9, UR15 ;  /* 0x0000000f00097c82 */ /* 0x000fe20008000000 */
[----:B------:R-:W-:Y:S01]  /*2790*/  IMAD.MOV.U32 R235, RZ, RZ, 0x7f800000 ;  /* 0x7f800000ffeb7424 */ /* 0x000fe200078e00ff */
[----:B------:R-:W-:-:S02]  /*27a0*/  MOV R236, 0x7f800000 ;  /* 0x7f80000000ec7802 */ /* 0x000fc40000000f00 */
[----:B------:R-:W-:Y:S01]  /*27b0*/  ISETP.GE.AND P0, PT, R4, UR8, PT ;  /* 0x0000000804007c0c */ /* 0x000fe2000bf06270 */
[----:B------:R-:W-:Y:S01]  /*27c0*/  UMOV UR8, UR14 ;  /* 0x0000000e00087c82 */ /* 0x000fe20008000000 */
[----:B------:R-:W-:Y:S01]  /*27d0*/  MOV R4, 0x4 ;  /* 0x0000000400047802 */ /* 0x000fe20000000f00 */
[----:B------:R-:W-:-:S04]  /*27e0*/  IMAD.MOV.U32 R248, RZ, RZ, c[0x0][0x22c] ;  /* 0x00008b00fff87624 */ /* 0x000fc800078e00ff */
[----:B------:R-:W-:Y:S01]  /*27f0*/  IMAD.WIDE R4, R237, R4, UR8 ;  /* 0x00000008ed047e25 */ /* 0x000fe2000f8e0204 */
[----:B------:R-:W-:-:S03]  /*2800*/  UMOV UR11, UR12 ;  /* 0x0000000c000b7c82 */ /* 0x000fc60008000000 */
[----:B------:R-:W-:Y:S01]  /*2810*/  IMAD R248, R248, c[0x0][0x1c0], RZ ;  /* 0x00007000f8f87a24 */ /* 0x000fe200078e02ff */
[----:B------:R2:W5:Y:S04]  /*2820*/  @!P1 LDG.E R235, [R4.64] ;  /* 0x0000000404eb9981 */ /* 0x000568000c1e1900 */
[----:B------:R2:W5:Y:S01]  /*2830*/  @!P0 LDG.E R236, [R4.64+0x20] ;  /* 0x0000200404ec8981 */ /* 0x000562000c1e1900 */
        /* <DEDUP_REMOVED lines=24> */
[----:B--2---:R-:W-:Y:S01]  /*29c0*/  SHF.R.S32.HI R4, RZ, 0x1f, R25 ;  /* 0x0000001fff047819 */ /* 0x004fe20000011419 */
        /* <DEDUP_REMOVED lines=41> */
[----:B------:R-:W-:-:S02]  /*2c60*/  UMOV UR10, UR13 ;  /* 0x0000000d000a7c82 */ /* 0x000fc40008000000 */
[----:B------:R-:W-:Y:S01]  /*2c70*/  UISETP.GE.AND UP0, UPT, UR12, UR6, UPT ;  /* 0x000000060c00728c */ /* 0x000fe2000bf06270 */
[----:B----4-:R-:W-:Y:S02]  /*2c80*/  IADD3 R238, P1, P0, R6, UR41, R25 ;  /* 0x0000002906ee7c10 */ /* 0x010fe4000f83e019 */
[----:B------:R-:W-:Y:S02]  /*2c90*/  CS2R R24, SRZ ;  /* 0x0000000000187805 */ /* 0x000fe4000001ff00 */
[----:B------:R-:W-:Y:S01]  /*2ca0*/  IADD3.X R243, R7, UR49, R4, P1, P0 ;  /* 0x0000003107f37c10 */ /* 0x000fe20008fe0404 */
[----:B------:R-:W-:Y:S01]  /*2cb0*/  IMAD.WIDE.U32 R238, R238, -0x2daee0ad, RZ ;  /* 0xd2511f53eeee7825 */ /* 0x000fe200078e00ff */
[----:B---3--:R-:W2:Y:S08]  /*2cc0*/  R2UR UR14, R9 ;  /* 0x00000000090e73c2 */ /* 0x008eb000000e0000 */
[----:B------:R-:W3:Y:S01]  /*2cd0*/  R2UR UR15, R8 ;  /* 0x00000000080f73c2 */ /* 0x000ee200000e0000 */
[----:B--2---:R-:W-:-:S02]  /*2ce0*/  UIADD3 UR26, UR14, -0x4498517b, URZ ;  /* 0xbb67ae850e1a7890 */ /* 0x004fc4000fffe03f */
[----:B------:R-:W-:Y:S02]  /*2cf0*/  UIADD3 UR24, UR14, 0x76cf5d0a, URZ ;  /* 0x76cf5d0a0e187890 */ /* 0x000fe4000fffe03f */
[----:B------:R-:W-:Y:S02]  /*2d00*/  UIADD3 UR22, UR14, 0x32370b8f, URZ ;  /* 0x32370b8f0e167890 */ /* 0x000fe4000fffe03f */
[----:B------:R-:W-:Y:S02]  /*2d10*/  UIADD3 UR20, UR14, -0x126145ec, URZ ;  /* 0xed9eba140e147890 */ /* 0x000fe4000fffe03f */
[----:B---3--:R-:W-:Y:S02]  /*2d20*/  UIADD3 UR27, UR15, -0x61c88647, URZ ;  /* 0x9e3779b90f1b7890 */ /* 0x008fe4000fffe03f */
[----:B------:R-:W-:Y:S02]  /*2d30*/  UIADD3 UR25, UR15, 0x3c6ef372, URZ ;  /* 0x3c6ef3720f197890 */ /* 0x000fe4000fffe03f */
[----:B------:R-:W-:-:S02]  /*2d40*/  UIADD3 UR23, UR15, -0x255992d5, URZ ;  /* 0xdaa66d2b0f177890 */ /* 0x000fc4000fffe03f */
[----:B------:R-:W-:Y:S02]  /*2d50*/  UIADD3 UR21, UR15, 0x78dde6e4, URZ ;  /* 0x78dde6e40f157890 */ /* 0x000fe4000fffe03f */
[----:B------:R-:W-:Y:S02]  /*2d60*/  UIADD3 UR19, UR15, 0x1715609d, URZ ;  /* 0x1715609d0f137890 */ /* 0x000fe4000fffe03f */
[----:B------:R-:W-:Y:S02]  /*2d70*/  UIADD3 UR18, UR14, -0x56f99767, URZ ;  /* 0xa90668990e127890 */ /* 0x000fe4000fffe03f */
[----:B------:R-:W-:Y:S02]  /*2d80*/  UIADD3 UR17, UR15, -0x4ab325aa, URZ ;  /* 0xb54cda560f117890 */ /* 0x000fe4000fffe03f */
[----:B-1----:R-:W-:Y:S02]  /*2d90*/  UIADD3 UR16, UR14, 0x646e171e, URZ ;  /* 0x646e171e0e107890 */ /* 0x002fe4000fffe03f */
.L_x_1105:
        /* <DEDUP_REMOVED lines=643> */
.L_x_1103:
        /* <DEDUP_REMOVED lines=97> */
[----:B------:R-:W-:Y:S04]  /*5be0*/  IMAD.SHL.U32 R203, R248, 0x10, RZ ;  /* 0x00000010f8cb7824 */ /* 0x000fe800078e00ff */
[C---:B------:R-:W-:Y:S08]  /*5bf0*/  HMMA.16816.F32 R120, R204.reuse, R208, R120 ;  /* 0x000000d0cc78723c */ /* 0x040ff00000001878 */
[-C--:B------:R-:W-:Y:S04]  /*5c00*/  HMMA.16816.F32 R124, R204, R210.reuse, R124 ;  /* 0x000000d2cc7c723c */ /* 0x080fe8000000187c */
[CC--:B-1----:R-:W-:Y:S04]  /*5c10*/  LEA R200, P0, R202.reuse, R224.reuse, 0x2 ;  /* 0x000000e0cac87211 */ /* 0x0c2fe800078010ff */
[----:B------:R-:W-:Y:S04]  /*5c20*/  HMMA.16816.F32 R128, R196, R210, R128 ;  /* 0x000000d2c480723c */ /* 0x000fe80000001880 */
[-C--:B------:R-:W-:Y:S01]  /*5c30*/  LEA.HI.X.SX32 R201, R202, R225.reuse, 0x2, P0 ;  /* 0x000000e1cac97211 */ /* 0x080fe200000f16ff */
[C---:B------:R-:W-:Y:S02]  /*5c40*/  IMAD.SHL.U32 R205, R248.reuse, 0x20, RZ ;  /* 0x00000020f8cd7824 */ /* 0x040fe400078e00ff */
[CC--:B------:R-:W-:Y:S01]  /*5c50*/  LEA R196, P1, R203.reuse, R224.reuse, 0x2 ;  /* 0x000000e0cbc47211 */ /* 0x0c0fe200078210ff */
[C---:B------:R-:W-:Y:S01]  /*5c60*/  IMAD R199, R248.reuse, 0x18, RZ ;  /* 0x00000018f8c77824 */ /* 0x040fe200078e02ff */
[----:B------:R1:W-:Y:S03]  /*5c70*/  RED.E.ADD.F32.FTZ.RN.STRONG.GPU [R200.64], R5 ;  /* 0x00000005c800798e */ /* 0x0003e6000c10e784 */
[-C--:B------:R-:W-:Y:S01]  /*5c80*/  LEA.HI.X.SX32 R197, R203, R225.reuse, 0x2, P1 ;  /* 0x000000e1cbc57211 */ /* 0x080fe200008f16ff */
[C---:B------:R-:W-:Y:S01]  /*5c90*/  IMAD R206, R248.reuse, 0x28, RZ ;  /* 0x00000028f8ce7824 */ /* 0x040fe200078e02ff */
[-C--:B--2---:R-:W-:Y:S01]  /*5ca0*/  LEA R4, P0, R199, R224.reuse, 0x2 ;  /* 0x000000e0c7047211 */ /* 0x084fe200078010ff */
[----:B------:R-:W-:Y:S01]  /*5cb0*/  IMAD R204, R248, 0x30, RZ ;  /* 0x00000030f8cc7824 */ /* 0x000fe200078e02ff */
[-C--:B------:R-:W-:Y:S01]  /*5cc0*/  LEA R198, P1, R205, R224.reuse, 0x2 ;  /* 0x000000e0cdc67211 */ /* 0x080fe200078210ff */
        /* <DEDUP_REMOVED lines=308> */
.L_x_1104:
        /* <DEDUP_REMOVED lines=8> */
[----:B------:R-:W-:Y:S01]  /*7090*/  FMUL.FTZ R12, R63, c[0x0][0x2dc] ;  /* 0x0000b7003f0c7a20 */ /* 0x000fe20000410000 */
        /* <DEDUP_REMOVED lines=226> */
[----:B-1----:R-:W-:Y:S01]  /*7ec0*/  FMUL.FTZ R5, R77, c[0x0][0x2dc] ;  /* 0x0000b7004d057a20 */ /* 0x002fe20000410000 */
        /* <DEDUP_REMOVED lines=46> */
.L_x_1106:
        /* <DEDUP_REMOVED lines=19> */
.L_x_1107:
        /* <DEDUP_REMOVED lines=52> */
.L_x_1109:
[----:B--23--:R-:W-:Y:S05]  /*8620*/  BSYNC B0 ;  /* 0x0000000000007941 */ /* 0x00cfea0003800000 */
.L_x_1108:
        /* <DEDUP_REMOVED lines=17> */
.L_x_1111:
[----:B------:R-:W-:Y:S05]  /*8740*/  BSYNC B0 ;  /* 0x0000000000007941 */ /* 0x000fea0003800000 */
.L_x_1110:
        /* <DEDUP_REMOVED lines=27> */
.L_x_1113:
[----:B------:R-:W-:Y:S05]  /*8900*/  BSYNC B0 ;  /* 0x0000000000007941 */ /* 0x000fea0003800000 */
.L_x_1112:
        /* <DEDUP_REMOVED lines=15> */
.L_x_1102:
        /* <DEDUP_REMOVED lines=20> */
.L_x_1115:
        /* <DEDUP_REMOVED lines=18> */
.L_x_1116:
        /* <DEDUP_REMOVED lines=33> */
.L_x_1118:
[----:B------:R-:W-:Y:S05]  /*8e70*/  BSYNC B0 ;  /* 0x0000000000007941 */ /* 0x000fea0003800000 */
.L_x_1117:
        /* <DEDUP_REMOVED lines=17> */
.L_x_1120:
[----:B------:R-:W-:Y:S05]  /*8f90*/  BSYNC B0 ;  /* 0x0000000000007941 */ /* 0x000fea0003800000 */
.L_x_1119:
        /* <DEDUP_REMOVED lines=27> */
.L_x_1122:
[----:B------:R-:W-:Y:S05]  /*9150*/  BSYNC B0 ;  /* 0x0000000000007941 */ /* 0x000fea0003800000 */
.L_x_1121:
        /* <DEDUP_REMOVED lines=14> */
.L_x_1114:
[----:B------:R-:W-:Y:S05]  /*9240*/  BSYNC B1 ;  /* 0x0000000000017941 */ /* 0x000fea0003800000 */
.L_x_1097:
        /* <DEDUP_REMOVED lines=11> */
.L_x_1123:
[----:B------:R-:W-:Y:S05]  /*9300*/  EXIT ;  /* 0x000000000000794d */ /* 0x000fea0003800000 */
.L_x_1125:
        /* <DEDUP_REMOVED lines=15> */
.L_x_2029:


//--------------------- .text._ZN5flash44flash_bwd_dq_dk_dv_loop_seqk_parallel_kernelI23Flash_bwd_kernel_traitsILi256ELi64ELi64ELi8ELi4ELi2ELi2ELb0ELb1EN7cutlass6half_tE19Flash_kernel_traitsILi256ELi64ELi64ELi8ES3_EELb0ELb0ELb0ELb0ELb0ELb1ELb1EEEvNS_16Flash_bwd_paramsE --------------------------
	.section	.text._ZN5flash44flash_bwd_dq_dk_dv_loop_seqk_parallel_kernelI23Flash_bwd_kernel_traitsILi256ELi64ELi64ELi8ELi4ELi2ELi2ELb0ELb1EN7cutlass6half_tE19Flash_kernel_traitsILi256ELi64ELi64ELi8ES3_EELb0ELb0ELb0ELb0ELb0ELb1ELb1EEEvNS_16Flash_bwd_paramsE,"ax",@progbits
	.sectioninfo	@"SHI_REGISTERS=255"
	.align	128
        .global         _ZN5flash44flash_bwd_dq_dk_dv_loop_seqk_parallel_kernelI23Flash_bwd_kernel_traitsILi256ELi64ELi64ELi8ELi4ELi2ELi2ELb0ELb1EN7cutlass6half_tE19Flash_kernel_traitsILi256ELi64ELi64ELi8ES3_EELb0ELb0ELb0ELb0ELb0ELb1ELb1EEEvNS_16Flash_bwd_paramsE
        .type           _ZN5flash44flash_bwd_dq_dk_dv_loop_seqk_parallel_kernelI23Flash_bwd_kernel_traitsILi256ELi64ELi64ELi8ELi4ELi2ELi2ELb0ELb1EN7cutlass6half_tE19Flash_kernel_traitsILi256ELi64ELi64ELi8ES3_EELb0ELb0ELb0ELb0ELb0ELb1ELb1EEEvNS_16Flash_bwd_paramsE,@function
        .size           _ZN5flash44flash_bwd_dq_dk_dv_loop_seqk_parallel_kernelI23Flash_bwd_kernel_traitsILi256ELi64ELi64ELi8ELi4ELi2ELi2ELb0ELb1EN7cutlass6half_tE19Flash_kernel_traitsILi256ELi64ELi64ELi8ES3_EELb0ELb0ELb0ELb0ELb0ELb1ELb1EEEvNS_16Flash_bwd_paramsE,(.L_x_2030 - _ZN5flash44flash_bwd_dq_dk_dv_loop_seqk_parallel_kernelI23Flash_bwd_kernel_traitsILi256ELi64ELi64ELi8ELi4ELi2ELi2ELb0ELb1EN7cutlass6half_tE19Flash_kernel_traitsILi256ELi64ELi64ELi8ES3_EELb0ELb0ELb0ELb0ELb0ELb1ELb1EEEvNS_16Flash_bwd_paramsE)
        .other          _ZN5flash44flash_bwd_dq_dk_dv_loop_seqk_parallel_kernelI23Flash_bwd_kernel_traitsILi256ELi64ELi64ELi8ELi4ELi2ELi2ELb0ELb1EN7cutlass6half_tE19Flash_kernel_traitsILi256ELi64ELi64ELi8ES3_EELb0ELb0ELb0ELb0ELb0ELb1ELb1EEEvNS_16Flash_bwd_paramsE,@"STO_CUDA_ENTRY STV_DEFAULT"
_ZN5flash44flash_bwd_dq_dk_dv_loop_seqk_parallel_kernelI23Flash_bwd_kernel_traitsILi256ELi64ELi64ELi8ELi4ELi2ELi2ELb0ELb1EN7cutlass6half_tE19Flash_kernel_traitsILi256ELi64ELi64ELi8ES3_EELb0ELb0ELb0ELb0ELb0ELb1ELb1EEEvNS_16Flash_bwd_paramsE:
.text._ZN5flash44flash_bwd_dq_dk_dv_loop_seqk_parallel_kernelI23Flash_bwd_kernel_traitsILi256ELi64ELi64ELi8ELi4ELi2ELi2ELb0ELb1EN7cutlass6half_tE19Flash_kernel_traitsILi256ELi64ELi64ELi8ES3_EELb0ELb0ELb0ELb0ELb0ELb1ELb1EEEvNS_16Flash_bwd_paramsE:
        /* <DEDUP_REMOVED lines=188> */
.L_x_1154:
        /* <DEDUP_REMOVED lines=53> */
.L_x_1126:
        /* <DEDUP_REMOVED lines=58> */
.L_x_1128:
        /* <DEDUP_REMOVED lines=18> */
.L_x_1129:
        /* <DEDUP_REMOVED lines=71> */
.L_x_1130:
[----:B------:R-:W-:Y:S02]  /*1840*/  UMOV UR11, UR50 ;  /* 0x00000032000b7c82 */ /* 0x000fe40008000000 */
.L_x_1131:
        /* <DEDUP_REMOVED lines=49> */
[C---:B------:R-:W-:Y:S01]  /*1b60*/  IADD3 R5, P0, R10.reuse, UR15, RZ ;  /* 0x0000000f0a057c10 */ /* 0x040fe2000ff1e0ff */
[----:B------:R-:W-:Y:S01]  /*1b70*/  UIMAD.WIDE UR14, UR9, UR39, UR32 ;  /* 0x00000027090e72a5 */ /* 0x000fe2000f8e0220 */
[----:B------:R-:W-:Y:S02]  /*1b80*/  IADD3 R7, R7, UR10, RZ ;  /* 0x0000000a07077c10 */ /* 0x000fe4000fffe0ff */
[----:B------:R-:W-:Y:S01]  /*1b90*/  LEA.HI.X.SX32 R10, R10, UR7, 0x1, P0 ;  /* 0x000000070a0a7c11 */ /* 0x000fe200080f0eff */
[----:B------:R-:W-:Y:S01]  /*1ba0*/  ULDC.64 UR32, c[0x0][0x3c8] ;  /* 0x0000f20000207ab9 */ /* 0x000fe20000000a00 */
[----:B------:R-:W-:Y:S01]  /*1bb0*/  PLOP3.LUT P0, PT, PT, PT, UP4, 0x80, 0x0 ;  /* 0x000000000000781c */ /* 0x000fe20003f0f048 */
[----:B------:R-:W-:Y:S01]  /*1bc0*/  IMAD.WIDE.U32 R6, R243, c[0x0][0x370], R6 ;  /* 0x0000dc00f3067a25 */ /* 0x000fe200078e0006 */
[----:B------:R-:W-:Y:S01]  /*1bd0*/  LEA.HI.X R13, R8, c[0x0][0x164], R11, 0x1, P1 ;  /* 0x00005900080d7a11 */ /* 0x000fe200008f0c0b */
[----:B------:R-:W-:Y:S01]  /*1be0*/  UIMAD.WIDE UR16, UR11, UR39, UR32 ;  /* 0x000000270b1072a5 */ /* 0x000fe2000f8e0220 */
[----:B------:R-:W-:Y:S01]  /*1bf0*/  LEA R228, P1, R5, c[0x0][0x350], 0x2 ;  /* 0x0000d40005e47a11 */ /* 0x000fe200078210ff */
[----:B------:R-:W-:Y:S01]  /*1c00*/  IMAD.IADD R7, R7, 0x1, R9 ;  /* 0x0000000107077824 */ /* 0x000fe200078e0209 */
[----:B------:R-:W-:-:S02]  /*1c10*/  LEA R8, P2, R6, c[0x0][0x330], 0x1 ;  /* 0x0000cc0006087a11 */ /* 0x000fc400078408ff */
[----:B------:R-:W-:Y:S02]  /*1c20*/  LEA.HI.X R229, R5, c[0x0][0x354], R10, 0x2, P1 ;  /* 0x0000d50005e57a11 */ /* 0x000fe400008f140a */
[----:B------:R-:W-:-:S03]  /*1c30*/  LEA.HI.X R9, R6, c[0x0][0x334], R7, 0x1, P2 ;  /* 0x0000cd0006097a11 */ /* 0x000fc600010f0c07 */
[----:B------:R-:W-:Y:S05]  /*1c40*/  @!P0 BRA `(.L_x_1132) ;  /* 0x0000665000008947 */ /* 0x000fea0003800000 */
[----:B------:R-:W-:Y:S01]  /*1c50*/  UMOV UR7, UR8 ;  /* 0x0000000800077c82 */ /* 0x000fe20008000000 */
[----:B------:R-:W-:Y:S01]  /*1c60*/  IADD3 R5, R243, 0x20, RZ ;  /* 0x00000020f3057810 */ /* 0x000fe20007ffe0ff */
[----:B------:R-:W-:Y:S01]  /*1c70*/  UIMAD UR10, UR7, -0x40, UR27 ;  /* 0xffffffc0070a78a4 */ /* 0x000fe2000f8e021b */
[----:B------:R-:W-:Y:S01]  /*1c80*/  MOV R18, 0x40 ;  /* 0x0000004000127802 */ /* 0x000fe20000000f00 */
[----:B------:R-:W-:Y:S01]  /*1c90*/  ULDC.64 UR8, c[0x0][0x198] ;  /* 0x0000660000087ab9 */ /* 0x000fe20000000a00 */
[----:B------:R-:W-:Y:S01]  /*1ca0*/  IMAD.U32 R6, RZ, RZ, UR23 ;  /* 0x00000017ff067e24 */ /* 0x000fe2000f8e00ff */
[----:B------:R-:W-:Y:S01]  /*1cb0*/  UIMAD UR8, UR19, UR8, URZ ;  /* 0x00000008130872a4 */ /* 0x000fe2000f8e023f */
[----:B------:R-:W-:Y:S01]  /*1cc0*/  IMAD.U32 R10, RZ, RZ, UR23 ;  /* 0x00000017ff0a7e24 */ /* 0x000fe2000f8e00ff */
[----:B------:R-:W-:Y:S01]  /*1cd0*/  ISETP.GE.AND P3, PT, R5, UR10, PT ;  /* 0x0000000a05007c0c */ /* 0x000fe2000bf66270 */
[----:B------:R-:W-:Y:S01]  /*1ce0*/  ULDC.64 UR12, c[0x0][0x1a0] ;  /* 0x00006800000c7ab9 */ /* 0x000fe20000000a00 */
[----:B------:R-:W-:Y:S01]  /*1cf0*/  IMAD.WIDE.U32 R14, R18, c[0x0][0x370], RZ ;  /* 0x0000dc00120e7a25 */ /* 0x000fe200078e00ff */
[----:B------:R-:W-:Y:S01]  /*1d00*/  UIMAD UR11, UR23, UR9, UR8 ;  /* 0x00000009170b72a4 */ /* 0x000fe2000f8e0208 */
[----:B------:R-:W-:Y:S01]  /*1d10*/  MOV R233, R13 ;  /* 0x0000000d00e97202 */ /* 0x000fe20000000f00 */
[----:B------:R-:W-:Y:S01]  /*1d20*/  UIMAD UR9, UR19, UR12, URZ ;  /* 0x0000000c130972a4 */ /* 0x000fe2000f8e023f */
[----:B------:R-:W-:Y:S01]  /*1d30*/  IMAD.MOV.U32 R234, RZ, RZ, R8 ;  /* 0x000000ffffea7224 */ /* 0x000fe200078e0008 */
[----:B------:R-:W-:Y:S01]  /*1d40*/  UIMAD UR8, UR22, -0x40, UR6 ;  /* 0xffffffc0160878a4 */ /* 0x000fe2000f8e0206 */
[----:B------:R-:W-:Y:S01]  /*1d50*/  IMAD.WIDE.U32 R6, R6, c[0x0][0x198], R248 ;  /* 0x0000660006067a25 */ /* 0x000fe200078e00f8 */
[----:B------:R-:W-:Y:S01]  /*1d60*/  UIMAD UR9, UR23, UR13, UR9 ;  /* 0x0000000d170972a4 */ /* 0x000fe2000f8e0209 */
[----:B------:R-:W-:-:S02]  /*1d70*/  SHF.L.U32 R242, R250, 0x2, RZ ;  /* 0x00000002faf27819 */ /* 0x000fc400000006ff */
[----:B------:R-:W-:Y:S01]  /*1d80*/  IMAD.WIDE.U32 R10, R10, c[0x0][0x1a0], R248 ;  /* 0x000068000a0a7a25 */ /* 0x000fe200078e00f8 */
[----:B------:R-:W-:Y:S02]  /*1d90*/  ISETP.GE.AND P1, PT, R5, UR8, PT ;  /* 0x0000000805007c0c */ /* 0x000fe4000bf26270 */
[----:B------:R-:W-:Y:S01]  /*1da0*/  @!P3 IADD3 R14, P4, R234, R14, RZ ;  /* 0x0000000eea0eb210 */ /* 0x000fe20007f9e0ff */
[----:B------:R-:W-:Y:S01]  /*1db0*/  IMAD.MOV.U32 R235, RZ, RZ, R9 ;  /* 0x000000ffffeb7224 */ /* 0x000fe200078e0009 */
[----:B------:R-:W-:Y:S01]  /*1dc0*/  IADD3 R8, P2, R6, UR34, RZ ;  /* 0x0000002206087c10 */ /* 0x000fe2000ff5e0ff */
[----:B------:R-:W-:Y:S01]  /*1dd0*/  IMAD R9, R18, c[0x0][0x374], RZ ;  /* 0x0000dd0012097a24 */ /* 0x000fe200078e02ff */
[----:B------:R-:W-:Y:S01]  /*1de0*/  MOV R5, UR11 ;  /* 0x0000000b00057c02 */ /* 0x000fe20008000f00 */
[----:B------:R-:W-:Y:S01]  /*1df0*/  IMAD.U32 R17, RZ, RZ, UR9 ;  /* 0x00000009ff117e24 */ /* 0x000fe2000f8e00ff */
[----:B------:R-:W-:Y:S01]  /*1e00*/  IADD3 R6, P0, R10, UR29, RZ ;  /* 0x0000001d0a067c10 */ /* 0x000fe2000ff1e0ff */
[----:B------:R-:W-:Y:S01]  /*1e10*/  IMAD.MOV.U32 R232, RZ, RZ, R12 ;  /* 0x000000ffffe87224 */ /* 0x000fe200078e000c */
[----:B------:R-:W-:Y:S01]  /*1e20*/  @!P3 IADD3.X R15, R235, R15, R9, P4, !PT ;  /* 0x0000000feb0fb210 */ /* 0x000fe200027fe409 */
[----:B------:R-:W-:Y:S01]  /*1e30*/  IMAD.WIDE.U32 R12, R18, c[0x0][0x190], RZ ;  /* 0x00006400120c7a25 */ /* 0x000fe200078e00ff */
[----:B------:R-:W-:Y:S01]  /*1e40*/  IADD3.X R9, R7, UR35, R5, P2, !PT ;  /* 0x0000002307097c10 */ /* 0x000fe200097fe405 */
[----:B------:R-:W-:Y:S01]  /*1e50*/  UMOV UR9, UR14 ;  /* 0x0000000e00097c82 */ /* 0x000fe20008000000 */
[----:B------:R-:W-:Y:S01]  /*1e60*/  IADD3.X R7, R11, UR30, R17, P0, !PT ;  /* 0x0000001e0b077c10 */ /* 0x000fe200087fe411 */
[----:B------:R-:W-:Y:S01]  /*1e70*/  IMAD R10, R16, c[0x0][0x1b0], RZ ;  /* 0x00006c00100a7a24 */ /* 0x000fe200078e02ff */
[----:B------:R-:W-:Y:S01]  /*1e80*/  @!P3 IADD3 R12, P0, R232, R12, RZ ;  /* 0x0000000ce80cb210 */ /* 0x000fe20007f1e0ff */
[----:B------:R-:W-:Y:S01]  /*1e90*/  IMAD R5, R16, c[0x0][0x1b8], RZ ;  /* 0x00006e0010057a24 */ /* 0x000fe200078e02ff */
[C---:B------:R-:W-:Y:S01]  /*1ea0*/  ISETP.GE.AND P2, PT, R243.reuse, UR8, PT ;  /* 0x00000008f3007c0c */ /* 0x040fe2000bf46270 */
[----:B------:R-:W-:Y:S01]  /*1eb0*/  IMAD R16, R18, c[0x0][0x194], RZ ;  /* 0x0000650012107a24 */ /* 0x000fe200078e02ff */
[----:B------:R-:W-:Y:S01]  /*1ec0*/  @!P1 IADD3 R18, P4, R243, 0x20, RZ ;  /* 0x00000020f3129810 */ /* 0x000fe20007f9e0ff */
        /* <DEDUP_REMOVED lines=8> */
[----:B------:R-:W-:Y:S01]  /*1f50*/  MOV R240, 0x7f800000 ;  /* 0x7f80000000f07802 */ /* 0x000fe20000000f00 */
[----:B------:R-:W-:Y:S01]  /*1f60*/  @!P1 IMAD.X R21, RZ, RZ, R22, P0 ;  /* 0x000000ffff159224 */ /* 0x000fe200000e0616 */
[----:B------:R-:W-:Y:S01]  /*1f70*/  PLOP3.LUT P0, PT, PT, PT, UP3, 0x80, 0x0 ;  /* 0x000000000000781c */ /* 0x000fe20003f0f038 */
[----:B------:R-:W-:Y:S02]  /*1f80*/  IMAD.IADD R5, R9, 0x1, R10 ;  /* 0x0000000109057824 */ /* 0x000fe400078e020a */
[----:B------:R-:W-:-:S03]  /*1f90*/  IMAD.WIDE.U32 R6, R4, c[0x0][0x1b8], R6 ;  /* 0x00006e0004067a25 */ /* 0x000fc600078e0006 */
[----:B------:R-:W-:Y:S01]  /*1fa0*/  @!P1 MOV R9, R5 ;  /* 0x0000000500099202 */ /* 0x000fe20000000f00 */
[----:B------:R-:W-:Y:S01]  /*1fb0*/  @!P1 IMAD R16, R16, c[0x0][0x198], RZ ;  /* 0x0000660010109a24 */ /* 0x000fe200078e02ff */
[----:B------:R-:W-:Y:S01]  /*1fc0*/  IADD3 R7, R7, R11, RZ ;  /* 0x0000000b07077210 */ /* 0x000fe20007ffe0ff */
[----:B------:R-:W-:Y:S01]  /*1fd0*/  @!P2 IMAD.MOV.U32 R4, RZ, RZ, R8 ;  /* 0x000000ffff04a224 */ /* 0x000fe200078e0008 */
[----:B------:R-:W-:Y:S01]  /*1fe0*/  @!P1 MOV R10, R6 ;  /* 0x00000006000a9202 */ /* 0x000fe20000000f00 */
[----:B------:R-:W-:Y:S02]  /*1ff0*/  @!P2 IMAD R17, R22, c[0x0][0x198], RZ ;  /* 0x000066001611aa24 */ /* 0x000fe400078e02ff */
[----:B------:R-:W-:Y:S01]  /*2000*/  @P0 BAR.SYNC.DEFER_BLOCKING 0x0 ;  /* 0x0000000000000b1d */ /* 0x000fe20000010000 */
[C---:B------:R-:W-:Y:S02]  /*2010*/  @!P1 IMAD R23, R18.reuse, c[0x0][0x19c], R16 ;  /* 0x0000670012179a24 */ /* 0x040fe400078e0210 */
        /* <DEDUP_REMOVED lines=11> */
[----:B------:R1:W-:Y:S01]  /*20d0*/  @P4 STS.128 [R230+0x8000], RZ ;  /* 0x008000ffe6004388 */ /* 0x0003e20000000c00 */
[----:B------:R-:W-:Y:S01]  /*20e0*/  @!P1 IMAD.IADD R5, R19, 0x1, R23 ;  /* 0x0000000113059824 */ /* 0x000fe200078e0217 */
[----:B------:R-:W-:Y:S01]  /*20f0*/  @!P2 LEA.HI.X R11, R4, c[0x0][0x16c], R9, 0x1, P6 ;  /* 0x00005b00040baa11 */ /* 0x000fe200030f0c09 */
[C---:B------:R-:W-:Y:S01]  /*2100*/  @!P2 IMAD R22, R243.reuse, c[0x0][0x1a4], R16 ;  /* 0x00006900f316aa24 */ /* 0x040fe200078e0210 */
[----:B------:R1:W-:Y:S01]  /*2110*/  @P4 STS.128 [R230+0xa000], RZ ;  /* 0x00a000ffe6004388 */ /* 0x0003e20000000c00 */
[----:B------:R-:W-:Y:S01]  /*2120*/  @!P2 IMAD.WIDE.U32 R16, R243, c[0x0][0x1a0], R6 ;  /* 0x00006800f310aa25 */ /* 0x000fe200078e0006 */
[----:B------:R-:W-:-:S02]  /*2130*/  @!P1 LEA.HI.X R9, R18, c[0x0][0x16c], R5, 0x1, P5 ;  /* 0x00005b0012099a11 */ /* 0x000fc400028f0c05 */
[----:B------:R1:W-:Y:S01]  /*2140*/  @P4 STS.128 [R230+0xc000], RZ ;  /* 0x00c000ffe6004388 */ /* 0x0003e20000000c00 */
[----:B------:R-:W-:Y:S01]  /*2150*/  IADD3 R5, R250, 0x8, RZ ;  /* 0x00000008fa057810 */ /* 0x000fe20007ffe0ff */
[----:B------:R-:W-:Y:S01]  /*2160*/  IMAD.MOV.U32 R239, RZ, RZ, 0x7f800000 ;  /* 0x7f800000ffef7424 */ /* 0x000fe200078e00ff */
[----:B------:R-:W-:Y:S01]  /*2170*/  @!P2 IADD3 R7, R17, R22, RZ ;  /* 0x000000161107a210 */ /* 0x000fe20007ffe0ff */
[----:B------:R1:W-:Y:S01]  /*2180*/  @P4 STS.128 [R230+0xe000], RZ ;  /* 0x00e000ffe6004388 */ /* 0x0003e20000000c00 */
[----:B------:R-:W-:Y:S01]  /*2190*/  @!P2 LEA R6, P6, R16, c[0x0][0x170], 0x1 ;  /* 0x00005c001006aa11 */ /* 0x000fe200078c08ff */
[----:B------:R-:W-:Y:S01]  /*21a0*/  @!P1 IMAD.IADD R17, R21, 0x1, R24 ;  /* 0x0000000115119824 */ /* 0x000fe200078e0218 */
[----:B------:R-:W-:Y:S01]  /*21b0*/  @!P1 LEA R4, P5, R20, c[0x0][0x170], 0x1 ;  /* 0x00005c0014049a11 */ /* 0x000fe200078a08ff */
        /* <DEDUP_REMOVED lines=163> */
[----:B------:R-:W-:Y:S02]  /*2bf0*/  UIADD3 UR14, UR23, 0x40, URZ ;  /* 0x00000040170e7890 */ /* 0x000fe4000fffe03f */
[----:B-1----:R-:W-:Y:S02]  /*2c00*/  UMOV UR10, UR17 ;  /* 0x00000011000a7c82 */ /* 0x002fe40008000000 */
.L_x_1135:
[----:B------:R-:W0:Y:S01]  /*2c10*/  LDGDEPBAR ;  /* 0x00000000000079af */ /* 0x000e220000000000 */
[----:B------:R-:W-:Y:S02]  /*2c20*/  UISETP.GE.AND UP0, UPT, UR14, UR6, UPT ;  /* 0x000000060e00728c */ /* 0x000fe4000bf06270 */
[----:B------:R-:W-:Y:S04]  /*2c30*/  UISETP.GE.AND UP4, UPT, UR7, 0x1, UPT ;  /* 0x000000010700788c */ /* 0x000fe8000bf86270 */
[----:B------:R-:W-:Y:S02]  /*2c40*/  PLOP3.LUT P0, PT, PT, PT, UP0, 0x80, 0x0 ;  /* 0x000000000000781c */ /* 0x000fe40003f0f008 */
[----:B------:R-:W-:Y:S02]  /*2c50*/  PLOP3.LUT P5, PT, PT, PT, UP0, 0x80, 0x0 ;  /* 0x000000000000781c */ /* 0x000fe40003faf008 */
[----:B------:R-:W-:Y:S02]  /*2c60*/  PLOP3.LUT P1, PT, PT, PT, UP0, 0x80, 0x0 ;  /* 0x000000000000781c */ /* 0x000fe40003f2f008 */
[----:B------:R-:W-:Y:S02]  /*2c70*/  PLOP3.LUT P4, PT, PT, PT, UP0, 0x80, 0x0 ;  /* 0x000000000000781c */ /* 0x000fe40003f8f008 */
[----:B------:R-:W-:Y:S02]  /*2c80*/  PLOP3.LUT P2, PT, PT, PT, UP0, 0x80, 0x0 ;  /* 0x000000000000781c */ /* 0x000fe40003f4f008 */
        /* <DEDUP_REMOVED lines=13> */
[----:B------:R-:W-:Y:S03]  /*2d60*/  LDSM.16.M88.4 R108, [R222] ;  /* 0x00000000de6c783b */ /* 0x000fe60000000200 */
        /* <DEDUP_REMOVED lines=92> */
[----:B------:R-:W-:Y:S08]  /*3330*/  HMMA.16816.F32 R16, R92, R90, R16 ;  /* 0x0000005a5c10723c */ /* 0x000ff00000001810 */
[C---:B----4-:R-:W-:Y:S08]  /*3340*/  HMMA.16816.F32 R4, R100.reuse, R104, R4 ;  /* 0x000000686404723c */ /* 0x050ff00000001804 */
[C---:B------:R-:W-:Y:S08]  /*3350*/  HMMA.16816.F32 R8, R100.reuse, R106, R8 ;  /* 0x0000006a6408723c */ /* 0x040ff00000001808 */
[C---:B-1----:R-:W-:Y:S08]  /*3360*/  HMMA.16816.F32 R12, R100.reuse, R84, R12 ;  /* 0x00000054640c723c */ /* 0x042ff0000000180c */
[----:B------:R-:W-:Y:S01]  /*3370*/  HMMA.16816.F32 R16, R100, R86, R16 ;  /* 0x000000566410723c */ /* 0x000fe20000001810 */
[----:B------:R-:W1:Y:S07]  /*3380*/  LDSM.16.M88.4 R84, [R216+0x16800] ;  /* 0x01680000d854783b */ /* 0x000e6e0000000200 */
[C---:B------:R-:W-:Y:S08]  /*3390*/  HMMA.16816.F32 R4, R108.reuse, R112, R4 ;  /* 0x000000706c04723c */ /* 0x040ff00000001804 */
[C---:B------:R-:W-:Y:S11]  /*33a0*/  HMMA.16816.F32 R8, R108.reuse, R114, R8 ;  /* 0x000000726c08723c */ /* 0x040ff60000001808 */
[----:B------:R-:W-:Y:S05]  /*33b0*/  @!UPT UIADD3 URZ, URZ, URZ, URZ ;  /* 0x0000003f3f3ff290 */ /* 0x000fea000fffe03f */
[----:B------:R-:W-:Y:S02]  /*33c0*/  FMUL.FTZ R6, R6, c[0x0][0x2ec] ;  /* 0x0000bb0006067a20 */ /* 0x000fe40000410000 */
[----:B------:R-:W-:Y:S02]  /*33d0*/  FMUL.FTZ R5, R5, c[0x0][0x2ec] ;  /* 0x0000bb0005057a20 */ /* 0x000fe40000410000 */
[----:B------:R2:W-:Y:S01]  /*33e0*/  MUFU.TANH R131, R6 ;  /* 0x0000000600837308 */ /* 0x0005e20000002400 */
[----:B------:R-:W-:Y:S02]  /*33f0*/  FMUL.FTZ R4, R4, c[0x0][0x2ec] ;  /* 0x0000bb0004047a20 */ /* 0x000fe40000410000 */
[----:B------:R-:W-:Y:S01]  /*3400*/  FMUL.FTZ R7, R7, c[0x0][0x2ec] ;  /* 0x0000bb0007077a20 */ /* 0x000fe20000410000 */
[C---:B-1----:R-:W-:Y:S03]  /*3410*/  HMMA.16816.F32 R12, R108.reuse, R84, R12 ;  /* 0x000000546c0c723c */ /* 0x042fe6000000180c */
[----:B------:R-:W-:Y:S03]  /*3420*/  FMUL.FTZ R8, R8, c[0x0][0x2ec] ;  /* 0x0000bb0008087a20 */ /* 0x000fe60000410000 */
[----:B------:R1:W3:Y:S01]  /*3430*/  MUFU.TANH R123, R4 ;  /* 0x00000004007b7308 */ /* 0x0002e20000002400 */
[----:B------:R-:W-:Y:S01]  /*3440*/  FMUL.FTZ R9, R9, c[0x0][0x2ec] ;  /* 0x0000bb0009097a20 */ /* 0x000fe20000410000 */
[----:B------:R-:W-:Y:S04]  /*3450*/  HMMA.16816.F32 R16, R108, R86, R16 ;  /* 0x000000566c10723c */ /* 0x000fe80000001810 */
[----:B------:R-:W-:Y:S02]  /*3460*/  FMUL.FTZ R10, R10, c[0x0][0x2ec] ;  /* 0x0000bb000a0a7a20 */ /* 0x000fe40000410000 */
[----:B------:R-:W-:Y:S02]  /*3470*/  FMUL.FTZ R11, R11, c[0x0][0x2ec] ;  /* 0x0000bb000b0b7a20 */ /* 0x000fe40000410000 */
[----:B------:R4:W4:Y:S01]  /*3480*/  MUFU.TANH R121, R5 ;  /* 0x0000000500797308 */ /* 0x0009220000002400 */
[----:B--2---:R-:W-:Y:S04]  /*3490*/  MOV R6, UR22 ;  /* 0x0000001600067c02 */ /* 0x004fe80008000f00 */
[----:B------:R-:W-:Y:S05]  /*34a0*/  @P0 LEA R6, R6, R246, 0x6 ;  /* 0x000000f606060211 */ /* 0x000fea00078e30ff */
[----:B------:R2:W-:Y:S01]  /*34b0*/  MUFU.TANH R120, R8 ;  /* 0x0000000800787308 */ /* 0x0005e20000002400 */
[----:B------:R-:W-:Y:S01]  /*34c0*/  PLOP3.LUT P0, PT, PT, PT, UP0, 0x80, 0x0 ;  /* 0x000000000000781c */ /* 0x000fe20003f0f008 */
[----:B------:R-:W-:Y:S01]  /*34d0*/  FMUL.FTZ R12, R12, c[0x0][0x2ec] ;  /* 0x0000bb000c0c7a20 */ /* 0x000fe20000410000 */
[C---:B------:R-:W-:Y:S01]  /*34e0*/  @P5 ISETP.GE.AND P5, PT, R6.reuse, UR6, PT ;  /* 0x0000000606005c0c */ /* 0x040fe2000bfa6270 */
[----:B------:R-:W-:Y:S01]  /*34f0*/  FMUL.FTZ R13, R13, c[0x0][0x2ec] ;  /* 0x0000bb000d0d7a20 */ /* 0x000fe20000410000 */
[----:B-1----:R-:W-:Y:S01]  /*3500*/  @P1 IADD3 R4, R6, 0x1, RZ ;  /* 0x0000000106041810 */ /* 0x002fe20007ffe0ff */
[----:B------:R-:W-:Y:S01]  /*3510*/  FMUL.FTZ R14, R14, c[0x0][0x2ec] ;  /* 0x0000bb000e0e7a20 */ /* 0x000fe20000410000 */
[----:B-----5:R-:W-:Y:S01]  /*3520*/  FSETP.NEU.FTZ.AND P1, PT, R239, -INF , PT ;  /* 0xff800000ef00780b */ /* 0x020fe20003f3d000 */
[----:B------:R-:W-:Y:S01]  /*3530*/  FMUL.FTZ R15, R15, c[0x0][0x2ec] ;  /* 0x0000bb000f0f7a20 */ /* 0x000fe20000410000 */
[----:B------:R-:W-:Y:S01]  /*3540*/  @P4 ISETP.GE.AND P4, PT, R4, UR6, PT ;  /* 0x0000000604004c0c */ /* 0x000fe2000bf86270 */
[----:B------:R1:W1:Y:S01]  /*3550*/  MUFU.TANH R130, R7 ;  /* 0x0000000700827308 */ /* 0x0002620000002400 */
[----:B---3--:R-:W-:Y:S01]  /*3560*/  MOV R4, R123 ;  /* 0x0000007b00047202 */ /* 0x008fe20000000f00 */
[----:B------:R-:W-:Y:S02]  /*3570*/  FMUL.FTZ R16, R16, c[0x0][0x2ec] ;  /* 0x0000bb0010107a20 */ /* 0x000fe40000410000 */
[----:B----4-:R-:W-:Y:S02]  /*3580*/  FMUL.FTZ R5, R239, 1.4426950216293334961 ;  /* 0x3fb8aa3bef057820 */ /* 0x010fe40000410000 */
[----:B------:R-:W-:Y:S01]  /*3590*/  @P0 FSEL R4, R123, -INF , !P5 ;  /* 0xff8000007b040808 */ /* 0x000fe20006800000 */
[----:B------:R-:W-:Y:S01]  /*35a0*/  FMUL.FTZ R17, R17, c[0x0][0x2ec] ;  /* 0x0000bb0011117a20 */ /* 0x000fe20000410000 */
[----:B------:R-:W-:Y:S01]  /*35b0*/  PLOP3.LUT P0, PT, PT, PT, UP0, 0x80, 0x0 ;  /* 0x000000000000781c */ /* 0x000fe20003f0f008 */
[----:B------:R-:W-:Y:S01]  /*35c0*/  FMUL.FTZ R18, R18, c[0x0][0x2ec] ;  /* 0x0000bb0012127a20 */ /* 0x000fe20000410000 */
[----:B------:R-:W-:Y:S01]  /*35d0*/  FSEL R5, R5, RZ, P1 ;  /* 0x000000ff05057208 */ /* 0x000fe20000800000 */
[----:B------:R3:W4:Y:S01]  /*35e0*/  MUFU.TANH R119, R9 ;  /* 0x0000000900777308 */ /* 0x0007220000002400 */
[----:B------:R-:W-:Y:S01]  /*35f0*/  FSETP.NEU.FTZ.AND P1, PT, R240, -INF , PT ;  /* 0xff800000f000780b */ /* 0x000fe20003f3d000 */
[----:B------:R-:W-:Y:S02]  /*3600*/  FMUL.FTZ R19, R19, c[0x0][0x2ec] ;  /* 0x0000bb0013137a20 */ /* 0x000fe40000410000 */
[--C-:B--2---:R-:W-:Y:S02]  /*3610*/  FFMA.FTZ R8, R4, c[0x0][0x23c], -R5.reuse ;  /* 0x00008f0004087a23 */ /* 0x104fe40000010805 */
[----:B------:R-:W-:Y:S04]  /*3620*/  FMUL.FTZ R4, R240, 1.4426950216293334961 ;  /* 0x3fb8aa3bf0047820 */ /* 0x000fe80000410000 */
[----:B------:R2:W-:Y:S01]  /*3630*/  MUFU.EX2 R203, R8 ;  /* 0x0000000800cb7308 */ /* 0x0005e20000000800 */
[----:B------:R-:W-:Y:S02]  /*3640*/  FSEL R4, R4, RZ, P1 ;  /* 0x000000ff04047208 */ /* 0x000fe40000800000 */
[----:B-1----:R-:W-:Y:S02]  /*3650*/  MOV R7, R121 ;  /* 0x0000007900077202 */ /* 0x002fe40000000f00 */
[----:B------:R-:W-:Y:S02]  /*3660*/  @P2 FSEL R7, R121, -INF , !P4 ;  /* 0xff80000079072808 */ /* 0x000fe40006000000 */
[----:B------:R-:W-:Y:S02]  /*3670*/  PLOP3.LUT P1, PT, PT, PT, UP0, 0x80, 0x0 ;  /* 0x000000000000781c */ /* 0x000fe40003f2f008 */
[----:B------:R-:W-:Y:S01]  /*3680*/  PLOP3.LUT P2, PT, PT, PT, UP0, 0x80, 0x0 ;  /* 0x000000000000781c */ /* 0x000fe20003f4f008 */
[----:B------:R-:W1:Y:S01]  /*3690*/  MUFU.TANH R129, R10 ;  /* 0x0000000a00817308 */ /* 0x000e620000002400 */
[C---:B---3--:R-:W-:Y:S02]  /*36a0*/  @P3 IADD3 R9, R6.reuse, 0x8, RZ ;  /* 0x0000000806093810 */ /* 0x048fe40007ffe0ff */
[----:B------:R-:W-:Y:S02]  /*36b0*/  PLOP3.LUT P3, PT, PT, PT, UP0, 0x80, 0x0 ;  /* 0x000000000000781c */ /* 0x000fe40003f6f008 */
[----:B------:R-:W-:Y:S05]  /*36c0*/  @P6 ISETP.GE.AND P6, PT, R9, UR6, PT ;  /* 0x0000000609006c0c */ /* 0x000fea000bfc6270 */
[----:B------:R-:W3:Y:S02]  /*36d0*/  MUFU.TANH R128, R11 ;  /* 0x0000000b00807308 */ /* 0x000ee40000002400 */
[----:B------:R-:W-:Y:S01]  /*36e0*/  @P2 IADD3 R9, R6, 0x9, RZ ;  /* 0x0000000906092810 */ /* 0x000fe20007ffe0ff */
[--C-:B--2---:R-:W-:Y:S01]  /*36f0*/  FFMA.FTZ R8, R7, c[0x0][0x23c], -R5.reuse ;  /* 0x00008f0007087a23 */ /* 0x104fe20000010805 */
[----:B------:R-:W-:Y:S02]  /*3700*/  MOV R7, R131 ;  /* 0x0000008300077202 */ /* 0x000fe40000000f00 */
[----:B------:R-:W-:Y:S02]  /*3710*/  @P0 FSEL R7, R131, -INF , !P5 ;  /* 0xff80000083070808 */ /* 0x000fe40006800000 */
[----:B------:R-:W-:Y:S02]  /*3720*/  PLOP3.LUT P0, PT, PT, PT, UP0, 0x80, 0x0 ;  /* 0x000000000000781c */ /* 0x000fe40003f0f008 */
[----:B------:R2:W-:Y:S01]  /*3730*/  MUFU.EX2 R201, R8 ;  /* 0x0000000800c97308 */ /* 0x0005e20000000800 */
[----:B------:R-:W-:Y:S02]  /*3740*/  @P3 ISETP.GE.AND P3, PT, R9, UR6, PT ;  /* 0x0000000609003c0c */ /* 0x000fe4000bf66270 */
[----:B------:R-:W-:Y:S02]  /*3750*/  PLOP3.LUT P5, PT, PT, PT, UP0, 0x80, 0x0 ;  /* 0x000000000000781c */ /* 0x000fe40003faf008 */
[----:B------:R-:W-:Y:S05]  /*3760*/  PLOP3.LUT P2, PT, PT, PT, UP0, 0x80, 0x0 ;  /* 0x000000000000781c */ /* 0x000fea0003f4f008 */
[----:B------:R-:W1:Y:S10]  /*3770*/  MUFU.TANH R122, R12 ;  /* 0x0000000c007a7308 */ /* 0x000e740000002400 */
[----:B------:R-:W1:Y:S01]  /*3780*/  MUFU.TANH R118, R13 ;  /* 0x0000000d00767308 */ /* 0x000e620000002400 */
[--C-:B--2---:R-:W-:Y:S01]  /*3790*/  FFMA.FTZ R8, R7, c[0x0][0x23c], -R4.reuse ;  /* 0x00008f0007087a23 */ /* 0x104fe20000010804 */
[----:B------:R-:W-:Y:S02]  /*37a0*/  MOV R7, R130 ;  /* 0x0000008200077202 */ /* 0x000fe40000000f00 */
[----:B------:R-:W-:Y:S02]  /*37b0*/  @P1 FSEL R7, R130, -INF , !P4 ;  /* 0xff80000082071808 */ /* 0x000fe40006000000 */
[----:B------:R-:W-:Y:S04]  /*37c0*/  PLOP3.LUT P1, PT, PT, PT, UP0, 0x80, 0x0 ;  /* 0x000000000000781c */ /* 0x000fe80003f2f008 */
[----:B------:R2:W-:Y:S01]  /*37d0*/  MUFU.EX2 R211, R8 ;  /* 0x0000000800d37308 */ /* 0x0005e20000000800 */
[----:B------:R-:W-:Y:S09]  /*37e0*/  PLOP3.LUT P4, PT, PT, PT, UP0, 0x80, 0x0 ;  /* 0x000000000000781c */ /* 0x000ff20003f8f008 */
[----:B------:R-:W1:Y:S04]  /*37f0*/  MUFU.TANH R127, R14 ;  /* 0x0000000e007f7308 */ /* 0x000e680000002400 */
[C---:B------:R-:W-:Y:S02]  /*3800*/  @P4 IADD3 R9, R6.reuse, 0x10, RZ ;  /* 0x0000001006094810 */ /* 0x040fe40007ffe0ff */
[----:B------:R-:W-:Y:S02]  /*3810*/  PLOP3.LUT P4, PT, PT, PT, UP0, 0x80, 0x0 ;  /* 0x000000000000781c */ /* 0x000fe40003f8f008 */
[----:B------:R-:W-:Y:S02]  /*3820*/  @P5 ISETP.GE.AND P5, PT, R9, UR6, PT ;  /* 0x0000000609005c0c */ /* 0x000fe4000bfa6270 */
[----:B------:R-:W-:Y:S01]  /*3830*/  @P2 IADD3 R9, R6, 0x11, RZ ;  /* 0x0000001106092810 */ /* 0x000fe20007ffe0ff */
[----:B------:R-:W-:Y:S01]  /*3840*/  MUFU.TANH R126, R15 ;  /* 0x0000000f007e7308 */ /* 0x000fe20000002400 */
[----:B------:R-:W-:Y:S01]  /*3850*/  PLOP3.LUT P2, PT, PT, PT, UP0, 0x80, 0x0 ;  /* 0x000000000000781c */ /* 0x000fe20003f4f008 */
[--C-:B--2---:R-:W-:Y:S01]  /*3860*/  FFMA.FTZ R8, R7, c[0x0][0x23c], -R4.reuse ;  /* 0x00008f0007087a23 */ /* 0x104fe20000010804 */
[----:B------:R-:W-:Y:S02]  /*3870*/  MOV R7, R120 ;  /* 0x0000007800077202 */ /* 0x000fe40000000f00 */
[----:B------:R-:W-:Y:S02]  /*3880*/  @P0 FSEL R7, R120, -INF , !P6 ;  /* 0xff80000078070808 */ /* 0x000fe40007000000 */
[----:B------:R-:W-:Y:S03]  /*3890*/  PLOP3.LUT P0, PT, PT, PT, UP0, 0x80, 0x0 ;  /* 0x000000000000781c */ /* 0x000fe60003f0f008 */
[----:B------:R2:W-:Y:S10]  /*38a0*/  MUFU.EX2 R209, R8 ;  /* 0x0000000800d17308 */ /* 0x0005f40000000800 */
[----:B------:R-:W1:Y:S10]  /*38b0*/  MUFU.TANH R117, R16 ;  /* 0x0000001000757308 */ /* 0x000e740000002400 */
[----:B------:R-:W-:Y:S01]  /*38c0*/  MUFU.TANH R116, R17 ;  /* 0x0000001100747308 */ /* 0x000fe20000002400 */
[--C-:B--2---:R-:W-:Y:S01]  /*38d0*/  FFMA.FTZ R8, R7, c[0x0][0x23c], -R5.reuse ;  /* 0x00008f0007087a23 */ /* 0x104fe20000010805 */
[----:B----4-:R-:W-:Y:S02]  /*38e0*/  MOV R7, R119 ;  /* 0x0000007700077202 */ /* 0x010fe40000000f00 */
[----:B------:R-:W-:Y:S02]  /*38f0*/  @P1 FSEL R7, R119, -INF , !P3 ;  /* 0xff80000077071808 */ /* 0x000fe40005800000 */
[----:B------:R-:W-:Y:S04]  /*3900*/  PLOP3.LUT P1, PT, PT, PT, UP0, 0x80, 0x0 ;  /* 0x000000000000781c */ /* 0x000fe80003f2f008 */
[----:B------:R2:W-:Y:S10]  /*3910*/  MUFU.EX2 R199, R8 ;  /* 0x0000000800c77308 */ /* 0x0005f40000000800 */
[----:B------:R-:W-:Y:S10]  /*3920*/  MUFU.TANH R125, R18 ;  /* 0x00000012007d7308 */ /* 0x000ff40000002400 */
[----:B------:R-:W-:Y:S01]  /*3930*/  MUFU.TANH R124, R19 ;  /* 0x00000013007c7308 */ /* 0x000fe20000002400 */
[--C-:B--2---:R-:W-:Y:S01]  /*3940*/  FFMA.FTZ R8, R7, c[0x0][0x23c], -R5.reuse ;  /* 0x00008f0007087a23 */ /* 0x104fe20000010805 */
[----:B-1----:R-:W-:Y:S02]  /*3950*/  MOV R7, R129 ;  /* 0x0000008100077202 */ /* 0x002fe40000000f00 */
[----:B------:R-:W-:Y:S02]  /*3960*/  @P0 FSEL R7, R129, -INF , !P6 ;  /* 0xff80000081070808 */ /* 0x000fe40007000000 */
[----:B------:R-:W-:Y:S04]  /*3970*/  PLOP3.LUT P0, PT, PT, PT, UP0, 0x80, 0x0 ;  /* 0x000000000000781c */ /* 0x000fe80003f0f008 */
[----:B------:R1:W-:Y:S01]  /*3980*/  MUFU.EX2 R198, R8 ;  /* 0x0000000800c67308 */ /* 0x0003e20000000800 */
[----:B------:R-:W-:Y:S11]  /*3990*/  PLOP3.LUT P6, PT, PT, PT, UP0, 0x80, 0x0 ;  /* 0x000000000000781c */ /* 0x000ff60003fcf008 */
[----:B------:R-:W-:Y:S02]  /*39a0*/  @!UPT UIADD3 URZ, URZ, URZ, URZ ;  /* 0x0000003f3f3ff290 */ /* 0x000fe4000fffe03f */
[----:B------:R-:W-:Y:S01]  /*39b0*/  @P6 ISETP.GE.AND P6, PT, R9, UR6, PT ;  /* 0x0000000609006c0c */ /* 0x000fe2000bfc6270 */
[--C-:B-1----:R-:W-:Y:S01]  /*39c0*/  FFMA.FTZ R8, R7, c[0x0][0x23c], -R4.reuse ;  /* 0x00008f0007087a23 */ /* 0x102fe20000010804 */
[----:B---3--:R-:W-:Y:S02]  /*39d0*/  MOV R7, R128 ;  /* 0x0000008000077202 */ /* 0x008fe40000000f00 */
[----:B------:R-:W-:Y:S01]  /*39e0*/  @P1 FSEL R7, R128, -INF , !P3 ;  /* 0xff80000080071808 */ /* 0x000fe20005800000 */
[----:B------:R1:W-:Y:S01]  /*39f0*/  MUFU.EX2 R208, R8 ;  /* 0x0000000800d07308 */ /* 0x0003e20000000800 */
[----:B------:R-:W-:Y:S02]  /*3a00*/  PLOP3.LUT P1, PT, PT, PT, UP0, 0x80, 0x0 ;  /* 0x000000000000781c */ /* 0x000fe40003f2f008 */
[----:B------:R-:W-:Y:S11]  /*3a10*/  PLOP3.LUT P3, PT, PT, PT, UP0, 0x80, 0x0 ;  /* 0x000000000000781c */ /* 0x000ff60003f6f008 */
[----:B------:R-:W-:Y:S02]  /*3a20*/  @!UPT UIADD3 URZ, URZ, URZ, URZ ;  /* 0x0000003f3f3ff290 */ /* 0x000fe4000fffe03f */
[C---:B------:R-:W-:Y:S02]  /*3a30*/  @P3 IADD3 R9, R6.reuse, 0x18, RZ ;  /* 0x0000001806093810 */ /* 0x040fe40007ffe0ff */
[----:B------:R-:W-:Y:S01]  /*3a40*/  @P4 IADD3 R6, R6, 0x19, RZ ;  /* 0x0000001906064810 */ /* 0x000fe20007ffe0ff */
[--C-:B-1----:R-:W-:Y:S01]  /*3a50*/  FFMA.FTZ R8, R7, c[0x0][0x23c], -R4.reuse ;  /* 0x00008f0007087a23 */ /* 0x102fe20000010804 */
[----:B------:R-:W-:Y:S02]  /*3a60*/  MOV R7, R122 ;  /* 0x0000007a00077202 */ /* 0x000fe40000000f00 */
[----:B------:R-:W-:Y:S01]  /*3a70*/  @P0 FSEL R7, R122, -INF , !P5 ;  /* 0xff8000007a070808 */ /* 0x000fe20006800000 */
[----:B------:R1:W2:Y:S01]  /*3a80*/  MUFU.EX2 R206, R8 ;  /* 0x0000000800ce7308 */ /* 0x0002a20000000800 */
[----:B------:R-:W-:Y:S03]  /*3a90*/  PLOP3.LUT P0, PT, PT, PT, UP0, 0x80, 0x0 ;  /* 0x000000000000781c */ /* 0x000fe60003f0f008 */
[--C-:B-1----:R-:W-:Y:S01]  /*3aa0*/  FFMA.FTZ R8, R7, c[0x0][0x23c], -R5.reuse ;  /* 0x00008f0007087a23 */ /* 0x102fe20000010805 */
[----:B------:R-:W-:Y:S02]  /*3ab0*/  MOV R7, R118 ;  /* 0x0000007600077202 */ /* 0x000fe40000000f00 */
[----:B------:R-:W-:Y:S03]  /*3ac0*/  @P2 FSEL R7, R118, -INF , !P6 ;  /* 0xff80000076072808 */ /* 0x000fe60007000000 */
[----:B------:R1:W-:Y:S01]  /*3ad0*/  MUFU.EX2 R202, R8 ;  /* 0x0000000800ca7308 */ /* 0x0003e20000000800 */
[----:B------:R-:W-:Y:S11]  /*3ae0*/  PLOP3.LUT P2, PT, PT, PT, UP0, 0x80, 0x0 ;  /* 0x000000000000781c */ /* 0x000ff60003f4f008 */
[----:B------:R-:W-:Y:S02]  /*3af0*/  @!UPT UIADD3 URZ, URZ, URZ, URZ ;  /* 0x0000003f3f3ff290 */ /* 0x000fe4000fffe03f */
[----:B------:R-:W-:Y:S02]  /*3b00*/  @P2 ISETP.GE.AND P3, PT, R9, UR6, PT ;  /* 0x0000000609002c0c */ /* 0x000fe4000bf66270 */
[----:B------:R-:W-:Y:S01]  /*3b10*/  PLOP3.LUT P2, PT, PT, PT, UP0, 0x80, 0x0 ;  /* 0x000000000000781c */ /* 0x000fe20003f4f008 */
[--C-:B-1----:R-:W-:Y:S01]  /*3b20*/  FFMA.FTZ R8, R7, c[0x0][0x23c], -R5.reuse ;  /* 0x00008f0007087a23 */ /* 0x102fe20000010805 */
[----:B------:R-:W-:Y:S02]  /*3b30*/  MOV R7, R127 ;  /* 0x0000007f00077202 */ /* 0x000fe40000000f00 */
[----:B------:R-:W-:Y:S01]  /*3b40*/  @P1 FSEL R7, R127, -INF , !P5 ;  /* 0xff8000007f071808 */ /* 0x000fe20006800000 */
[----:B------:R1:W3:Y:S01]  /*3b50*/  MUFU.EX2 R200, R8 ;  /* 0x0000000800c87308 */ /* 0x0002e20000000800 */
[----:B------:R-:W-:Y:S11]  /*3b60*/  PLOP3.LUT P1, PT, PT, PT, UP0, 0x80, 0x0 ;  /* 0x000000000000781c */ /* 0x000ff60003f2f008 */
[----:B------:R-:W-:Y:S02]  /*3b70*/  @!UPT UIADD3 URZ, URZ, URZ, URZ ;  /* 0x0000003f3f3ff290 */ /* 0x000fe4000fffe03f */
[----:B------:R-:W-:Y:S02]  /*3b80*/  @P1 ISETP.GE.AND P1, PT, R6, UR6, PT ;  /* 0x0000000606001c0c */ /* 0x000fe4000bf26270 */
[----:B------:R-:W-:Y:S02]  /*3b90*/  MOV R6, R117 ;  /* 0x0000007500067202 */ /* 0x000fe40000000f00 */
[----:B------:R-:W-:Y:S02]  /*3ba0*/  @P2 FSEL R6, R117, -INF , !P3 ;  /* 0xff80000075062808 */ /* 0x000fe40005800000 */
[----:B------:R-:W-:Y:S01]  /*3bb0*/  PLOP3.LUT P2, PT, PT, PT, UP0, 0x80, 0x0 ;  /* 0x000000000000781c */ /* 0x000fe20003f4f008 */
[--C-:B-1----:R-:W-:Y:S01]  /*3bc0*/  FFMA.FTZ R8, R7, c[0x0][0x23c], -R4.reuse ;  /* 0x00008f0007087a23 */ /* 0x102fe20000010804 */
[----:B------:R-:W-:Y:S02]  /*3bd0*/  MOV R7, R126 ;  /* 0x0000007e00077202 */ /* 0x000fe40000000f00 */
[----:B------:R-:W-:Y:S01]  /*3be0*/  @P0 FSEL R7, R126, -INF , !P6 ;  /* 0xff8000007e070808 */ /* 0x000fe20007000000 */
[----:B------:R2:W-:Y:S01]  /*3bf0*/  MUFU.EX2 R210, R8 ;  /* 0x0000000800d27308 */ /* 0x0005e20000000800 */
[----:B------:R-:W-:Y:S03]  /*3c00*/  PLOP3.LUT P0, PT, PT, PT, UP0, 0x80, 0x0 ;  /* 0x000000000000781c */ /* 0x000fe60003f0f008 */
[--C-:B------:R-:W-:Y:S06]  /*3c10*/  FFMA.FTZ R7, R7, c[0x0][0x23c], -R4.reuse ;  /* 0x00008f0007077a23 */ /* 0x100fec0000010804 */
[----:B------:R1:W-:Y:S01]  /*3c20*/  MUFU.EX2 R207, R7 ;  /* 0x0000000700cf7308 */ /* 0x0003e20000000800 */
[----:B--2---:R-:W-:Y:S01]  /*3c30*/  F2FP.PACK_AB R8, R206, R208 ;  /* 0x000000d0ce08723e */ /* 0x004fe200000000ff */
[--C-:B-1----:R-:W-:Y:S01]  /*3c40*/  FFMA.FTZ R7, R6, c[0x0][0x23c], -R5.reuse ;  /* 0x00008f0006077a23 */ /* 0x102fe20000010805 */
[----:B------:R-:W-:Y:S02]  /*3c50*/  MOV R6, R116 ;  /* 0x0000007400067202 */ /* 0x000fe40000000f00 */
[----:B------:R-:W-:Y:S05]  /*3c60*/  @P0 FSEL R6, R116, -INF , !P1 ;  /* 0xff80000074060808 */ /* 0x000fea0004800000 */
[----:B------:R3:W-:Y:S01]  /*3c70*/  MUFU.EX2 R197, R7 ;  /* 0x0000000700c57308 */ /* 0x0007e20000000800 */
[----:B------:R-:W-:Y:S01]  /*3c80*/  PLOP3.LUT P0, PT, PT, PT, UP0, 0x80, 0x0 ;  /* 0x000000000000781c */ /* 0x000fe20003f0f008 */
[----:B------:R-:W-:Y:S01]  /*3c90*/  FFMA.FTZ R5, R6, c[0x0][0x23c], -R5 ;  /* 0x00008f0006057a23 */ /* 0x000fe20000010805 */
[----:B------:R-:W-:Y:S02]  /*3ca0*/  MOV R6, R125 ;  /* 0x0000007d00067202 */ /* 0x000fe40000000f00 */
[----:B------:R-:W-:Y:S02]  /*3cb0*/  @P2 FSEL R6, R125, -INF , !P3 ;  /* 0xff8000007d062808 */ /* 0x000fe40005800000 */
[----:B------:R-:W-:Y:S03]  /*3cc0*/  PLOP3.LUT P3, PT, PT, PT, UP4, 0x80, 0x0 ;  /* 0x000000000000781c */ /* 0x000fe60003f6f048 */
[----:B------:R1:W2:Y:S01]  /*3cd0*/  MUFU.EX2 R196, R5 ;  /* 0x0000000500c47308 */ /* 0x0002a20000000800 */
[--C-:B------:R-:W-:Y:S09]  /*3ce0*/  FFMA.FTZ R6, R6, c[0x0][0x23c], -R4.reuse ;  /* 0x00008f0006067a23 */ /* 0x100ff20000010804 */
[----:B------:R4:W-:Y:S01]  /*3cf0*/  MUFU.EX2 R205, R6 ;  /* 0x0000000600cd7308 */ /* 0x0009e20000000800 */
[----:B---3--:R-:W-:Y:S02]  /*3d00*/  F2FP.PACK_AB R7, R200, R202 ;  /* 0x000000cac807723e */ /* 0x008fe400000000ff */
[----:B-1----:R-:W-:Y:S02]  /*3d10*/  MOV R5, R124 ;  /* 0x0000007c00057202 */ /* 0x002fe40000000f00 */
[----:B------:R-:W-:Y:S02]  /*3d20*/  @P0 FSEL R5, R124, -INF , !P1 ;  /* 0xff8000007c050808 */ /* 0x000fe40004800000 */
[----:B------:R-:W-:Y:S03]  /*3d30*/  IADD3 R114, P0, R242, UR11, RZ ;  /* 0x0000000bf2727c10 */ /* 0x000fe6000ff1e0ff */
[----:B------:R-:W-:Y:S01]  /*3d40*/  FFMA.FTZ R4, R5, c[0x0][0x23c], -R4 ;  /* 0x00008f0005047a23 */ /* 0x000fe20000010804 */
[----:B------:R-:W-:Y:S02]  /*3d50*/  F2FP.PACK_AB R5, R209, R211 ;  /* 0x000000d3d105723e */ /* 0x000fe400000000ff */
[----:B----4-:R-:W-:Y:S01]  /*3d60*/  F2FP.PACK_AB R6, R201, R203 ;  /* 0x000000cbc906723e */ /* 0x010fe200000000ff */
[----:B------:R1:W2:Y:S01]  /*3d70*/  MUFU.EX2 R204, R4 ;  /* 0x0000000400cc7308 */ /* 0x0002a20000000800 */
[----:B------:R-:W-:Y:S01]  /*3d80*/  IADD3.X R115, R241, UR10, RZ, P0, !PT ;  /* 0x0000000af1737c10 */ /* 0x000fe200087fe4ff */
[----:B------:R2:W-:Y:S01]  /*3d90*/  STS [R231+0x22400], R5 ;  /* 0x02240005e7007388 */ /* 0x0005e20000000800 */
[C---:B------:R-:W-:Y:S04]  /*3da0*/  LEA R228, P0, R251.reuse, R228, 0x2 ;  /* 0x000000e4fbe47211 */ /* 0x040fe800078010ff */
[----:B------:R-:W-:Y:S01]  /*3db0*/  LEA.HI.X.SX32 R229, R251, R229, 0x2, P0 ;  /* 0x000000e5fbe57211 */ /* 0x000fe200000f16ff */
[----:B------:R4:W-:Y:S06]  /*3dc0*/  STS [R231+0x22000], R6 ;  /* 0x02200006e7007388 */ /* 0x0009ec0000000800 */
[----:B------:R-:W-:Y:S06]  /*3dd0*/  STS [R238+0x22400], R8 ;  /* 0x02240008ee007388 */ /* 0x000fec0000000800 */
[----:B------:R-:W3:Y:S01]  /*3de0*/  LDG.E R113, [R114.64] ;  /* 0x0000000472717981 */ /* 0x000ee2000c1e1900 */
[----:B-1----:R-:W-:Y:S05]  /*3df0*/  F2FP.PACK_AB R4, R198, R199 ;  /* 0x000000c7c604723e */ /* 0x002fea00000000ff */
[----:B------:R-:W3:Y:S01]  /*3e00*/  LDG.E R112, [R114.64+0x20] ;  /* 0x0000200472707981 */ /* 0x000ee2000c1e1900 */
[----:B--2---:R-:W-:Y:S05]  /*3e10*/  F2FP.PACK_AB R5, R196, R197 ;  /* 0x000000c5c405723e */ /* 0x004fea00000000ff */
[----:B------:R1:W-:Y:S01]  /*3e20*/  STS [R238+0x22000], R4 ;  /* 0x02200004ee007388 */ /* 0x0003e20000000800 */
[----:B----4-:R-:W-:Y:S05]  /*3e30*/  F2FP.PACK_AB R6, R207, R210 ;  /* 0x000000d2cf06723e */ /* 0x010fea00000000ff */
[----:B------:R-:W-:Y:S06]  /*3e40*/  STS [R236+0x22000], R7 ;  /* 0x02200007ec007388 */ /* 0x000fec0000000800 */
[----:B------:R-:W-:Y:S06]  /*3e50*/  STS [R236+0x22400], R6 ;  /* 0x02240006ec007388 */ /* 0x000fec0000000800 */
[----:B------:R-:W-:Y:S01]  /*3e60*/  STS [R237+0x22000], R5 ;  /* 0x02200005ed007388 */ /* 0x000fe20000000800 */
[----:B-1----:R-:W-:Y:S05]  /*3e70*/  F2FP.PACK_AB R4, R204, R205 ;  /* 0x000000cdcc04723e */ /* 0x002fea00000000ff */
[----:B------:R-:W-:Y:S06]  /*3e80*/  STS [R237+0x22400], R4 ;  /* 0x02240004ed007388 */ /* 0x000fec0000000800 */
[----:B------:R-:W-:Y:S06]  /*3e90*/  LDSM.16.M88.4 R16, [R218+0x8000] ;  /* 0x00800000da10783b */ /* 0x000fec0000000200 */
[----:B------:R-:W1:Y:S06]  /*3ea0*/  LDSM.16.M88.4 R8, [R2+0x18000] ;  /* 0x018000000208783b */ /* 0x000e6c0000000200 */
[----:B------:R-:W2:Y:S06]  /*3eb0*/  LDSM.16.M88.4 R84, [R2+0x18800] ;  /* 0x018800000254783b */ /* 0x000eac0000000200 */
[----:B------:R-:W-:Y:S06]  /*3ec0*/  LDSM.16.M88.4 R88, [R219+0x8000] ;  /* 0x00800000db58783b */ /* 0x000fec0000000200 */
[----:B------:R-:W4:Y:S06]  /*3ed0*/  LDSM.16.M88.4 R92, [R3+0x18000] ;  /* 0x01800000035c783b */ /* 0x000f2c0000000200 */
        /* <DEDUP_REMOVED lines=9> */
[C---:B----4-:R-:W-:Y:S08]  /*3f70*/  HMMA.16816.F32 R4, R88.reuse, R92, R4 ;  /* 0x0000005c5804723c */ /* 0x050ff00000001804 */
[C---:B------:R-:W-:Y:S01]  /*3f80*/  HMMA.16816.F32 R8, R88.reuse, R94, R8 ;  /* 0x0000005e5808723c */ /* 0x040fe20000001808 */
[----:B------:R-:W2:Y:S07]  /*3f90*/  LDSM.16.M88.4 R92, [R222+0x8000] ;  /* 0x00800000de5c783b */ /* 0x000eae0000000200 */
        /* <DEDUP_REMOVED lines=14> */
[C---:B----4-:R-:W-:Y:S08]  /*4080*/  HMMA.16816.F32 R12, R92.reuse, R88, R12 ;  /* 0x000000585c0c723c */ /* 0x050ff0000000180c */
        /* <DEDUP_REMOVED lines=31> */
[C---:B---3--:R-:W-:Y:S08]  /*4280*/  HMMA.16816.F32 R4, R100.reuse, R104, R4 ;  /* 0x000000686404723c */ /* 0x048ff00000001804 */
        /* <DEDUP_REMOVED lines=39> */
[----:B------:R-:W4:Y:S07]  /*4500*/  LDSM.16.M88.4 R88, [R216+0x1e800] ;  /* 0x01e80000d858783b */ /* 0x000f2e0000000200 */
[C---:B---3--:R-:W-:Y:S08]  /*4510*/  HMMA.16816.F32 R4, R100.reuse, R104, R4 ;  /* 0x000000686404723c */ /* 0x048ff00000001804 */
[C---:B------:R-:W-:Y:S08]  /*4520*/  HMMA.16816.F32 R8, R100.reuse, R106, R8 ;  /* 0x0000006a6408723c */ /* 0x040ff00000001808 */
[C---:B-1----:R-:W-:Y:S08]  /*4530*/  HMMA.16816.F32 R12, R100.reuse, R84, R12 ;  /* 0x00000054640c723c */ /* 0x042ff0000000180c */
[----:B------:R-:W-:Y:S08]  /*4540*/  HMMA.16816.F32 R16, R100, R86, R16 ;  /* 0x000000566410723c */ /* 0x000ff00000001810 */
[C---:B--2---:R-:W-:Y:S08]  /*4550*/  HMMA.16816.F32 R4, R92.reuse, R108, R4 ;  /* 0x0000006c5c04723c */ /* 0x044ff00000001804 */
[C---:B------:R-:W-:Y:S08]  /*4560*/  HMMA.16816.F32 R8, R92.reuse, R110, R8 ;  /* 0x0000006e5c08723c */ /* 0x040ff00000001808 */
[C---:B----4-:R-:W-:Y:S08]  /*4570*/  HMMA.16816.F32 R12, R92.reuse, R88, R12 ;  /* 0x000000585c0c723c */ /* 0x050ff0000000180c */
[----:B------:R-:W-:Y:S04]  /*4580*/  HMMA.16816.F32 R16, R92, R90, R16 ;  /* 0x0000005a5c10723c */ /* 0x000fe80000001810 */
[C---:B------:R-:W-:Y:S02]  /*4590*/  FADD.FTZ R4, -R113.reuse, R4 ;  /* 0x0000000471047221 */ /* 0x040fe40000010100 */
[----:B------:R-:W-:Y:S02]  /*45a0*/  FADD.FTZ R5, -R113, R5 ;  /* 0x0000000571057221 */ /* 0x000fe40000010100 */
[----:B------:R-:W-:Y:S04]  /*45b0*/  FMUL.FTZ R84, R203, R4 ;  /* 0x00000004cb547220 */ /* 0x000fe80000410000 */
[----:B------:R-:W-:Y:S02]  /*45c0*/  FMUL.FTZ R85, R201, R5 ;  /* 0x00000005c9557220 */ /* 0x000fe40000410000 */
[----:B------:R-:W-:Y:S02]  /*45d0*/  FFMA.FTZ R4, -R123, R123, 1 ;  /* 0x3f8000007b047423 */ /* 0x000fe4000001017b */
[----:B------:R-:W-:Y:S02]  /*45e0*/  FFMA.FTZ R5, -R121, R121, 1 ;  /* 0x3f80000079057423 */ /* 0x000fe40000010179 */
[----:B------:R-:W-:Y:S02]  /*45f0*/  FADD.FTZ R86, -R113, R8 ;  /* 0x0000000871567221 */ /* 0x000fe40000010100 */
[----:B------:R-:W-:Y:S02]  /*4600*/  FMUL.FTZ R8, R4, c[0x0][0x2ec] ;  /* 0x0000bb0004087a20 */ /* 0x000fe40000410000 */
[----:B------:R-:W-:Y:S02]  /*4610*/  FMUL.FTZ R4, R5, c[0x0][0x2ec] ;  /* 0x0000bb0005047a20 */ /* 0x000fe40000410000 */
[----:B------:R-:W-:Y:S02]  /*4620*/  FMUL.FTZ R8, R84, R8 ;  /* 0x0000000854087220 */ /* 0x000fe40000410000 */
[----:B------:R-:W-:Y:S02]  /*4630*/  FMUL.FTZ R4, R85, R4 ;  /* 0x0000000455047220 */ /* 0x000fe40000410000 */
[----:B------:R-:W-:Y:S02]  /*4640*/  FADD.FTZ R9, -R113, R9 ;  /* 0x0000000971097221 */ /* 0x000fe40000010100 */
[----:B------:R-:W-:Y:S01]  /*4650*/  FFMA.FTZ R5, -R120, R120, 1 ;  /* 0x3f80000078057423 */ /* 0x000fe20000010178 */
[----:B------:R-:W-:Y:S01]  /*4660*/  F2FP.PACK_AB R4, R4, R8 ;  /* 0x000000080404723e */ /* 0x000fe200000000ff */
[----:B------:R-:W-:Y:S02]  /*4670*/  FMUL.FTZ R87, R198, R9 ;  /* 0x00000009c6577220 */ /* 0x000fe40000410000 */
[----:B------:R-:W-:Y:S02]  /*4680*/  FFMA.FTZ R9, -R119, R119, 1 ;  /* 0x3f80000077097423 */ /* 0x000fe40000010177 */
[----:B------:R1:W-:Y:S01]  /*4690*/  STS [R231+0x20000], R4 ;  /* 0x02000004e7007388 */ /* 0x0003e20000000800 */
[C---:B------:R-:W-:Y:S02]  /*46a0*/  FADD.FTZ R16, -R113.reuse, R16 ;  /* 0x0000001071107221 */ /* 0x040fe40000010100 */
[----:B------:R-:W-:Y:S02]  /*46b0*/  FADD.FTZ R12, -R113, R12 ;  /* 0x0000000c710c7221 */ /* 0x000fe40000010100 */
[----:B------:R-:W-:Y:S02]  /*46c0*/  FMUL.FTZ R86, R199, R86 ;  /* 0x00000056c7567220 */ /* 0x000fe40000410000 */
[----:B------:R-:W-:Y:S02]  /*46d0*/  FMUL.FTZ R5, R5, c[0x0][0x2ec] ;  /* 0x0000bb0005057a20 */ /* 0x000fe40000410000 */
[----:B------:R-:W-:Y:S02]  /*46e0*/  FMUL.FTZ R9, R9, c[0x0][0x2ec] ;  /* 0x0000bb0009097a20 */ /* 0x000fe40000410000 */
[----:B------:R-:W-:Y:S02]  /*46f0*/  FMUL.FTZ R84, R197, R16 ;  /* 0x00000010c5547220 */ /* 0x000fe40000410000 */
[----:B------:R-:W-:Y:S02]  /*4700*/  FADD.FTZ R85, -R113, R17 ;  /* 0x0000001171557221 */ /* 0x000fe40000010100 */
[----:B------:R-:W-:Y:S02]  /*4710*/  FMUL.FTZ R17, R202, R12 ;  /* 0x0000000cca117220 */ /* 0x000fe40000410000 */
[----:B------:R-:W-:Y:S02]  /*4720*/  FFMA.FTZ R12, -R117, R117, 1 ;  /* 0x3f800000750c7423 */ /* 0x000fe40000010175 */
[----:B------:R-:W-:Y:S02]  /*4730*/  FFMA.FTZ R16, -R116, R116, 1 ;  /* 0x3f80000074107423 */ /* 0x000fe40000010174 */
[----:B------:R-:W-:Y:S02]  /*4740*/  FMUL.FTZ R5, R86, R5 ;  /* 0x0000000556057220 */ /* 0x000fe40000410000 */
[----:B------:R-:W-:Y:S02]  /*4750*/  FMUL.FTZ R9, R87, R9 ;  /* 0x0000000957097220 */ /* 0x000fe40000410000 */
[----:B------:R-:W-:Y:S02]  /*4760*/  FMUL.FTZ R85, R196, R85 ;  /* 0x00000055c4557220 */ /* 0x000fe40000410000 */
[----:B------:R-:W-:Y:S01]  /*4770*/  FMUL.FTZ R12, R12, c[0x0][0x2ec] ;  /* 0x0000bb000c0c7a20 */ /* 0x000fe20000410000 */
[----:B------:R-:W-:Y:S01]  /*4780*/  F2FP.PACK_AB R9, R9, R5 ;  /* 0x000000050909723e */ /* 0x000fe200000000ff */
[----:B------:R-:W-:Y:S02]  /*4790*/  FMUL.FTZ R16, R16, c[0x0][0x2ec] ;  /* 0x0000bb0010107a20 */ /* 0x000fe40000410000 */
[----:B------:R-:W-:Y:S02]  /*47a0*/  FMUL.FTZ R12, R84, R12 ;  /* 0x0000000c540c7220 */ /* 0x000fe40000410000 */
[----:B------:R-:W-:Y:S02]  /*47b0*/  FMUL.FTZ R5, R85, R16 ;  /* 0x0000001055057220 */ /* 0x000fe40000410000 */
[C---:B-1----:R-:W-:Y:S02]  /*47c0*/  FADD.FTZ R4, -R112.reuse, R7 ;  /* 0x0000000770047221 */ /* 0x042fe40000010100 */
[----:B------:R-:W-:Y:S01]  /*47d0*/  FADD.FTZ R6, -R112, R6 ;  /* 0x0000000670067221 */ /* 0x000fe20000010100 */
[----:B------:R-:W-:Y:S01]  /*47e0*/  F2FP.PACK_AB R7, R5, R12 ;  /* 0x0000000c0507723e */ /* 0x000fe200000000ff */
[----:B------:R-:W-:Y:S02]  /*47f0*/  FMUL.FTZ R12, R209, R4 ;  /* 0x00000004d10c7220 */ /* 0x000fe40000410000 */
[----:B------:R-:W-:Y:S02]  /*4800*/  FFMA.FTZ R4, -R131, R131, 1 ;  /* 0x3f80000083047423 */ /* 0x000fe40000010183 */
[----:B------:R-:W-:Y:S02]  /*4810*/  FFMA.FTZ R5, -R130, R130, 1 ;  /* 0x3f80000082057423 */ /* 0x000fe40000010182 */
[----:B------:R-:W-:Y:S02]  /*4820*/  FADD.FTZ R13, -R113, R13 ;  /* 0x0000000d710d7221 */ /* 0x000fe40000010100 */
[----:B------:R-:W-:Y:S02]  /*4830*/  FADD.FTZ R16, -R112, R10 ;  /* 0x0000000a70107221 */ /* 0x000fe40000010100 */
[----:B------:R-:W-:Y:S02]  /*4840*/  FMUL.FTZ R6, R211, R6 ;  /* 0x00000006d3067220 */ /* 0x000fe40000410000 */
[----:B------:R-:W-:Y:S02]  /*4850*/  FMUL.FTZ R10, R4, c[0x0][0x2ec] ;  /* 0x0000bb00040a7a20 */ /* 0x000fe40000410000 */
[----:B------:R-:W-:Y:S02]  /*4860*/  FMUL.FTZ R4, R5, c[0x0][0x2ec] ;  /* 0x0000bb0005047a20 */ /* 0x000fe40000410000 */
[----:B------:R-:W-:Y:S02]  /*4870*/  FMUL.FTZ R88, R200, R13 ;  /* 0x0000000dc8587220 */ /* 0x000fe40000410000 */
[----:B------:R-:W-:Y:S02]  /*4880*/  FFMA.FTZ R8, -R118, R118, 1 ;  /* 0x3f80000076087423 */ /* 0x000fe40000010176 */
[----:B------:R-:W-:Y:S02]  /*4890*/  FFMA.FTZ R13, -R122, R122, 1 ;  /* 0x3f8000007a0d7423 */ /* 0x000fe4000001017a */
[----:B------:R-:W-:Y:S02]  /*48a0*/  FMUL.FTZ R10, R6, R10 ;  /* 0x0000000a060a7220 */ /* 0x000fe40000410000 */
[----:B------:R-:W-:Y:S02]  /*48b0*/  FMUL.FTZ R4, R12, R4 ;  /* 0x000000040c047220 */ /* 0x000fe40000410000 */
[----:B------:R-:W-:Y:S02]  /*48c0*/  FMUL.FTZ R8, R8, c[0x0][0x2ec] ;  /* 0x0000bb0008087a20 */ /* 0x000fe40000410000 */
[----:B------:R-:W-:Y:S01]  /*48d0*/  FMUL.FTZ R13, R13, c[0x0][0x2ec] ;  /* 0x0000bb000d0d7a20 */ /* 0x000fe20000410000 */
[----:B------:R-:W-:Y:S01]  /*48e0*/  F2FP.PACK_AB R4, R4, R10 ;  /* 0x0000000a0404723e */ /* 0x000fe200000000ff */
[----:B------:R-:W-:Y:S02]  /*48f0*/  FMUL.FTZ R8, R88, R8 ;  /* 0x0000000858087220 */ /* 0x000fe40000410000 */
[----:B------:R-:W-:Y:S02]  /*4900*/  FMUL.FTZ R13, R17, R13 ;  /* 0x0000000d110d7220 */ /* 0x000fe40000410000 */
[----:B------:R-:W-:Y:S01]  /*4910*/  FFMA.FTZ R5, -R129, R129, 1 ;  /* 0x3f80000081057423 */ /* 0x000fe20000010181 */
[----:B------:R1:W-:Y:S01]  /*4920*/  STS [R231+0x20400], R4 ;  /* 0x02040004e7007388 */ /* 0x0003e20000000800 */
[----:B------:R-:W-:Y:S01]  /*4930*/  FFMA.FTZ R6, -R128, R128, 1 ;  /* 0x3f80000080067423 */ /* 0x000fe20000010180 */
[----:B------:R-:W-:Y:S01]  /*4940*/  F2FP.PACK_AB R8, R8, R13 ;  /* 0x0000000d0808723e */ /* 0x000fe200000000ff */
[----:B------:R-:W-:Y:S02]  /*4950*/  FADD.FTZ R13, -R112, R11 ;  /* 0x0000000b700d7221 */ /* 0x000fe40000010100 */
[----:B------:R-:W-:Y:S01]  /*4960*/  FMUL.FTZ R11, R208, R16 ;  /* 0x00000010d00b7220 */ /* 0x000fe20000410000 */
[----:B------:R-:W-:Y:S01]  /*4970*/  STS [R238+0x20000], R9 ;  /* 0x02000009ee007388 */ /* 0x000fe20000000800 */
[----:B------:R-:W-:Y:S02]  /*4980*/  FMUL.FTZ R5, R5, c[0x0][0x2ec] ;  /* 0x0000bb0005057a20 */ /* 0x000fe40000410000 */
[----:B------:R-:W-:Y:S02]  /*4990*/  FMUL.FTZ R13, R206, R13 ;  /* 0x0000000dce0d7220 */ /* 0x000fe40000410000 */
[----:B------:R-:W-:Y:S02]  /*49a0*/  FMUL.FTZ R6, R6, c[0x0][0x2ec] ;  /* 0x0000bb0006067a20 */ /* 0x000fe40000410000 */
[C---:B------:R-:W-:Y:S02]  /*49b0*/  FADD.FTZ R14, -R112.reuse, R14 ;  /* 0x0000000e700e7221 */ /* 0x040fe40000010100 */
[----:B------:R-:W-:Y:S02]  /*49c0*/  FADD.FTZ R15, -R112, R15 ;  /* 0x0000000f700f7221 */ /* 0x000fe40000010100 */
[----:B------:R-:W-:Y:S02]  /*49d0*/  FMUL.FTZ R5, R11, R5 ;  /* 0x000000050b057220 */ /* 0x000fe40000410000 */
[----:B------:R-:W-:Y:S02]  /*49e0*/  FFMA.FTZ R11, -R127, R127, 1 ;  /* 0x3f8000007f0b7423 */ /* 0x000fe4000001017f */
[----:B------:R-:W-:Y:S02]  /*49f0*/  FFMA.FTZ R10, -R126, R126, 1 ;  /* 0x3f8000007e0a7423 */ /* 0x000fe4000001017e */
[----:B------:R-:W-:Y:S02]  /*4a00*/  FMUL.FTZ R6, R13, R6 ;  /* 0x000000060d067220 */ /* 0x000fe40000410000 */
[----:B------:R-:W-:Y:S02]  /*4a10*/  FMUL.FTZ R16, R210, R14 ;  /* 0x0000000ed2107220 */ /* 0x000fe40000410000 */
[----:B------:R-:W-:Y:S01]  /*4a20*/  FMUL.FTZ R17, R207, R15 ;  /* 0x0000000fcf117220 */ /* 0x000fe20000410000 */
[----:B------:R-:W-:Y:S01]  /*4a30*/  F2FP.PACK_AB R6, R6, R5 ;  /* 0x000000050606723e */ /* 0x000fe200000000ff */
[----:B------:R-:W-:Y:S02]  /*4a40*/  FMUL.FTZ R11, R11, c[0x0][0x2ec] ;  /* 0x0000bb000b0b7a20 */ /* 0x000fe40000410000 */
[----:B------:R-:W-:Y:S02]  /*4a50*/  FMUL.FTZ R10, R10, c[0x0][0x2ec] ;  /* 0x0000bb000a0a7a20 */ /* 0x000fe40000410000 */
[C---:B------:R-:W-:Y:S01]  /*4a60*/  FADD.FTZ R18, -R112.reuse, R18 ;  /* 0x0000001270127221 */ /* 0x040fe20000010100 */
[----:B------:R-:W-:Y:S01]  /*4a70*/  STS [R238+0x20400], R6 ;  /* 0x02040006ee007388 */ /* 0x000fe20000000800 */
[----:B------:R-:W-:Y:S02]  /*4a80*/  FADD.FTZ R19, -R112, R19 ;  /* 0x0000001370137221 */ /* 0x000fe40000010100 */
[----:B------:R-:W-:Y:S02]  /*4a90*/  FFMA.FTZ R13, -R125, R125, 1 ;  /* 0x3f8000007d0d7423 */ /* 0x000fe4000001017d */
[----:B------:R-:W-:Y:S01]  /*4aa0*/  FFMA.FTZ R12, -R124, R124, 1 ;  /* 0x3f8000007c0c7423 */ /* 0x000fe2000001017c */
[----:B------:R-:W-:Y:S01]  /*4ab0*/  STS [R236+0x20000], R8 ;  /* 0x02000008ec007388 */ /* 0x000fe20000000800 */
[----:B------:R-:W-:Y:S02]  /*4ac0*/  FMUL.FTZ R11, R16, R11 ;  /* 0x0000000b100b7220 */ /* 0x000fe40000410000 */
[----:B------:R-:W-:Y:S02]  /*4ad0*/  FMUL.FTZ R10, R17, R10 ;  /* 0x0000000a110a7220 */ /* 0x000fe40000410000 */
[----:B------:R-:W-:Y:S02]  /*4ae0*/  FMUL.FTZ R14, R205, R18 ;  /* 0x00000012cd0e7220 */ /* 0x000fe40000410000 */
[----:B------:R-:W-:Y:S01]  /*4af0*/  FMUL.FTZ R15, R204, R19 ;  /* 0x00000013cc0f7220 */ /* 0x000fe20000410000 */
[----:B------:R-:W-:Y:S01]  /*4b00*/  F2FP.PACK_AB R5, R10, R11 ;  /* 0x0000000b0a05723e */ /* 0x000fe200000000ff */
[----:B------:R-:W-:Y:S02]  /*4b10*/  FMUL.FTZ R13, R13, c[0x0][0x2ec] ;  /* 0x0000bb000d0d7a20 */ /* 0x000fe40000410000 */
[----:B------:R-:W-:Y:S02]  /*4b20*/  FMUL.FTZ R12, R12, c[0x0][0x2ec] ;  /* 0x0000bb000c0c7a20 */ /* 0x000fe40000410000 */
[----:B------:R-:W-:Y:S01]  /*4b30*/  FMUL.FTZ R13, R14, R13 ;  /* 0x0000000d0e0d7220 */ /* 0x000fe20000410000 */
[----:B------:R-:W-:Y:S01]  /*4b40*/  STS [R236+0x20400], R5 ;  /* 0x02040005ec007388 */ /* 0x000fe20000000800 */
[----:B------:R-:W-:Y:S05]  /*4b50*/  FMUL.FTZ R12, R15, R12 ;  /* 0x0000000c0f0c7220 */ /* 0x000fea0000410000 */
[----:B-1----:R-:W-:Y:S01]  /*4b60*/  F2FP.PACK_AB R4, R12, R13 ;  /* 0x0000000d0c04723e */ /* 0x002fe200000000ff */
        /* <DEDUP_REMOVED lines=114> */
.L_x_1133:
        /* <DEDUP_REMOVED lines=420> */
.L_x_1134:
        /* <DEDUP_REMOVED lines=217> */
.L_x_1136:
        /* <DEDUP_REMOVED lines=18> */
.L_x_1137:
[----:B------:R-:W-:Y:S01]  /*7b80*/  BAR.SYNC.DEFER_BLOCKING 0x0 ;  /* 0x0000000000007b1d */ /* 0x000fe20000010000 */
[----:B------:R-:W-:Y:S01]  /*7b90*/  USHF.R.S32.HI UR10, URZ, 0x1f, UR23 ;  /* 0x0000001f3f0a7899 */ /* 0x000fe20008011417 */
[--C-:B--2---:R-:W-:Y:S01]  /*7ba0*/  SHF.R.S32.HI R7, RZ, 0x1f, R248.reuse ;  /* 0x0000001fff077819 */ /* 0x104fe200000114f8 */
        /* <DEDUP_REMOVED lines=48> */
.L_x_1139:
[----:B--23--:R-:W-:Y:S05]  /*7eb0*/  BSYNC B0 ;  /* 0x0000000000007941 */ /* 0x00cfea0003800000 */
.L_x_1138:
        /* <DEDUP_REMOVED lines=17> */
.L_x_1141:
[----:B------:R-:W-:Y:S05]  /*7fd0*/  BSYNC B0 ;  /* 0x0000000000007941 */ /* 0x000fea0003800000 */
.L_x_1140:
[----:B------:R-:W-:Y:S01]  /*7fe0*/  ULDC.64 UR6, c[0x0][0x3a8] ;  /* 0x0000ea0000067ab9 */ /* 0x000fe20000000a00 */
[----:B--2---:R-:W-:Y:S01]  /*7ff0*/  IMAD.U32 R4, RZ, RZ, UR23 ;  /* 0x00000017ff047e24 */ /* 0x004fe2000f8e00ff */
        /* <DEDUP_REMOVED lines=26> */
.L_x_1143:
[----:B------:R-:W-:Y:S05]  /*81a0*/  BSYNC B0 ;  /* 0x0000000000007941 */ /* 0x000fea0003800000 */
.L_x_1142:
        /* <DEDUP_REMOVED lines=15> */
.L_x_1132:
        /* <DEDUP_REMOVED lines=20> */
.L_x_1145:
        /* <DEDUP_REMOVED lines=18> */
.L_x_1146:
[----:B------:R-:W-:Y:S01]  /*8500*/  USHF.R.S32.HI UR10, URZ, 0x1f, UR23 ;  /* 0x0000001f3f0a7899 */ /* 0x000fe20008011417 */
[----:B------:R-:W-:Y:S01]  /*8510*/  IMAD.U32 R4, RZ, RZ, UR23 ;  /* 0x00000017ff047e24 */ /* 0x000fe2000f8e00ff */
[----:B------:R-:W-:Y:S01]  /*8520*/  ULDC.64 UR8, c[0x0][0x3a0] ;  /* 0x0000e80000087ab9 */ /* 0x000fe20000000a00 */
[----:B------:R-:W-:Y:S01]  /*8530*/  BSSY B0, `(.L_x_1147) ;  /* 0x000001d000007945 */ /* 0x000fe20003800000 */
[----:B------:R-:W-:Y:S01]  /*8540*/  UIMAD UR7, UR10, UR8, URZ ;  /* 0x000000080a0772a4 */ /* 0x000fe2000f8e023f */
[----:B------:R-:W-:Y:S01]  /*8550*/  IMAD.WIDE.U32 R4, R4, c[0x0][0x3a0], R248 ;  /* 0x0000e80004047a25 */ /* 0x000fe200078e00f8 */
[----:B------:R-:W-:Y:S01]  /*8560*/  UIMAD UR6, UR22, -0x40, UR6 ;  /* 0xffffffc0160678a4 */ /* 0x000fe2000f8e0206 */
[----:B------:R-:W-:Y:S01]  /*8570*/  SHF.R.S32.HI R12, RZ, 0x1f, R243 ;  /* 0x0000001fff0c7819 */ /* 0x000fe200000114f3 */
[----:B------:R-:W-:-:S02]  /*8580*/  UIMAD UR7, UR23, UR9, UR7 ;  /* 0x00000009170772a4 */ /* 0x000fc4000f8e0207 */
[----:B------:R-:W-:Y:S01]  /*8590*/  IADD3 R6, P0, R4, UR14, RZ ;  /* 0x0000000e04067c10 */ /* 0x000fe2000ff1e0ff */
[----:B------:R-:W-:Y:S01]  /*85a0*/  ULDC.64 UR8, c[0x0][0x3b8] ;  /* 0x0000ee0000087ab9 */ /* 0x000fe20000000a00 */
[----:B------:R-:W-:Y:S02]  /*85b0*/  ISETP.GE.AND P2, PT, R243, UR6, PT ;  /* 0x00000006f3007c0c */ /* 0x000fe4000bf46270 */
        /* <DEDUP_REMOVED lines=20> */
.L_x_1148:
[----:B------:R-:W-:Y:S05]  /*8700*/  BSYNC B0 ;  /* 0x0000000000007941 */ /* 0x000fea0003800000 */
.L_x_1147:
        /* <DEDUP_REMOVED lines=17> */
.L_x_1150:
[----:B------:R-:W-:Y:S05]  /*8820*/  BSYNC B0 ;  /* 0x0000000000007941 */ /* 0x000fea0003800000 */
.L_x_1149:
[----:B------:R-:W-:Y:S01]  /*8830*/  ULDC.64 UR6, c[0x0][0x3a8] ;  /* 0x0000ea0000067ab9 */ /* 0x000fe20000000a00 */
[----:B-1----:R-:W-:Y:S01]  /*8840*/  IMAD.U32 R4, RZ, RZ, UR23 ;  /* 0x00000017ff047e24 */ /* 0x002fe2000f8e00ff */
        /* <DEDUP_REMOVED lines=26> */
.L_x_1152:
[----:B------:R-:W-:Y:S05]  /*89f0*/  BSYNC B0 ;  /* 0x0000000000007941 */ /* 0x000fea0003800000 */
.L_x_1151:
        /* <DEDUP_REMOVED lines=14> */
.L_x_1144:
[----:B------:R-:W-:Y:S05]  /*8ae0*/  BSYNC B1 ;  /* 0x0000000000017941 */ /* 0x000fea0003800000 */
.L_x_1127:
        /* <DEDUP_REMOVED lines=11> */
.L_x_1153:
[----:B------:R-:W-:Y:S05]  /*8ba0*/  EXIT ;  /* 0x000000000000794d */ /* 0x000fea0003800000 */
.L_x_1155:
        /* <DEDUP_REMOVED lines=13> */
.L_x_2030:


//--------------------- .text._ZN5flash44flash_bwd_dq_dk_dv_loop_seqk_parallel_kernelI23Flash_bwd_kernel_traitsILi256ELi64ELi64ELi8ELi4ELi2ELi2ELb0ELb1EN7cutlass6half_tE19Flash_kernel_traitsILi256ELi64ELi64ELi8ES3_EELb1ELb0ELb0ELb1ELb0ELb0ELb0EEEvNS_16Flash_bwd_paramsE --------------------------
	.section	.text._ZN5flash44flash_bwd_dq_dk_dv_loop_seqk_parallel_kernelI23Flash_bwd_kernel_traitsILi256ELi64ELi64ELi8ELi4ELi2ELi2ELb0ELb1EN7cutlass6half_tE19Flash_kernel_traitsILi256ELi64ELi64ELi8ES3_EELb1ELb0ELb0ELb1ELb0ELb0ELb0EEEvNS_16Flash_bwd_paramsE,"ax",@progbits
	.sectioninfo	@"SHI_REGISTERS=255"
	.align	128
        .global         _ZN5flash44flash_bwd_dq_dk_dv_loop_seqk_parallel_kernelI23Flash_bwd_kernel_traitsILi256ELi64ELi64ELi8ELi4ELi2ELi2ELb0ELb1EN7cutlass6half_tE19Flash_kernel_traitsILi256ELi64ELi64ELi8ES3_EELb1ELb0ELb0ELb1ELb0ELb0ELb0EEEvNS_16Flash_bwd_paramsE
        .type           _ZN5flash44flash_bwd_dq_dk_dv_loop_seqk_parallel_kernelI23Flash_bwd_kernel_traitsILi256ELi64ELi64ELi8ELi4ELi2ELi2ELb0ELb1EN7cutlass6half_tE19Flash_kernel_traitsILi256ELi64ELi64ELi8ES3_EELb1ELb0ELb0ELb1ELb0ELb0ELb0EEEvNS_16Flash_bwd_paramsE,@function
        .size           _ZN5flash44flash_bwd_dq_dk_dv_loop_seqk_parallel_kernelI23Flash_bwd_kernel_traitsILi256ELi64ELi64ELi8ELi4ELi2ELi2ELb0ELb1EN7cutlass6half_tE19Flash_kernel_traitsILi256ELi64ELi64ELi8ES3_EELb1ELb0ELb0ELb1ELb0ELb0ELb0EEEvNS_16Flash_bwd_paramsE,(.L_x_2031 - _ZN5flash44flash_bwd_dq_dk_dv_loop_seqk_parallel_kernelI23Flash_bwd_kernel_traitsILi256ELi64ELi64ELi8ELi4ELi2ELi2ELb0ELb1EN7cutlass6half_tE19Flash_kernel_traitsILi256ELi64ELi64ELi8ES3_EELb1ELb0ELb0ELb1ELb0ELb0ELb0EEEvNS_16Flash_bwd_paramsE)
        .other          _ZN5flash44flash_bwd_dq_dk_dv_loop_seqk_parallel_kernelI23Flash_bwd_kernel_traitsILi256ELi64ELi64ELi8ELi4ELi2ELi2ELb0ELb1EN7cutlass6half_tE19Flash_kernel_traitsILi256ELi64ELi64ELi8ES3_EELb1ELb0ELb0ELb1ELb0ELb0ELb0EEEvNS_16Flash_bwd_paramsE,@"STO_CUDA_ENTRY STV_DEFAULT"
_ZN5flash44flash_bwd_dq_dk_dv_loop_seqk_parallel_kernelI23Flash_bwd_kernel_traitsILi256ELi64ELi64ELi8ELi4ELi2ELi2ELb0ELb1EN7cutlass6half_tE19Flash_kernel_traitsILi256ELi64ELi64ELi8ES3_EELb1ELb0ELb0ELb1ELb0ELb0ELb0EEEvNS_16Flash_bwd_paramsE:
.text._ZN5flash44flash_bwd_dq_dk_dv_loop_seqk_parallel_kernelI23Flash_bwd_kernel_traitsILi256ELi64ELi64ELi8ELi4ELi2ELi2ELb0ELb1EN7cutlass6half_tE19Flash_kernel_traitsILi256ELi64ELi64ELi8ES3_EELb1ELb0ELb0ELb1ELb0ELb0ELb0EEEvNS_16Flash_bwd_paramsE:
        /* <DEDUP_REMOVED lines=28> */
[----:B--2---:R-:W-:-:S02]  /*01c0*/  UIMAD.WIDE.U32 UR42, UR32, UR15, URZ ;  /* 0x0000000f202a72a5 */ /* 0x004fc4000f8e003f */
[----:B------:R-:W-:Y:S01]  /*01d0*/  USHF.L.U32 UR15, UR32, 0x7, URZ ;  /* 0x00000007200f7899 */ /* 0x000fe2000800063f */
[CC--:B------:R-:W-:Y:S01]  /*01e0*/  LEA.HI R2, R6.reuse, R5.reuse, RZ, 0x5 ;  /* 0x0000000506027211 */ /* 0x0c0fe200078f28ff */
[----:B------:R-:W-:Y:S01]  /*01f0*/  UIMAD.WIDE UR36, UR46, UR36, URZ ;  /* 0x000000242e2472a5 */ /* 0x000fe2000f8e023f */
[CC--:B------:R-:W-:Y:S01]  /*0200*/  LEA.HI R10, R6.reuse, R5.reuse, RZ, 0x3 ;  /* 0x00000005060a7211 */ /* 0x0c0fe200078f18ff */
[----:B------:R-:W-:Y:S01]  /*0210*/  UIMAD UR56, UR7, UR6, UR56 ;  /* 0x00000006073872a4 */ /* 0x000fe2000f8e0238 */
[CC--:B------:R-:W-:Y:S01]  /*0220*/  LEA.HI R3, R6.reuse, R5.reuse, RZ, 0x4 ;  /* 0x0000000506037211 */ /* 0x0c0fe200078f20ff */
[----:B---3--:R-:W-:Y:S01]  /*0230*/  UIMAD UR47, UR34, UR46, URZ ;  /* 0x0000002e222f72a4 */ /* 0x008fe2000f8e023f */
[CC--:B------:R-:W-:Y:S01]  /*0240*/  LEA.HI R13, R6.reuse, R5.reuse, RZ, 0x7 ;  /* 0x00000005060d7211 */ /* 0x0c0fe200078f38ff */
[----:B------:R-:W-:Y:S01]  /*0250*/  USHF.R.S32.HI UR9, URZ, 0x1f, UR32 ;  /* 0x0000001f3f097899 */ /* 0x000fe20008011420 */
[CC--:B------:R-:W-:Y:S01]  /*0260*/  LEA.HI R14, R6.reuse, R5.reuse, RZ, 0x6 ;  /* 0x00000005060e7211 */ /* 0x0c0fe200078f30ff */
[----:B------:R-:W-:Y:S01]  /*0270*/  UIMAD UR46, UR46, UR12, URZ ;  /* 0x0000000c2e2e72a4 */ /* 0x000fe2000f8e023f */
[----:B------:R-:W-:Y:S01]  /*0280*/  LEA.HI R6, R6, R5, RZ, 0x2 ;  /* 0x0000000506067211 */ /* 0x000fe200078f10ff */
[----:B------:R-:W-:Y:S01]  /*0290*/  UIMAD UR6, UR32, UR13, UR34 ;  /* 0x0000000d200672a4 */ /* 0x000fe2000f8e0222 */
[----:B------:R-:W-:Y:S01]  /*02a0*/  LOP3.LUT R4, R2, 0xffffffe0, RZ, 0xc0, !PT ;  /* 0xffffffe002047812 */ /* 0x000fe200078ec0ff */
[----:B------:R-:W-:Y:S01]  /*02b0*/  ULDC UR14, c[0x0][0x1c0] ;  /* 0x00007000000e7ab9 */ /* 0x000fe20000000800 */
[--C-:B------:R-:W-:Y:S01]  /*02c0*/  SHF.R.S32.HI R0, RZ, 0x5, R2.reuse ;  /* 0x00000005ff007819 */ /* 0x100fe20000011402 */
[----:B------:R-:W-:Y:S01]  /*02d0*/  ULDC UR11, c[0x0][0x1c0] ;  /* 0x00007000000b7ab9 */ /* 0x000fe20000000800 */
[----:B------:R-:W-:Y:S01]  /*02e0*/  SHF.R.S32.HI R12, RZ, 0x1f, R2 ;  /* 0x0000001fff0c7819 */ /* 0x000fe20000011402 */
[----:B------:R-:W-:Y:S01]  /*02f0*/  IMAD.IADD R9, R5, 0x1, -R4 ;  /* 0x0000000105097824 */ /* 0x000fe200078e0a04 */
[----:B------:R-:W-:Y:S01]  /*0300*/  LOP3.LUT R7, R10, 0xfffffff8, RZ, 0xc0, !PT ;  /* 0xfffffff80a077812 */ /* 0x000fe200078ec0ff */
[----:B------:R-:W-:Y:S01]  /*0310*/  UIMAD UR53, UR8, UR32, URZ ;  /* 0x00000020083572a4 */ /* 0x000fe2000f8e023f */
[----:B------:R-:W-:Y:S01]  /*0320*/  LOP3.LUT R8, R3, 0xfffffff0, RZ, 0xc0, !PT ;  /* 0xfffffff003087812 */ /* 0x000fe200078ec0ff */
[----:B------:R-:W-:Y:S01]  /*0330*/  UIMAD UR7, UR32, UR11, UR34 ;  /* 0x0000000b200772a4 */ /* 0x000fe2000f8e0222 */
        /* <DEDUP_REMOVED lines=9> */
[----:B------:R-:W-:Y:S01]  /*03d0*/  @!UP2 UIMAD UR8, UR32, UR14, UR34 ;  /* 0x0000000e2008a2a4 */ /* 0x000fe2000f8e0222 */
[----:B------:R-:W-:Y:S01]  /*03e0*/  SHF.R.S32.HI R4, RZ, 0x4, R3 ;  /* 0x00000004ff047819 */ /* 0x000fe20000011403 */
[C---:B------:R-:W-:Y:S01]  /*03f0*/  IMAD.IADD R249, R0.reuse, 0x1, -R5 ;  /* 0x0000000100f97824 */ /* 0x040fe200078e0a05 */
[----:B------:R-:W-:Y:S01]  /*0400*/  SHF.R.S32.HI R242, RZ, 0x3, R10 ;  /* 0x00000003fff27819 */ /* 0x000fe2000001140a */
[----:B------:R-:W-:Y:S01]  /*0410*/  IMAD.IADD R216, R0, 0x1, -R2 ;  /* 0x0000000100d87824 */ /* 0x000fe200078e0a02 */
[----:B------:R-:W-:Y:S01]  /*0420*/  LEA.HI R0, R3, R4, RZ, 0x1 ;  /* 0x0000000403007211 */ /* 0x000fe200078f08ff */
[----:B------:R-:W-:Y:S01]  /*0430*/  USHF.L.U32 UR45, UR46, 0x6, URZ ;  /* 0x000000062e2d7899 */ /* 0x000fe2000800063f */
[--C-:B------:R-:W-:Y:S01]  /*0440*/  SHF.R.S32.HI R3, RZ, 0x2, R6.reuse ;  /* 0x00000002ff037819 */ /* 0x100fe20000011406 */
[----:B------:R-:W-:Y:S01]  /*0450*/  USHF.L.U32 UR44, UR6, 0x5, URZ ;  /* 0x00000005062c7899 */ /* 0x000fe2000800063f */
[----:B------:R-:W-:Y:S01]  /*0460*/  LOP3.LUT R2, R0, 0xfffffffe, RZ, 0xc0, !PT ;  /* 0xfffffffe00027812 */ /* 0x000fe200078ec0ff */
[----:B------:R-:W-:Y:S01]  /*0470*/  ULDC UR50, c[0x0][0x214] ;  /* 0x0000850000327ab9 */ /* 0x000fe20000000800 */
[----:B------:R-:W-:Y:S01]  /*0480*/  SHF.R.S32.HI R0, RZ, 0x1f, R6 ;  /* 0x0000001fff007819 */ /* 0x000fe20000011406 */
[----:B------:R-:W-:Y:S01]  /*0490*/  IMAD.U32 R252, RZ, RZ, UR9 ;  /* 0x00000009fffc7e24 */ /* 0x000fe2000f8e00ff */
[----:B------:R-:W-:Y:S01]  /*04a0*/  SHF.R.S32.HI R5, RZ, 0x1f, R8 ;  /* 0x0000001fff057819 */ /* 0x000fe20000011408 */
[----:B------:R-:W-:Y:S01]  /*04b0*/  IMAD.IADD R11, R4, 0x1, -R2 ;  /* 0x00000001040b7824 */ /* 0x000fe200078e0a02 */
[----:B------:R-:W-:Y:S01]  /*04c0*/  LEA.HI R0, R0, R3, RZ, 0x3 ;  /* 0x0000000300007211 */ /* 0x000fe200078f18ff */
[----:B------:R-:W-:Y:S01]  /*04d0*/  IMAD.SHL.U32 R2, R242, 0x40, RZ ;  /* 0x00000040f2027824 */ /* 0x000fe200078e00ff */
[----:B------:R-:W-:Y:S01]  /*04e0*/  LEA.HI R12, R5, R8, RZ, 0x3 ;  /* 0x00000008050c7211 */ /* 0x000fe200078f18ff */
[----:B------:R-:W-:Y:S01]  /*04f0*/  IMAD.SHL.U32 R213, R11, 0x200, RZ ;  /* 0x000002000bd57824 */ /* 0x000fe200078e00ff */
[----:B------:R-:W-:Y:S01]  /*0500*/  LOP3.LUT R0, R0, 0xfffffff8, RZ, 0xc0, !PT ;  /* 0xfffffff800007812 */ /* 0x000fe200078ec0ff */
[----:B------:R-:W-:Y:S01]  /*0510*/  ULDC UR57, c[0x0][0x1c8] ;  /* 0x0000720000397ab9 */ /* 0x000fe20000000800 */
[----:B------:R-:W-:Y:S01]  /*0520*/  SHF.R.S32.HI R6, RZ, 0x7, R13 ;  /* 0x00000007ff067819 */ /* 0x000fe2000001140d */
[----:B------:R-:W-:Y:S01]  /*0530*/  ULDC.U8 UR10, c[0x0][0x3d0] ;  /* 0x0000f400000a7ab9 */ /* 0x000fe20000000000 */
[----:B------:R-:W-:Y:S01]  /*0540*/  LOP3.LUT P4, RZ, R7, 0x4, RZ, 0xc0, !PT ;  /* 0x0000000407ff7812 */ /* 0x000fe2000788c0ff */
[----:B------:R-:W-:Y:S01]  /*0550*/  IMAD.IADD R4, R3, 0x1, -R0 ;  /* 0x0000000103047824 */ /* 0x000fe200078e0a00 */
[----:B------:R-:W-:Y:S01]  /*0560*/  LOP3.LUT R0, R2, 0x1c0, RZ, 0xc0, !PT ;  /* 0x000001c002007812 */ /* 0x000fe200078ec0ff */
[----:B------:R-:W-:Y:S01]  /*0570*/  ULDC UR51, c[0x0][0x224] ;  /* 0x0000890000337ab9 */ /* 0x000fe20000000800 */
[----:B------:R-:W-:Y:S01]  /*0580*/  SHF.R.S32.HI R3, RZ, 0x1f, R9 ;  /* 0x0000001fff037819 */ /* 0x000fe20000011409 */
[----:B------:R-:W-:Y:S01]  /*0590*/  @UP2 UIMAD UR55, UR32, UR50, URZ ;  /* 0x00000032203722a4 */ /* 0x000fe2000f8e023f */
[----:B------:R-:W-:Y:S01]  /*05a0*/  LOP3.LUT R2, R0, 0x38, R228, 0xf8, !PT ;  /* 0x0000003800027812 */ /* 0x000fe200078ef8e4 */
[----:B------:R-:W-:Y:S01]  /*05b0*/  UMOV UR39, URZ ;  /* 0x0000003f00277c82 */ /* 0x000fe20008000000 */
[----:B------:R-:W-:Y:S01]  /*05c0*/  SHF.R.U32.HI R0, RZ, 0x3, R0 ;  /* 0x00000003ff007819 */ /* 0x000fe20000011600 */
[----:B------:R-:W-:Y:S01]  /*05d0*/  ULDC.64 UR4, c[0x0][0x118] ;  /* 0x0000460000047ab9 */ /* 0x000fe20000000a00 */
[----:B------:R-:W-:Y:S01]  /*05e0*/  LEA.HI R239, R3, R9, RZ, 0x2 ;  /* 0x0000000903ef7211 */ /* 0x000fe200078f10ff */
[----:B------:R-:W-:Y:S01]  /*05f0*/  IMAD.U32 R3, RZ, RZ, UR15 ;  /* 0x0000000fff037e24 */ /* 0x000fe2000f8e00ff */
[----:B------:R-:W-:Y:S01]  /*0600*/  LOP3.LUT R9, R2, R0, RZ, 0x3c, !PT ;  /* 0x0000000002097212 */ /* 0x000fe200078e3cff */
[----:B------:R-:W-:Y:S01]  /*0610*/  IMAD.SHL.U32 R0, R7, 0x40, RZ ;  /* 0x0000004007007824 */ /* 0x000fe200078e00ff */
[----:B------:R-:W-:Y:S01]  /*0620*/  LOP3.LUT R2, R12, 0xfffffff8, RZ, 0xc0, !PT ;  /* 0xfffffff80c027812 */ /* 0x000fe200078ec0ff */
[----:B------:R-:W-:Y:S01]  /*0630*/  ULOP3.LUT UR57, UR34, UR57, URZ, 0x3c, !UPT ;  /* 0x0000003922397292 */ /* 0x000fe2000f8e3c3f */
[----:B------:R-:W-:Y:S01]  /*0640*/  LOP3.LUT R3, R4, 0x1, RZ, 0xc0, !PT ;  /* 0x0000000104037812 */ /* 0x000fe200078ec0ff */
[----:B------:R-:W-:Y:S01]  /*0650*/  UISETP.NE.AND UP3, UPT, UR10, URZ, UPT ;  /* 0x0000003f0a00728c */ /* 0x000fe2000bf65270 */
[----:B------:R-:W-:Y:S01]  /*0660*/  LOP3.LUT R0, R0, 0x1c0, RZ, 0xc0, !PT ;  /* 0x000001c000007812 */ /* 0x000fe200078ec0ff */
[----:B------:R-:W-:Y:S01]  /*0670*/  IMAD.IADD R8, R8, 0x1, -R2 ;  /* 0x0000000108087824 */ /* 0x000fe200078e0a02 */
[----:B------:R-:W-:Y:S01]  /*0680*/  ISETP.NE.U32.AND P0, PT, R3, 0x1, PT ;  /* 0x000000010300780c */ /* 0x000fe20003f05070 */
[----:B------:R-:W-:Y:S01]  /*0690*/  IMAD.SHL.U32 R2, R216, 0x10, RZ ;  /* 0x00000010d8027824 */ /* 0x000fe200078e00ff */
[----:B------:R-:W-:Y:S01]  /*06a0*/  LOP3.LUT R208, R0, 0x8, R10, 0xf8, !PT ;  /* 0x0000000800d07812 */ /* 0x000fe200078ef80a */
[----:B------:R-:W-:Y:S01]  /*06b0*/  IMAD.SHL.U32 R3, R4, 0x40, RZ ;  /* 0x0000004004037824 */ /* 0x000fe200078e00ff */
[----:B------:R-:W-:Y:S01]  /*06c0*/  LOP3.LUT P3, RZ, R7, 0x2, RZ, 0xc0, !PT ;  /* 0x0000000207ff7812 */ /* 0x000fe2000786c0ff */
[----:B------:R-:W-:Y:S01]  /*06d0*/  USHF.R.S32.HI UR58, URZ, 0x1f, UR34 ;  /* 0x0000001f3f3a7899 */ /* 0x000fe20008011422 */
[----:B------:R-:W-:Y:S01]  /*06e0*/  LOP3.LUT R5, R0, 0x10, R2, 0xf8, !PT ;  /* 0x0000001000057812 */ /* 0x000fe200078ef802 */
[----:B------:R-:W-:Y:S01]  /*06f0*/  IMAD R2, R6, 0x800, R213 ;  /* 0x0000080006027824 */ /* 0x000fe200078e02d5 */
[----:B------:R-:W-:Y:S01]  /*0700*/  SHF.R.U32.HI R0, RZ, 0x3, R0 ;  /* 0x00000003ff007819 */ /* 0x000fe20000011600 */
[----:B------:R-:W-:Y:S01]  /*0710*/  USHF.R.S32.HI UR61, URZ, 0x1f, UR34 ;  /* 0x0000001f3f3d7899 */ /* 0x000fe20008011422 */
        /* <DEDUP_REMOVED lines=9> */
[----:B------:R-:W-:Y:S01]  /*07b0*/  UIMAD.WIDE.U32 UR40, UR36, UR42, URZ ;  /* 0x0000002a242872a5 */ /* 0x000fe2000f8e003f */
[----:B------:R-:W-:Y:S01]  /*07c0*/  R2P PR, R4, 0x6 ;  /* 0x0000000604007804 */ /* 0x000fe20000000000 */
[----:B------:R-:W-:Y:S01]  /*07d0*/  IMAD.SHL.U32 R4, R11, 0x20, RZ ;  /* 0x000000200b047824 */ /* 0x000fe200078e00ff */
[----:B------:R-:W-:Y:S01]  /*07e0*/  SHF.R.U32.HI R3, RZ, 0x3, R0 ;  /* 0x00000003ff037819 */ /* 0x000fe20000011600 */
[----:B------:R-:W-:Y:S01]  /*07f0*/  IMAD R9, R2, 0x200, R9 ;  /* 0x0000020002097824 */ /* 0x000fe200078e0209 */
[----:B------:R-:W-:Y:S01]  /*0800*/  LOP3.LUT P6, RZ, R8, 0x4, RZ, 0xc0, !PT ;  /* 0x0000000408ff7812 */ /* 0x000fe200078cc0ff */
[----:B------:R-:W-:Y:S01]  /*0810*/  IMAD.SHL.U32 R2, R2, 0x8, RZ ;  /* 0x0000000802027824 */ /* 0x000fe200078e00ff */
[----:B------:R-:W-:Y:S01]  /*0820*/  LOP3.LUT P5, RZ, R8, 0x2, RZ, 0xc0, !PT ;  /* 0x0000000208ff7812 */ /* 0x000fe200078ac0ff */
[----:B------:R-:W-:Y:S01]  /*0830*/  IMAD.SHL.U32 R209, R208, 0x2, RZ ;  /* 0x00000002d0d17824 */ /* 0x000fe200078e00ff */
[----:B------:R-:W-:Y:S01]  /*0840*/  SEL R212, R214, 0xffffffc0, !P4 ;  /* 0xffffffc0d6d47807 */ /* 0x000fe20006000000 */
[----:B------:R-:W-:Y:S01]  /*0850*/  IMAD.SHL.U32 R222, R9, 0x2, RZ ;  /* 0x0000000209de7824 */ /* 0x000fe200078e00ff */
        /* <DEDUP_REMOVED lines=12> */
[----:B------:R-:W-:Y:S01]  /*0920*/  SEL R232, R232, 0x10, !P0 ;  /* 0x00000010e8e87807 */ /* 0x000fe20004000000 */
[--C-:B------:R-:W-:Y:S01]  /*0930*/  IMAD R4, R249, 0x400, R0.reuse ;  /* 0x00000400f9047824 */ /* 0x100fe200078e0200 */
[----:B------:R-:W-:Y:S01]  /*0940*/  SHF.R.S32.HI R239, RZ, 0x2, R239 ;  /* 0x00000002ffef7819 */ /* 0x000fe200000114ef */
        /* <DEDUP_REMOVED lines=33> */
[----:B------:R-:W-:Y:S01]  /*0b60*/  IADD3 R238, R228, 0xc0, RZ ;  /* 0x000000c0e4ee7810 */ /* 0x000fe20007ffe0ff */
[----:B------:R-:W-:Y:S01]  /*0b70*/  IMAD.IADD R217, R214, 0x1, R216 ;  /* 0x00000001d6d97824 */ /* 0x000fe200078e02d8 */
[----:B------:R-:W-:Y:S01]  /*0b80*/  @P2 IADD3 R244, R243, -0x40, RZ ;  /* 0xffffffc0f3f42810 */ /* 0x000fe20007ffe0ff */
[----:B------:R-:W-:Y:S01]  /*0b90*/  IMAD R208, R208, 0x2, R212 ;  /* 0x00000002d0d07824 */ /* 0x000fe200078e02d4 */
[----:B------:R-:W-:Y:S01]  /*0ba0*/  USHF.R.S32.HI UR48, URZ, 0x1f, UR44 ;  /* 0x0000001f3f307899 */ /* 0x000fe2000801142c */
        /* <DEDUP_REMOVED lines=8> */
.L_x_1200:
        /* <DEDUP_REMOVED lines=62> */
.L_x_1156:
        /* <DEDUP_REMOVED lines=58> */
.L_x_1158:
        /* <DEDUP_REMOVED lines=43> */
.L_x_1159:
        /* <DEDUP_REMOVED lines=45> */
.L_x_1160:
[----:B------:R-:W-:-:S03]  /*1930*/  UMOV UR12, UR51 ;  /* 0x00000033000c7c82 */ /* 0x000fc60008000000 */
.L_x_1161:
[----:B------:R-:W1:Y:S01]  /*1940*/  S2R R25, SR_TID.X ;  /* 0x0000000000197919 */ /* 0x000e620000002100 */
[--C-:B------:R-:W-:Y:S01]  /*1950*/  SHF.R.S32.HI R229, RZ, 0x1f, R228.reuse ;  /* 0x0000001fffe57819 */ /* 0x100fe200000114e4 */
[----:B------:R-:W-:Y:S01]  /*1960*/  IMAD.U32 R6, RZ, RZ, UR19 ;  /* 0x00000013ff067e24 */ /* 0x000fe2000f8e00ff */
[----:B------:R-:W-:Y:S01]  /*1970*/  IADD3 R4, P0, R228, UR18, RZ ;  /* 0x00000012e4047c10 */ /* 0x000fe2000ff1e0ff */
[----:B------:R-:W-:Y:S01]  /*1980*/  UIADD3 UR8, UP5, UP4, UR8, UR45, UR47 ;  /* 0x0000002d08087290 */ /* 0x000fe2000fcbe02f */
[----:B------:R-:W-:Y:S01]  /*1990*/  IADD3 R14, P1, R242, UR19, RZ ;  /* 0x00000013f20e7c10 */ /* 0x000fe2000ff3e0ff */
[----:B------:R-:W-:Y:S01]  /*19a0*/  UMOV UR16, 0x4 ;  /* 0x0000000400107882 */ /* 0x000fe20000000000 */
        /* <DEDUP_REMOVED lines=11> */
[----:B------:R-:W-:-:S04]  /*1a60*/  UIMAD UR6, UR31, UR8, URZ ;  /* 0x000000081f0672a4 */ /* 0x000fc8000f8e023f */
        /* <DEDUP_REMOVED lines=11> */
[----:B------:R-:W-:-:S02]  /*1b20*/  ULEA.HI.SX32 UR11, UR33, 0xffffffff, 0x1a ;  /* 0xffffffff210b7891 */ /* 0x000fc4000f8fd23f */
        /* <DEDUP_REMOVED lines=11> */
[----:B------:R-:W-:Y:S02]  /*1be0*/  ULDC.64 UR12, c[0x0][0x3c8] ;  /* 0x0000f200000c7ab9 */ /* 0x000fe40000000a00 */
        /* <DEDUP_REMOVED lines=15> */
[----:B------:R-:W-:Y:S02]  /*1ce0*/  BSSY B0, `(.L_x_1163) ;  /* 0x000003b000007945 */ /* 0x000fe40003800000 */
[----:B------:R-:W-:Y:S01]  /*1cf0*/  IMAD.WIDE.U32 R12, R12, c[0x0][0x1a8], R8 ;  /* 0x00006a000c0c7a25 */ /* 0x000fe200078e0008 */
[----:B------:R-:W-:-:S02]  /*1d00*/  UIMAD UR8, UR34, UR9, UR8 ;  /* 0x00000009220872a4 */ /* 0x000fc4000f8e0208 */
[----:B------:R-:W-:Y:S01]  /*1d10*/  @P0 BAR.SYNC.DEFER_BLOCKING 0x0 ;  /* 0x0000000000000b1d */ /* 0x000fe20000010000 */
[----:B------:R-:W-:Y:S01]  /*1d20*/  IMAD R4, R242, c[0x0][0x374], R4 ;  /* 0x0000dd00f2047a24 */ /* 0x000fe200078e0204 */
[----:B------:R-:W-:Y:S02]  /*1d30*/  LEA R225, P0, R6, c[0x0][0x330], 0x1 ;  /* 0x0000cc0006e17a11 */ /* 0x000fe400078008ff */
[----:B------:R-:W-:Y:S01]  /*1d40*/  LEA R224, P1, R12, c[0x0][0x160], 0x1 ;  /* 0x000058000ce07a11 */ /* 0x000fe200078208ff */
[----:B------:R-:W-:Y:S01]  /*1d50*/  IMAD.IADD R16, R7, 0x1, R4 ;  /* 0x0000000107107824 */ /* 0x000fe200078e0204 */
[----:B------:R-:W-:Y:S01]  /*1d60*/  UMOV UR9, UR11 ;  /* 0x0000000b00097c82 */ /* 0x000fe20008000000 */
[----:B------:R-:W-:Y:S01]  /*1d70*/  IADD3 R18, R13, UR8, RZ ;  /* 0x000000080d127c10 */ /* 0x000fe2000fffe0ff */
[----:B------:R-:W-:Y:S02]  /*1d80*/  UIMAD UR6, UR9, -0x40, UR29 ;  /* 0xffffffc0090678a4 */ /* 0x000fe4000f8e021d */
[----:B------:R-:W-:-:S02]  /*1d90*/  LEA.HI.X R227, R6, c[0x0][0x334], R16, 0x1, P0 ;  /* 0x0000cd0006e37a11 */ /* 0x000fc400000f0c10 */
[----:B------:R-:W-:Y:S02]  /*1da0*/  LEA.HI.X R226, R12, c[0x0][0x164], R18, 0x1, P1 ;  /* 0x000059000ce27a11 */ /* 0x000fe400008f0c12 */
        /* <DEDUP_REMOVED lines=46> */
.L_x_1164:
[----:B------:R-:W-:Y:S05]  /*2090*/  BSYNC B0 ;  /* 0x0000000000007941 */ /* 0x000fea0003800000 */
.L_x_1163:
        /* <DEDUP_REMOVED lines=48> */
.L_x_1166:
[----:B------:R-:W-:Y:S05]  /*23a0*/  BSYNC B0 ;  /* 0x0000000000007941 */ /* 0x000fea0003800000 */
.L_x_1165:
        /* <DEDUP_REMOVED lines=44> */
.L_x_1168:
[----:B------:R-:W-:Y:S05]  /*2670*/  BSYNC B0 ;  /* 0x0000000000007941 */ /* 0x000fea0003800000 */
.L_x_1167:
        /* <DEDUP_REMOVED lines=45> */
.L_x_1170:
[----:B------:R-:W-:Y:S05]  /*2950*/  BSYNC B0 ;  /* 0x0000000000007941 */ /* 0x000fea0003800000 */
.L_x_1169:
[C---:B--23--:R-:W-:Y:S01]  /*2960*/  IADD3 R4, R239.reuse, 0x8, RZ ;  /* 0x00000008ef047810 */ /* 0x04cfe20007ffe0ff */
[----:B------:R-:W-:Y:S01]  /*2970*/  USHF.R.S32.HI UR8, URZ, 0x1f, UR17 ;  /* 0x0000001f3f087899 */ /* 0x000fe20008011411 */
[C---:B------:R-:W-:Y:S01]  /*2980*/  ISETP.GE.AND P1, PT, R239.reuse, UR6, PT ;  /* 0x00000006ef007c0c */ /* 0x040fe2000bf26270 */
[----:B------:R-:W-:Y:S01]  /*2990*/  ULDC.64 UR10, c[0x0][0x198] ;  /* 0x00006600000a7ab9 */ /* 0x000fe20000000a00 */
[----:B------:R-:W-:Y:S01]  /*29a0*/  ISETP.GE.AND P0, PT, R4, UR6, PT ;  /* 0x0000000604007c0c */ /* 0x000fe2000bf06270 */
[----:B------:R-:W-:Y:S01]  /*29b0*/  UIMAD UR6, UR8, UR10, URZ ;  /* 0x0000000a080672a4 */ /* 0x000fe2000f8e023f */
[----:B------:R-:W-:Y:S01]  /*29c0*/  IMAD.MOV.U32 R4, RZ, RZ, 0x4 ;  /* 0x00000004ff047424 */ /* 0x000fe200078e00ff */
[----:B------:R-:W-:Y:S01]  /*29d0*/  MOV R235, 0x7f800000 ;  /* 0x7f80000000eb7802 */ /* 0x000fe20000000f00 */
[----:B------:R-:W-:Y:S01]  /*29e0*/  IMAD.MOV.U32 R234, RZ, RZ, 0x7f800000 ;  /* 0x7f800000ffea7424 */ /* 0x000fe200078e00ff */
[----:B------:R-:W-:Y:S01]  /*29f0*/  UIMAD UR6, UR17, UR11, UR6 ;  /* 0x0000000b110672a4 */ /* 0x000fe2000f8e0206 */
[----:B------:R-:W-:-:S05]  /*2a00*/  IMAD.WIDE R4, R239, R4, UR14 ;  /* 0x0000000eef047e25 */ /* 0x000fca000f8e0204 */
[----:B------:R-:W-:Y:S01]  /*2a10*/  IMAD.U32 R6, RZ, RZ, UR6 ;  /* 0x00000006ff067e24 */ /* 0x000fe2000f8e00ff */
[----:B------:R-:W-:Y:S01]  /*2a20*/  UIADD3 UR6, -UR17, UR7, URZ ;  /* 0x0000000711067290 */ /* 0x000fe2000fffe13f */
[----:B------:R2:W5:Y:S04]  /*2a30*/  @!P1 LDG.E R234, [R4.64] ;  /* 0x0000000404ea9981 */ /* 0x000568000c1e1900 */
[----:B------:R2:W5:Y:S01]  /*2a40*/  @!P0 LDG.E R235, [R4.64+0x20] ;  /* 0x0000200404eb8981 */ /* 0x000562000c1e1900 */
[----:B------:R-:W-:Y:S01]  /*2a50*/  ISETP.GE.AND P5, PT, R242, UR6, PT ;  /* 0x00000006f2007c0c */ /* 0x000fe2000bfa6270 */
[----:B------:R-:W-:-:S12]  /*2a60*/  BSSY B0, `(.L_x_1171) ;  /* 0x000003b000007945 */ /* 0x000fd80003800000 */
[----:B------:R3:W-:Y:S04]  /*2a70*/  @P5 STS.128 [R222+0x10000], RZ ;  /* 0x010000ffde005388 */ /* 0x0007e80000000c00 */
[----:B------:R3:W-:Y:S04]  /*2a80*/  @P5 STS.128 [R222+0x12000], RZ ;  /* 0x012000ffde005388 */ /* 0x0007e80000000c00 */
[----:B------:R3:W-:Y:S01]  /*2a90*/  @P5 STS.128 [R222+0x14000], RZ ;  /* 0x014000ffde005388 */ /* 0x0007e20000000c00 */
[----:B--2---:R-:W-:-:S03]  /*2aa0*/  MOV R4, UR17 ;  /* 0x0000001100047c02 */ /* 0x004fc60008000f00 */
[----:B------:R3:W-:Y:S02]  /*2ab0*/  @P5 STS.128 [R222+0x16000], RZ ;  /* 0x016000ffde005388 */ /* 0x0007e40000000c00 */
[----:B------:R-:W-:-:S05]  /*2ac0*/  IMAD.WIDE.U32 R4, R4, c[0x0][0x198], R228 ;  /* 0x0000660004047a25 */ /* 0x000fca00078e00e4 */
        /* <DEDUP_REMOVED lines=52> */
.L_x_1172:
[----:B---3--:R-:W-:Y:S05]  /*2e10*/  BSYNC B0 ;  /* 0x0000000000007941 */ /* 0x008fea0003800000 */
.L_x_1171:
        /* <DEDUP_REMOVED lines=55> */
.L_x_1174:
[----:B------:R-:W-:Y:S05]  /*3190*/  BSYNC B0 ;  /* 0x0000000000007941 */ /* 0x000fea0003800000 */
.L_x_1173:
[----:B------:R-:W-:Y:S01]  /*31a0*/  ULDC.64 UR10, c[0x0][0x1a0] ;  /* 0x00006800000a7ab9 */ /* 0x000fe20000000a00 */
[----:B-12---:R-:W-:Y:S01]  /*31b0*/  MOV R4, UR17 ;  /* 0x0000001100047c02 */ /* 0x006fe20008000f00 */
[----:B------:R-:W-:Y:S01]  /*31c0*/  UIMAD UR6, UR8, UR10, URZ ;  /* 0x0000000a080672a4 */ /* 0x000fe2000f8e023f */
[----:B------:R1:W-:Y:S01]  /*31d0*/  @P5 STS.128 [R222+0x18000], RZ ;  /* 0x018000ffde005388 */ /* 0x0003e20000000c00 */
[----:B------:R-:W-:Y:S02]  /*31e0*/  BSSY B0, `(.L_x_1175) ;  /* 0x000003b000007945 */ /* 0x000fe40003800000 */
[----:B------:R-:W-:Y:S01]  /*31f0*/  UIMAD UR6, UR17, UR11, UR6 ;  /* 0x0000000b110672a4 */ /* 0x000fe2000f8e0206 */
[----:B------:R1:W-:Y:S01]  /*3200*/  @P5 STS.128 [R222+0x1a000], RZ ;  /* 0x01a000ffde005388 */ /* 0x0003e20000000c00 */
[----:B------:R-:W-:-:S03]  /*3210*/  IMAD.WIDE.U32 R4, R4, c[0x0][0x1a0], R228 ;  /* 0x0000680004047a25 */ /* 0x000fc600078e00e4 */
        /* <DEDUP_REMOVED lines=55> */
.L_x_1176:
[----:B------:R-:W-:Y:S05]  /*3590*/  BSYNC B0 ;  /* 0x0000000000007941 */ /* 0x000fea0003800000 */
.L_x_1175:
        /* <DEDUP_REMOVED lines=53> */
.L_x_1178:
[----:B------:R-:W-:Y:S05]  /*38f0*/  BSYNC B0 ;  /* 0x0000000000007941 */ /* 0x000fea0003800000 */
.L_x_1177:
[----:B------:R-:W-:Y:S01]  /*3900*/  ULDC.64 UR18, c[0x0][0x318] ;  /* 0x0000c60000127ab9 */ /* 0x000fe20000000a00 */
[----:B------:R-:W-:Y:S01]  /*3910*/  IMAD.MOV.U32 R10, RZ, RZ, c[0x0][0x308] ;  /* 0x0000c200ff0a7624 */ /* 0x000fe200078e00ff */
[----:B------:R-:W-:Y:S01]  /*3920*/  UISETP.NE.U32.AND UP1, UPT, URZ, UR18, UPT ;  /* 0x000000123f00728c */ /* 0x000fe2000bf25070 */
[----:B------:R-:W-:Y:S01]  /*3930*/  MOV R11, c[0x0][0x30c] ;  /* 0x0000c300000b7a02 */ /* 0x000fe20000000f00 */
[----:B------:R-:W-:Y:S01]  /*3940*/  ULDC.64 UR20, c[0x0][0x320] ;  /* 0x0000c80000147ab9 */ /* 0x000fe20000000a00 */
[----:B-1----:R-:W1:Y:S01]  /*3950*/  S2R R9, SR_TID.X ;  /* 0x0000000000097919 */ /* 0x002e620000002100 */
[----:B------:R-:W-:Y:S01]  /*3960*/  UISETP.NE.AND.EX UP1, UPT, URZ, UR19, UPT, UP1 ;  /* 0x000000133f00728c */ /* 0x000fe2000bf25310 */
[----:B------:R-:W-:-:S02]  /*3970*/  LEA.HI R6, R27, R25, RZ, 0x7 ;  /* 0x000000191b067211 */ /* 0x000fc400078f38ff */
[----:B------:R-:W-:Y:S01]  /*3980*/  MOV R7, UR35 ;  /* 0x0000002300077c02 */ /* 0x000fe20008000f00 */
[----:B------:R-:W0:Y:S02]  /*3990*/  LDGDEPBAR ;  /* 0x00000000000079af */ /* 0x000e240000000000 */
[----:B------:R-:W-:-:S05]  /*39a0*/  PLOP3.LUT P0, PT, PT, PT, UP1, 0x80, 0x0 ;  /* 0x000000000000781c */ /* 0x000fca0003f0f018 */
[----:B------:R-:W-:Y:S02]  /*39b0*/  @UP1 UMOV UR10, UR34 ;  /* 0x00000022000a1c82 */ /* 0x000fe40008000000 */
[----:B------:R-:W-:Y:S02]  /*39c0*/  @UP1 UMOV UR11, UR58 ;  /* 0x0000003a000b1c82 */ /* 0x000fe40008000000 */
[----:B------:R-:W-:Y:S02]  /*39d0*/  @UP1 UIMAD.WIDE.U32 UR10, UR32, UR20, UR10 ;  /* 0x00000014200a12a5 */ /* 0x000fe4000f8e000a */
[----:B------:R-:W-:Y:S02]  /*39e0*/  @UP1 UIMAD UR20, UR38, UR20, URZ ;  /* 0x00000014261412a4 */ /* 0x000fe4000f8e023f */
[----:B------:R-:W-:Y:S02]  /*39f0*/  @UP1 ULEA UR18, UP0, UR10, UR18, 0x2 ;  /* 0x000000120a121291 */ /* 0x000fe4000f80103f */
[----:B------:R-:W-:-:S04]  /*3a00*/  @UP1 UIMAD UR21, UR32, UR21, UR20 ;  /* 0x00000015201512a4 */ /* 0x000fc8000f8e0214 */
[----:B------:R-:W-:Y:S01]  /*3a10*/  @UP1 UIADD3 UR21, UR11, UR21, URZ ;  /* 0x000000150b151290 */ /* 0x000fe2000fffe03f */
[----:B--2---:R-:W-:-:S03]  /*3a20*/  IMAD.U32 R4, RZ, RZ, UR18 ;  /* 0x00000012ff047e24 */ /* 0x004fc6000f8e00ff */
[----:B------:R-:W-:-:S06]  /*3a30*/  @UP1 ULEA.HI.X UR19, UR10, UR19, UR21, 0x2, UP0 ;  /* 0x000000130a131291 */ /* 0x000fcc00080f1415 */
[----:B------:R-:W-:-:S05]  /*3a40*/  IMAD.U32 R5, RZ, RZ, UR19 ;  /* 0x00000013ff057e24 */ /* 0x000fca000f8e00ff */
[----:B---3--:R2:W3:Y:S04]  /*3a50*/  @P0 LDG.E R8, [R4.64] ;  /* 0x0000000404080981 */ /* 0x0084e8000c1e1900 */
[----:B--2-4-:R2:W4:Y:S04]  /*3a60*/  LDG.E.64 R4, [R10.64+0x8] ;  /* 0x000008040a047981 */ /* 0x014528000c1e1b00 */
[----:B--2---:R-:W2:Y:S01]  /*3a70*/  LDG.E.64 R10, [R10.64] ;  /* 0x000000040a0a7981 */ /* 0x004ea2000c1e1b00 */
[----:B------:R-:W3:Y:S01]  /*3a80*/  @P0 MUFU.RCP R13, c[0x0][0x238] ;  /* 0x00008e00000d0b08 */ /* 0x000ee20000001000 */
[----:B------:R-:W-:Y:S01]  /*3a90*/  SHF.R.S32.HI R6, RZ, 0x7, R6 ;  /* 0x00000007ff067819 */ /* 0x000fe20000011406 */
[----:B-1----:R-:W-:Y:S01]  /*3aa0*/  IMAD.SHL.U32 R9, R9, 0x2, RZ ;  /* 0x0000000209097824 */ /* 0x002fe200078e00ff */
[----:B------:R-:W-:Y:S01]  /*3ab0*/  CS2R R190, SRZ ;  /* 0x0000000000be7805 */ /* 0x000fe2000001ff00 */
[----:B------:R-:W-:Y:S01]  /*3ac0*/  IMAD.MOV.U32 R250, RZ, RZ, c[0x0][0x22c] ;  /* 0x00008b00fffa7624 */ /* 0x000fe200078e00ff */
[----:B------:R-:W-:Y:S01]  /*3ad0*/  CS2R R188, SRZ ;  /* 0x0000000000bc7805 */ /* 0x000fe2000001ff00 */
[----:B------:R-:W-:Y:S01]  /*3ae0*/  IMAD.SHL.U32 R12, R6, 0x20, RZ ;  /* 0x00000020060c7824 */ /* 0x000fe200078e00ff */
[----:B------:R-:W-:Y:S01]  /*3af0*/  CS2R R194, SRZ ;  /* 0x0000000000c27805 */ /* 0x000fe2000001ff00 */
[----:B------:R-:W-:Y:S01]  /*3b00*/  IMAD R14, R7, 0x2, R6 ;  /* 0x00000002070e7824 */ /* 0x000fe200078e0206 */
[----:B------:R-:W-:Y:S01]  /*3b10*/  SHF.R.S32.HI R7, RZ, 0x1f, R21 ;  /* 0x0000001fff077819 */ /* 0x000fe20000011415 */
[----:B------:R-:W-:Y:S01]  /*3b20*/  IMAD R250, R250, c[0x0][0x1c0], RZ ;  /* 0x00007000fafa7a24 */ /* 0x000fe200078e02ff */
[----:B------:R-:W-:Y:S01]  /*3b30*/  LOP3.LUT R12, R12, 0x6, R9, 0xf8, !PT ;  /* 0x000000060c0c7812 */ /* 0x000fe200078ef809 */
[----:B------:R-:W-:Y:S01]  /*3b40*/  IMAD.U32 R9, RZ, RZ, UR35 ;  /* 0x00000023ff097e24 */ /* 0x000fe2000f8e00ff */
[----:B------:R-:W-:Y:S01]  /*3b50*/  CS2R R192, SRZ ;  /* 0x0000000000c07805 */ /* 0x000fe2000001ff00 */
[----:B------:R-:W-:Y:S01]  /*3b60*/  CS2R R186, SRZ ;  /* 0x0000000000ba7805 */ /* 0x000fe2000001ff00 */
[----:B------:R-:W-:Y:S01]  /*3b70*/  CS2R R184, SRZ ;  /* 0x0000000000b87805 */ /* 0x000fe2000001ff00 */
[----:B------:R-:W-:Y:S01]  /*3b80*/  CS2R R182, SRZ ;  /* 0x0000000000b67805 */ /* 0x000fe2000001ff00 */
[----:B------:R-:W-:Y:S01]  /*3b90*/  LEA R223, R9, R12, 0x6 ;  /* 0x0000000c09df7211 */ /* 0x000fe200078e30ff */
        /* <DEDUP_REMOVED lines=57> */
[----:B------:R-:W-:Y:S01]  /*3f30*/  UMOV UR6, URZ ;  /* 0x0000003f00067c82 */ /* 0x000fe20008000000 */
[----:B---3--:R-:W-:-:S04]  /*3f40*/  @P0 FMUL.FTZ R6, R8, R13 ;  /* 0x0000000d08060220 */ /* 0x008fc80000410000 */
[----:B------:R-:W1:Y:S01]  /*3f50*/  @P0 R2UR UR11, R6 ;  /* 0x00000000060b03c2 */ /* 0x000e6200000e0000 */
[----:B----4-:R-:W-:Y:S02]  /*3f60*/  IADD3 R8, P2, P1, R4, UR44, R21 ;  /* 0x0000002c04087c10 */ /* 0x010fe4000f95e015 */
[----:B------:R-:W-:Y:S01]  /*3f70*/  CS2R R20, SRZ ;  /* 0x0000000000147805 */ /* 0x000fe2000001ff00 */
[----:B-1----:R-:W-:Y:S01]  /*3f80*/  @UP1 UMOV UR6, UR11 ;  /* 0x0000000b00061c82 */ /* 0x002fe20008000000 */
[----:B------:R-:W-:Y:S01]  /*3f90*/  IADD3.X R248, R5, UR48, R7, P2, P1 ;  /* 0x0000003005f87c10 */ /* 0x000fe200097e2407 */
[----:B------:R-:W-:Y:S01]  /*3fa0*/  IMAD.WIDE.U32 R246, R8, -0x2daee0ad, RZ ;  /* 0xd2511f5308f67825 */ /* 0x000fe200078e00ff */
[----:B------:R-:W-:-:S04]  /*3fb0*/  IADD3 R5, R239, -UR29, -R223 ;  /* 0x8000001def057c10 */ /* 0x000fc8000fffe8df */
[----:B------:R-:W-:Y:S01]  /*3fc0*/  IADD3 R245, R5, UR7, RZ ;  /* 0x0000000705f57c10 */ /* 0x000fe2000fffe0ff */
[----:B--2---:R-:W1:Y:S08]  /*3fd0*/  R2UR UR10, R11 ;  /* 0x000000000b0a73c2 */ /* 0x004e7000000e0000 */
[----:B------:R2:W3:Y:S01]  /*3fe0*/  R2UR UR8, R10 ;  /* 0x000000000a0873c2 */ /* 0x0004e200000e0000 */
[----:B-1----:R-:W-:-:S04]  /*3ff0*/  LOP3.LUT R4, R14, UR10, RZ, 0x3c, !PT ;  /* 0x0000000a0e047c12 */ /* 0x002fc8000f8e3cff */
[----:B------:R-:W-:-:S05]  /*4000*/  LOP3.LUT R4, R4, R247, RZ, 0x3c, !PT ;  /* 0x000000f704047212 */ /* 0x000fca00078e3cff */
[----:B--23--:R-:W-:-:S04]  /*4010*/  IMAD.WIDE.U32 R240, R4, -0x326172a9, RZ ;  /* 0xcd9e8d5704f07825 */ /* 0x00cfc800078e00ff */
.L_x_1181:
[----:B------:R-:W0:Y:S01]  /*4020*/  LDGDEPBAR ;  /* 0x00000000000079af */ /* 0x000e220000000000 */
[----:B------:R-:W-:Y:S02]  /*4030*/  UIADD3 UR12, UR10, 0x76cf5d0a, URZ ;  /* 0x76cf5d0a0a0c7890 */ /* 0x000fe4000fffe03f */
[----:B------:R-:W-:Y:S02]  /*4040*/  UIADD3 UR11, UR17, 0x40, URZ ;  /* 0x00000040110b7890 */ /* 0x000fe4000fffe03f */
[----:B------:R-:W-:Y:S02]  /*4050*/  UISETP.GE.AND UP1, UPT, UR9, 0x1, UPT ;  /* 0x000000010900788c */ /* 0x000fe4000bf26270 */
[----:B------:R-:W-:Y:S02]  /*4060*/  UISETP.GE.AND UP0, UPT, UR11, UR7, UPT ;  /* 0x000000070b00728c */ /* 0x000fe4000bf06270 */
[----:B------:R-:W-:Y:S01]  /*4070*/  UIADD3 UR11, UR8, -0x61c88647, URZ ;  /* 0x9e3779b9080b7890 */ /* 0x000fe2000fffe03f */
        /* <DEDUP_REMOVED lines=101> */
[C---:B------:R-:W-:Y:S08]  /*46d0*/  HMMA.16816.F32 R8, R96.reuse, R110, R8 ;  /* 0x0000006e6008723c */ /* 0x040ff00000001808 */
[C---:B---3--:R-:W-:Y:S07]  /*46e0*/  HMMA.16816.F32 R12, R96.reuse, R88, R12 ;  /* 0x00000058600c723c */ /* 0x048fee000000180c */
[----:B------:R-:W-:Y:S01]  /*46f0*/  IMAD.U32 R88, RZ, RZ, UR9 ;  /* 0x00000009ff587e24 */ /* 0x000fe2000f8e00ff */
[----:B------:R-:W-:Y:S07]  /*4700*/  HMMA.16816.F32 R16, R96, R90, R16 ;  /* 0x0000005a6010723c */ /* 0x000fee0000001810 */
[----:B------:R-:W-:Y:S01]  /*4710*/  IMAD R96, R88, 0x40, R245 ;  /* 0x0000004058607824 */ /* 0x000fe200078e02f5 */
[C---:B----4-:R-:W-:Y:S05]  /*4720*/  HMMA.16816.F32 R4, R100.reuse, R104, R4 ;  /* 0x000000686404723c */ /* 0x050fea0000001804 */
[----:B------:R-:W-:Y:S02]  /*4730*/  IABS R88, R96 ;  /* 0x0000006000587213 */ /* 0x000fe40000000000 */
[----:B------:R-:W-:Y:S01]  /*4740*/  IADD3 R98, R96, 0x8, RZ ;  /* 0x0000000860627810 */ /* 0x000fe20007ffe0ff */
[C---:B------:R-:W-:Y:S01]  /*4750*/  HMMA.16816.F32 R8, R100.reuse, R106, R8 ;  /* 0x0000006a6408723c */ /* 0x040fe20000001808 */
[----:B------:R2:W3:Y:S02]  /*4760*/  I2F R107, R88 ;  /* 0x00000058006b7306 */ /* 0x0004e40000201400 */
[----:B------:R-:W-:Y:S02]  /*4770*/  ISETP.GE.AND P0, PT, R98, RZ, PT ;  /* 0x000000ff6200720c */ /* 0x000fe40003f06270 */
[C---:B------:R-:W-:Y:S02]  /*4780*/  IADD3 R97, R96.reuse, -0x1, RZ ;  /* 0xffffffff60617810 */ /* 0x040fe40007ffe0ff */
[C---:B------:R-:W-:Y:S01]  /*4790*/  IADD3 R99, R96.reuse, -0x9, RZ ;  /* 0xfffffff760637810 */ /* 0x040fe20007ffe0ff */
[C---:B-1----:R-:W-:Y:S03]  /*47a0*/  HMMA.16816.F32 R12, R100.reuse, R84, R12 ;  /* 0x00000054640c723c */ /* 0x042fe6000000180c */
[----:B------:R-:W-:Y:S02]  /*47b0*/  ISETP.GE.AND P1, PT, R97, RZ, PT ;  /* 0x000000ff6100720c */ /* 0x000fe40003f26270 */
[C---:B------:R-:W-:Y:S02]  /*47c0*/  IADD3 R105, R96.reuse, -0x18, RZ ;  /* 0xffffffe860697810 */ /* 0x040fe40007ffe0ff */
[C---:B------:R-:W-:Y:S01]  /*47d0*/  IADD3 R84, R96.reuse, 0x7, RZ ;  /* 0x0000000760547810 */ /* 0x040fe20007ffe0ff */
[----:B------:R-:W-:Y:S03]  /*47e0*/  HMMA.16816.F32 R16, R100, R86, R16 ;  /* 0x000000566410723c */ /* 0x000fe60000001810 */
[----:B------:R-:W-:Y:S02]  /*47f0*/  ISETP.GE.AND P5, PT, R99, RZ, PT ;  /* 0x000000ff6300720c */ /* 0x000fe40003fa6270 */
[C---:B------:R-:W-:Y:S02]  /*4800*/  @!P0 IADD3 R98, -R96.reuse, -0x8, RZ ;  /* 0xfffffff860628810 */ /* 0x040fe40007ffe1ff */
[----:B------:R-:W-:Y:S01]  /*4810*/  IADD3 R85, R96, -0x8, RZ ;  /* 0xfffffff860557810 */ /* 0x000fe20007ffe0ff */
[----:B--2---:R-:W1:Y:S01]  /*4820*/  LDSM.16.M88.4 R88, [R214+0x6000] ;  /* 0x00600000d658783b */ /* 0x004e620000000200 */
[----:B------:R2:W4:Y:S01]  /*4830*/  I2F R109, R98 ;  /* 0x00000062006d7306 */ /* 0x0005220000201400 */
[----:B------:R-:W-:Y:S02]  /*4840*/  ISETP.GE.AND P0, PT, R84, RZ, PT ;  /* 0x000000ff5400720c */ /* 0x000fe40003f06270 */
[C---:B------:R-:W-:Y:S02]  /*4850*/  @!P1 IADD3 R97, -R96.reuse, 0x1, RZ ;  /* 0x0000000160619810 */ /* 0x040fe40007ffe1ff */
[----:B------:R-:W-:Y:S02]  /*4860*/  ISETP.GE.AND P6, PT, R85, RZ, PT ;  /* 0x000000ff5500720c */ /* 0x000fe40003fc6270 */
[C---:B------:R-:W-:Y:S02]  /*4870*/  @!P5 IADD3 R99, -R96.reuse, 0x9, RZ ;  /* 0x000000096063d810 */ /* 0x040fe40007ffe1ff */
[----:B------:R-:W-:Y:S01]  /*4880*/  ISETP.GE.AND P2, PT, R105, RZ, PT ;  /* 0x000000ff6900720c */ /* 0x000fe20003f46270 */
[----:B------:R-:W1:Y:S01]  /*4890*/  I2F R108, R97 ;  /* 0x00000061006c7306 */ /* 0x000e620000201400 */
[C---:B------:R-:W-:Y:S02]  /*48a0*/  IADD3 R104, R96.reuse, -0x11, RZ ;  /* 0xffffffef60687810 */ /* 0x040fe40007ffe0ff */
[C---:B------:R-:W-:Y:S02]  /*48b0*/  IADD3 R106, R96.reuse, -0x19, RZ ;  /* 0xffffffe7606a7810 */ /* 0x040fe40007ffe0ff */
[----:B------:R-:W-:Y:S02]  /*48c0*/  @!P0 IADD3 R84, -R96, -0x7, RZ ;  /* 0xfffffff960548810 */ /* 0x000fe40007ffe1ff */
[----:B------:R-:W-:Y:S02]  /*48d0*/  ISETP.GE.AND P3, PT, R104, RZ, PT ;  /* 0x000000ff6800720c */ /* 0x000fe40003f66270 */
[----:B------:R-:W-:Y:S01]  /*48e0*/  @!P6 IADD3 R85, -R96, 0x8, RZ ;  /* 0x000000086055e810 */ /* 0x000fe20007ffe1ff */
[----:B------:R3:W3:Y:S01]  /*48f0*/  I2F R110, R84 ;  /* 0x00000054006e7306 */ /* 0x0006e20000201400 */
[----:B------:R-:W-:Y:S02]  /*4900*/  ISETP.GE.AND P1, PT, R106, RZ, PT ;  /* 0x000000ff6a00720c */ /* 0x000fe40003f26270 */
[C---:B------:R-:W-:Y:S02]  /*4910*/  @!P2 IADD3 R105, -R96.reuse, 0x18, RZ ;  /* 0x000000186069a810 */ /* 0x040fe40007ffe1ff */
[----:B--2---:R-:W-:Y:S02]  /*4920*/  IADD3 R98, R96, -0x10, RZ ;  /* 0xfffffff060627810 */ /* 0x004fe40007ffe0ff */
[----:B------:R-:W-:Y:S02]  /*4930*/  PLOP3.LUT P2, PT, PT, PT, UP0, 0x80, 0x0 ;  /* 0x000000000000781c */ /* 0x000fe40003f4f008 */
[----:B------:R-:W-:Y:S01]  /*4940*/  ISETP.GE.AND P4, PT, R98, RZ, PT ;  /* 0x000000ff6200720c */ /* 0x000fe20003f86270 */
[----:B------:R2:W2:Y:S01]  /*4950*/  I2F R101, R85 ;  /* 0x0000005500657306 */ /* 0x0004a20000201400 */
[C---:B------:R-:W-:Y:S02]  /*4960*/  @!P3 IADD3 R104, -R96.reuse, 0x11, RZ ;  /* 0x000000116068b810 */ /* 0x040fe40007ffe1ff */
[----:B------:R-:W-:Y:S02]  /*4970*/  PLOP3.LUT P5, PT, PT, PT, UP0, 0x80, 0x0 ;  /* 0x000000000000781c */ /* 0x000fe40003faf008 */
[C---:B------:R-:W-:Y:S02]  /*4980*/  @!P1 IADD3 R106, -R96.reuse, 0x19, RZ ;  /* 0x00000019606a9810 */ /* 0x040fe40007ffe1ff */
[----:B------:R-:W-:Y:S01]  /*4990*/  PLOP3.LUT P1, PT, PT, PT, UP0, 0x80, 0x0 ;  /* 0x000000000000781c */ /* 0x000fe20003f2f008 */
[C---:B-1----:R-:W-:Y:S01]  /*49a0*/  HMMA.16816.F32 R4, R88.reuse, R92, R4 ;  /* 0x0000005c5804723c */ /* 0x042fe20000001804 */
[----:B------:R-:W-:Y:S01]  /*49b0*/  PLOP3.LUT P6, PT, PT, PT, UP0, 0x80, 0x0 ;  /* 0x000000000000781c */ /* 0x000fe20003fcf008 */
[----:B------:R-:W1:Y:S01]  /*49c0*/  I2F R93, R99 ;  /* 0x00000063005d7306 */ /* 0x000e620000201400 */
[----:B------:R-:W-:Y:S02]  /*49d0*/  PLOP3.LUT P0, PT, PT, PT, UP0, 0x80, 0x0 ;  /* 0x000000000000781c */ /* 0x000fe40003f0f008 */
[----:B------:R-:W-:Y:S01]  /*49e0*/  @!P4 IADD3 R98, -R96, 0x10, RZ ;  /* 0x000000106062c810 */ /* 0x000fe20007ffe1ff */
[----:B---3--:R-:W-:Y:S01]  /*49f0*/  IMAD.U32 R84, RZ, RZ, UR9 ;  /* 0x00000009ff547e24 */ /* 0x008fe2000f8e00ff */
[----:B------:R-:W-:Y:S01]  /*4a00*/  PLOP3.LUT P4, PT, PT, PT, UP0, 0x80, 0x0 ;  /* 0x000000000000781c */ /* 0x000fe20003f8f008 */
[C---:B------:R-:W-:Y:S01]  /*4a10*/  HMMA.16816.F32 R8, R88.reuse, R94, R8 ;  /* 0x0000005e5808723c */ /* 0x040fe20000001808 */
[----:B------:R-:W-:Y:S03]  /*4a20*/  PLOP3.LUT P3, PT, PT, PT, UP0, 0x80, 0x0 ;  /* 0x000000000000781c */ /* 0x000fe60003f6f008 */
[----:B------:R3:W1:Y:S01]  /*4a30*/  I2F R100, R98 ;  /* 0x0000006200647306 */ /* 0x0006620000201400 */
[----:B------:R-:W-:Y:S01]  /*4a40*/  IMAD R84, R84, 0x4, R249 ;  /* 0x0000000454547824 */ /* 0x000fe200078e02f9 */
[C---:B------:R-:W-:Y:S02]  /*4a50*/  @P6 IADD3 R92, R223.reuse, 0x1, RZ ;  /* 0x00000001df5c6810 */ /* 0x040fe40007ffe0ff */
[----:B------:R-:W-:Y:S01]  /*4a60*/  PLOP3.LUT P6, PT, PT, PT, UP0, 0x80, 0x0 ;  /* 0x000000000000781c */ /* 0x000fe20003fcf008 */
[----:B--2---:R-:W-:Y:S03]  /*4a70*/  IMAD.WIDE.U32 R84, R84, -0x326172a9, RZ ;  /* 0xcd9e8d5754547825 */ /* 0x004fe600078e00ff */
[C---:B------:R-:W-:Y:S02]  /*4a80*/  @P4 ISETP.GE.AND P4, PT, R223.reuse, UR7, PT ;  /* 0x00000007df004c0c */ /* 0x040fe4000bf86270 */
[----:B------:R-:W-:Y:S01]  /*4a90*/  @P2 IADD3 R87, R223, 0x11, RZ ;  /* 0x00000011df572810 */ /* 0x000fe20007ffe0ff */
[----:B------:R-:W2:Y:S01]  /*4aa0*/  I2F R104, R104 ;  /* 0x0000006800687306 */ /* 0x000ea20000201400 */
[----:B------:R-:W-:Y:S01]  /*4ab0*/  FFMA.FTZ R4, R107, -UR6, R4 ;  /* 0x800000066b047c23 */ /* 0x000fe20008010004 */
[----:B------:R-:W-:Y:S01]  /*4ac0*/  @P5 IADD3 R96, R223, 0x8, RZ ;  /* 0x00000008df605810 */ /* 0x000fe20007ffe0ff */
[----:B----4-:R-:W-:Y:S01]  /*4ad0*/  FFMA.FTZ R6, R109, -UR6, R6 ;  /* 0x800000066d067c23 */ /* 0x010fe20008010006 */
[----:B------:R-:W-:Y:S01]  /*4ae0*/  PLOP3.LUT P2, PT, PT, PT, UP0, 0x80, 0x0 ;  /* 0x000000000000781c */ /* 0x000fe20003f4f008 */
[----:B------:R-:W-:Y:S01]  /*4af0*/  FFMA.FTZ R5, R108, -UR6, R5 ;  /* 0x800000066c057c23 */ /* 0x000fe20008010005 */
[----:B------:R-:W-:Y:S01]  /*4b00*/  @P6 ISETP.GE.AND P6, PT, R92, UR7, PT ;  /* 0x000000075c006c0c */ /* 0x000fe2000bfc6270 */
[----:B-----5:R-:W-:Y:S01]  /*4b10*/  FMUL.FTZ R92, R234, 1.4426950216293334961 ;  /* 0x3fb8aa3bea5c7820 */ /* 0x020fe20000410000 */
[----:B------:R-:W-:Y:S01]  /*4b20*/  PLOP3.LUT P5, PT, PT, PT, UP0, 0x80, 0x0 ;  /* 0x000000000000781c */ /* 0x000fe20003faf008 */
[----:B------:R-:W-:Y:S01]  /*4b30*/  FFMA.FTZ R7, R110, -UR6, R7 ;  /* 0x800000066e077c23 */ /* 0x000fe20008010007 */
[----:B------:R-:W-:Y:S01]  /*4b40*/  @P0 FSEL R4, R4, -INF , !P4 ;  /* 0xff80000004040808 */ /* 0x000fe20006000000 */
[----:B------:R-:W-:Y:S01]  /*4b50*/  FFMA.FTZ R8, R101, -UR6, R8 ;  /* 0x8000000665087c23 */ /* 0x000fe20008010008 */
[----:B------:R-:W-:Y:S01]  /*4b60*/  PLOP3.LUT P0, PT, PT, PT, UP0, 0x80, 0x0 ;  /* 0x000000000000781c */ /* 0x000fe20003f0f008 */
[----:B------:R-:W-:Y:S01]  /*4b70*/  FFMA.FTZ R10, R107, -UR6, R10 ;  /* 0x800000066b0a7c23 */ /* 0x000fe2000801000a */
[----:B------:R-:W-:Y:S01]  /*4b80*/  LOP3.LUT R86, R241, UR11, R84, 0x96, !PT ;  /* 0x0000000bf1567c12 */ /* 0x000fe2000f8e9654 */
[----:B------:R-:W-:Y:S01]  /*4b90*/  UIADD3 UR11, UR10, -0x4498517b, URZ ;  /* 0xbb67ae850a0b7890 */ /* 0x000fe2000fffe03f */
[----:B------:R-:W-:Y:S01]  /*4ba0*/  LOP3.LUT R85, R85, UR8, R248, 0x96, !PT ;  /* 0x0000000855557c12 */ /* 0x000fe2000f8e96f8 */
[----:B-1----:R-:W-:Y:S01]  /*4bb0*/  FFMA.FTZ R9, R93, -UR6, R9 ;  /* 0x800000065d097c23 */ /* 0x002fe20008010009 */
[----:B------:R-:W-:Y:S01]  /*4bc0*/  @P2 ISETP.GE.AND P2, PT, R87, UR7, PT ;  /* 0x0000000757002c0c */ /* 0x000fe2000bf46270 */
[----:B------:R-:W-:Y:S01]  /*4bd0*/  IMAD.WIDE.U32 R102, R86, -0x2daee0ad, RZ ;  /* 0xd2511f5356667825 */ /* 0x000fe200078e00ff */
[----:B------:R-:W-:Y:S01]  /*4be0*/  @P1 IADD3 R97, R223, 0x9, RZ ;  /* 0x00000009df611810 */ /* 0x000fe20007ffe0ff */
[----:B------:R-:W1:Y:S01]  /*4bf0*/  I2F R105, R105 ;  /* 0x0000006900697306 */ /* 0x000e620000201400 */
[----:B------:R-:W-:Y:S01]  /*4c00*/  @P5 ISETP.GE.AND P5, PT, R96, UR7, PT ;  /* 0x0000000760005c0c */ /* 0x000fe2000bfa6270 */
[----:B------:R-:W-:Y:S01]  /*4c10*/  IMAD.WIDE.U32 R84, R85, -0x2daee0ad, RZ ;  /* 0xd2511f5355547825 */ /* 0x000fe200078e00ff */
[----:B------:R-:W-:Y:S02]  /*4c20*/  PLOP3.LUT P1, PT, PT, PT, UP0, 0x80, 0x0 ;  /* 0x000000000000781c */ /* 0x000fe40003f2f008 */
[----:B------:R-:W-:Y:S01]  /*4c30*/  @P0 FSEL R6, R6, -INF , !P4 ;  /* 0xff80000006060808 */ /* 0x000fe20006000000 */
[----:B------:R-:W-:Y:S01]  /*4c40*/  FFMA.FTZ R11, R108, -UR6, R11 ;  /* 0x800000066c0b7c23 */ /* 0x000fe2000801000b */
[----:B------:R-:W-:Y:S02]  /*4c50*/  FSETP.NEU.FTZ.AND P4, PT, R234, -INF , PT ;  /* 0xff800000ea00780b */ /* 0x000fe40003f9d000 */
[----:B------:R-:W-:Y:S01]  /*4c60*/  LOP3.LUT R96, R85, UR11, R246, 0x96, !PT ;  /* 0x0000000b55607c12 */ /* 0x000fe2000f8e96f6 */
[----:B------:R-:W-:Y:S01]  /*4c70*/  UIADD3 UR11, UR8, 0x3c6ef372, URZ ;  /* 0x3c6ef372080b7890 */ /* 0x000fe2000fffe03f */
[----:B------:R-:W-:Y:S01]  /*4c80*/  FSEL R92, R92, RZ, P4 ;  /* 0x000000ff5c5c7208 */ /* 0x000fe20002000000 */
[----:B------:R-:W4:Y:S01]  /*4c90*/  I2F R106, R106 ;  /* 0x0000006a006a7306 */ /* 0x000f220000201400 */
[----:B---3--:R-:W-:Y:S01]  /*4ca0*/  LOP3.LUT R98, R103, UR12, R84, 0x96, !PT ;  /* 0x0000000c67627c12 */ /* 0x008fe2000f8e9654 */
[----:B------:R-:W-:Y:S01]  /*4cb0*/  UIADD3 UR12, UR8, -0x255992d5, URZ ;  /* 0xdaa66d2b080c7890 */ /* 0x000fe2000fffe03f */
[----:B------:R-:W3:Y:S01]  /*4cc0*/  LDSM.16.M88.4 R84, [R3+0x16800] ;  /* 0x016800000354783b */ /* 0x000ee20000000200 */
[----:B------:R-:W-:Y:S01]  /*4cd0*/  FFMA.FTZ R4, R4, c[0x0][0x23c], -R92 ;  /* 0x00008f0004047a23 */ /* 0x000fe2000001085c */
[----:B------:R-:W-:Y:S01]  /*4ce0*/  PLOP3.LUT P0, PT, PT, PT, UP0, 0x80, 0x0 ;  /* 0x000000000000781c */ /* 0x000fe20003f0f008 */
[----:B------:R-:W-:Y:S01]  /*4cf0*/  IMAD.WIDE.U32 R94, R96, -0x326172a9, RZ ;  /* 0xcd9e8d57605e7825 */ /* 0x000fe200078e00ff */
[----:B------:R-:W-:Y:S02]  /*4d00*/  PLOP3.LUT P4, PT, PT, PT, UP0, 0x80, 0x0 ;  /* 0x000000000000781c */ /* 0x000fe40003f8f008 */
[----:B------:R-:W-:Y:S01]  /*4d10*/  @P3 IADD3 R99, R223, 0x10, RZ ;  /* 0x00000010df633810 */ /* 0x000fe20007ffe0ff */
[----:B------:R1:W1:Y:S01]  /*4d20*/  MUFU.EX2 R131, R4 ;  /* 0x0000000400837308 */ /* 0x0002620000000800 */
[----:B------:R-:W-:Y:S02]  /*4d30*/  PLOP3.LUT P3, PT, PT, PT, UP0, 0x80, 0x0 ;  /* 0x000000000000781c */ /* 0x000fe40003f6f008 */
[----:B------:R-:W-:Y:S02]  /*4d40*/  @P1 ISETP.GE.AND P1, PT, R97, UR7, PT ;  /* 0x0000000761001c0c */ /* 0x000fe4000bf26270 */
[----:B------:R-:W-:Y:S01]  /*4d50*/  LOP3.LUT R95, R95, UR11, R240, 0x96, !PT ;  /* 0x0000000b5f5f7c12 */ /* 0x000fe2000f8e96f0 */
[----:B------:R-:W-:Y:S02]  /*4d60*/  UIADD3 UR11, UR10, 0x32370b8f, URZ ;  /* 0x32370b8f0a0b7890 */ /* 0x000fe4000fffe03f */
[----:B------:R-:W-:Y:S02]  /*4d70*/  @P0 FSEL R5, R5, -INF , !P6 ;  /* 0xff80000005050808 */ /* 0x000fe40007000000 */
[----:B------:R-:W-:Y:S02]  /*4d80*/  FSETP.NEU.FTZ.AND P0, PT, R235, -INF , PT ;  /* 0xff800000eb00780b */ /* 0x000fe40003f1d000 */
[----:B------:R-:W-:Y:S01]  /*4d90*/  @P4 FSEL R7, R7, -INF , !P6 ;  /* 0xff80000007074808 */ /* 0x000fe20007000000 */
[----:B------:R-:W-:Y:S01]  /*4da0*/  FFMA.FTZ R5, R5, c[0x0][0x23c], -R92 ;  /* 0x00008f0005057a23 */ /* 0x000fe2000001085c */
[----:B------:R-:W-:Y:S02]  /*4db0*/  PLOP3.LUT P4, PT, PT, PT, UP0, 0x80, 0x0 ;  /* 0x000000000000781c */ /* 0x000fe40003f8f008 */
[----:B------:R-:W-:Y:S01]  /*4dc0*/  @P3 ISETP.GE.AND P3, PT, R99, UR7, PT ;  /* 0x0000000763003c0c */ /* 0x000fe2000bf66270 */
[----:B------:R2:W-:Y:S01]  /*4dd0*/  MUFU.EX2 R130, R5 ;  /* 0x0000000500827308 */ /* 0x0005e20000000800 */
[----:B------:R-:W-:Y:S01]  /*4de0*/  IMAD.WIDE.U32 R98, R98, -0x326172a9, RZ ;  /* 0xcd9e8d5762627825 */ /* 0x000fe200078e00ff */
[----:B------:R-:W-:Y:S04]  /*4df0*/  PLOP3.LUT P6, PT, PT, PT, UP0, 0x80, 0x0 ;  /* 0x000000000000781c */ /* 0x000fe80003fcf008 */
[----:B------:R-:W-:Y:S01]  /*4e00*/  LOP3.LUT R96, R99, UR12, R94, 0x96, !PT ;  /* 0x0000000c63607c12 */ /* 0x000fe2000f8e965e */
[----:B-1----:R-:W-:Y:S01]  /*4e10*/  FMUL.FTZ R4, R235, 1.4426950216293334961 ;  /* 0x3fb8aa3beb047820 */ /* 0x002fe20000410000 */
[----:B------:R-:W-:Y:S01]  /*4e20*/  UIADD3 UR12, UR10, -0x126145ec, URZ ;  /* 0xed9eba140a0c7890 */ /* 0x000fe2000fffe03f */
[----:B------:R-:W-:Y:S01]  /*4e30*/  IMAD.WIDE.U32 R94, R95, -0x2daee0ad, RZ ;  /* 0xd2511f535f5e7825 */ /* 0x000fe200078e00ff */
[----:B------:R-:W-:Y:S02]  /*4e40*/  @P4 FSEL R10, R10, -INF , !P5 ;  /* 0xff8000000a0a4808 */ /* 0x000fe40006800000 */
[----:B------:R-:W-:Y:S01]  /*4e50*/  FSEL R4, R4, RZ, P0 ;  /* 0x000000ff04047208 */ /* 0x000fe20000000000 */
[----:B------:R-:W-:Y:S01]  /*4e60*/  IMAD.WIDE.U32 R96, R96, -0x2daee0ad, RZ ;  /* 0xd2511f5360607825 */ /* 0x000fe200078e00ff */
[----:B------:R-:W-:Y:S01]  /*4e70*/  PLOP3.LUT P0, PT, PT, PT, UP0, 0x80, 0x0 ;  /* 0x000000000000781c */ /* 0x000fe20003f0f008 */
[C---:B---3--:R-:W-:Y:S01]  /*4e80*/  HMMA.16816.F32 R12, R88.reuse, R84, R12 ;  /* 0x00000054580c723c */ /* 0x048fe2000000180c */
[----:B------:R-:W-:Y:S02]  /*4e90*/  PLOP3.LUT P4, PT, PT, PT, UP0, 0x80, 0x0 ;  /* 0x000000000000781c */ /* 0x000fe40003f8f008 */
[----:B------:R-:W-:Y:S01]  /*4ea0*/  FFMA.FTZ R6, R6, c[0x0][0x23c], -R4 ;  /* 0x00008f0006067a23 */ /* 0x000fe20000010804 */
[----:B------:R-:W-:Y:S01]  /*4eb0*/  LOP3.LUT R95, R95, UR11, R102, 0x96, !PT ;  /* 0x0000000b5f5f7c12 */ /* 0x000fe2000f8e9666 */
[----:B------:R-:W-:Y:S01]  /*4ec0*/  FFMA.FTZ R7, R7, c[0x0][0x23c], -R4 ;  /* 0x00008f0007077a23 */ /* 0x000fe20000010804 */
[----:B------:R-:W-:Y:S01]  /*4ed0*/  LOP3.LUT R94, R97, UR12, R94, 0x96, !PT ;  /* 0x0000000c615e7c12 */ /* 0x000fe2000f8e965e */
[----:B------:R-:W-:Y:S01]  /*4ee0*/  MUFU.EX2 R197, R6 ;  /* 0x0000000600c57308 */ /* 0x000fe20000000800 */
[----:B------:R-:W-:Y:S01]  /*4ef0*/  HMMA.16816.F32 R16, R88, R86, R16 ;  /* 0x000000565810723c */ /* 0x000fe20000001810 */
[----:B------:R-:W-:Y:S02]  /*4f00*/  UIADD3 UR12, UR8, 0x1715609d, URZ ;  /* 0x1715609d080c7890 */ /* 0x000fe4000fffe03f */
[----:B------:R-:W-:Y:S01]  /*4f10*/  UIADD3 UR11, UR8, 0x78dde6e4, URZ ;  /* 0x78dde6e4080b7890 */ /* 0x000fe2000fffe03f */
[----:B------:R-:W-:Y:S01]  /*4f20*/  @P0 FSEL R8, R8, -INF , !P5 ;  /* 0xff80000008080808 */ /* 0x000fe20006800000 */
[----:B------:R-:W-:Y:S01]  /*4f30*/  IMAD.WIDE.U32 R84, R94, -0x326172a9, RZ ;  /* 0xcd9e8d575e547825 */ /* 0x000fe200078e00ff */
[----:B------:R-:W-:Y:S02]  /*4f40*/  PLOP3.LUT P0, PT, PT, PT, UP0, 0x80, 0x0 ;  /* 0x000000000000781c */ /* 0x000fe40003f0f008 */
[----:B------:R-:W-:Y:S01]  /*4f50*/  PLOP3.LUT P5, PT, PT, PT, UP0, 0x80, 0x0 ;  /* 0x000000000000781c */ /* 0x000fe20003faf008 */
[----:B------:R1:W-:Y:S03]  /*4f60*/  MUFU.EX2 R196, R7 ;  /* 0x0000000700c47308 */ /* 0x0003e60000000800 */
[----:B------:R-:W-:Y:S01]  /*4f70*/  FFMA.FTZ R8, R8, c[0x0][0x23c], -R92 ;  /* 0x00008f0008087a23 */ /* 0x000fe2000001085c */
[----:B--2---:R-:W-:Y:S01]  /*4f80*/  @P6 IADD3 R5, R223, 0x18, RZ ;  /* 0x00000018df056810 */ /* 0x004fe20007ffe0ff */
[----:B------:R-:W-:Y:S01]  /*4f90*/  FFMA.FTZ R10, R10, c[0x0][0x23c], -R4 ;  /* 0x00008f000a0a7a23 */ /* 0x000fe20000010804 */
[----:B------:R-:W-:Y:S01]  /*4fa0*/  PLOP3.LUT P6, PT, PT, PT, UP0, 0x80, 0x0 ;  /* 0x000000000000781c */ /* 0x000fe20003fcf008 */
[----:B------:R-:W-:Y:S02]  /*4fb0*/  FFMA.FTZ R12, R100, -UR6, R12 ;  /* 0x80000006640c7c23 */ /* 0x000fe4000801000c */
[----:B------:R-:W-:Y:S01]  /*4fc0*/  FFMA.FTZ R13, R104, -UR6, R13 ;  /* 0x80000006680d7c23 */ /* 0x000fe2000801000d */
[----:B------:R-:W-:Y:S01]  /*4fd0*/  @P0 FSEL R9, R9, -INF , !P1 ;  /* 0xff80000009090808 */ /* 0x000fe20004800000 */
[----:B------:R2:W-:Y:S01]  /*4fe0*/  MUFU.EX2 R127, R8 ;  /* 0x00000008007f7308 */ /* 0x0005e20000000800 */
[----:B------:R-:W-:Y:S01]  /*4ff0*/  PLOP3.LUT P0, PT, PT, PT, UP0, 0x80, 0x0 ;  /* 0x000000000000781c */ /* 0x000fe20003f0f008 */
[----:B------:R-:W-:Y:S01]  /*5000*/  FFMA.FTZ R14, R101, -UR6, R14 ;  /* 0x80000006650e7c23 */ /* 0x000fe2000801000e */
[----:B------:R-:W-:Y:S01]  /*5010*/  @P5 ISETP.GE.AND P5, PT, R5, UR7, PT ;  /* 0x0000000705005c0c */ /* 0x000fe2000bfa6270 */
[----:B------:R-:W-:Y:S02]  /*5020*/  FFMA.FTZ R5, R9, c[0x0][0x23c], -R92 ;  /* 0x00008f0009057a23 */ /* 0x000fe4000001085c */
[----:B------:R-:W-:Y:S02]  /*5030*/  FFMA.FTZ R15, R93, -UR6, R15 ;  /* 0x800000065d0f7c23 */ /* 0x000fe4000801000f */
[----:B------:R-:W-:Y:S02]  /*5040*/  FFMA.FTZ R16, R105, -UR6, R16 ;  /* 0x8000000669107c23 */ /* 0x000fe40008010010 */
[----:B------:R3:W-:Y:S01]  /*5050*/  MUFU.EX2 R126, R5 ;  /* 0x00000005007e7308 */ /* 0x0007e20000000800 */
[----:B------:R-:W-:Y:S02]  /*5060*/  FFMA.FTZ R18, R100, -UR6, R18 ;  /* 0x8000000664127c23 */ /* 0x000fe40008010012 */
[----:B-1----:R-:W-:Y:S01]  /*5070*/  IMAD.WIDE.U32 R6, R95, -0x326172a9, RZ ;  /* 0xcd9e8d575f067825 */ /* 0x002fe200078e00ff */
[----:B------:R-:W-:Y:S02]  /*5080*/  @P0 FSEL R11, R11, -INF , !P1 ;  /* 0xff8000000b0b0808 */ /* 0x000fe40004800000 */
[----:B------:R-:W-:Y:S01]  /*5090*/  PLOP3.LUT P0, PT, PT, PT, UP0, 0x80, 0x0 ;  /* 0x000000000000781c */ /* 0x000fe20003f0f008 */
[----:B------:R-:W-:Y:S01]  /*50a0*/  FFMA.FTZ R19, R104, -UR6, R19 ;  /* 0x8000000668137c23 */ /* 0x000fe20008010013 */
[----:B------:R-:W-:Y:S01]  /*50b0*/  LOP3.LUT R6, R85, UR12, R6, 0x96, !PT ;  /* 0x0000000c55067c12 */ /* 0x000fe2000f8e9606 */
[----:B------:R-:W-:Y:S01]  /*50c0*/  FFMA.FTZ R11, R11, c[0x0][0x23c], -R4 ;  /* 0x00008f000b0b7a23 */ /* 0x000fe20000010804 */
[----:B------:R-:W-:Y:S01]  /*50d0*/  @P4 IADD3 R85, R223, 0x19, RZ ;  /* 0x00000019df554810 */ /* 0x000fe20007ffe0ff */
[----:B------:R1:W-:Y:S01]  /*50e0*/  MUFU.EX2 R129, R10 ;  /* 0x0000000a00817308 */ /* 0x0003e20000000800 */
[----:B------:R-:W-:Y:S01]  /*50f0*/  PLOP3.LUT P4, PT, PT, PT, UP0, 0x80, 0x0 ;  /* 0x000000000000781c */ /* 0x000fe20003f8f008 */
[----:B------:R-:W-:Y:S01]  /*5100*/  UIADD3 UR12, UR10, 0x646e171e, URZ ;  /* 0x646e171e0a0c7890 */ /* 0x000fe2000fffe03f */
[----:B------:R-:W-:Y:S01]  /*5110*/  PLOP3.LUT P1, PT, PT, PT, UP0, 0x80, 0x0 ;  /* 0x000000000000781c */ /* 0x000fe20003f2f008 */
[----:B----4-:R-:W-:Y:S01]  /*5120*/  FFMA.FTZ R17, R106, -UR6, R17 ;  /* 0x800000066a117c23 */ /* 0x010fe20008010011 */
[----:B--2---:R-:W-:Y:S01]  /*5130*/  LOP3.LUT R8, R7, UR11, R98, 0x96, !PT ;  /* 0x0000000b07087c12 */ /* 0x004fe2000f8e9662 */
[----:B------:R-:W-:Y:S01]  /*5140*/  UIADD3 UR11, UR10, -0x56f99767, URZ ;  /* 0xa90668990a0b7890 */ /* 0x000fe2000fffe03f */
[----:B------:R-:W-:Y:S01]  /*5150*/  IMAD.WIDE.U32 R6, R6, -0x2daee0ad, RZ ;  /* 0xd2511f5306067825 */ /* 0x000fe200078e00ff */
[----:B------:R-:W-:Y:S02]  /*5160*/  @P0 FSEL R13, R13, -INF , !P2 ;  /* 0xff8000000d0d0808 */ /* 0x000fe40005000000 */
[----:B------:R-:W-:Y:S01]  /*5170*/  PLOP3.LUT P0, PT, PT, PT, UP0, 0x80, 0x0 ;  /* 0x000000000000781c */ /* 0x000fe20003f0f008 */
[----:B------:R-:W-:Y:S01]  /*5180*/  IMAD.WIDE.U32 R8, R8, -0x2daee0ad, RZ ;  /* 0xd2511f5308087825 */ /* 0x000fe200078e00ff */
[----:B------:R2:W-:Y:S01]  /*5190*/  MUFU.EX2 R128, R11 ;  /* 0x0000000b00807308 */ /* 0x0005e20000000800 */
[----:B------:R-:W-:Y:S02]  /*51a0*/  LOP3.LUT R86, R6, 0xffff, RZ, 0xc0, !PT ;  /* 0x0000ffff06567812 */ /* 0x000fe400078ec0ff */
[----:B------:R-:W-:Y:S01]  /*51b0*/  @P4 FSEL R12, R12, -INF , !P3 ;  /* 0xff8000000c0c4808 */ /* 0x000fe20005800000 */
[--C-:B------:R-:W-:Y:S01]  /*51c0*/  FFMA.FTZ R13, R13, c[0x0][0x23c], -R92.reuse ;  /* 0x00008f000d0d7a23 */ /* 0x100fe2000001085c */
[----:B------:R-:W-:Y:S02]  /*51d0*/  @P1 FSEL R14, R14, -INF , !P3 ;  /* 0xff8000000e0e1808 */ /* 0x000fe40005800000 */
[----:B------:R-:W-:Y:S01]  /*51e0*/  PLOP3.LUT P1, PT, PT, PT, UP0, 0x80, 0x0 ;  /* 0x000000000000781c */ /* 0x000fe20003f2f008 */
[----:B------:R-:W-:Y:S01]  /*51f0*/  FFMA.FTZ R12, R12, c[0x0][0x23c], -R92 ;  /* 0x00008f000c0c7a23 */ /* 0x000fe2000001085c */
[----:B------:R-:W-:Y:S01]  /*5200*/  LOP3.LUT R96, R9, UR11, R96, 0x96, !PT ;  /* 0x0000000b09607c12 */ /* 0x000fe2000f8e9660 */
[----:B------:R-:W-:Y:S01]  /*5210*/  MUFU.EX2 R122, R13 ;  /* 0x0000000d007a7308 */ /* 0x000fe20000000800 */
[----:B------:R-:W-:Y:S01]  /*5220*/  LOP3.LUT R8, R7, UR12, R8, 0x96, !PT ;  /* 0x0000000c07087c12 */ /* 0x000fe2000f8e9608 */
[----:B------:R-:W-:Y:S01]  /*5230*/  UIADD3 UR12, UR8, -0x4ab325aa, URZ ;  /* 0xb54cda56080c7890 */ /* 0x000fe2000fffe03f */
[----:B------:R-:W-:Y:S01]  /*5240*/  @P6 ISETP.GE.AND P6, PT, R85, UR7, PT ;  /* 0x0000000755006c0c */ /* 0x000fe2000bfc6270 */
[----:B------:R-:W-:Y:S01]  /*5250*/  ULDC.U8 UR11, c[0x0][0x2d8] ;  /* 0x0000b600000b7ab9 */ /* 0x000fe20000000000 */
[----:B------:R-:W-:Y:S01]  /*5260*/  SHF.R.U32.HI R85, RZ, 0x10, R6 ;  /* 0x00000010ff557819 */ /* 0x000fe20000011606 */
[----:B------:R-:W-:Y:S01]  /*5270*/  FFMA.FTZ R14, R14, c[0x0][0x23c], -R4 ;  /* 0x00008f000e0e7a23 */ /* 0x000fe20000010804 */
[----:B---3--:R-:W-:Y:S02]  /*5280*/  LOP3.LUT R5, R6, 0xff, RZ, 0xc0, !PT ;  /* 0x000000ff06057812 */ /* 0x008fe400078ec0ff */
[----:B------:R-:W-:Y:S01]  /*5290*/  SHF.R.U32.HI R9, RZ, 0x18, R6 ;  /* 0x00000018ff097819 */ /* 0x000fe20000011606 */
[----:B------:R3:W-:Y:S01]  /*52a0*/  MUFU.EX2 R123, R12 ;  /* 0x0000000c007b7308 */ /* 0x0007e20000000800 */
[----:B------:R-:W-:Y:S01]  /*52b0*/  IMAD.WIDE.U32 R6, R96, -0x326172a9, RZ ;  /* 0xcd9e8d5760067825 */ /* 0x000fe200078e00ff */
[----:B------:R-:W-:Y:S02]  /*52c0*/  @P0 FSEL R15, R15, -INF , !P2 ;  /* 0xff8000000f0f0808 */ /* 0x000fe40005000000 */
[----:B------:R-:W-:Y:S02]  /*52d0*/  PLOP3.LUT P2, PT, PT, PT, UP0, 0x80, 0x0 ;  /* 0x000000000000781c */ /* 0x000fe40003f4f008 */
[----:B------:R-:W-:Y:S01]  /*52e0*/  @P1 FSEL R16, R16, -INF , !P5 ;  /* 0xff80000010101808 */ /* 0x000fe20006800000 */
[----:B------:R-:W-:Y:S01]  /*52f0*/  FFMA.FTZ R15, R15, c[0x0][0x23c], -R4 ;  /* 0x00008f000f0f7a23 */ /* 0x000fe20000010804 */
[----:B------:R-:W-:Y:S02]  /*5300*/  PLOP3.LUT P1, PT, PT, PT, UP0, 0x80, 0x0 ;  /* 0x000000000000781c */ /* 0x000fe40003f2f008 */
[----:B------:R-:W-:Y:S01]  /*5310*/  ISETP.LE.U32.AND P4, PT, R5, UR11, PT ;  /* 0x0000000b05007c0c */ /* 0x000fe2000bf83070 */
[----:B------:R-:W-:Y:S01]  /*5320*/  MUFU.EX2 R125, R14 ;  /* 0x0000000e007d7308 */ /* 0x000fe20000000800 */
[----:B------:R-:W-:Y:S01]  /*5330*/  LOP3.LUT R5, R7, UR12, R84, 0x96, !PT ;  /* 0x0000000c07057c12 */ /* 0x000fe2000f8e9654 */
[----:B------:R-:W-:Y:S01]  /*5340*/  FFMA.FTZ R16, R16, c[0x0][0x23c], -R92 ;  /* 0x00008f0010107a23 */ /* 0x000fe2000001085c */
[----:B------:R-:W-:Y:S02]  /*5350*/  ISETP.LE.U32.AND P3, PT, R9, UR11, PT ;  /* 0x0000000b09007c0c */ /* 0x000fe4000bf63070 */
[C---:B------:R-:W-:Y:S02]  /*5360*/  LOP3.LUT R9, R5.reuse, 0xff, RZ, 0xc0, !PT ;  /* 0x000000ff05097812 */ /* 0x040fe400078ec0ff */
[----:B------:R-:W-:Y:S02]  /*5370*/  PLOP3.LUT P0, PT, PT, PT, UP0, 0x80, 0x0 ;  /* 0x000000000000781c */ /* 0x000fe40003f0f008 */
[----:B-1----:R-:W-:Y:S01]  /*5380*/  LOP3.LUT R10, R6, 0xffff, RZ, 0xc0, !PT ;  /* 0x0000ffff060a7812 */ /* 0x002fe200078ec0ff */
[----:B------:R-:W-:Y:S01]  /*5390*/  MUFU.EX2 R124, R15 ;  /* 0x0000000f007c7308 */ /* 0x000fe20000000800 */
[----:B------:R-:W-:Y:S02]  /*53a0*/  LOP3.LUT R7, R5, 0xffff, RZ, 0xc0, !PT ;  /* 0x0000ffff05077812 */ /* 0x000fe400078ec0ff */
[----:B------:R-:W-:Y:S02]  /*53b0*/  @P2 FSEL R18, R18, -INF , !P5 ;  /* 0xff80000012122808 */ /* 0x000fe40006800000 */
[----:B------:R-:W-:Y:S02]  /*53c0*/  ISETP.LE.U32.AND P5, PT, R9, UR11, PT ;  /* 0x0000000b09007c0c */ /* 0x000fe4000bfa3070 */
[----:B------:R-:W-:Y:S01]  /*53d0*/  SHF.R.U32.HI R7, RZ, 0x8, R7 ;  /* 0x00000008ff077819 */ /* 0x000fe20000011607 */
[--C-:B------:R-:W-:Y:S01]  /*53e0*/  FFMA.FTZ R18, R18, c[0x0][0x23c], -R4.reuse ;  /* 0x00008f0012127a23 */ /* 0x100fe20000010804 */
[----:B------:R-:W-:Y:S01]  /*53f0*/  @P1 FSEL R19, R19, -INF , !P6 ;  /* 0xff80000013131808 */ /* 0x000fe20007000000 */
[----:B------:R-:W1:Y:S01]  /*5400*/  MUFU.EX2 R119, R16 ;  /* 0x0000001000777308 */ /* 0x000e620000000800 */
[----:B------:R-:W-:Y:S02]  /*5410*/  LOP3.LUT R7, R7, 0xffff, RZ, 0xc0, !PT ;  /* 0x0000ffff07077812 */ /* 0x000fe400078ec0ff */
[----:B--2---:R-:W-:Y:S01]  /*5420*/  LOP3.LUT R11, R6, 0xff, RZ, 0xc0, !PT ;  /* 0x000000ff060b7812 */ /* 0x004fe200078ec0ff */
[----:B------:R-:W-:Y:S01]  /*5430*/  FFMA.FTZ R4, R19, c[0x0][0x23c], -R4 ;  /* 0x00008f0013047a23 */ /* 0x000fe20000010804 */
[--C-:B---3--:R-:W-:Y:S02]  /*5440*/  SHF.R.U32.HI R12, RZ, 0x10, R6.reuse ;  /* 0x00000010ff0c7819 */ /* 0x108fe40000011606 */
[----:B------:R-:W-:Y:S01]  /*5450*/  SHF.R.U32.HI R13, RZ, 0x18, R6 ;  /* 0x00000018ff0d7819 */ /* 0x000fe20000011606 */
[----:B------:R-:W-:Y:S01]  /*5460*/  @!P5 FADD.FTZ R131, -R131, -RZ ;  /* 0x800000ff8383d221 */ /* 0x000fe20000010100 */
[--C-:B------:R-:W-:Y:S01]  /*5470*/  SHF.R.U32.HI R6, RZ, 0x10, R5.reuse ;  /* 0x00000010ff067819 */ /* 0x100fe20000011605 */
[----:B------:R-:W2:Y:S01]  /*5480*/  MUFU.EX2 R120, R4 ;  /* 0x0000000400787308 */ /* 0x000ea20000000800 */
[----:B------:R-:W-:Y:S02]  /*5490*/  @P0 FSEL R17, R17, -INF , !P6 ;  /* 0xff80000011110808 */ /* 0x000fe40007000000 */
[----:B------:R-:W-:Y:S02]  /*54a0*/  ISETP.LE.U32.AND P0, PT, R7, UR11, PT ;  /* 0x0000000b07007c0c */ /* 0x000fe4000bf03070 */
[----:B------:R-:W-:Y:S01]  /*54b0*/  SHF.R.U32.HI R5, RZ, 0x18, R5 ;  /* 0x00000018ff057819 */ /* 0x000fe20000011605 */
[----:B------:R-:W-:Y:S01]  /*54c0*/  FFMA.FTZ R92, R17, c[0x0][0x23c], -R92 ;  /* 0x00008f00115c7a23 */ /* 0x000fe2000001085c */
[----:B------:R-:W-:Y:S02]  /*54d0*/  LOP3.LUT R6, R6, 0xff, RZ, 0xc0, !PT ;  /* 0x000000ff06067812 */ /* 0x000fe400078ec0ff */
[----:B------:R-:W-:Y:S01]  /*54e0*/  ISETP.LE.U32.AND P5, PT, R11, UR11, PT ;  /* 0x0000000b0b007c0c */ /* 0x000fe2000bfa3070 */
[----:B------:R-:W-:Y:S01]  /*54f0*/  MUFU.EX2 R118, R92 ;  /* 0x0000005c00767308 */ /* 0x000fe20000000800 */
[----:B------:R-:W-:Y:S02]  /*5500*/  ISETP.LE.U32.AND P6, PT, R5, UR11, PT ;  /* 0x0000000b05007c0c */ /* 0x000fe4000bfc3070 */
[----:B------:R-:W-:Y:S01]  /*5510*/  SHF.R.U32.HI R5, RZ, 0x8, R10 ;  /* 0x00000008ff057819 */ /* 0x000fe2000001160a */
[----:B-1----:R-:W-:Y:S01]  /*5520*/  @!P4 FADD.FTZ R119, -R119, -RZ ;  /* 0x800000ff7777c221 */ /* 0x002fe20000010100 */
[----:B------:R-:W-:Y:S01]  /*5530*/  ISETP.LE.U32.AND P2, PT, R6, UR11, PT ;  /* 0x0000000b06007c0c */ /* 0x000fe2000bf43070 */
[----:B------:R-:W-:Y:S01]  /*5540*/  @!P0 FADD.FTZ R130, -R130, -RZ ;  /* 0x800000ff82828221 */ /* 0x000fe20000010100 */
[----:B------:R-:W-:Y:S02]  /*5550*/  LOP3.LUT R5, R5, 0xffff, RZ, 0xc0, !PT ;  /* 0x0000ffff05057812 */ /* 0x000fe400078ec0ff */
[----:B------:R-:W-:Y:S01]  /*5560*/  LOP3.LUT R6, R8, 0xff, RZ, 0xc0, !PT ;  /* 0x000000ff08067812 */ /* 0x000fe200078ec0ff */
[----:B------:R-:W1:Y:S01]  /*5570*/  MUFU.EX2 R121, R18 ;  /* 0x0000001200797308 */ /* 0x000e620000000800 */
[----:B------:R-:W-:Y:S01]  /*5580*/  ISETP.LE.U32.AND P0, PT, R5, UR11, PT ;  /* 0x0000000b05007c0c */ /* 0x000fe2000bf03070 */
[----:B------:R-:W-:Y:S01]  /*5590*/  @!P5 FADD.FTZ R127, -R127, -RZ ;  /* 0x800000ff7f7fd221 */ /* 0x000fe20000010100 */
[----:B------:R-:W-:Y:S01]  /*55a0*/  LOP3.LUT R5, R12, 0xff, RZ, 0xc0, !PT ;  /* 0x000000ff0c057812 */ /* 0x000fe200078ec0ff */
[----:B------:R-:W-:Y:S01]  /*55b0*/  @!P6 FADD.FTZ R196, -R196, -RZ ;  /* 0x800000ffc4c4e221 */ /* 0x000fe20000010100 */
[----:B------:R-:W-:Y:S01]  /*55c0*/  ISETP.LE.U32.AND P1, PT, R6, UR11, PT ;  /* 0x0000000b06007c0c */ /* 0x000fe2000bf23070 */
[----:B--2---:R-:W-:Y:S01]  /*55d0*/  @!P3 FADD.FTZ R120, -R120, -RZ ;  /* 0x800000ff7878b221 */ /* 0x004fe20000010100 */
[--C-:B------:R-:W-:Y:S01]  /*55e0*/  SHF.R.U32.HI R6, RZ, 0x18, R8.reuse ;  /* 0x00000018ff067819 */ /* 0x100fe20000011608 */
[----:B------:R-:W-:Y:S01]  /*55f0*/  @!P2 FADD.FTZ R197, -R197, -RZ ;  /* 0x800000ffc5c5a221 */ /* 0x000fe20000010100 */
[----:B------:R-:W-:Y:S02]  /*5600*/  ISETP.LE.U32.AND P5, PT, R13, UR11, PT ;  /* 0x0000000b0d007c0c */ /* 0x000fe4000bfa3070 */
[----:B------:R-:W-:Y:S02]  /*5610*/  ISETP.LE.U32.AND P6, PT, R5, UR11, PT ;  /* 0x0000000b05007c0c */ /* 0x000fe4000bfc3070 */
[----:B------:R-:W-:Y:S01]  /*5620*/  ISETP.LE.U32.AND P2, PT, R6, UR11, PT ;  /* 0x0000000b06007c0c */ /* 0x000fe2000bf43070 */
[----:B------:R-:W-:Y:S01]  /*5630*/  @!P0 FADD.FTZ R126, -R126, -RZ ;  /* 0x800000ff7e7e8221 */ /* 0x000fe20000010100 */
[----:B------:R-:W-:Y:S02]  /*5640*/  SHF.R.U32.HI R6, RZ, 0x10, R8 ;  /* 0x00000010ff067819 */ /* 0x000fe40000011608 */
[----:B------:R-:W-:Y:S01]  /*5650*/  LOP3.LUT R8, R8, 0xffff, RZ, 0xc0, !PT ;  /* 0x0000ffff08087812 */ /* 0x000fe200078ec0ff */
[----:B------:R-:W-:Y:S01]  /*5660*/  @!P1 FADD.FTZ R123, -R123, -RZ ;  /* 0x800000ff7b7b9221 */ /* 0x000fe20000010100 */
[----:B------:R-:W-:Y:S02]  /*5670*/  LOP3.LUT R6, R6, 0xff, RZ, 0xc0, !PT ;  /* 0x000000ff06067812 */ /* 0x000fe400078ec0ff */
[----:B------:R-:W-:Y:S01]  /*5680*/  SHF.R.U32.HI R5, RZ, 0x8, R8 ;  /* 0x00000008ff057819 */ /* 0x000fe20000011608 */
[----:B------:R-:W-:Y:S01]  /*5690*/  @!P5 FADD.FTZ R128, -R128, -RZ ;  /* 0x800000ff8080d221 */ /* 0x000fe20000010100 */
[----:B------:R-:W-:Y:S01]  /*56a0*/  ISETP.LE.U32.AND P0, PT, R6, UR11, PT ;  /* 0x0000000b06007c0c */ /* 0x000fe2000bf03070 */
[----:B------:R-:W-:Y:S01]  /*56b0*/  @!P6 FADD.FTZ R129, -R129, -RZ ;  /* 0x800000ff8181e221 */ /* 0x000fe20000010100 */
[----:B------:R-:W-:Y:S01]  /*56c0*/  LOP3.LUT R6, R85, 0xff, RZ, 0xc0, !PT ;  /* 0x000000ff55067812 */ /* 0x000fe200078ec0ff */
[----:B------:R-:W-:Y:S01]  /*56d0*/  @!P2 FADD.FTZ R124, -R124, -RZ ;  /* 0x800000ff7c7ca221 */ /* 0x000fe20000010100 */
[----:B------:R-:W-:Y:S02]  /*56e0*/  LOP3.LUT R5, R5, 0xffff, RZ, 0xc0, !PT ;  /* 0x0000ffff05057812 */ /* 0x000fe400078ec0ff */
[----:B------:R-:W-:Y:S02]  /*56f0*/  SHF.R.U32.HI R4, RZ, 0x8, R86 ;  /* 0x00000008ff047819 */ /* 0x000fe40000011656 */
[----:B------:R-:W-:Y:S02]  /*5700*/  ISETP.LE.U32.AND P6, PT, R5, UR11, PT ;  /* 0x0000000b05007c0c */ /* 0x000fe4000bfc3070 */
[----:B------:R-:W-:Y:S02]  /*5710*/  F2FP.RELU.PACK_AB R5, R196, R197 ;  /* 0x000000c5c405723e */ /* 0x000fe400000008ff */
[----:B------:R-:W-:Y:S01]  /*5720*/  ISETP.LE.U32.AND P5, PT, R6, UR11, PT ;  /* 0x0000000b06007c0c */ /* 0x000fe2000bfa3070 */
[----:B------:R-:W-:Y:S01]  /*5730*/  @!P0 FADD.FTZ R125, -R125, -RZ ;  /* 0x800000ff7d7d8221 */ /* 0x000fe20000010100 */
[----:B------:R-:W-:Y:S01]  /*5740*/  F2FP.RELU.PACK_AB R6, R130, R131 ;  /* 0x000000838206723e */ /* 0x000fe200000008ff */
[----:B------:R2:W-:Y:S01]  /*5750*/  STS [R230+0x22400], R5 ;  /* 0x02240005e6007388 */ /* 0x0005e20000000800 */
[----:B------:R-:W-:Y:S02]  /*5760*/  LOP3.LUT R4, R4, 0xffff, RZ, 0xc0, !PT ;  /* 0x0000ffff04047812 */ /* 0x000fe400078ec0ff */
[----:B------:R-:W-:Y:S02]  /*5770*/  F2FP.RELU.PACK_AB R8, R128, R129 ;  /* 0x000000818008723e */ /* 0x000fe400000008ff */
[----:B------:R-:W-:Y:S01]  /*5780*/  ISETP.LE.U32.AND P1, PT, R4, UR11, PT ;  /* 0x0000000b04007c0c */ /* 0x000fe2000bf23070 */
[----:B------:R3:W-:Y:S01]  /*5790*/  STS [R230+0x22000], R6 ;  /* 0x02200006e6007388 */ /* 0x0007e20000000800 */
[----:B------:R-:W-:Y:S01]  /*57a0*/  F2FP.RELU.PACK_AB R4, R126, R127 ;  /* 0x0000007f7e04723e */ /* 0x000fe200000008ff */
[----:B------:R-:W-:Y:S01]  /*57b0*/  @!P6 FADD.FTZ R122, -R122, -RZ ;  /* 0x800000ff7a7ae221 */ /* 0x000fe20000010100 */
[----:B------:R-:W-:Y:S01]  /*57c0*/  FSETP.GE.FTZ.AND P2, PT, R131, RZ, PT ;  /* 0x000000ff8300720b */ /* 0x000fe20003f56000 */
[----:B-1----:R-:W-:Y:S01]  /*57d0*/  @!P5 FADD.FTZ R121, -R121, -RZ ;  /* 0x800000ff7979d221 */ /* 0x002fe20000010100 */
[----:B------:R-:W-:Y:S01]  /*57e0*/  FSETP.GE.FTZ.AND P3, PT, R123, RZ, PT ;  /* 0x000000ff7b00720b */ /* 0x000fe20003f76000 */
[----:B------:R1:W-:Y:S01]  /*57f0*/  STS [R233+0x22000], R4 ;  /* 0x02200004e9007388 */ /* 0x0003e20000000800 */
[----:B------:R-:W-:Y:S05]  /*5800*/  F2FP.RELU.PACK_AB R7, R122, R123 ;  /* 0x0000007b7a07723e */ /* 0x000fea00000008ff */
[----:B------:R-:W-:Y:S01]  /*5810*/  STS [R233+0x22400], R8 ;  /* 0x02240008e9007388 */ /* 0x000fe20000000800 */
[----:B------:R-:W-:Y:S01]  /*5820*/  @!P1 FADD.FTZ R118, -R118, -RZ ;  /* 0x800000ff76769221 */ /* 0x000fe20000010100 */
[----:B------:R-:W-:Y:S04]  /*5830*/  FSETP.GE.FTZ.AND P1, PT, R130, RZ, PT ;  /* 0x000000ff8200720b */ /* 0x000fe80003f36000 */
[----:B------:R-:W-:Y:S01]  /*5840*/  STS [R231+0x22000], R7 ;  /* 0x02200007e7007388 */ /* 0x000fe20000000800 */
[----:B--2---:R-:W-:Y:S02]  /*5850*/  F2FP.RELU.PACK_AB R5, R118, R119 ;  /* 0x000000777605723e */ /* 0x004fe400000008ff */
[----:B---3--:R-:W-:Y:S05]  /*5860*/  F2FP.RELU.PACK_AB R6, R124, R125 ;  /* 0x0000007d7c06723e */ /* 0x008fea00000008ff */
[----:B------:R-:W-:Y:S01]  /*5870*/  STS [R231+0x22400], R6 ;  /* 0x02240006e7007388 */ /* 0x000fe20000000800 */
[----:B-1----:R-:W-:Y:S05]  /*5880*/  F2FP.RELU.PACK_AB R4, R120, R121 ;  /* 0x000000797804723e */ /* 0x002fea00000008ff */
        /* <DEDUP_REMOVED lines=354> */
.L_x_1179:
        /* <DEDUP_REMOVED lines=92> */
[----:B------:R-:W-:Y:S01]  /*7470*/  IMAD.MOV.U32 R196, RZ, RZ, 0x4 ;  /* 0x00000004ffc47424 */ /* 0x000fe200078e00ff */
[-C--:B------:R-:W-:Y:S04]  /*7480*/  HMMA.16816.F32 R124, R200, R198.reuse, R124 ;  /* 0x000000c6c87c723c */ /* 0x080fe8000000187c */
[----:B------:R-:W-:Y:S04]  /*7490*/  @P1 IMAD.WIDE R196, R239, R196, UR14 ;  /* 0x0000000eefc41e25 */ /* 0x000fe8000f8e02c4 */
[----:B------:R-:W-:Y:S01]  /*74a0*/  HMMA.16816.F32 R128, R204, R198, R128 ;  /* 0x000000c6cc80723c */ /* 0x000fe20000001880 */
[----:B------:R1:W5:Y:S03]  /*74b0*/  @P1 LDG.E R234, [R196.64] ;  /* 0x00000004c4ea1981 */ /* 0x000366000c1e1900 */
[C---:B------:R-:W-:Y:S02]  /*74c0*/  IMAD.SHL.U32 R202, R250.reuse, 0x8, RZ ;  /* 0x00000008faca7824 */ /* 0x040fe400078e00ff */
[----:B------:R1:W5:Y:S01]  /*74d0*/  @P1 LDG.E R235, [R196.64+0x20] ;  /* 0x00002004c4eb1981 */ /* 0x000362000c1e1900 */
[C---:B------:R-:W-:Y:S02]  /*74e0*/  IMAD.SHL.U32 R203, R250.reuse, 0x10, RZ ;  /* 0x00000010facb7824 */ /* 0x040fe400078e00ff */
[C---:B------:R-:W-:Y:S02]  /*74f0*/  IMAD R201, R250.reuse, 0x18, RZ ;  /* 0x00000018fac97824 */ /* 0x040fe400078e02ff */
[----:B------:R2:W-:Y:S01]  /*7500*/  RED.E.ADD.F32.FTZ.RN.STRONG.GPU [R220.64], R4 ;  /* 0x00000004dc00798e */ /* 0x0005e2000c10e784 */
[CC--:B------:R-:W-:Y:S01]  /*7510*/  LEA R198, P2, R203.reuse, R220.reuse, 0x2 ;  /* 0x000000dccbc67211 */ /* 0x0c0fe200078410ff */
[C---:B------:R-:W-:Y:S02]  /*7520*/  IMAD.SHL.U32 R205, R250.reuse, 0x20, RZ ;  /* 0x00000020facd7824 */ /* 0x040fe400078e00ff */
[C---:B------:R-:W-:Y:S01]  /*7530*/  IMAD R206, R250.reuse, 0x28, RZ ;  /* 0x00000028face7824 */ /* 0x040fe200078e02ff */
[-C--:B------:R-:W-:Y:S01]  /*7540*/  LEA.HI.X.SX32 R199, R203, R221.reuse, 0x2, P2 ;  /* 0x000000ddcbc77211 */ /* 0x080fe200010f16ff */
        /* <DEDUP_REMOVED lines=310> */
[C-C-:B------:R-:W-:Y:S01]  /*88b0*/  @!P4 LEA.HI.X R13, R6.reuse, R226, R7.reuse, 0x1, P6 ;  /* 0x000000e2060dc211 */ /* 0x140fe200030f0c07 */
        /* <DEDUP_REMOVED lines=47> */
.L_x_1180:
        /* <DEDUP_REMOVED lines=282> */
.L_x_1182:
        /* <DEDUP_REMOVED lines=19> */
.L_x_1183:
        /* <DEDUP_REMOVED lines=55> */
.L_x_1185:
[----:B--23--:R-:W-:Y:S05]  /*a1f0*/  BSYNC B0 ;  /* 0x0000000000007941 */ /* 0x00cfea0003800000 */
.L_x_1184:
        /* <DEDUP_REMOVED lines=21> */
.L_x_1187:
[----:B------:R-:W-:Y:S05]  /*a350*/  BSYNC B0 ;  /* 0x0000000000007941 */ /* 0x000fea0003800000 */
.L_x_1186:
        /* <DEDUP_REMOVED lines=32> */
.L_x_1189:
[----:B------:R-:W-:Y:S05]  /*a560*/  BSYNC B0 ;  /* 0x0000000000007941 */ /* 0x000fea0003800000 */
.L_x_1188:
        /* <DEDUP_REMOVED lines=20> */
.L_x_1162:
        /* <DEDUP_REMOVED lines=20> */
.L_x_1191:
        /* <DEDUP_REMOVED lines=18> */
.L_x_1192:
[----:B------:R-:W-:Y:S01]  /*a910*/  USHF.R.S32.HI UR10, URZ, 0x1f, UR17 ;  /* 0x0000001f3f0a7899 */ /* 0x000fe20008011411 */
[----:B------:R-:W-:Y:S01]  /*a920*/  IMAD.U32 R4, RZ, RZ, UR17 ;  /* 0x00000011ff047e24 */ /* 0x000fe2000f8e00ff */
[----:B------:R-:W-:Y:S01]  /*a930*/  ULDC.64 UR8, c[0x0][0x3a0] ;  /* 0x0000e80000087ab9 */ /* 0x000fe20000000a00 */
[----:B------:R-:W-:Y:S01]  /*a940*/  BSSY B0, `(.L_x_1193) ;  /* 0x0000021000007945 */ /* 0x000fe20003800000 */
[----:B------:R-:W-:Y:S01]  /*a950*/  UIMAD UR6, UR10, UR8, URZ ;  /* 0x000000080a0672a4 */ /* 0x000fe2000f8e023f */
[----:B------:R-:W-:Y:S01]  /*a960*/  IMAD.WIDE.U32 R4, R4, c[0x0][0x3a0], R228 ;  /* 0x0000e80004047a25 */ /* 0x000fe200078e00e4 */
[----:B------:R-:W-:Y:S01]  /*a970*/  UIADD3 UR7, -UR17, UR7, URZ ;  /* 0x0000000711077290 */ /* 0x000fe2000fffe13f */
        /* <DEDUP_REMOVED lines=29> */
.L_x_1194:
[----:B------:R-:W-:Y:S05]  /*ab50*/  BSYNC B0 ;  /* 0x0000000000007941 */ /* 0x000fea0003800000 */
.L_x_1193:
        /* <DEDUP_REMOVED lines=21> */
.L_x_1196:
[----:B------:R-:W-:Y:S05]  /*acb0*/  BSYNC B0 ;  /* 0x0000000000007941 */ /* 0x000fea0003800000 */
.L_x_1195:
        /* <DEDUP_REMOVED lines=32> */
.L_x_1198:
[----:B------:R-:W-:Y:S05]  /*aec0*/  BSYNC B0 ;  /* 0x0000000000007941 */ /* 0x000fea0003800000 */
.L_x_1197:
        /* <DEDUP_REMOVED lines=18> */
.L_x_1190:
[----:B------:R-:W-:Y:S05]  /*aff0*/  BSYNC B1 ;  /* 0x0000000000017941 */ /* 0x000fea0003800000 */
.L_x_1157:
        /* <DEDUP_REMOVED lines=12> */
.L_x_1199:
[----:B------:R-:W-:Y:S05]  /*b0c0*/  EXIT ;  /* 0x000000000000794d */ /* 0x000fea0003800000 */
.L_x_1201:
        /* <DEDUP_REMOVED lines=11> */
.L_x_2031:


//--------------------- .text._ZN5flash44flash_bwd_dq_dk_dv_loop_seqk_parallel_kernelI23Flash_bwd_kernel_traitsILi256ELi64ELi64ELi8ELi4ELi2ELi2ELb0ELb1EN7cutlass6half_tE19Flash_kernel_traitsILi256ELi64ELi64ELi8ES3_EELb0ELb0ELb0ELb1ELb0ELb0ELb1EEEvNS_16Flash_bwd_paramsE --------------------------
	.section	.text._ZN5flash44flash_bwd_dq_dk_dv_loop_seqk_parallel_kernelI23Flash_bwd_kernel_traitsILi256ELi64ELi64ELi8ELi4ELi2ELi2ELb0ELb1EN7cutlass6half_tE19Flash_kernel_traitsILi256ELi64ELi64ELi8ES3_EELb0ELb0ELb0ELb1ELb0ELb0ELb1EEEvNS_16Flash_bwd_paramsE,"ax",@progbits
	.sectioninfo	@"SHI_REGISTERS=255"
	.align	128
        .global         _ZN5flash44flash_bwd_dq_dk_dv_loop_seqk_parallel_kernelI23Flash_bwd_kernel_traitsILi256ELi64ELi64ELi8ELi4ELi2ELi2ELb0ELb1EN7cutlass6half_tE19Flash_kernel_traitsILi256ELi64ELi64ELi8ES3_EELb0ELb0ELb0ELb1ELb0ELb0ELb1EEEvNS_16Flash_bwd_paramsE
        .type           _ZN5flash44flash_bwd_dq_dk_dv_loop_seqk_parallel_kernelI23Flash_bwd_kernel_traitsILi256ELi64ELi64ELi8ELi4ELi2ELi2ELb0ELb1EN7cutlass6half_tE19Flash_kernel_traitsILi256ELi64ELi64ELi8ES3_EELb0ELb0ELb0ELb1ELb0ELb0ELb1EEEvNS_16Flash_bwd_paramsE,@function
        .size           _ZN5flash44flash_bwd_dq_dk_dv_loop_seqk_parallel_kernelI23Flash_bwd_kernel_traitsILi256ELi64ELi64ELi8ELi4ELi2ELi2ELb0ELb1EN7cutlass6half_tE19Flash_kernel_traitsILi256ELi64ELi64ELi8ES3_EELb0ELb0ELb0ELb1ELb0ELb0ELb1EEEvNS_16Flash_bwd_paramsE,(.L_x_2032 - _ZN5flash44flash_bwd_dq_dk_dv_loop_seqk_parallel_kernelI23Flash_bwd_kernel_traitsILi256ELi64ELi64ELi8ELi4ELi2ELi2ELb0ELb1EN7cutlass6half_tE19Flash_kernel_traitsILi256ELi64ELi64ELi8ES3_EELb0ELb0ELb0ELb1ELb0ELb0ELb1EEEvNS_16Flash_bwd_paramsE)
        .other          _ZN5flash44flash_bwd_dq_dk_dv_loop_seqk_parallel_kernelI23Flash_bwd_kernel_traitsILi256ELi64ELi64ELi8ELi4ELi2ELi2ELb0ELb1EN7cutlass6half_tE19Flash_kernel_traitsILi256ELi64ELi64ELi8ES3_EELb0ELb0ELb0ELb1ELb0ELb0ELb1EEEvNS_16Flash_bwd_paramsE,@"STO_CUDA_ENTRY STV_DEFAULT"
_ZN5flash44flash_bwd_dq_dk_dv_loop_seqk_parallel_kernelI23Flash_bwd_kernel_traitsILi256ELi64ELi64ELi8ELi4ELi2ELi2ELb0ELb1EN7cutlass6half_tE19Flash_kernel_traitsILi256ELi64ELi64ELi8ES3_EELb0ELb0ELb0ELb1ELb0ELb0ELb1EEEvNS_16Flash_bwd_paramsE:
.text._ZN5flash44flash_bwd_dq_dk_dv_loop_seqk_parallel_kernelI23Flash_bwd_kernel_traitsILi256ELi64ELi64ELi8ELi4ELi2ELi2ELb0ELb1EN7cutlass6half_tE19Flash_kernel_traitsILi256ELi64ELi64ELi8ES3_EELb0ELb0ELb0ELb1ELb0ELb0ELb1EEEvNS_16Flash_bwd_paramsE:
        /* <DEDUP_REMOVED lines=187> */
.L_x_1246:
        /* <DEDUP_REMOVED lines=62> */
.L_x_1202:
        /* <DEDUP_REMOVED lines=58> */
.L_x_1204:
        /* <DEDUP_REMOVED lines=42> */
.L_x_1205:
        /* <DEDUP_REMOVED lines=45> */
.L_x_1206:
[----:B------:R-:W-:-:S03]  /*18a0*/  UMOV UR12, UR49 ;  /* 0x00000031000c7c82 */ /* 0x000fc60008000000 */
.L_x_1207:
        /* <DEDUP_REMOVED lines=115> */
.L_x_1210:
[----:B------:R-:W-:Y:S05]  /*1fe0*/  BSYNC B0 ;  /* 0x0000000000007941 */ /* 0x000fea0003800000 */
.L_x_1209:
        /* <DEDUP_REMOVED lines=48> */
.L_x_1212:
[----:B------:R-:W-:Y:S05]  /*22f0*/  BSYNC B0 ;  /* 0x0000000000007941 */ /* 0x000fea0003800000 */
.L_x_1211:
        /* <DEDUP_REMOVED lines=42> */
.L_x_1214:
[----:B------:R-:W-:Y:S05]  /*25a0*/  BSYNC B0 ;  /* 0x0000000000007941 */ /* 0x000fea0003800000 */
.L_x_1213:
        /* <DEDUP_REMOVED lines=45> */
.L_x_1216:
[----:B------:R-:W-:Y:S05]  /*2880*/  BSYNC B0 ;  /* 0x0000000000007941 */ /* 0x000fea0003800000 */
.L_x_1215:
        /* <DEDUP_REMOVED lines=87> */
.L_x_1218:
[----:B------:R-:W-:Y:S05]  /*2e00*/  BSYNC B0 ;  /* 0x0000000000007941 */ /* 0x000fea0003800000 */
.L_x_1217:
        /* <DEDUP_REMOVED lines=55> */
.L_x_1220:
[----:B------:R-:W-:Y:S05]  /*3180*/  BSYNC B0 ;  /* 0x0000000000007941 */ /* 0x000fea0003800000 */
.L_x_1219:
        /* <DEDUP_REMOVED lines=64> */
.L_x_1222:
[----:B------:R-:W-:Y:S05]  /*3590*/  BSYNC B0 ;  /* 0x0000000000007941 */ /* 0x000fea0003800000 */
.L_x_1221:
        /* <DEDUP_REMOVED lines=54> */
.L_x_1224:
[----:B------:R-:W-:Y:S05]  /*3900*/  BSYNC B0 ;  /* 0x0000000000007941 */ /* 0x000fea0003800000 */
.L_x_1223:
        /* <DEDUP_REMOVED lines=94> */
.L_x_1227:
[----:B------:R-:W0:Y:S01]  /*3ef0*/  LDGDEPBAR ;  /* 0x00000000000079af */ /* 0x000e220000000000 */
[----:B------:R-:W-:Y:S01]  /*3f00*/  MOV R115, UR8 ;  /* 0x0000000800737c02 */ /* 0x000fe20008000f00 */
[----:B------:R-:W-:Y:S01]  /*3f10*/  UISETP.GE.AND UP0, UPT, UR15, UR7, UPT ;  /* 0x000000070f00728c */ /* 0x000fe2000bf06270 */
[----:B------:R-:W-:Y:S01]  /*3f20*/  MOV R131, UR22 ;  /* 0x0000001600837c02 */ /* 0x000fe20008000f00 */
[----:B-----5:R-:W-:Y:S01]  /*3f30*/  FMUL.FTZ R252, R249, 1.4426950216293334961 ;  /* 0x3fb8aa3bf9fc7820 */ /* 0x020fe20000410000 */
[----:B------:R-:W-:Y:S03]  /*3f40*/  LEA R112, R115, R240, 0x6 ;  /* 0x000000f073707211 */ /* 0x000fe600078e30ff */
[----:B------:R-:W-:Y:S02]  /*3f50*/  PLOP3.LUT P5, PT, PT, PT, UP0, 0x80, 0x0 ;  /* 0x000000000000781c */ /* 0x000fe40003faf008 */
[C---:B------:R-:W-:Y:S02]  /*3f60*/  IADD3 R128, R112.reuse, -0x1, RZ ;  /* 0xffffffff70807810 */ /* 0x040fe40007ffe0ff */
[C---:B------:R-:W-:Y:S02]  /*3f70*/  IADD3 R129, R112.reuse, 0x8, RZ ;  /* 0x0000000870817810 */ /* 0x040fe40007ffe0ff */
[C---:B------:R-:W-:Y:S02]  /*3f80*/  IADD3 R130, R112.reuse, 0x7, RZ ;  /* 0x0000000770827810 */ /* 0x040fe40007ffe0ff */
[C---:B------:R-:W-:Y:S02]  /*3f90*/  IADD3 R199, R112.reuse, -0x8, RZ ;  /* 0xfffffff870c77810 */ /* 0x040fe40007ffe0ff */
[----:B------:R-:W-:Y:S02]  /*3fa0*/  IABS R113, R112 ;  /* 0x0000007000717213 */ /* 0x000fe40000000000 */
[C---:B------:R-:W-:Y:S02]  /*3fb0*/  IADD3 R200, R112.reuse, -0x9, RZ ;  /* 0xfffffff770c87810 */ /* 0x040fe40007ffe0ff */
[C---:B------:R-:W-:Y:S01]  /*3fc0*/  IADD3 R209, R112.reuse, -0x10, RZ ;  /* 0xfffffff070d17810 */ /* 0x040fe20007ffe0ff */
[----:B-1----:R1:W-:Y:S01]  /*3fd0*/  I2F R127, R113 ;  /* 0x00000071007f7306 */ /* 0x0023e20000201400 */
[C---:B------:R-:W-:Y:S02]  /*3fe0*/  IADD3 R208, R112.reuse, -0x11, RZ ;  /* 0xffffffef70d07810 */ /* 0x040fe40007ffe0ff */
[C---:B------:R-:W-:Y:S02]  /*3ff0*/  IADD3 R211, R112.reuse, -0x18, RZ ;  /* 0xffffffe870d37810 */ /* 0x040fe40007ffe0ff */
[----:B------:R-:W-:Y:S02]  /*4000*/  IADD3 R210, R112, -0x19, RZ ;  /* 0xffffffe770d27810 */ /* 0x000fe40007ffe0ff */
[----:B------:R-:W-:Y:S02]  /*4010*/  PLOP3.LUT P3, PT, PT, PT, UP0, 0x80, 0x0 ;  /* 0x000000000000781c */ /* 0x000fe40003f6f008 */
[----:B------:R-:W-:Y:S02]  /*4020*/  ISETP.GE.AND P2, PT, R208, RZ, PT ;  /* 0x000000ffd000720c */ /* 0x000fe40003f46270 */
[----:B------:R-:W-:Y:S02]  /*4030*/  ISETP.GE.AND P1, PT, R128, RZ, PT ;  /* 0x000000ff8000720c */ /* 0x000fe40003f26270 */
[----:B------:R-:W-:Y:S02]  /*4040*/  ISETP.GE.AND P0, PT, R129, RZ, PT ;  /* 0x000000ff8100720c */ /* 0x000fe40003f06270 */
[----:B------:R-:W-:Y:S02]  /*4050*/  PLOP3.LUT P6, PT, PT, PT, UP0, 0x80, 0x0 ;  /* 0x000000000000781c */ /* 0x000fe40003fcf008 */
[----:B------:R-:W-:Y:S05]  /*4060*/  PLOP3.LUT P4, PT, PT, PT, UP0, 0x80, 0x0 ;  /* 0x000000000000781c */ /* 0x000fea0003f8f008 */
[C---:B------:R-:W-:Y:S02]  /*4070*/  @!P2 IADD3 R208, -R112.reuse, 0x11, RZ ;  /* 0x0000001170d0a810 */ /* 0x040fe40007ffe1ff */
[C---:B------:R-:W-:Y:S01]  /*4080*/  @!P1 IADD3 R128, -R112.reuse, 0x1, RZ ;  /* 0x0000000170809810 */ /* 0x040fe20007ffe1ff */
[----:B------:R-:W-:Y:S04]  /*4090*/  DEPBAR.LE SB0, 0x0 ;  /* 0x000080000000791a */ /* 0x000fe80000000000 */
[----:B------:R-:W-:Y:S01]  /*40a0*/  I2F R208, R208 ;  /* 0x000000d000d07306 */ /* 0x000fe20000201400 */
[----:B------:R-:W-:Y:S01]  /*40b0*/  BAR.SYNC.DEFER_BLOCKING 0x0 ;  /* 0x0000000000007b1d */ /* 0x000fe20000010000 */
[----:B------:R-:W-:Y:S02]  /*40c0*/  @!P0 IADD3 R129, -R112, -0x8, RZ ;  /* 0xfffffff870818810 */ /* 0x000fe40007ffe1ff */
[----:B------:R-:W-:Y:S02]  /*40d0*/  ISETP.GE.AND P1, PT, R130, RZ, PT ;  /* 0x000000ff8200720c */ /* 0x000fe40003f26270 */
[----:B------:R-:W-:Y:S02]  /*40e0*/  ISETP.GE.AND P0, PT, R199, RZ, PT ;  /* 0x000000ffc700720c */ /* 0x000fe40003f06270 */
[----:B------:R-:W-:Y:S09]  /*40f0*/  FSETP.NEU.FTZ.AND P2, PT, R248, -INF , PT ;  /* 0xff800000f800780b */ /* 0x000ff20003f5d000 */
[C---:B------:R-:W-:Y:S02]  /*4100*/  @!P1 IADD3 R130, -R112.reuse, -0x7, RZ ;  /* 0xfffffff970829810 */ /* 0x040fe40007ffe1ff */
[----:B------:R-:W-:Y:S02]  /*4110*/  @!P0 IADD3 R199, -R112, 0x8, RZ ;  /* 0x0000000870c78810 */ /* 0x000fe40007ffe1ff */
[----:B------:R-:W-:Y:S02]  /*4120*/  ISETP.GE.AND P1, PT, R200, RZ, PT ;  /* 0x000000ffc800720c */ /* 0x000fe40003f26270 */
[----:B------:R-:W-:Y:S01]  /*4130*/  ISETP.GE.AND P0, PT, R209, RZ, PT ;  /* 0x000000ffd100720c */ /* 0x000fe20003f06270 */
[----:B------:R-:W-:Y:S01]  /*4140*/  LDSM.16.M88.4 R84, [R223] ;  /* 0x00000000df54783b */ /* 0x000fe20000000200 */
[----:B------:R-:W-:Y:S05]  /*4150*/  I2F R129, R129 ;  /* 0x0000008100817306 */ /* 0x000fea0000201400 */
[----:B------:R-:W2:Y:S04]  /*4160*/  LDSM.16.M88.4 R88, [R222+0x10000] ;  /* 0x01000000de58783b */ /* 0x000ea80000000200 */
[C---:B------:R-:W-:Y:S01]  /*4170*/  @!P1 IADD3 R200, -R112.reuse, 0x9, RZ ;  /* 0x0000000970c89810 */ /* 0x040fe20007ffe1ff */
[----:B------:R-:W-:Y:S01]  /*4180*/  I2F R128, R128 ;  /* 0x0000008000807306 */ /* 0x000fe20000201400 */
[----:B------:R-:W3:Y:S01]  /*4190*/  LDSM.16.M88.4 R92, [R222+0x10800] ;  /* 0x01080000de5c783b */ /* 0x000ee20000000200 */
[----:B------:R-:W-:Y:S02]  /*41a0*/  @!P0 IADD3 R209, -R112, 0x10, RZ ;  /* 0x0000001070d18810 */ /* 0x000fe40007ffe1ff */
[----:B------:R-:W-:Y:S02]  /*41b0*/  ISETP.GE.AND P1, PT, R211, RZ, PT ;  /* 0x000000ffd300720c */ /* 0x000fe40003f26270 */
[----:B------:R-:W-:Y:S01]  /*41c0*/  ISETP.GE.AND P0, PT, R210, RZ, PT ;  /* 0x000000ffd200720c */ /* 0x000fe20003f06270 */
[----:B------:R-:W-:Y:S03]  /*41d0*/  LDSM.16.M88.4 R96, [R221] ;  /* 0x00000000dd60783b */ /* 0x000fe60000000200 */
[----:B------:R-:W-:Y:S03]  /*41e0*/  I2F R199, R199 ;  /* 0x000000c700c77306 */ /* 0x000fe60000201400 */
[----:B------:R-:W4:Y:S04]  /*41f0*/  LDSM.16.M88.4 R100, [R212+0x10000] ;  /* 0x01000000d464783b */ /* 0x000f280000000200 */
[C---:B------:R-:W-:Y:S02]  /*4200*/  @!P1 IADD3 R211, -R112.reuse, 0x18, RZ ;  /* 0x0000001870d39810 */ /* 0x040fe40007ffe1ff */
[----:B------:R-:W1:Y:S01]  /*4210*/  LDSM.16.M88.4 R104, [R212+0x10800] ;  /* 0x01080000d468783b */ /* 0x000e620000000200 */
[----:B------:R-:W-:Y:S01]  /*4220*/  @!P0 IADD3 R210, -R112, 0x19, RZ ;  /* 0x0000001970d28810 */ /* 0x000fe20007ffe1ff */
[----:B------:R-:W-:Y:S01]  /*4230*/  I2F R200, R200 ;  /* 0x000000c800c87306 */ /* 0x000fe20000201400 */
[----:B------:R-:W-:Y:S02]  /*4240*/  PLOP3.LUT P1, PT, PT, PT, UP0, 0x80, 0x0 ;  /* 0x000000000000781c */ /* 0x000fe40003f2f008 */
[----:B------:R-:W-:Y:S01]  /*4250*/  PLOP3.LUT P0, PT, PT, PT, UP0, 0x80, 0x0 ;  /* 0x000000000000781c */ /* 0x000fe20003f0f008 */
[----:B------:R-:W-:Y:S06]  /*4260*/  LDSM.16.M88.4 R108, [R3+0x10000] ;  /* 0x01000000036c783b */ /* 0x000fec0000000200 */
[----:B------:R-:W-:Y:S01]  /*4270*/  I2F R211, R211 ;  /* 0x000000d300d37306 */ /* 0x000fe20000201400 */
[C---:B--2---:R-:W-:Y:S09]  /*4280*/  HMMA.16816.F32 R4, R84.reuse, R88, RZ ;  /* 0x000000585404723c */ /* 0x044ff200000018ff */
[----:B------:R-:W-:Y:S01]  /*4290*/  I2F R209, R209 ;  /* 0x000000d100d17306 */ /* 0x000fe20000201400 */
[C---:B------:R-:W-:Y:S01]  /*42a0*/  HMMA.16816.F32 R8, R84.reuse, R90, RZ ;  /* 0x0000005a5408723c */ /* 0x040fe200000018ff */
[----:B------:R-:W2:Y:S07]  /*42b0*/  LDSM.16.M88.4 R88, [R220] ;  /* 0x00000000dc58783b */ /* 0x000eae0000000200 */
[C---:B---3--:R-:W-:Y:S01]  /*42c0*/  HMMA.16816.F32 R12, R84.reuse, R92, RZ ;  /* 0x0000005c540c723c */ /* 0x048fe200000018ff */
[----:B------:R-:W-:Y:S07]  /*42d0*/  I2F R210, R210 ;  /* 0x000000d200d27306 */ /* 0x000fee0000201400 */
[----:B------:R-:W-:Y:S01]  /*42e0*/  HMMA.16816.F32 R16, R84, R94, RZ ;  /* 0x0000005e5410723c */ /* 0x000fe200000018ff */
[----:B------:R-:W3:Y:S02]  /*42f0*/  LDSM.16.M88.4 R84, [R3+0x10800] ;  /* 0x010800000354783b */ /* 0x000ee40000000200 */
[----:B------:R-:W-:Y:S04]  /*4300*/  I2F R130, R130 ;  /* 0x0000008200827306 */ /* 0x000fe80000201400 */
[----:B------:R-:W-:Y:S01]  /*4310*/  LDSM.16.M88.4 R92, [R219] ;  /* 0x00000000db5c783b */ /* 0x000fe20000000200 */
        /* <DEDUP_REMOVED lines=79> */
[C---:B---3--:R-:W-:Y:S08]  /*4810*/  HMMA.16816.F32 R12, R96.reuse, R84, R12 ;  /* 0x00000054600c723c */ /* 0x048ff0000000180c */
[----:B------:R-:W-:Y:S01]  /*4820*/  HMMA.16816.F32 R16, R96, R86, R16 ;  /* 0x000000566010723c */ /* 0x000fe20000001810 */
[----:B------:R-:W2:Y:S06]  /*4830*/  LDSM.16.M88.4 R84, [R220+0x6000] ;  /* 0x00600000dc54783b */ /* 0x000eac0000000200 */
[----:B------:R-:W3:Y:S01]  /*4840*/  LDSM.16.M88.4 R96, [R3+0x16800] ;  /* 0x016800000360783b */ /* 0x000ee20000000200 */
[C---:B----4-:R-:W-:Y:S08]  /*4850*/  HMMA.16816.F32 R4, R100.reuse, R104, R4 ;  /* 0x000000686404723c */ /* 0x050ff00000001804 */
[C---:B------:R-:W-:Y:S08]  /*4860*/  HMMA.16816.F32 R8, R100.reuse, R106, R8 ;  /* 0x0000006a6408723c */ /* 0x040ff00000001808 */
[C---:B-1----:R-:W-:Y:S08]  /*4870*/  HMMA.16816.F32 R12, R100.reuse, R88, R12 ;  /* 0x00000058640c723c */ /* 0x042ff0000000180c */
[----:B------:R-:W-:Y:S01]  /*4880*/  HMMA.16816.F32 R16, R100, R90, R16 ;  /* 0x0000005a6410723c */ /* 0x000fe20000001810 */
[----:B------:R-:W-:Y:S06]  /*4890*/  LDSM.16.M88.4 R88, [R219+0x6000] ;  /* 0x00600000db58783b */ /* 0x000fec0000000200 */
[----:B------:R-:W1:Y:S01]  /*48a0*/  LDSM.16.M88.4 R100, [R2+0x16000] ;  /* 0x016000000264783b */ /* 0x000e620000000200 */
[C---:B--2---:R-:W-:Y:S08]  /*48b0*/  HMMA.16816.F32 R4, R84.reuse, R92, R4 ;  /* 0x0000005c5404723c */ /* 0x044ff00000001804 */
[C---:B------:R-:W-:Y:S08]  /*48c0*/  HMMA.16816.F32 R8, R84.reuse, R94, R8 ;  /* 0x0000005e5408723c */ /* 0x040ff00000001808 */
[C---:B---3--:R-:W-:Y:S08]  /*48d0*/  HMMA.16816.F32 R12, R84.reuse, R96, R12 ;  /* 0x00000060540c723c */ /* 0x048ff0000000180c */
[----:B------:R-:W-:Y:S01]  /*48e0*/  HMMA.16816.F32 R16, R84, R98, R16 ;  /* 0x000000625410723c */ /* 0x000fe20000001810 */
[----:B------:R-:W2:Y:S07]  /*48f0*/  LDSM.16.M88.4 R84, [R2+0x16800] ;  /* 0x016800000254783b */ /* 0x000eae0000000200 */
[C---:B-1----:R-:W-:Y:S08]  /*4900*/  HMMA.16816.F32 R4, R88.reuse, R100, R4 ;  /* 0x000000645804723c */ /* 0x042ff00000001804 */
[C---:B------:R-:W-:Y:S11]  /*4910*/  HMMA.16816.F32 R8, R88.reuse, R102, R8 ;  /* 0x000000665808723c */ /* 0x040ff60000001808 */
[----:B------:R-:W-:Y:S05]  /*4920*/  @!UPT UIADD3 URZ, URZ, URZ, URZ ;  /* 0x0000003f3f3ff290 */ /* 0x000fea000fffe03f */
[----:B------:R-:W-:Y:S02]  /*4930*/  FMUL.FTZ R113, R5, c[0x0][0x2ec] ;  /* 0x0000bb0005717a20 */ /* 0x000fe40000410000 */
[----:B------:R-:W-:Y:S01]  /*4940*/  FMUL.FTZ R112, R4, c[0x0][0x2ec] ;  /* 0x0000bb0004707a20 */ /* 0x000fe20000410000 */
[C---:B--2---:R-:W-:Y:S03]  /*4950*/  HMMA.16816.F32 R12, R88.reuse, R84, R12 ;  /* 0x00000054580c723c */ /* 0x044fe6000000180c */
[----:B------:R-:W1:Y:S01]  /*4960*/  MUFU.TANH R113, R113 ;  /* 0x0000007100717308 */ /* 0x000e620000002400 */
[----:B------:R-:W-:Y:S01]  /*4970*/  FMUL.FTZ R114, R6, c[0x0][0x2ec] ;  /* 0x0000bb0006727a20 */ /* 0x000fe20000410000 */
[----:B------:R-:W-:Y:S01]  /*4980*/  LEA R6, R131, R224, 0x6 ;  /* 0x000000e083067211 */ /* 0x000fe200078e30ff */
[----:B------:R-:W-:Y:S02]  /*4990*/  FMUL.FTZ R115, R7, c[0x0][0x2ec] ;  /* 0x0000bb0007737a20 */ /* 0x000fe40000410000 */
[----:B------:R-:W-:Y:S03]  /*49a0*/  HMMA.16816.F32 R16, R88, R86, R16 ;  /* 0x000000565810723c */ /* 0x000fe60000001810 */
[----:B------:R-:W-:Y:S01]  /*49b0*/  @P5 ISETP.GE.AND P5, PT, R6, UR7, PT ;  /* 0x0000000706005c0c */ /* 0x000fe2000bfa6270 */
[----:B------:R-:W-:Y:S01]  /*49c0*/  FMUL.FTZ R116, R8, c[0x0][0x2ec] ;  /* 0x0000bb0008747a20 */ /* 0x000fe20000410000 */
[----:B------:R-:W2:Y:S01]  /*49d0*/  MUFU.TANH R112, R112 ;  /* 0x0000007000707308 */ /* 0x000ea20000002400 */
[----:B------:R-:W-:Y:S01]  /*49e0*/  @P1 IADD3 R196, R6, 0x1, RZ ;  /* 0x0000000106c41810 */ /* 0x000fe20007ffe0ff */
[----:B------:R-:W-:Y:S01]  /*49f0*/  FMUL.FTZ R117, R9, c[0x0][0x2ec] ;  /* 0x0000bb0009757a20 */ /* 0x000fe20000410000 */
[----:B------:R-:W-:Y:S01]  /*4a00*/  PLOP3.LUT P1, PT, PT, PT, UP0, 0x80, 0x0 ;  /* 0x000000000000781c */ /* 0x000fe20003f2f008 */
[----:B------:R-:W-:Y:S01]  /*4a10*/  FMUL.FTZ R131, R248, 1.4426950216293334961 ;  /* 0x3fb8aa3bf8837820 */ /* 0x000fe20000410000 */
[----:B------:R-:W-:Y:S02]  /*4a20*/  @P4 ISETP.GE.AND P4, PT, R196, UR7, PT ;  /* 0x00000007c4004c0c */ /* 0x000fe4000bf86270 */
[----:B------:R-:W-:Y:S02]  /*4a30*/  FMUL.FTZ R118, R10, c[0x0][0x2ec] ;  /* 0x0000bb000a767a20 */ /* 0x000fe40000410000 */
[----:B------:R-:W-:Y:S01]  /*4a40*/  FSEL R5, R131, RZ, P2 ;  /* 0x000000ff83057208 */ /* 0x000fe20001000000 */
[----:B------:R-:W3:Y:S01]  /*4a50*/  MUFU.TANH R114, R114 ;  /* 0x0000007200727308 */ /* 0x000ee20000002400 */
[----:B------:R-:W-:Y:S01]  /*4a60*/  PLOP3.LUT P2, PT, PT, PT, UP0, 0x80, 0x0 ;  /* 0x000000000000781c */ /* 0x000fe20003f4f008 */
[----:B------:R-:W-:Y:S02]  /*4a70*/  FMUL.FTZ R119, R11, c[0x0][0x2ec] ;  /* 0x0000bb000b777a20 */ /* 0x000fe40000410000 */
[----:B-1----:R-:W-:Y:S02]  /*4a80*/  FFMA.FTZ R196, R128, -UR6, R113 ;  /* 0x8000000680c47c23 */ /* 0x002fe40008010071 */
[----:B------:R-:W-:Y:S02]  /*4a90*/  FMUL.FTZ R122, R14, c[0x0][0x2ec] ;  /* 0x0000bb000e7a7a20 */ /* 0x000fe40000410000 */
[----:B------:R-:W-:Y:S01]  /*4aa0*/  FMUL.FTZ R120, R12, c[0x0][0x2ec] ;  /* 0x0000bb000c787a20 */ /* 0x000fe20000410000 */
[----:B------:R-:W-:Y:S01]  /*4ab0*/  @P1 FSEL R196, R196, -INF , !P4 ;  /* 0xff800000c4c41808 */ /* 0x000fe20006000000 */
[----:B------:R-:W1:Y:S01]  /*4ac0*/  MUFU.TANH R115, R115 ;  /* 0x0000007300737308 */ /* 0x000e620000002400 */
[----:B------:R-:W-:Y:S01]  /*4ad0*/  FSETP.NEU.FTZ.AND P1, PT, R249, -INF , PT ;  /* 0xff800000f900780b */ /* 0x000fe20003f3d000 */
[----:B------:R-:W-:Y:S02]  /*4ae0*/  FMUL.FTZ R121, R13, c[0x0][0x2ec] ;  /* 0x0000bb000d797a20 */ /* 0x000fe40000410000 */
[----:B--2---:R-:W-:Y:S01]  /*4af0*/  FFMA.FTZ R198, R127, -UR6, R112 ;  /* 0x800000067fc67c23 */ /* 0x004fe20008010070 */
[----:B------:R-:W-:Y:S01]  /*4b00*/  FSEL R252, R252, RZ, P1 ;  /* 0x000000fffcfc7208 */ /* 0x000fe20000800000 */
[--C-:B------:R-:W-:Y:S01]  /*4b10*/  FFMA.FTZ R205, R196, c[0x0][0x23c], -R5.reuse ;  /* 0x00008f00c4cd7a23 */ /* 0x100fe20000010805 */
[----:B------:R-:W-:Y:S01]  /*4b20*/  PLOP3.LUT P1, PT, PT, PT, UP0, 0x80, 0x0 ;  /* 0x000000000000781c */ /* 0x000fe20003f2f008 */
[----:B------:R-:W-:Y:S01]  /*4b30*/  FMUL.FTZ R123, R15, c[0x0][0x2ec] ;  /* 0x0000bb000f7b7a20 */ /* 0x000fe20000410000 */
[----:B------:R-:W-:Y:S01]  /*4b40*/  @P0 FSEL R198, R198, -INF , !P5 ;  /* 0xff800000c6c60808 */ /* 0x000fe20006800000 */
[----:B------:R-:W2:Y:S01]  /*4b50*/  MUFU.TANH R116, R116 ;  /* 0x0000007400747308 */ /* 0x000ea20000002400 */
[----:B------:R-:W-:Y:S01]  /*4b60*/  PLOP3.LUT P0, PT, PT, PT, UP0, 0x80, 0x0 ;  /* 0x000000000000781c */ /* 0x000fe20003f0f008 */
[----:B------:R-:W-:Y:S02]  /*4b70*/  FMUL.FTZ R124, R16, c[0x0][0x2ec] ;  /* 0x0000bb00107c7a20 */ /* 0x000fe40000410000 */
[----:B---3--:R-:W-:Y:S01]  /*4b80*/  FFMA.FTZ R197, R129, -UR6, R114 ;  /* 0x8000000681c57c23 */ /* 0x008fe20008010072 */
[----:B------:R-:W-:Y:S01]  /*4b90*/  @P3 IADD3 R129, R6, 0x8, RZ ;  /* 0x0000000806813810 */ /* 0x000fe20007ffe0ff */
[----:B------:R-:W-:Y:S01]  /*4ba0*/  FFMA.FTZ R206, R198, c[0x0][0x23c], -R5 ;  /* 0x00008f00c6ce7a23 */ /* 0x000fe20000010805 */
[----:B------:R-:W-:Y:S01]  /*4bb0*/  PLOP3.LUT P3, PT, PT, PT, UP0, 0x80, 0x0 ;  /* 0x000000000000781c */ /* 0x000fe20003f6f008 */
[----:B------:R-:W-:Y:S01]  /*4bc0*/  FMUL.FTZ R125, R17, c[0x0][0x2ec] ;  /* 0x0000bb00117d7a20 */ /* 0x000fe20000410000 */
[----:B------:R-:W-:Y:S01]  /*4bd0*/  @P6 ISETP.GE.AND P6, PT, R129, UR7, PT ;  /* 0x0000000781006c0c */ /* 0x000fe2000bfc6270 */
[----:B------:R-:W3:Y:S01]  /*4be0*/  MUFU.TANH R117, R117 ;  /* 0x0000007500757308 */ /* 0x000ee20000002400 */
[----:B------:R-:W-:Y:S01]  /*4bf0*/  @P2 IADD3 R129, R6, 0x9, RZ ;  /* 0x0000000906812810 */ /* 0x000fe20007ffe0ff */
[----:B------:R-:W-:Y:S01]  /*4c00*/  FMUL.FTZ R126, R18, c[0x0][0x2ec] ;  /* 0x0000bb00127e7a20 */ /* 0x000fe20000410000 */
[----:B------:R-:W-:Y:S01]  /*4c10*/  PLOP3.LUT P2, PT, PT, PT, UP0, 0x80, 0x0 ;  /* 0x000000000000781c */ /* 0x000fe20003f4f008 */
[----:B-1----:R-:W-:Y:S01]  /*4c20*/  FFMA.FTZ R131, R130, -UR6, R115 ;  /* 0x8000000682837c23 */ /* 0x002fe20008010073 */
[----:B------:R-:W-:Y:S01]  /*4c30*/  @P0 FSEL R197, R197, -INF , !P5 ;  /* 0xff800000c5c50808 */ /* 0x000fe20006800000 */
[----:B------:R-:W-:Y:S01]  /*4c40*/  FMUL.FTZ R207, R19, c[0x0][0x2ec] ;  /* 0x0000bb0013cf7a20 */ /* 0x000fe20000410000 */
[----:B------:R-:W-:Y:S01]  /*4c50*/  PLOP3.LUT P0, PT, PT, PT, UP0, 0x80, 0x0 ;  /* 0x000000000000781c */ /* 0x000fe20003f0f008 */
[----:B------:R-:W-:Y:S01]  /*4c60*/  FFMA.FTZ R114, -R114, R114, 1 ;  /* 0x3f80000072727423 */ /* 0x000fe20000010172 */
[----:B------:R-:W-:Y:S01]  /*4c70*/  @P1 FSEL R131, R131, -INF , !P4 ;  /* 0xff80000083831808 */ /* 0x000fe20006000000 */
[----:B------:R-:W1:Y:S01]  /*4c80*/  MUFU.TANH R118, R118 ;  /* 0x0000007600767308 */ /* 0x000e620000002400 */
[----:B------:R-:W-:Y:S01]  /*4c90*/  @P3 ISETP.GE.AND P3, PT, R129, UR7, PT ;  /* 0x0000000781003c0c */ /* 0x000fe2000bf66270 */
[----:B------:R-:W-:Y:S01]  /*4ca0*/  FFMA.FTZ R198, R197, c[0x0][0x23c], -R252 ;  /* 0x00008f00c5c67a23 */ /* 0x000fe200000108fc */
[----:B------:R-:W-:Y:S01]  /*4cb0*/  PLOP3.LUT P1, PT, PT, PT, UP0, 0x80, 0x0 ;  /* 0x000000000000781c */ /* 0x000fe20003f2f008 */
[----:B--2---:R-:W-:Y:S01]  /*4cc0*/  FFMA.FTZ R196, R199, -UR6, R116 ;  /* 0x80000006c7c47c23 */ /* 0x004fe20008010074 */
[----:B------:R-:W-:Y:S01]  /*4cd0*/  PLOP3.LUT P4, PT, PT, PT, UP0, 0x80, 0x0 ;  /* 0x000000000000781c */ /* 0x000fe20003f8f008 */
[----:B------:R-:W-:Y:S01]  /*4ce0*/  FFMA.FTZ R197, R131, c[0x0][0x23c], -R252 ;  /* 0x00008f0083c57a23 */ /* 0x000fe200000108fc */
[----:B------:R-:W-:Y:S01]  /*4cf0*/  PLOP3.LUT P5, PT, PT, PT, UP0, 0x80, 0x0 ;  /* 0x000000000000781c */ /* 0x000fe20003faf008 */
[----:B------:R-:W-:Y:S02]  /*4d00*/  FMUL.FTZ R114, R114, c[0x0][0x2ec] ;  /* 0x0000bb0072727a20 */ /* 0x000fe40000410000 */
[----:B------:R-:W2:Y:S01]  /*4d10*/  MUFU.TANH R119, R119 ;  /* 0x0000007700777308 */ /* 0x000ea20000002400 */
[----:B------:R-:W-:Y:S01]  /*4d20*/  @P0 FSEL R196, R196, -INF , !P6 ;  /* 0xff800000c4c40808 */ /* 0x000fe20007000000 */
[----:B------:R-:W-:Y:S01]  /*4d30*/  FFMA.FTZ R112, -R112, R112, 1 ;  /* 0x3f80000070707423 */ /* 0x000fe20000010170 */
[----:B------:R-:W-:Y:S01]  /*4d40*/  PLOP3.LUT P0, PT, PT, PT, UP0, 0x80, 0x0 ;  /* 0x000000000000781c */ /* 0x000fe20003f0f008 */
[----:B---3--:R-:W-:Y:S02]  /*4d50*/  FFMA.FTZ R130, R200, -UR6, R117 ;  /* 0x80000006c8827c23 */ /* 0x008fe40008010075 */
[--C-:B------:R-:W-:Y:S02]  /*4d60*/  FFMA.FTZ R204, R196, c[0x0][0x23c], -R5.reuse ;  /* 0x00008f00c4cc7a23 */ /* 0x100fe40000010805 */
[----:B------:R-:W-:Y:S01]  /*4d70*/  FMUL.FTZ R112, R112, c[0x0][0x2ec] ;  /* 0x0000bb0070707a20 */ /* 0x000fe20000410000 */
[----:B------:R-:W-:Y:S01]  /*4d80*/  @P1 FSEL R130, R130, -INF , !P3 ;  /* 0xff80000082821808 */ /* 0x000fe20005800000 */
[----:B------:R-:W3:Y:S01]  /*4d90*/  MUFU.TANH R122, R122 ;  /* 0x0000007a007a7308 */ /* 0x000ee20000002400 */
[----:B------:R-:W-:Y:S01]  /*4da0*/  PLOP3.LUT P1, PT, PT, PT, UP0, 0x80, 0x0 ;  /* 0x000000000000781c */ /* 0x000fe20003f2f008 */
[----:B------:R-:W-:Y:S02]  /*4db0*/  FFMA.FTZ R113, -R113, R113, 1 ;  /* 0x3f80000071717423 */ /* 0x000fe40000010171 */
[----:B-1----:R-:W-:Y:S01]  /*4dc0*/  FFMA.FTZ R131, R127, -UR6, R118 ;  /* 0x800000067f837c23 */ /* 0x002fe20008010076 */
[----:B------:R-:W-:Y:S01]  /*4dd0*/  @P4 IADD3 R127, R6, 0x10, RZ ;  /* 0x00000010067f4810 */ /* 0x000fe20007ffe0ff */
[----:B------:R-:W-:Y:S01]  /*4de0*/  FFMA.FTZ R203, R130, c[0x0][0x23c], -R5 ;  /* 0x00008f0082cb7a23 */ /* 0x000fe20000010805 */
[----:B------:R-:W-:Y:S01]  /*4df0*/  PLOP3.LUT P4, PT, PT, PT, UP0, 0x80, 0x0 ;  /* 0x000000000000781c */ /* 0x000fe20003f8f008 */
[----:B------:R-:W-:Y:S01]  /*4e00*/  FMUL.FTZ R113, R113, c[0x0][0x2ec] ;  /* 0x0000bb0071717a20 */ /* 0x000fe20000410000 */
[----:B------:R-:W-:Y:S01]  /*4e10*/  @P2 FSEL R131, R131, -INF , !P6 ;  /* 0xff80000083832808 */ /* 0x000fe20007000000 */
[----:B------:R-:W1:Y:S01]  /*4e20*/  MUFU.TANH R120, R120 ;  /* 0x0000007800787308 */ /* 0x000e620000002400 */
[----:B------:R-:W-:Y:S01]  /*4e30*/  PLOP3.LUT P6, PT, PT, PT, UP0, 0x80, 0x0 ;  /* 0x000000000000781c */ /* 0x000fe20003fcf008 */
[----:B------:R-:W-:Y:S01]  /*4e40*/  FFMA.FTZ R116, -R116, R116, 1 ;  /* 0x3f80000074747423 */ /* 0x000fe20000010174 */
[----:B------:R-:W-:Y:S01]  /*4e50*/  @P5 ISETP.GE.AND P5, PT, R127, UR7, PT ;  /* 0x000000077f005c0c */ /* 0x000fe2000bfa6270 */
[----:B--2---:R-:W-:Y:S01]  /*4e60*/  FFMA.FTZ R129, R128, -UR6, R119 ;  /* 0x8000000680817c23 */ /* 0x004fe20008010077 */
[----:B------:R-:W-:Y:S01]  /*4e70*/  @P1 IADD3 R127, R6, 0x11, RZ ;  /* 0x00000011067f1810 */ /* 0x000fe20007ffe0ff */
[----:B------:R-:W-:Y:S01]  /*4e80*/  FFMA.FTZ R196, R131, c[0x0][0x23c], -R252 ;  /* 0x00008f0083c47a23 */ /* 0x000fe200000108fc */
[----:B------:R-:W-:Y:S01]  /*4e90*/  PLOP3.LUT P2, PT, PT, PT, UP0, 0x80, 0x0 ;  /* 0x000000000000781c */ /* 0x000fe20003f4f008 */
[----:B------:R-:W-:Y:S01]  /*4ea0*/  FMUL.FTZ R116, R116, c[0x0][0x2ec] ;  /* 0x0000bb0074747a20 */ /* 0x000fe20000410000 */
[----:B------:R-:W-:Y:S01]  /*4eb0*/  @P0 FSEL R129, R129, -INF , !P3 ;  /* 0xff80000081810808 */ /* 0x000fe20005800000 */
[----:B------:R-:W2:Y:S01]  /*4ec0*/  MUFU.TANH R121, R121 ;  /* 0x0000007900797308 */ /* 0x000ea20000002400 */
[----:B------:R-:W-:Y:S01]  /*4ed0*/  PLOP3.LUT P0, PT, PT, PT, UP0, 0x80, 0x0 ;  /* 0x000000000000781c */ /* 0x000fe20003f0f008 */
[----:B------:R-:W-:Y:S01]  /*4ee0*/  FFMA.FTZ R119, -R119, R119, 1 ;  /* 0x3f80000077777423 */ /* 0x000fe20000010177 */
[----:B------:R-:W-:Y:S01]  /*4ef0*/  PLOP3.LUT P1, PT, PT, PT, UP0, 0x80, 0x0 ;  /* 0x000000000000781c */ /* 0x000fe20003f2f008 */
[----:B---3--:R-:W-:Y:S01]  /*4f00*/  FFMA.FTZ R199, R199, -UR6, R122 ;  /* 0x80000006c7c77c23 */ /* 0x008fe2000801007a */
[----:B------:R-:W-:Y:S01]  /*4f10*/  @P6 ISETP.GE.AND P6, PT, R127, UR7, PT ;  /* 0x000000077f006c0c */ /* 0x000fe2000bfc6270 */
[----:B------:R-:W-:Y:S01]  /*4f20*/  FFMA.FTZ R131, R129, c[0x0][0x23c], -R252 ;  /* 0x00008f0081837a23 */ /* 0x000fe200000108fc */
[----:B------:R-:W-:Y:S01]  /*4f30*/  PLOP3.LUT P3, PT, PT, PT, UP0, 0x80, 0x0 ;  /* 0x000000000000781c */ /* 0x000fe20003f6f008 */
[----:B------:R-:W-:Y:S02]  /*4f40*/  FMUL.FTZ R119, R119, c[0x0][0x2ec] ;  /* 0x0000bb0077777a20 */ /* 0x000fe40000410000 */
[----:B------:R-:W3:Y:S01]  /*4f50*/  MUFU.TANH R123, R123 ;  /* 0x0000007b007b7308 */ /* 0x000ee20000002400 */
[----:B------:R-:W-:Y:S02]  /*4f60*/  FFMA.FTZ R122, -R122, R122, 1 ;  /* 0x3f8000007a7a7423 */ /* 0x000fe4000001017a */
[----:B------:R-:W-:Y:S01]  /*4f70*/  FFMA.FTZ R117, -R117, R117, 1 ;  /* 0x3f80000075757423 */ /* 0x000fe20000010175 */
[----:B------:R-:W-:Y:S01]  /*4f80*/  @P0 FSEL R199, R199, -INF , !P5 ;  /* 0xff800000c7c70808 */ /* 0x000fe20006800000 */
[----:B-1----:R-:W-:Y:S01]  /*4f90*/  FFMA.FTZ R130, R209, -UR6, R120 ;  /* 0x80000006d1827c23 */ /* 0x002fe20008010078 */
[----:B------:R-:W-:Y:S01]  /*4fa0*/  PLOP3.LUT P0, PT, PT, PT, UP0, 0x80, 0x0 ;  /* 0x000000000000781c */ /* 0x000fe20003f0f008 */
[----:B------:R-:W-:Y:S02]  /*4fb0*/  FMUL.FTZ R122, R122, c[0x0][0x2ec] ;  /* 0x0000bb007a7a7a20 */ /* 0x000fe40000410000 */
[----:B------:R-:W-:Y:S01]  /*4fc0*/  FMUL.FTZ R117, R117, c[0x0][0x2ec] ;  /* 0x0000bb0075757a20 */ /* 0x000fe20000410000 */
[----:B------:R-:W-:Y:S01]  /*4fd0*/  @P2 FSEL R130, R130, -INF , !P5 ;  /* 0xff80000082822808 */ /* 0x000fe20006800000 */
[----:B------:R-:W1:Y:S01]  /*4fe0*/  MUFU.TANH R124, R124 ;  /* 0x0000007c007c7308 */ /* 0x000e620000002400 */
[----:B------:R-:W-:Y:S01]  /*4ff0*/  PLOP3.LUT P2, PT, PT, PT, UP0, 0x80, 0x0 ;  /* 0x000000000000781c */ /* 0x000fe20003f4f008 */
[----:B------:R-:W-:Y:S02]  /*5000*/  FFMA.FTZ R120, -R120, R120, 1 ;  /* 0x3f80000078787423 */ /* 0x000fe40000010178 */
[----:B--2---:R-:W-:Y:S02]  /*5010*/  FFMA.FTZ R128, R208, -UR6, R121 ;  /* 0x80000006d0807c23 */ /* 0x004fe40008010079 */
[----:B------:R-:W-:Y:S02]  /*5020*/  FFMA.FTZ R202, R130, c[0x0][0x23c], -R5 ;  /* 0x00008f0082ca7a23 */ /* 0x000fe40000010805 */
[----:B------:R-:W-:Y:S01]  /*5030*/  FFMA.FTZ R130, R199, c[0x0][0x23c], -R252 ;  /* 0x00008f00c7827a23 */ /* 0x000fe200000108fc */
[----:B------:R-:W-:Y:S01]  /*5040*/  @P1 FSEL R128, R128, -INF , !P6 ;  /* 0xff80000080801808 */ /* 0x000fe20007000000 */
[----:B------:R-:W2:Y:S01]  /*5050*/  MUFU.TANH R125, R125 ;  /* 0x0000007d007d7308 */ /* 0x000ea20000002400 */
[----:B------:R-:W-:Y:S01]  /*5060*/  PLOP3.LUT P1, PT, PT, PT, UP0, 0x80, 0x0 ;  /* 0x000000000000781c */ /* 0x000fe20003f2f008 */
[----:B------:R-:W-:Y:S02]  /*5070*/  FMUL.FTZ R120, R120, c[0x0][0x2ec] ;  /* 0x0000bb0078787a20 */ /* 0x000fe40000410000 */
[----:B---3--:R-:W-:Y:S01]  /*5080*/  FFMA.FTZ R129, R200, -UR6, R123 ;  /* 0x80000006c8817c23 */ /* 0x008fe2000801007b */
[----:B------:R-:W-:Y:S01]  /*5090*/  @P2 IADD3 R127, R6, 0x18, RZ ;  /* 0x00000018067f2810 */ /* 0x000fe20007ffe0ff */
[----:B------:R-:W-:Y:S01]  /*50a0*/  FFMA.FTZ R201, R128, c[0x0][0x23c], -R5 ;  /* 0x00008f0080c97a23 */ /* 0x000fe20000010805 */
[----:B------:R-:W-:Y:S01]  /*50b0*/  @P4 IADD3 R128, R6, 0x19, RZ ;  /* 0x0000001906804810 */ /* 0x000fe20007ffe0ff */
[----:B------:R-:W-:Y:S01]  /*50c0*/  FFMA.FTZ R123, -R123, R123, 1 ;  /* 0x3f8000007b7b7423 */ /* 0x000fe2000001017b */
[----:B------:R-:W-:Y:S01]  /*50d0*/  @P0 FSEL R129, R129, -INF , !P6 ;  /* 0xff80000081810808 */ /* 0x000fe20007000000 */
[----:B------:R-:W3:Y:S01]  /*50e0*/  MUFU.TANH R126, R126 ;  /* 0x0000007e007e7308 */ /* 0x000ee20000002400 */
[----:B------:R-:W-:Y:S01]  /*50f0*/  @P3 ISETP.GE.AND P3, PT, R128, UR7, PT ;  /* 0x0000000780003c0c */ /* 0x000fe2000bf66270 */
[----:B------:R-:W-:Y:S01]  /*5100*/  FMUL.FTZ R123, R123, c[0x0][0x2ec] ;  /* 0x0000bb007b7b7a20 */ /* 0x000fe20000410000 */
[----:B------:R-:W-:Y:S01]  /*5110*/  PLOP3.LUT P0, PT, PT, PT, UP0, 0x80, 0x0 ;  /* 0x000000000000781c */ /* 0x000fe20003f0f008 */
[----:B-1----:R-:W-:Y:S01]  /*5120*/  FFMA.FTZ R128, R211, -UR6, R124 ;  /* 0x80000006d3807c23 */ /* 0x002fe2000801007c */
[----:B------:R-:W-:Y:S01]  /*5130*/  @P1 ISETP.GE.AND P2, PT, R127, UR7, PT ;  /* 0x000000077f001c0c */ /* 0x000fe2000bf46270 */
[----:B------:R-:W-:Y:S01]  /*5140*/  FFMA.FTZ R127, R129, c[0x0][0x23c], -R252 ;  /* 0x00008f00817f7a23 */ /* 0x000fe200000108fc */
[----:B------:R-:W-:Y:S01]  /*5150*/  PLOP3.LUT P1, PT, PT, PT, UP0, 0x80, 0x0 ;  /* 0x000000000000781c */ /* 0x000fe20003f2f008 */
[----:B------:R-:W-:Y:S02]  /*5160*/  FFMA.FTZ R121, -R121, R121, 1 ;  /* 0x3f80000079797423 */ /* 0x000fe40000010179 */
[----:B------:R-:W-:Y:S01]  /*5170*/  MUFU.EX2 R129, R127 ;  /* 0x0000007f00817308 */ /* 0x000fe20000000800 */
[----:B------:R-:W-:Y:S02]  /*5180*/  FFMA.FTZ R115, -R115, R115, 1 ;  /* 0x3f80000073737423 */ /* 0x000fe40000010173 */
[----:B------:R-:W-:Y:S02]  /*5190*/  FMUL.FTZ R121, R121, c[0x0][0x2ec] ;  /* 0x0000bb0079797a20 */ /* 0x000fe40000410000 */
[----:B--2---:R-:W-:Y:S02]  /*51a0*/  FFMA.FTZ R210, R210, -UR6, R125 ;  /* 0x80000006d2d27c23 */ /* 0x004fe4000801007d */
[----:B------:R-:W-:Y:S02]  /*51b0*/  FMUL.FTZ R115, R115, c[0x0][0x2ec] ;  /* 0x0000bb0073737a20 */ /* 0x000fe40000410000 */
[----:B------:R-:W-:Y:S01]  /*51c0*/  FFMA.FTZ R124, -R124, R124, 1 ;  /* 0x3f8000007c7c7423 */ /* 0x000fe2000001017c */
[----:B------:R-:W1:Y:S01]  /*51d0*/  MUFU.TANH R207, R207 ;  /* 0x000000cf00cf7308 */ /* 0x000e620000002400 */
[----:B------:R-:W-:Y:S01]  /*51e0*/  @P1 FSEL R128, R128, -INF , !P2 ;  /* 0xff80000080801808 */ /* 0x000fe20005000000 */
[----:B------:R-:W-:Y:S01]  /*51f0*/  FFMA.FTZ R125, -R125, R125, 1 ;  /* 0x3f8000007d7d7423 */ /* 0x000fe2000001017d */
[----:B------:R-:W-:Y:S01]  /*5200*/  PLOP3.LUT P1, PT, PT, PT, UP0, 0x80, 0x0 ;  /* 0x000000000000781c */ /* 0x000fe20003f2f008 */
[----:B---3--:R-:W-:Y:S01]  /*5210*/  FFMA.FTZ R209, R209, -UR6, R126 ;  /* 0x80000006d1d17c23 */ /* 0x008fe2000801007e */
[----:B------:R-:W-:Y:S01]  /*5220*/  @P0 FSEL R210, R210, -INF , !P3 ;  /* 0xff800000d2d20808 */ /* 0x000fe20005800000 */
[--C-:B------:R-:W-:Y:S01]  /*5230*/  FFMA.FTZ R200, R128, c[0x0][0x23c], -R5.reuse ;  /* 0x00008f0080c87a23 */ /* 0x100fe20000010805 */
[----:B------:R-:W-:Y:S01]  /*5240*/  PLOP3.LUT P0, PT, PT, PT, UP0, 0x80, 0x0 ;  /* 0x000000000000781c */ /* 0x000fe20003f0f008 */
[----:B------:R-:W-:Y:S01]  /*5250*/  FFMA.FTZ R126, -R126, R126, 1 ;  /* 0x3f8000007e7e7423 */ /* 0x000fe2000001017e */
[----:B------:R-:W-:Y:S01]  /*5260*/  UISETP.GE.AND UP0, UPT, UR8, 0x1, UPT ;  /* 0x000000010800788c */ /* 0x000fe2000bf06270 */
[----:B------:R-:W-:Y:S01]  /*5270*/  MUFU.EX2 R206, R206 ;  /* 0x000000ce00ce7308 */ /* 0x000fe20000000800 */
[----:B------:R-:W-:Y:S02]  /*5280*/  FFMA.FTZ R5, R210, c[0x0][0x23c], -R5 ;  /* 0x00008f00d2057a23 */ /* 0x000fe40000010805 */
[----:B------:R-:W-:Y:S02]  /*5290*/  FMUL.FTZ R126, R126, c[0x0][0x2ec] ;  /* 0x0000bb007e7e7a20 */ /* 0x000fe40000410000 */
[----:B------:R-:W-:Y:S01]  /*52a0*/  FMUL.FTZ R124, R124, c[0x0][0x2ec] ;  /* 0x0000bb007c7c7a20 */ /* 0x000fe20000410000 */
[----:B------:R-:W-:Y:S01]  /*52b0*/  @P1 FSEL R209, R209, -INF , !P2 ;  /* 0xff800000d1d11808 */ /* 0x000fe20005000000 */
[----:B------:R-:W-:Y:S01]  /*52c0*/  FMUL.FTZ R125, R125, c[0x0][0x2ec] ;  /* 0x0000bb007d7d7a20 */ /* 0x000fe20000410000 */
[----:B------:R-:W-:Y:S01]  /*52d0*/  PLOP3.LUT P1, PT, PT, PT, UP0, 0x80, 0x0 ;  /* 0x000000000000781c */ /* 0x000fe20003f2f008 */
[----:B------:R-:W-:Y:S01]  /*52e0*/  FFMA.FTZ R118, -R118, R118, 1 ;  /* 0x3f80000076767423 */ /* 0x000fe20000010176 */
[----:B------:R-:W2:Y:S01]  /*52f0*/  MUFU.EX2 R205, R205 ;  /* 0x000000cd00cd7308 */ /* 0x000ea20000000800 */
[--C-:B------:R-:W-:Y:S02]  /*5300*/  FFMA.FTZ R128, R209, c[0x0][0x23c], -R252.reuse ;  /* 0x00008f00d1807a23 */ /* 0x100fe400000108fc */
[----:B------:R-:W-:Y:S02]  /*5310*/  FMUL.FTZ R118, R118, c[0x0][0x2ec] ;  /* 0x0000bb0076767a20 */ /* 0x000fe40000410000 */
[----:B-1----:R-:W-:Y:S02]  /*5320*/  FFMA.FTZ R127, R208, -UR6, R207 ;  /* 0x80000006d07f7c23 */ /* 0x002fe400080100cf */
[----:B------:R-:W-:Y:S03]  /*5330*/  FFMA.FTZ R207, -R207, R207, 1 ;  /* 0x3f800000cfcf7423 */ /* 0x000fe600000101cf */
[----:B------:R-:W-:Y:S01]  /*5340*/  MUFU.EX2 R198, R198 ;  /* 0x000000c600c67308 */ /* 0x000fe20000000800 */
[----:B------:R-:W-:Y:S01]  /*5350*/  @P0 FSEL R127, R127, -INF , !P3 ;  /* 0xff8000007f7f0808 */ /* 0x000fe20005800000 */
[----:B------:R-:W-:Y:S04]  /*5360*/  FMUL.FTZ R207, R207, c[0x0][0x2ec] ;  /* 0x0000bb00cfcf7a20 */ /* 0x000fe80000410000 */
[----:B------:R-:W-:Y:S04]  /*5370*/  FFMA.FTZ R252, R127, c[0x0][0x23c], -R252 ;  /* 0x00008f007ffc7a23 */ /* 0x000fe800000108fc */
        /* <DEDUP_REMOVED lines=15> */
[----:B------:R-:W1:Y:S10]  /*5470*/  MUFU.EX2 R130, R130 ;  /* 0x0000008200827308 */ /* 0x000e740000000800 */
[----:B------:R-:W-:Y:S01]  /*5480*/  MUFU.EX2 R127, R252 ;  /* 0x000000fc007f7308 */ /* 0x000fe20000000800 */
[----:B--2---:R-:W-:Y:S05]  /*5490*/  F2FP.PACK_AB R210, R201, R202 ;  /* 0x000000cac9d2723e */ /* 0x004fea00000000ff */
[----:B------:R2:W-:Y:S04]  /*54a0*/  STS [R236+0x22000], R210 ;  /* 0x022000d2ec007388 */ /* 0x0005e80000000800 */
[----:B------:R-:W-:Y:S01]  /*54b0*/  MUFU.EX2 R200, R200 ;  /* 0x000000c800c87308 */ /* 0x000fe20000000800 */
[----:B-1----:R-:W-:Y:S05]  /*54c0*/  F2FP.PACK_AB R208, R129, R130 ;  /* 0x0000008281d0723e */ /* 0x002fea00000000ff */
[----:B------:R-:W-:Y:S04]  /*54d0*/  STS [R236+0x22400], R208 ;  /* 0x022400d0ec007388 */ /* 0x000fe80000000800 */
[----:B------:R-:W1:Y:S10]  /*54e0*/  MUFU.EX2 R199, R5 ;  /* 0x0000000500c77308 */ /* 0x000e740000000800 */
[----:B------:R-:W3:Y:S01]  /*54f0*/  MUFU.EX2 R128, R128 ;  /* 0x0000008000807308 */ /* 0x000ee20000000800 */
[----:B--2---:R-:W-:Y:S02]  /*5500*/  IADD3 R210, P0, R247, UR12, RZ ;  /* 0x0000000cf7d27c10 */ /* 0x004fe4000ff1e0ff */
[----:B-1----:R-:W-:Y:S05]  /*5510*/  F2FP.PACK_AB R211, R199, R200 ;  /* 0x000000c8c7d3723e */ /* 0x002fea00000000ff */
[----:B------:R1:W-:Y:S01]  /*5520*/  STS [R238+0x22000], R211 ;  /* 0x022000d3ee007388 */ /* 0x0003e20000000800 */
[----:B---3--:R-:W-:Y:S05]  /*5530*/  F2FP.PACK_AB R209, R127, R128 ;  /* 0x000000807fd1723e */ /* 0x008fea00000000ff */
[----:B------:R2:W-:Y:S06]  /*5540*/  STS [R238+0x22400], R209 ;  /* 0x022400d1ee007388 */ /* 0x0005ec0000000800 */
[----:B------:R-:W-:Y:S06]  /*5550*/  LDSM.16.M88.4 R84, [R223+0x8000] ;  /* 0x00800000df54783b */ /* 0x000fec0000000200 */
[----:B------:R-:W3:Y:S01]  /*5560*/  LDSM.16.M88.4 R88, [R222+0x18000] ;  /* 0x01800000de58783b */ /* 0x000ee20000000200 */
[----:B-1----:R-:W-:Y:S02]  /*5570*/  IADD3.X R211, R246, UR11, RZ, P0, !PT ;  /* 0x0000000bf6d37c10 */ /* 0x002fe400087fe4ff */
[C---:B------:R-:W-:Y:S03]  /*5580*/  LEA R250, P0, R241.reuse, R250, 0x2 ;  /* 0x000000faf1fa7211 */ /* 0x040fe600078010ff */
[----:B------:R-:W1:Y:S01]  /*5590*/  LDSM.16.M88.4 R92, [R222+0x18800] ;  /* 0x01880000de5c783b */ /* 0x000e620000000200 */
[----:B------:R-:W-:Y:S05]  /*55a0*/  LEA.HI.X.SX32 R251, R241, R251, 0x2, P0 ;  /* 0x000000fbf1fb7211 */ /* 0x000fea00000f16ff */
[----:B------:R-:W-:Y:S06]  /*55b0*/  LDSM.16.M88.4 R96, [R221+0x8000] ;  /* 0x00800000dd60783b */ /* 0x000fec0000000200 */
[----:B------:R-:W3:Y:S06]  /*55c0*/  LDSM.16.M88.4 R100, [R212+0x18000] ;  /* 0x01800000d464783b */ /* 0x000eec0000000200 */
[----:B------:R-:W4:Y:S06]  /*55d0*/  LDG.E R208, [R210.64] ;  /* 0x00000004d2d07981 */ /* 0x000f2c000c1e1900 */
[----:B------:R-:W3:Y:S06]  /*55e0*/  LDSM.16.M88.4 R104, [R212+0x18800] ;  /* 0x01880000d468783b */ /* 0x000eec0000000200 */
[----:B--2---:R4:W2:Y:S01]  /*55f0*/  LDG.E R209, [R210.64+0x20] ;  /* 0x00002004d2d17981 */ /* 0x0048a2000c1e1900 */
[C---:B---3--:R-:W-:Y:S05]  /*5600*/  HMMA.16816.F32 R4, R84.reuse, R88, RZ ;  /* 0x000000585404723c */ /* 0x048fea00000018ff */
[----:B------:R-:W-:Y:S03]  /*5610*/  LDSM.16.M88.4 R108, [R220+0x8000] ;  /* 0x00800000dc6c783b */ /* 0x000fe60000000200 */
[C---:B------:R-:W-:Y:S03]  /*5620*/  HMMA.16816.F32 R8, R84.reuse, R90, RZ ;  /* 0x0000005a5408723c */ /* 0x040fe600000018ff */
[----:B------:R-:W3:Y:S05]  /*5630*/  LDSM.16.M88.4 R88, [R3+0x18000] ;  /* 0x018000000358783b */ /* 0x000eea0000000200 */
[C---:B-1----:R-:W-:Y:S08]  /*5640*/  HMMA.16816.F32 R12, R84.reuse, R92, RZ ;  /* 0x0000005c540c723c */ /* 0x042ff000000018ff */
[----:B------:R-:W-:Y:S01]  /*5650*/  HMMA.16816.F32 R16, R84, R94, RZ ;  /* 0x0000005e5410723c */ /* 0x000fe200000018ff */
        /* <DEDUP_REMOVED lines=46> */
[----:B------:R-:W4:Y:S07]  /*5940*/  LDSM.16.M88.4 R108, [R212+0x1c000] ;  /* 0x01c00000d46c783b */ /* 0x000f2e0000000200 */
[C---:B------:R-:W-:Y:S08]  /*5950*/  HMMA.16816.F32 R12, R88.reuse, R92, R12 ;  /* 0x0000005c580c723c */ /* 0x040ff0000000180c */
        /* <DEDUP_REMOVED lines=65> */
[----:B------:R-:W-:Y:S02]  /*5d70*/  FADD.FTZ R204, -R208, R13 ;  /* 0x0000000dd0cc7221 */ /* 0x000fe40000010100 */
[----:B------:R-:W-:Y:S02]  /*5d80*/  FMUL.FTZ R116, R116, R205 ;  /* 0x000000cd74747220 */ /* 0x000fe40000410000 */
[----:B------:R-:W-:Y:S02]  /*5d90*/  FMUL.FTZ R117, R117, R206 ;  /* 0x000000ce75757220 */ /* 0x000fe40000410000 */
[----:B------:R-:W-:Y:S02]  /*5da0*/  FMUL.FTZ R203, R202, R203 ;  /* 0x000000cbcacb7220 */ /* 0x000fe40000410000 */
[----:B------:R-:W-:Y:S01]  /*5db0*/  FMUL.FTZ R204, R201, R204 ;  /* 0x000000ccc9cc7220 */ /* 0x000fe20000410000 */
[----:B------:R-:W-:Y:S01]  /*5dc0*/  F2FP.PACK_AB R116, R117, R116 ;  /* 0x000000747574723e */ /* 0x000fe200000000ff */
        /* <DEDUP_REMOVED lines=18> */
[C---:B-1----:R-:W-:Y:S01]  /*5ef0*/  FADD.FTZ R113, -R209.reuse, R14 ;  /* 0x0000000ed1717221 */ /* 0x042fe20000010100 */
        /* <DEDUP_REMOVED lines=8> */
[----:B------:R-:W-:Y:S02]  /*5f80*/  FMUL.FTZ R113, R130, R113 ;  /* 0x0000007182717220 */ /* 0x000fe40000410000 */
        /* <DEDUP_REMOVED lines=171> */
.L_x_1225:
        /* <DEDUP_REMOVED lines=462> */
.L_x_1226:
        /* <DEDUP_REMOVED lines=217> */
.L_x_1228:
        /* <DEDUP_REMOVED lines=18> */
.L_x_1229:
        /* <DEDUP_REMOVED lines=55> */
.L_x_1231:
[----:B---34-:R-:W-:Y:S05]  /*9940*/  BSYNC B0 ;  /* 0x0000000000007941 */ /* 0x018fea0003800000 */
.L_x_1230:
        /* <DEDUP_REMOVED lines=22> */
.L_x_1233:
[----:B------:R-:W-:Y:S05]  /*9ab0*/  BSYNC B0 ;  /* 0x0000000000007941 */ /* 0x000fea0003800000 */
.L_x_1232:
        /* <DEDUP_REMOVED lines=32> */
.L_x_1235:
[----:B------:R-:W-:Y:S05]  /*9cc0*/  BSYNC B0 ;  /* 0x0000000000007941 */ /* 0x000fea0003800000 */
.L_x_1234:
        /* <DEDUP_REMOVED lines=21> */
.L_x_1208:
        /* <DEDUP_REMOVED lines=20> */
.L_x_1237:
        /* <DEDUP_REMOVED lines=18> */
.L_x_1238:
        /* <DEDUP_REMOVED lines=36> */
.L_x_1240:
[----:B------:R-:W-:Y:S05]  /*a2c0*/  BSYNC B0 ;  /* 0x0000000000007941 */ /* 0x000fea0003800000 */
.L_x_1239:
        /* <DEDUP_REMOVED lines=21> */
.L_x_1242:
[----:B------:R-:W-:Y:S05]  /*a420*/  BSYNC B0 ;  /* 0x0000000000007941 */ /* 0x000fea0003800000 */
.L_x_1241:
        /* <DEDUP_REMOVED lines=32> */
.L_x_1244:
[----:B------:R-:W-:Y:S05]  /*a630*/  BSYNC B0 ;  /* 0x0000000000007941 */ /* 0x000fea0003800000 */
.L_x_1243:
        /* <DEDUP_REMOVED lines=18> */
.L_x_1236:
[----:B------:R-:W-:Y:S05]  /*a760*/  BSYNC B1 ;  /* 0x0000000000017941 */ /* 0x000fea0003800000 */
.L_x_1203:
        /* <DEDUP_REMOVED lines=12> */
.L_x_1245:
[----:B------:R-:W-:Y:S05]  /*a830*/  EXIT ;  /* 0x000000000000794d */ /* 0x000fea0003800000 */
.L_x_1247:
        /* <DEDUP_REMOVED lines=12> */
.L_x_2032:


//--------------------- .text._ZN5flash44flash_bwd_dq_dk_dv_loop_seqk_parallel_kernelI23Flash_bwd_kernel_traitsILi256ELi64ELi64ELi8ELi4ELi2ELi2ELb0ELb1EN7cutlass6half_tE19Flash_kernel_traitsILi256ELi64ELi64ELi8ES3_EELb1ELb0ELb1ELb0ELb0ELb1ELb0EEEvNS_16Flash_bwd_paramsE --------------------------
	.section	.text._ZN5flash44flash_bwd_dq_dk_dv_loop_seqk_parallel_kernelI23Flash_bwd_kernel_traitsILi256ELi64ELi64ELi8ELi4ELi2ELi2ELb0ELb1EN7cutlass6half_tE19Flash_kernel_traitsILi256ELi64ELi64ELi8ES3_EELb1ELb0ELb1ELb0ELb0ELb1ELb0EEEvNS_16Flash_bwd_paramsE,"ax",@progbits
	.sectioninfo	@"SHI_REGISTERS=255"
	.align	128
        .global         _ZN5flash44flash_bwd_dq_dk_dv_loop_seqk_parallel_kernelI23Flash_bwd_kernel_traitsILi256ELi64ELi64ELi8ELi4ELi2ELi2ELb0ELb1EN7cutlass6half_tE19Flash_kernel_traitsILi256ELi64ELi64ELi8ES3_EELb1ELb0ELb1ELb0ELb0ELb1ELb0EEEvNS_16Flash_bwd_paramsE
        .type           _ZN5flash44flash_bwd_dq_dk_dv_loop_seqk_parallel_kernelI23Flash_bwd_kernel_traitsILi256ELi64ELi64ELi8ELi4ELi2ELi2ELb0ELb1EN7cutlass6half_tE19Flash_kernel_traitsILi256ELi64ELi64ELi8ES3_EELb1ELb0ELb1ELb0ELb0ELb1ELb0EEEvNS_16Flash_bwd_paramsE,@function
        .size           _ZN5flash44flash_bwd_dq_dk_dv_loop_seqk_parallel_kernelI23Flash_bwd_kernel_traitsILi256ELi64ELi64ELi8ELi4ELi2ELi2ELb0ELb1EN7cutlass6half_tE19Flash_kernel_traitsILi256ELi64ELi64ELi8ES3_EELb1ELb0ELb1ELb0ELb0ELb1ELb0EEEvNS_16Flash_bwd_paramsE,(.L_x_2033 - _ZN5flash44flash_bwd_dq_dk_dv_loop_seqk_parallel_kernelI23Flash_bwd_kernel_traitsILi256ELi64ELi64ELi8ELi4ELi2ELi2ELb0ELb1EN7cutlass6half_tE19Flash_kernel_traitsILi256ELi64ELi64ELi8ES3_EELb1ELb0ELb1ELb0ELb0ELb1ELb0EEEvNS_16Flash_bwd_paramsE)
        .other          _ZN5flash44flash_bwd_dq_dk_dv_loop_seqk_parallel_kernelI23Flash_bwd_kernel_traitsILi256ELi64ELi64ELi8ELi4ELi2ELi2ELb0ELb1EN7cutlass6half_tE19Flash_kernel_traitsILi256ELi64ELi64ELi8ES3_EELb1ELb0ELb1ELb0ELb0ELb1ELb0EEEvNS_16Flash_bwd_paramsE,@"STO_CUDA_ENTRY STV_DEFAULT"
_ZN5flash44flash_bwd_dq_dk_dv_loop_seqk_parallel_kernelI23Flash_bwd_kernel_traitsILi256ELi64ELi64ELi8ELi4ELi2ELi2ELb0ELb1EN7cutlass6half_tE19Flash_kernel_traitsILi256ELi64ELi64ELi8ES3_EELb1ELb0ELb1ELb0ELb0ELb1ELb0EEEvNS_16Flash_bwd_paramsE:
.text._ZN5flash44flash_bwd_dq_dk_dv_loop_seqk_parallel_kernelI23Flash_bwd_kernel_traitsILi256ELi64ELi64ELi8ELi4ELi2ELi2ELb0ELb1EN7cutlass6half_tE19Flash_kernel_traitsILi256ELi64ELi64ELi8ES3_EELb1ELb0ELb1ELb0ELb0ELb1ELb0EEEvNS_16Flash_bwd_paramsE:
        /* <DEDUP_REMOVED lines=13> */
[----:B------:R-:W-:Y:S01]  /*00d0*/  ULDC UR6, c[0x0][0x1c8] ;  /* 0x0000720000067ab9 */ /* 0x000fe20000000800 */
[----:B------:R-:W-:Y:S01]  /*00e0*/  IMAD.MOV.U32 R226, RZ, RZ, 0x20 ;  /* 0x00000020ffe27424 */ /* 0x000fe200078e00ff */
[----:B------:R-:W-:Y:S01]  /*00f0*/  UMOV UR9, 0x80 ;  /* 0x0000008000097882 */ /* 0x000fe20000000000 */
[----:B------:R-:W-:Y:S01]  /*0100*/  IMAD.MOV.U32 R222, RZ, RZ, 0x40 ;  /* 0x00000040ffde7424 */ /* 0x000fe200078e00ff */
[----:B------:R-:W-:Y:S01]  /*0110*/  ULDC UR7, c[0x0][0x210] ;  /* 0x0000840000077ab9 */ /* 0x000fe20000000800 */
[----:B------:R-:W-:Y:S01]  /*0120*/  IMAD.MOV.U32 R238, RZ, RZ, -0x10 ;  /* 0xfffffff0ffee7424 */ /* 0x000fe200078e00ff */
[----:B------:R-:W-:Y:S01]  /*0130*/  ULDC UR61, c[0x0][0x234] ;  /* 0x00008d00003d7ab9 */ /* 0x000fe20000000800 */
[----:B------:R-:W3:Y:S01]  /*0140*/  S2UR UR40, SR_CTAID.Y ;  /* 0x00000000002879c3 */ /* 0x000ee20000002600 */
[----:B------:R-:W-:-:S02]  /*0150*/  UIMAD UR61, UR9, UR7, UR61 ;  /* 0x00000007093d72a4 */ /* 0x000fc4000f8e023d */
[----:B------:R-:W-:Y:S02]  /*0160*/  ULDC.U8 UR10, c[0x0][0x328] ;  /* 0x0000ca00000a7ab9 */ /* 0x000fe40000000000 */
[----:B------:R-:W-:Y:S02]  /*0170*/  UISETP.NE.AND UP5, UPT, UR10, URZ, UPT ;  /* 0x0000003f0a00728c */ /* 0x000fe4000bfa5270 */
[----:B------:R-:W-:Y:S02]  /*0180*/  ULDC UR16, c[0x0][0x224] ;  /* 0x0000890000107ab9 */ /* 0x000fe40000000800 */
[----:B------:R-:W-:Y:S02]  /*0190*/  ULDC UR51, c[0x0][0x22c] ;  /* 0x00008b0000337ab9 */ /* 0x000fe40000000800 */
[----:B------:R-:W-:Y:S02]  /*01a0*/  ULDC UR42, c[0x0][0x1c0] ;  /* 0x00007000002a7ab9 */ /* 0x000fe40000000800 */
[----:B------:R-:W-:Y:S01]  /*01b0*/  ULDC UR13, c[0x0][0x1c0] ;  /* 0x00007000000d7ab9 */ /* 0x000fe20000000800 */
[----:B-1----:R-:W-:Y:S01]  /*01c0*/  SHF.R.S32.HI R4, RZ, 0x1f, R10 ;  /* 0x0000001fff047819 */ /* 0x002fe2000001140a */
[----:B--2---:R-:W-:-:S02]  /*01d0*/  ULOP3.LUT UR8, UR41, UR6, URZ, 0x3c, !UPT ;  /* 0x0000000629087292 */ /* 0x004fc4000f8e3c3f */
[----:B------:R-:W-:Y:S01]  /*01e0*/  USHF.R.S32.HI UR6, URZ, 0x1f, UR41 ;  /* 0x0000001f3f067899 */ /* 0x000fe20008011429 */
[CC--:B------:R-:W-:Y:S01]  /*01f0*/  LEA.HI R2, R4.reuse, R10.reuse, RZ, 0x5 ;  /* 0x0000000a04027211 */ /* 0x0c0fe200078f28ff */
[----:B------:R-:W-:Y:S01]  /*0200*/  ULDC UR14, c[0x0][0x1c0] ;  /* 0x00007000000e7ab9 */ /* 0x000fe20000000800 */
[----:B------:R-:W-:Y:S01]  /*0210*/  LEA.HI R9, R4, R10, RZ, 0x3 ;  /* 0x0000000a04097211 */ /* 0x000fe200078f18ff */
[----:B------:R-:W-:Y:S01]  /*0220*/  UIMAD.WIDE UR42, UR51, UR42, URZ ;  /* 0x0000002a332a72a5 */ /* 0x000fe2000f8e023f */
[--C-:B------:R-:W-:Y:S01]  /*0230*/  SHF.R.S32.HI R0, RZ, 0x5, R2.reuse ;  /* 0x00000005ff007819 */ /* 0x100fe20000011402 */
[----:B---3--:R-:W-:Y:S01]  /*0240*/  USHF.R.S32.HI UR9, URZ, 0x1f, UR40 ;  /* 0x0000001f3f097899 */ /* 0x008fe20008011428 */
[----:B------:R-:W-:Y:S01]  /*0250*/  SHF.R.S32.HI R3, RZ, 0x1f, R2 ;  /* 0x0000001fff037819 */ /* 0x000fe20000011402 */
[----:B------:R-:W-:Y:S01]  /*0260*/  UIMAD UR52, UR41, UR51, URZ ;  /* 0x00000033293472a4 */ /* 0x000fe2000f8e023f */
[C---:B------:R-:W-:Y:S01]  /*0270*/  LOP3.LUT R8, R2.reuse, 0xffffffe0, RZ, 0xc0, !PT ;  /* 0xffffffe002087812 */ /* 0x040fe200078ec0ff */
[----:B------:R-:W-:Y:S01]  /*0280*/  UIMAD UR51, UR51, UR13, URZ ;  /* 0x0000000d333372a4 */ /* 0x000fe2000f8e023f */
[-C--:B------:R-:W-:Y:S01]  /*0290*/  LEA.HI R3, R3, R0.reuse, RZ, 0x2 ;  /* 0x0000000003037211 */ /* 0x080fe200078f10ff */
[----:B------:R-:W-:Y:S01]  /*02a0*/  ULDC UR15, c[0x0][0x1c0] ;  /* 0x00007000000f7ab9 */ /* 0x000fe20000000800 */
[----:B------:R-:W-:Y:S01]  /*02b0*/  LEA.HI R2, R2, R0, RZ, 0x1 ;  /* 0x0000000002027211 */ /* 0x000fe200078f08ff */
[----:B------:R-:W-:Y:S01]  /*02c0*/  IMAD.IADD R8, R10, 0x1, -R8 ;  /* 0x000000010a087824 */ /* 0x000fe200078e0a08 */
[----:B------:R-:W-:Y:S01]  /*02d0*/  LOP3.LUT R3, R3, 0xfffffffc, RZ, 0xc0, !PT ;  /* 0xfffffffc03037812 */ /* 0x000fe200078ec0ff */
[----:B------:R-:W-:Y:S01]  /*02e0*/  ULDC UR12, c[0x0][0x1c0] ;  /* 0x00007000000c7ab9 */ /* 0x000fe20000000800 */
[----:B------:R-:W-:Y:S01]  /*02f0*/  LOP3.LUT R2, R2, 0xfffffffe, RZ, 0xc0, !PT ;  /* 0xfffffffe02027812 */ /* 0x000fe200078ec0ff */
[----:B------:R-:W-:Y:S01]  /*0300*/  UIMAD.WIDE.U32 UR48, UR40, UR16, URZ ;  /* 0x00000010283072a5 */ /* 0x000fe2000f8e003f */
[-C--:B------:R-:W-:Y:S01]  /*0310*/  LEA.HI R5, R4, R10.reuse, RZ, 0x4 ;  /* 0x0000000a04057211 */ /* 0x080fe200078f20ff */
[----:B------:R-:W-:Y:S01]  /*0320*/  IMAD.IADD R249, R0, 0x1, -R3 ;  /* 0x0000000100f97824 */ /* 0x000fe200078e0a03 */
[-C--:B------:R-:W-:Y:S01]  /*0330*/  LEA.HI R248, R4, R10.reuse, RZ, 0x7 ;  /* 0x0000000a04f87211 */ /* 0x080fe200078f38ff */
[----:B------:R-:W-:Y:S01]  /*0340*/  IMAD.IADD R224, R0, 0x1, -R2 ;  /* 0x0000000100e07824 */ /* 0x000fe200078e0a02 */
[CC--:B------:R-:W-:Y:S01]  /*0350*/  LEA.HI R12, R4.reuse, R10.reuse, RZ, 0x6 ;  /* 0x0000000a040c7211 */ /* 0x0c0fe200078f30ff */
[----:B------:R-:W-:Y:S01]  /*0360*/  UIMAD UR7, UR40, UR12, UR41 ;  /* 0x0000000c280772a4 */ /* 0x000fe2000f8e0229 */
[----:B------:R-:W-:Y:S01]  /*0370*/  LEA.HI R4, R4, R10, RZ, 0x2 ;  /* 0x0000000a04047211 */ /* 0x000fe200078f10ff */
[----:B------:R-:W-:Y:S01]  /*0380*/  USHF.L.U32 UR50, UR51, 0x6, URZ ;  /* 0x0000000633327899 */ /* 0x000fe2000800063f */
[----:B------:R-:W-:Y:S01]  /*0390*/  SHF.R.S32.HI R3, RZ, 0x4, R5 ;  /* 0x00000004ff037819 */ /* 0x000fe20000011405 */
[----:B------:R-:W-:Y:S01]  /*03a0*/  ULDC UR55, c[0x0][0x214] ;  /* 0x0000850000377ab9 */ /* 0x000fe20000000800 */
[--C-:B------:R-:W-:Y:S01]  /*03b0*/  SHF.R.S32.HI R2, RZ, 0x2, R4.reuse ;  /* 0x00000002ff027819 */ /* 0x100fe20000011404 */
[----:B------:R-:W-:Y:S01]  /*03c0*/  ULDC.U8 UR11, c[0x0][0x3d0] ;  /* 0x0000f400000b7ab9 */ /* 0x000fe20000000000 */
[----:B------:R-:W-:Y:S01]  /*03d0*/  SHF.R.S32.HI R0, RZ, 0x1f, R4 ;  /* 0x0000001fff007819 */ /* 0x000fe20000011404 */
[----:B------:R-:W-:Y:S01]  /*03e0*/  ULDC UR56, c[0x0][0x224] ;  /* 0x0000890000387ab9 */ /* 0x000fe20000000800 */
[----:B------:R-:W-:Y:S01]  /*03f0*/  SHF.R.S32.HI R243, RZ, 0x3, R9 ;  /* 0x00000003fff37819 */ /* 0x000fe20000011409 */
[----:B------:R-:W-:Y:S01]  /*0400*/  @UP5 UIMAD UR60, UR40, UR55, URZ ;  /* 0x00000037283c52a4 */ /* 0x000fe2000f8e023f */
[----:B------:R-:W-:Y:S01]  /*0410*/  LEA.HI R0, R0, R2, RZ, 0x3 ;  /* 0x0000000200007211 */ /* 0x000fe200078f18ff */
[----:B------:R-:W-:Y:S01]  /*0420*/  ULDC.64 UR4, c[0x0][0x118] ;  /* 0x0000460000047ab9 */ /* 0x000fe20000000a00 */
[----:B------:R-:W-:Y:S01]  /*0430*/  LOP3.LUT R6, R9, 0xfffffff8, RZ, 0xc0, !PT ;  /* 0xfffffff809067812 */ /* 0x000fe200078ec0ff */
[----:B------:R-:W-:Y:S01]  /*0440*/  ULDC UR44, c[0x0][0x2e8] ;  /* 0x0000ba00002c7ab9 */ /* 0x000fe20000000800 */
[----:B------:R-:W-:Y:S01]  /*0450*/  LOP3.LUT R0, R0, 0xfffffff8, RZ, 0xc0, !PT ;  /* 0xfffffff800007812 */ /* 0x000fe200078ec0ff */
[----:B------:R-:W-:Y:S01]  /*0460*/  UISETP.NE.AND UP6, UPT, UR11, URZ, UPT ;  /* 0x0000003f0b00728c */ /* 0x000fe2000bfc5270 */
[----:B------:R-:W-:Y:S01]  /*0470*/  LOP3.LUT R11, R4, 0x7ffffffc, RZ, 0xc0, !PT ;  /* 0x7ffffffc040b7812 */ /* 0x000fe200078ec0ff */
[----:B------:R-:W-:Y:S01]  /*0480*/  IMAD.IADD R6, R10, 0x1, -R6 ;  /* 0x000000010a067824 */ /* 0x000fe200078e0a06 */
[C---:B------:R-:W-:Y:S01]  /*0490*/  LOP3.LUT R7, R5.reuse, 0xfffffff0, RZ, 0xc0, !PT ;  /* 0xfffffff005077812 */ /* 0x040fe200078ec0ff */
[----:B------:R-:W-:Y:S01]  /*04a0*/  UIMAD.WIDE.U32 UR46, UR42, UR48, URZ ;  /* 0x000000302a2e72a5 */ /* 0x000fe2000f8e003f */
[----:B------:R-:W-:Y:S01]  /*04b0*/  LEA.HI R4, R5, R3, RZ, 0x1 ;  /* 0x0000000305047211 */ /* 0x000fe200078f08ff */
[----:B------:R-:W-:Y:S01]  /*04c0*/  IMAD.IADD R5, R2, 0x1, -R0 ;  /* 0x0000000102057824 */ /* 0x000fe200078e0a00 */
[----:B------:R-:W-:Y:S01]  /*04d0*/  SHF.R.S32.HI R2, RZ, 0x1f, R8 ;  /* 0x0000001fff027819 */ /* 0x000fe20000011408 */
[----:B------:R-:W-:Y:S01]  /*04e0*/  IMAD.SHL.U32 R0, R243, 0x40, RZ ;  /* 0x00000040f3007824 */ /* 0x000fe200078e00ff */
[----:B------:R-:W-:Y:S01]  /*04f0*/  LOP3.LUT R4, R4, 0xfffffffe, RZ, 0xc0, !PT ;  /* 0xfffffffe04047812 */ /* 0x000fe200078ec0ff */
[----:B------:R-:W-:Y:S01]  /*0500*/  IMAD.IADD R7, R10, 0x1, -R7 ;  /* 0x000000010a077824 */ /* 0x000fe200078e0a07 */
[----:B------:R-:W-:Y:S01]  /*0510*/  LEA.HI R231, R2, R8, RZ, 0x2 ;  /* 0x0000000802e77211 */ /* 0x000fe200078f10ff */
[----:B------:R-:W-:Y:S01]  /*0520*/  IMAD.IADD R13, R10, 0x1, -R11 ;  /* 0x000000010a0d7824 */ /* 0x000fe200078e0a0b */
[----:B------:R-:W-:Y:S01]  /*0530*/  LOP3.LUT R0, R0, 0x1c0, RZ, 0xc0, !PT ;  /* 0x000001c000007812 */ /* 0x000fe200078ec0ff */
[----:B------:R-:W-:Y:S01]  /*0540*/  IMAD.SHL.U32 R250, R6, 0x8, RZ ;  /* 0x0000000806fa7824 */ /* 0x000fe200078e00ff */
[----:B------:R-:W-:Y:S01]  /*0550*/  SHF.R.S32.HI R248, RZ, 0x7, R248 ;  /* 0x00000007fff87819 */ /* 0x000fe200000114f8 */
[----:B------:R-:W-:Y:S01]  /*0560*/  IMAD.IADD R10, R3, 0x1, -R4 ;  /* 0x00000001030a7824 */ /* 0x000fe200078e0a04 */
[----:B------:R-:W-:Y:S01]  /*0570*/  SHF.R.S32.HI R3, RZ, 0x1f, R7 ;  /* 0x0000001fff037819 */ /* 0x000fe20000011407 */
[----:B------:R-:W-:Y:S01]  /*0580*/  IMAD.U32 R4, RZ, RZ, UR6 ;  /* 0x00000006ff047e24 */ /* 0x000fe2000f8e00ff */
[----:B------:R-:W-:Y:S01]  /*0590*/  SHF.R.U32.HI R2, RZ, 0x3, R0 ;  /* 0x00000003ff027819 */ /* 0x000fe20000011600 */
[----:B------:R-:W-:Y:S01]  /*05a0*/  IMAD.SHL.U32 R221, R10, 0x200, RZ ;  /* 0x000002000add7824 */ /* 0x000fe200078e00ff */
[----:B------:R-:W-:Y:S01]  /*05b0*/  LOP3.LUT R0, R0, 0x38, R250, 0xf8, !PT ;  /* 0x0000003800007812 */ /* 0x000fe200078ef8fa */
[----:B------:R-:W-:Y:S01]  /*05c0*/  USHF.L.U32 UR6, UR40, 0x7, URZ ;  /* 0x0000000728067899 */ /* 0x000fe2000800063f */
[----:B------:R-:W-:Y:S01]  /*05d0*/  LEA.HI R11, R3, R7, RZ, 0x3 ;  /* 0x00000007030b7211 */ /* 0x000fe200078f18ff */
[----:B------:R-:W-:Y:S01]  /*05e0*/  IMAD.U32 R3, RZ, RZ, UR8 ;  /* 0x00000008ff037e24 */ /* 0x000fe2000f8e00ff */
[----:B------:R-:W-:Y:S01]  /*05f0*/  LOP3.LUT R8, R0, R2, RZ, 0x3c, !PT ;  /* 0x0000000200087212 */ /* 0x000fe200078e3cff */
[----:B------:R-:W-:Y:S01]  /*0600*/  IMAD.SHL.U32 R0, R6, 0x40, RZ ;  /* 0x0000004006007824 */ /* 0x000fe200078e00ff */
[----:B------:R-:W-:Y:S01]  /*0610*/  LOP3.LUT R2, R11, 0xfffffff8, RZ, 0xc0, !PT ;  /* 0xfffffff80b027812 */ /* 0x000fe200078ec0ff */
[----:B------:R-:W-:Y:S01]  /*0620*/  IMAD.SHL.U32 R252, R248, 0x20, RZ ;  /* 0x00000020f8fc7824 */ /* 0x000fe200078e00ff */
[----:B------:R1:W-:Y:S01]  /*0630*/  STL [R1], R3 ;  /* 0x0000000301007387 */ /* 0x0003e20000100800 */
[----:B------:R-:W-:Y:S01]  /*0640*/  LOP3.LUT P4, RZ, R6, 0x2, RZ, 0xc0, !PT ;  /* 0x0000000206ff7812 */ /* 0x000fe2000788c0ff */
[----:B------:R-:W-:Y:S01]  /*0650*/  USHF.R.S32.HI UR8, URZ, 0x1f, UR16 ;  /* 0x0000001f3f087899 */ /* 0x000fe20008011410 */
[----:B------:R-:W-:Y:S01]  /*0660*/  IMAD.IADD R7, R7, 0x1, -R2 ;  /* 0x0000000107077824 */ /* 0x000fe200078e0a02 */
[----:B------:R-:W-:Y:S01]  /*0670*/  LOP3.LUT R0, R0, 0x1c0, RZ, 0xc0, !PT ;  /* 0x000001c000007812 */ /* 0x000fe200078ec0ff */
[----:B------:R-:W-:Y:S01]  /*0680*/  IMAD.SHL.U32 R2, R224, 0x10, RZ ;  /* 0x00000010e0027824 */ /* 0x000fe200078e00ff */
[----:B------:R-:W-:Y:S01]  /*0690*/  LOP3.LUT P3, RZ, R6, 0x4, RZ, 0xc0, !PT ;  /* 0x0000000406ff7812 */ /* 0x000fe2000786c0ff */
[----:B------:R-:W-:Y:S01]  /*06a0*/  UIMAD UR58, UR8, UR40, URZ ;  /* 0x00000028083a72a4 */ /* 0x000fe2000f8e023f */
[C---:B------:R-:W-:Y:S01]  /*06b0*/  LOP3.LUT R216, R0.reuse, 0x8, R9, 0xf8, !PT ;  /* 0x0000000800d87812 */ /* 0x040fe200078ef809 */
[----:B------:R-:W-:Y:S01]  /*06c0*/  @!UP5 UIMAD UR8, UR40, UR15, UR41 ;  /* 0x0000000f2808d2a4 */ /* 0x000fe2000f8e0229 */
[----:B------:R-:W-:Y:S01]  /*06d0*/  LOP3.LUT R4, R0, 0x10, R2, 0xf8, !PT ;  /* 0x0000001000047812 */ /* 0x000fe200078ef802 */
[----:B------:R-:W-:Y:S01]  /*06e0*/  IMAD R2, R248, 0x800, R221 ;  /* 0x00000800f8027824 */ /* 0x000fe200078e02dd */
[----:B------:R-:W-:Y:S01]  /*06f0*/  SHF.R.U32.HI R0, RZ, 0x3, R0 ;  /* 0x00000003ff007819 */ /* 0x000fe20000011600 */
[----:B------:R-:W-:Y:S01]  /*0700*/  UIMAD UR57, UR43, UR48, URZ ;  /* 0x000000302b3972a4 */ /* 0x000fe2000f8e023f */
[----:B------:R-:W-:Y:S01]  /*0710*/  SEL R220, R222, 0xffffffc0, !P3 ;  /* 0xffffffc0dedc7807 */ /* 0x000fe20005800000 */
[----:B------:R-:W-:Y:S01]  /*0720*/  USHF.R.S32.HI UR59, URZ, 0x1f, UR52 ;  /* 0x0000001f3f3b7899 */ /* 0x000fe20008011434 */
[----:B------:R-:W-:Y:S01]  /*0730*/  LOP3.LUT R216, R216, R0, RZ, 0x3c, !PT ;  /* 0x00000000d8d87212 */ /* 0x000fe200078e3cff */
[----:B------:R-:W-:Y:S01]  /*0740*/  UIMAD UR56, UR7, UR56, URZ ;  /* 0x00000038073872a4 */ /* 0x000fe2000f8e023f */
[----:B------:R-:W-:Y:S01]  /*0750*/  SHF.R.S32.HI R231, RZ, 0x2, R231 ;  /* 0x00000002ffe77819 */ /* 0x000fe200000114e7 */
[----:B------:R-:W-:-:S02]  /*0760*/  @!UP5 UIMAD UR55, UR8, UR55, URZ ;  /* 0x000000370837d2a4 */ /* 0x000fc4000f8e023f */
[----:B------:R-:W-:Y:S01]  /*0770*/  IMAD.IADD R216, R2, 0x1, R216 ;  /* 0x0000000102d87824 */ /* 0x000fe200078e02d8 */
[----:B------:R-:W-:Y:S01]  /*0780*/  USHF.R.S32.HI UR54, URZ, 0x1f, UR50 ;  /* 0x0000001f3f367899 */ /* 0x000fe20008011432 */
[----:B------:R-:W-:Y:S01]  /*0790*/  IMAD.U32 R2, RZ, RZ, UR6 ;  /* 0x00000006ff027e24 */ /* 0x000fe2000f8e00ff */
[----:B------:R-:W-:Y:S01]  /*07a0*/  UIMAD UR6, UR40, UR14, UR41 ;  /* 0x0000000e280672a4 */ /* 0x000fe2000f8e0229 */
[----:B-1----:R-:W-:Y:S01]  /*07b0*/  LOP3.LUT R3, R5, 0x1, RZ, 0xc0, !PT ;  /* 0x0000000105037812 */ /* 0x002fe200078ec0ff */
[----:B------:R-:W-:Y:S01]  /*07c0*/  IMAD.SHL.U32 R217, R216, 0x2, RZ ;  /* 0x00000002d8d97824 */ /* 0x000fe200078e00ff */
[----:B------:R-:W-:Y:S01]  /*07d0*/  ULDC.U8 UR36, c[0x0][0x2d8] ;  /* 0x0000b60000247ab9 */ /* 0x000fe20000000000 */
[----:B------:R-:W-:Y:S01]  /*07e0*/  IMAD R231, R249, 0x10, R231 ;  /* 0x00000010f9e77824 */ /* 0x000fe200078e02e7 */
[----:B------:R-:W-:Y:S01]  /*07f0*/  ISETP.NE.U32.AND P0, PT, R3, 0x1, PT ;  /* 0x000000010300780c */ /* 0x000fe20003f05070 */
[----:B------:R-:W-:Y:S01]  /*0800*/  USHF.L.U32 UR45, UR6, 0x5, URZ ;  /* 0x00000005062d7899 */ /* 0x000fe2000800063f */
[----:B------:R-:W-:Y:S01]  /*0810*/  LOP3.LUT R3, R4, 0x8, R9, 0xf8, !PT ;  /* 0x0000000804037812 */ /* 0x000fe200078ef809 */
[----:B------:R-:W-:Y:S01]  /*0820*/  IMAD.SHL.U32 R4, R10, 0x20, RZ ;  /* 0x000000200a047824 */ /* 0x000fe200078e00ff */
[----:B------:R-:W-:Y:S01]  /*0830*/  R2P PR, R5, 0x6 ;  /* 0x0000000605007804 */ /* 0x000fe20000000000 */
[----:B------:R-:W-:Y:S01]  /*0840*/  USHF.R.S32.HI UR53, URZ, 0x1f, UR45 ;  /* 0x0000001f3f357899 */ /* 0x000fe2000801142d */
[----:B------:R-:W-:Y:S01]  /*0850*/  LOP3.LUT R221, R221, R3, R0, 0xf6, !PT ;  /* 0x00000003dddd7212 */ /* 0x000fe200078ef600 */
[----:B------:R-:W-:Y:S01]  /*0860*/  IMAD.SHL.U32 R3, R5, 0x40, RZ ;  /* 0x0000004005037824 */ /* 0x000fe200078e00ff */
[----:B------:R-:W-:Y:S01]  /*0870*/  SHF.R.S32.HI R0, RZ, 0x6, R12 ;  /* 0x00000006ff007819 */ /* 0x000fe2000001140c */
[C---:B------:R-:W-:Y:S01]  /*0880*/  IMAD.SHL.U32 R5, R7.reuse, 0x40, RZ ;  /* 0x0000004007057824 */ /* 0x040fe200078e00ff */
[----:B------:R-:W-:-:S02]  /*0890*/  LOP3.LUT P6, RZ, R7, 0x2, RZ, 0xc0, !PT ;  /* 0x0000000207ff7812 */ /* 0x000fc400078cc0ff */
[----:B------:R-:W-:Y:S01]  /*08a0*/  LOP3.LUT P5, RZ, R7, 0x4, RZ, 0xc0, !PT ;  /* 0x0000000407ff7812 */ /* 0x000fe200078ac0ff */
[----:B------:R-:W-:Y:S01]  /*08b0*/  IMAD R230, R0, 0x200, R8 ;  /* 0x0000020000e67824 */ /* 0x000fe200078e0208 */
[----:B------:R-:W-:Y:S01]  /*08c0*/  SEL R238, R238, 0x10, !P0 ;  /* 0x00000010eeee7807 */ /* 0x000fe20004000000 */
[----:B------:R-:W-:Y:S01]  /*08d0*/  IMAD.SHL.U32 R2, R0, 0x8, RZ ;  /* 0x0000000800027824 */ /* 0x000fe200078e00ff */
[----:B------:R-:W-:Y:S01]  /*08e0*/  LOP3.LUT R0, R3, 0x1c0, RZ, 0xc0, !PT ;  /* 0x000001c003007812 */ /* 0x000fe200078ec0ff */
[----:B------:R-:W-:Y:S01]  /*08f0*/  IMAD.SHL.U32 R230, R230, 0x2, RZ ;  /* 0x00000002e6e67824 */ /* 0x000fe200078e00ff */
[----:B------:R-:W-:Y:S02]  /*0900*/  SEL R222, R222, 0xffffffc0, !P5 ;  /* 0xffffffc0dede7807 */ /* 0x000fe40006800000 */
[----:B------:R-:W-:Y:S02]  /*0910*/  LOP3.LUT R2, R2, 0x18, RZ, 0xc0, !PT ;  /* 0x0000001802027812 */ /* 0x000fe400078ec0ff */
[----:B------:R-:W-:-:S02]  /*0920*/  SHF.R.U32.HI R3, RZ, 0x3, R0 ;  /* 0x00000003ff037819 */ /* 0x000fc40000011600 */
[----:B------:R-:W-:Y:S02]  /*0930*/  LOP3.LUT R8, R2, 0x20, R4, 0xf8, !PT ;  /* 0x0000002002087812 */ /* 0x000fe400078ef804 */
[----:B------:R-:W-:Y:S02]  /*0940*/  LOP3.LUT R6, R3, R0, R2, 0x1e, !PT ;  /* 0x0000000003067212 */ /* 0x000fe400078e1e02 */
[----:B------:R-:W-:Y:S01]  /*0950*/  LOP3.LUT R2, R0, 0x20, R252, 0xf8, !PT ;  /* 0x0000002000027812 */ /* 0x000fe200078ef8fc */
[----:B------:R-:W-:-:S03]  /*0960*/  IMAD.SHL.U32 R0, R13, 0x2, RZ ;  /* 0x000000020d007824 */ /* 0x000fc600078e00ff */
[----:B------:R-:W-:Y:S01]  /*0970*/  LOP3.LUT R3, R2, R3, RZ, 0x3c, !PT ;  /* 0x0000000302037212 */ /* 0x000fe200078e3cff */
[----:B------:R-:W-:Y:S01]  /*0980*/  IMAD.U32 R2, RZ, RZ, UR9 ;  /* 0x00000009ff027e24 */ /* 0x000fe2000f8e00ff */
[----:B------:R-:W-:Y:S01]  /*0990*/  USHF.R.S32.HI UR9, URZ, 0x1f, UR41 ;  /* 0x0000001f3f097899 */ /* 0x000fe20008011429 */
[--C-:B------:R-:W-:Y:S02]  /*09a0*/  IMAD R4, R249, 0x400, R0.reuse ;  /* 0x00000400f9047824 */ /* 0x100fe400078e0200 */
[----:B------:R-:W-:Y:S01]  /*09b0*/  IMAD R2, R224, 0x400, R0 ;  /* 0x00000400e0027824 */ /* 0x000fe200078e0200 */
[----:B------:R-:W-:Y:S01]  /*09c0*/  LOP3.LUT R0, R5, 0x1c0, RZ, 0xc0, !PT ;  /* 0x000001c005007812 */ /* 0x000fe200078ec0ff */
[----:B------:R-:W-:Y:S02]  /*09d0*/  IMAD.IADD R236, R4, 0x1, R3 ;  /* 0x0000000104ec7824 */ /* 0x000fe400078e0203 */
[----:B------:R-:W-:Y:S02]  /*09e0*/  IMAD.IADD R6, R2, 0x1, R6 ;  /* 0x0000000102067824 */ /* 0x000fe400078e0206 */
[----:B------:R-:W-:Y:S01]  /*09f0*/  IMAD.U32 R2, RZ, RZ, UR9 ;  /* 0x00000009ff027e24 */ /* 0x000fe2000f8e00ff */
[--C-:B------:R-:W-:Y:S01]  /*0a00*/  SHF.R.U32.HI R2, RZ, 0x3, R0.reuse ;  /* 0x00000003ff027819 */ /* 0x100fe20000011600 */
[----:B------:R-:W-:Y:S01]  /*0a10*/  IMAD.SHL.U32 R4, R10, 0x8, RZ ;  /* 0x000000080a047824 */ /* 0x000fe200078e00ff */
[----:B------:R-:W-:Y:S01]  /*0a20*/  LEA R244, R6, 0x10000, 0x1 ;  /* 0x0001000006f47811 */ /* 0x000fe200078e08ff */
[----:B------:R-:W-:Y:S01]  /*0a30*/  IMAD.SHL.U32 R3, R11, 0x40, RZ ;  /* 0x000000400b037824 */ /* 0x000fe200078e00ff */
[----:B------:R-:W-:Y:S01]  /*0a40*/  LOP3.LUT R5, R2, R8, R0, 0x1e, !PT ;  /* 0x0000000802057212 */ /* 0x000fe200078e1e00 */
[----:B------:R-:W-:Y:S01]  /*0a50*/  IMAD.SHL.U32 R236, R236, 0x2, RZ ;  /* 0x00000002ecec7824 */ /* 0x000fe200078e00ff */
[----:B------:R-:W-:-:S02]  /*0a60*/  LOP3.LUT R4, R0, 0x8, R4, 0xf8, !PT ;  /* 0x0000000800047812 */ /* 0x000fc400078ef804 */
[----:B------:R-:W-:Y:S01]  /*0a70*/  LOP3.LUT R0, R3, 0xfffffe00, RZ, 0xc0, !PT ;  /* 0xfffffe0003007812 */ /* 0x000fe200078ec0ff */
[----:B------:R-:W-:Y:S01]  /*0a80*/  IMAD.IADD R239, R236, 0x1, R238 ;  /* 0x00000001ecef7824 */ /* 0x000fe200078e02ee */
[----:B------:R-:W-:Y:S02]  /*0a90*/  LOP3.LUT R2, R4, R2, RZ, 0x3c, !PT ;  /* 0x0000000204027212 */ /* 0x000fe400078e3cff */
[----:B------:R-:W-:Y:S01]  /*0aa0*/  IADD3 R237, R236, 0x20, RZ ;  /* 0x00000020eced7810 */ /* 0x000fe20007ffe0ff */
[--C-:B------:R-:W-:Y:S01]  /*0ab0*/  IMAD R224, R224, 0x400, R0.reuse ;  /* 0x00000400e0e07824 */ /* 0x100fe200078e0200 */
[----:B------:R-:W-:Y:S01]  /*0ac0*/  @P1 IADD3 R237, R236, -0x20, RZ ;  /* 0xffffffe0eced1810 */ /* 0x000fe20007ffe0ff */
[----:B------:R-:W-:Y:S01]  /*0ad0*/  IMAD R218, R249, 0x400, R0 ;  /* 0x00000400f9da7824 */ /* 0x000fe200078e0200 */
[----:B------:R-:W-:Y:S01]  /*0ae0*/  LOP3.LUT R0, R5, R0, RZ, 0xfc, !PT ;  /* 0x0000000005007212 */ /* 0x000fe200078efcff */
[----:B------:R-:W-:Y:S01]  /*0af0*/  IMAD.IADD R224, R2, 0x1, R224 ;  /* 0x0000000102e07824 */ /* 0x000fe200078e02e0 */
[----:B------:R-:W-:Y:S01]  /*0b00*/  IADD3 R245, R244, 0x40, RZ ;  /* 0x00000040f4f57810 */ /* 0x000fe20007ffe0ff */
[----:B------:R-:W-:Y:S01]  /*0b10*/  IMAD.IADD R218, R218, 0x1, R2 ;  /* 0x00000001dada7824 */ /* 0x000fe200078e0202 */
[----:B------:R-:W-:Y:S01]  /*0b20*/  SEL R2, R226, 0xffffffe0, !P4 ;  /* 0xffffffe0e2027807 */ /* 0x000fe20006000000 */
[----:B------:R-:W-:Y:S01]  /*0b30*/  IMAD.SHL.U32 R0, R0, 0x2, RZ ;  /* 0x0000000200007824 */ /* 0x000fe200078e00ff */
[----:B------:R-:W-:Y:S01]  /*0b40*/  SEL R226, R226, 0xffffffe0, !P6 ;  /* 0xffffffe0e2e27807 */ /* 0x000fe20007000000 */
[----:B------:R-:W-:Y:S01]  /*0b50*/  IMAD.SHL.U32 R218, R218, 0x2, RZ ;  /* 0x00000002dada7824 */ /* 0x000fe200078e00ff */
[----:B------:R-:W-:Y:S01]  /*0b60*/  LEA R224, R224, 0x20000, 0x1 ;  /* 0x00020000e0e07811 */ /* 0x000fe200078e08ff */
[----:B------:R-:W-:Y:S01]  /*0b70*/  IMAD R2, R216, 0x2, R2 ;  /* 0x00000002d8027824 */ /* 0x000fe200078e0202 */
[----:B------:R-:W-:Y:S01]  /*0b80*/  @P2 IADD3 R245, R244, -0x40, RZ ;  /* 0xffffffc0f4f52810 */ /* 0x000fe20007ffe0ff */
[----:B------:R-:W-:-:S02]  /*0b90*/  IMAD.IADD R219, R218, 0x1, R226 ;  /* 0x00000001dadb7824 */ /* 0x000fc400078e02e2 */
[----:B------:R-:W-:Y:S02]  /*0ba0*/  IMAD.IADD R225, R222, 0x1, R224 ;  /* 0x00000001dee17824 */ /* 0x000fe400078e02e0 */
[----:B------:R-:W-:Y:S02]  /*0bb0*/  IMAD R216, R216, 0x2, R220 ;  /* 0x00000002d8d87824 */ /* 0x000fe400078e02dc */
[----:B------:R-:W-:Y:S02]  /*0bc0*/  IMAD.IADD R3, R220, 0x1, R2 ;  /* 0x00000001dc037824 */ /* 0x000fe400078e0202 */
[----:B------:R-:W-:Y:S02]  /*0bd0*/  IMAD R220, R221, 0x2, R220 ;  /* 0x00000002dddc7824 */ /* 0x000fe400078e02dc */
[----:B------:R-:W-:Y:S02]  /*0be0*/  IMAD.IADD R223, R218, 0x1, R222 ;  /* 0x00000001dadf7824 */ /* 0x000fe400078e02de */
[----:B------:R-:W-:-:S02]  /*0bf0*/  IMAD.IADD R227, R226, 0x1, R224 ;  /* 0x00000001e2e37824 */ /* 0x000fc400078e02e0 */
[----:B------:R-:W-:Y:S02]  /*0c00*/  IMAD.SHL.U32 R221, R221, 0x2, RZ ;  /* 0x00000002dddd7824 */ /* 0x000fe400078e00ff */
[----:B------:R-:W-:Y:S02]  /*0c10*/  IMAD.IADD R238, R238, 0x1, R237 ;  /* 0x00000001eeee7824 */ /* 0x000fe400078e02ed */
[----:B------:R-:W-:Y:S02]  /*0c20*/  IMAD.IADD R222, R219, 0x1, R222 ;  /* 0x00000001dbde7824 */ /* 0x000fe400078e02de */
[----:B------:R-:W-:Y:S02]  /*0c30*/  IMAD.IADD R226, R226, 0x1, R225 ;  /* 0x00000001e2e27824 */ /* 0x000fe400078e02e1 */
.L_x_1278:
[----:B------:R-:W-:Y:S02]  /*0c40*/  ULDC.64 UR6, c[0x0][0x240] ;  /* 0x0000900000067ab9 */ /* 0x000fe40000000a00 */
[----:B------:R-:W-:Y:S02]  /*0c50*/  UISETP.NE.U32.AND UP1, UPT, URZ, UR6, UPT ;  /* 0x000000063f00728c */ /* 0x000fe4000bf25070 */
[----:B------:R-:W-:-:S02]  /*0c60*/  USHF.L.U32 UR13, UR40, 0x2, URZ ;  /* 0x00000002280d7899 */ /* 0x000fc4000800063f */
        /* <DEDUP_REMOVED lines=50> */
.L_x_1248:
        /* <DEDUP_REMOVED lines=21> */
[----:B------:R-:W-:Y:S02]  /*10e0*/  UIADD3 UR9, UR14, 0x3f, URZ ;  /* 0x0000003f0e097890 */ /* 0x000fe4000fffe03f */
[----:B------:R-:W-:Y:S02]  /*10f0*/  ULDC.64 UR10, c[0x0][0x178] ;  /* 0x00005e00000a7ab9 */ /* 0x000fe40000000a00 */
[----:B------:R-:W-:Y:S02]  /*1100*/  UIMAD UR12, UR32, UR10, URZ ;  /* 0x0000000a200c72a4 */ /* 0x000fe4000f8e023f */
[----:B------:R-:W-:Y:S02]  /*1110*/  USHF.R.S32.HI UR13, URZ, 0x1f, UR9 ;  /* 0x0000001f3f0d7899 */ /* 0x000fe40008011409 */
[----:B------:R-:W-:Y:S02]  /*1120*/  UIMAD UR16, UR40, UR11, UR12 ;  /* 0x0000000b281072a4 */ /* 0x000fe4000f8e020c */
[----:B------:R-:W-:-:S02]  /*1130*/  ULEA.HI UR17, UR13, UR9, URZ, 0x6 ;  /* 0x000000090d117291 */ /* 0x000fc4000f8f303f */
[----:B------:R-:W-:Y:S02]  /*1140*/  UIMAD.WIDE.U32 UR6, UR40, UR10, URZ ;  /* 0x0000000a280672a5 */ /* 0x000fe4000f8e003f */
[----:B------:R-:W-:Y:S02]  /*1150*/  ULDC.64 UR12, c[0x0][0x190] ;  /* 0x00006400000c7ab9 */ /* 0x000fe40000000a00 */
[----:B------:R-:W-:Y:S02]  /*1160*/  UISETP.NE.AND UP3, UPT, UR15, -0x1, UPT ;  /* 0xffffffff0f00788c */ /* 0x000fe4000bf65270 */
[----:B------:R-:W-:Y:S02]  /*1170*/  UIMAD.WIDE.U32 UR10, UR15, UR12, URZ ;  /* 0x0000000c0f0a72a5 */ /* 0x000fe4000f8e003f */
[----:B------:R-:W-:Y:S02]  /*1180*/  ULDC UR18, c[0x0][0x2e4] ;  /* 0x0000b90000127ab9 */ /* 0x000fe40000000800 */
[----:B------:R-:W-:-:S02]  /*1190*/  USEL UR31, UR6, UR10, !UP3 ;  /* 0x0000000a061f7287 */ /* 0x000fc4000d800000 */
[----:B------:R-:W-:Y:S02]  /*11a0*/  UIADD3 UR6, UR14, 0x40, UR38 ;  /* 0x000000400e067890 */ /* 0x000fe4000fffe026 */
[----:B------:R-:W-:Y:S02]  /*11b0*/  UIADD3 UR30, UR7, UR16, URZ ;  /* 0x00000010071e7290 */ /* 0x000fe4000fffe03f */
[----:B------:R-:W-:Y:S02]  /*11c0*/  UIADD3 UR6, UR6, UR18, -UR8 ;  /* 0x0000001206067290 */ /* 0x000fe4000fffe808 */
[----:B-1----:R-:W-:Y:S02]  /*11d0*/  UISETP.NE.AND UP0, UPT, UR39, -0x1, UPT ;  /* 0xffffffff2700788c */ /* 0x002fe4000bf05270 */
[----:B------:R-:W-:Y:S02]  /*11e0*/  UIADD3 UR6, UR6, 0x3f, URZ ;  /* 0x0000003f06067890 */ /* 0x000fe4000fffe03f */
[----:B------:R-:W-:-:S02]  /*11f0*/  UIMAD UR9, UR15, UR13, URZ ;  /* 0x0000000d0f0972a4 */ /* 0x000fc4000f8e023f */
[----:B------:R-:W-:Y:S01]  /*1200*/  USHF.R.S32.HI UR7, URZ, 0x1f, UR6 ;  /* 0x0000001f3f077899 */ /* 0x000fe20008011406 */
[----:B------:R-:W-:Y:S01]  /*1210*/  PLOP3.LUT P0, PT, PT, PT, UP0, 0x80, 0x0 ;  /* 0x000000000000781c */ /* 0x000fe20003f0f008 */
[----:B------:R-:W-:Y:S02]  /*1220*/  @UP3 UIADD3 UR30, UR11, UR9, URZ ;  /* 0x000000090b1e3290 */ /* 0x000fe4000fffe03f */
[----:B------:R-:W-:Y:S02]  /*1230*/  ULEA.HI UR6, UR7, UR6, URZ, 0x6 ;  /* 0x0000000607067291 */ /* 0x000fe4000f8f303f */
[----:B------:R-:W-:Y:S02]  /*1240*/  USHF.R.S32.HI UR7, URZ, 0x6, UR17 ;  /* 0x000000063f077899 */ /* 0x000fe40008011411 */
[----:B------:R-:W-:Y:S02]  /*1250*/  USHF.R.S32.HI UR6, URZ, 0x6, UR6 ;  /* 0x000000063f067899 */ /* 0x000fe40008011406 */
[----:B------:R-:W-:-:S02]  /*1260*/  @UP0 UIADD3 UR9, UR37, UR39, URZ ;  /* 0x0000002725090290 */ /* 0x000fc4000fffe03f */
[----:B------:R-:W-:Y:S02]  /*1270*/  UISETP.LT.AND UP2, UPT, UR7, UR6, UPT ;  /* 0x000000060700728c */ /* 0x000fe4000bf41270 */
[----:B------:R-:W-:Y:S02]  /*1280*/  ULDC.64 UR10, c[0x0][0x198] ;  /* 0x00006600000a7ab9 */ /* 0x000fe40000000a00 */
        /* <DEDUP_REMOVED lines=19> */
.L_x_1250:
        /* <DEDUP_REMOVED lines=18> */
.L_x_1251:
[----:B------:R-:W3:Y:S01]  /*14e0*/  LDL R4, [R1] ;  /* 0x0000000001047983 */ /* 0x000ee20000100800 */
[----:B------:R-:W-:Y:S01]  /*14f0*/  ULDC.64 UR10, c[0x0][0x370] ;  /* 0x0000dc00000a7ab9 */ /* 0x000fe20000000a00 */
[----:B------:R-:W-:Y:S01]  /*1500*/  IABS R8, c[0x0][0x1c8] ;  /* 0x0000720000087a13 */ /* 0x000fe20000000000 */
[----:B------:R-:W-:Y:S01]  /*1510*/  @UP3 UIMAD.WIDE.U32 UR6, UR15, UR10, URZ ;  /* 0x0000000a0f0632a5 */ /* 0x000fe2000f8e003f */
[----:B--2---:R-:W-:Y:S01]  /*1520*/  IABS R7, UR41 ;  /* 0x0000002900077c13 */ /* 0x004fe20008000000 */
[----:B------:R-:W-:Y:S01]  /*1530*/  ULDC UR12, c[0x0][0x224] ;  /* 0x00008900000c7ab9 */ /* 0x000fe20000000800 */
[----:B------:R-:W1:Y:S01]  /*1540*/  S2UR UR17, SR_CTAID.X ;  /* 0x00000000001179c3 */ /* 0x000e620000002500 */
[----:B------:R-:W-:Y:S01]  /*1550*/  @UP3 UIMAD UR23, UR15, UR11, UR7 ;  /* 0x0000000b0f1732a4 */ /* 0x000fe2000f8e0207 */
[----:B------:R-:W-:Y:S01]  /*1560*/  ISETP.NE.AND P2, PT, RZ, c[0x0][0x1c8], PT ;  /* 0x00007200ff007a0c */ /* 0x000fe20003f45270 */
[----:B------:R-:W-:Y:S02]  /*1570*/  USHF.L.U32 UR19, UR40, 0x7, URZ ;  /* 0x0000000728137899 */ /* 0x000fe4000800063f */
[----:B------:R-:W-:-:S02]  /*1580*/  @UP3 UMOV UR22, UR6 ;  /* 0x0000000600163c82 */ /* 0x000fc40008000000 */
[----:B------:R-:W-:Y:S02]  /*1590*/  ULDC.64 UR6, c[0x0][0x368] ;  /* 0x0000da0000067ab9 */ /* 0x000fe40000000a00 */
[----:B------:R-:W-:Y:S02]  /*15a0*/  @!UP3 UIMAD UR9, UR32, UR6, URZ ;  /* 0x000000062009b2a4 */ /* 0x000fe4000f8e023f */
[----:B------:R-:W-:Y:S02]  /*15b0*/  ULDC.64 UR10, c[0x0][0x3d8] ;  /* 0x0000f600000a7ab9 */ /* 0x000fe40000000a00 */
[----:B------:R-:W-:Y:S02]  /*15c0*/  @!UP3 UIMAD UR9, UR40, UR7, UR9 ;  /* 0x000000072809b2a4 */ /* 0x000fe4000f8e0209 */
[----:B------:R-:W-:Y:S02]  /*15d0*/  @!UP3 UIMAD.WIDE.U32 UR6, UR40, UR6, URZ ;  /* 0x000000062806b2a5 */ /* 0x000fe4000f8e003f */
[----:B------:R-:W-:-:S02]  /*15e0*/  USHF.R.S32.HI UR20, URZ, 0x1f, UR38 ;  /* 0x0000001f3f147899 */ /* 0x000fc40008011426 */
[----:B------:R-:W-:Y:S02]  /*15f0*/  @!UP3 UIADD3 UR23, UR7, UR9, URZ ;  /* 0x000000090717b290 */ /* 0x000fe4000fffe03f */
[----:B------:R-:W-:Y:S02]  /*1600*/  UIMAD UR9, UR43, UR15, URZ ;  /* 0x0000000f2b0972a4 */ /* 0x000fe4000f8e023f */
[----:B------:R-:W-:Y:S02]  /*1610*/  @!UP3 UMOV UR22, UR6 ;  /* 0x000000060016bc82 */ /* 0x000fe40008000000 */
[----:B------:R-:W-:-:S04]  /*1620*/  UIMAD UR6, UR32, UR12, UR58 ;  /* 0x0000000c200672a4 */ /* 0x000fc8000f8e023a */
[----:B------:R-:W-:-:S04]  /*1630*/  UIADD3 UR6, UR49, UR6, URZ ;  /* 0x0000000631067290 */ /* 0x000fc8000fffe03f */
[----:B------:R-:W-:-:S04]  /*1640*/  UIMAD UR6, UR42, UR6, UR57 ;  /* 0x000000062a0672a4 */ /* 0x000fc8000f8e0239 */
[----:B------:R-:W-:Y:S02]  /*1650*/  UIADD3 UR13, UR47, UR6, URZ ;  /* 0x000000062f0d7290 */ /* 0x000fe4000fffe03f */
[----:B------:R-:W-:-:S04]  /*1660*/  UIMAD.WIDE.U32 UR6, UR42, UR15, URZ ;  /* 0x0000000f2a0672a5 */ /* 0x000fc8000f8e003f */
[----:B------:R-:W-:Y:S02]  /*1670*/  @UP3 UIADD3 UR13, UR7, UR9, URZ ;  /* 0x00000009070d3290 */ /* 0x000fe4000fffe03f */
[----:B------:R-:W-:Y:S02]  /*1680*/  USEL UR18, UR46, UR6, !UP3 ;  /* 0x000000062e127287 */ /* 0x000fe4000d800000 */
[----:B-1----:R-:W-:-:S03]  /*1690*/  UIMAD.WIDE.U32 UR6, UR17, UR10, URZ ;  /* 0x0000000a110672a5 */ /* 0x002fc6000f8e003f */
[----:B------:R-:W-:Y:S02]  /*16a0*/  ULDC UR10, c[0x0][0x234] ;  /* 0x00008d00000a7ab9 */ /* 0x000fe40000000800 */
[----:B------:R-:W-:Y:S02]  /*16b0*/  UIMAD UR11, UR17, UR11, UR7 ;  /* 0x0000000b110b72a4 */ /* 0x000fe4000f8e0207 */
[----:B------:R-:W-:Y:S02]  /*16c0*/  USEL UR17, UR6, URZ, UP6 ;  /* 0x0000003f06117287 */ /* 0x000fe4000b000000 */
[----:B------:R-:W-:Y:S02]  /*16d0*/  USHF.L.U64.HI UR6, UR40, 0x7, UR32 ;  /* 0x0000000728067899 */ /* 0x000fe40008010220 */
[----:B------:R-:W-:Y:S02]  /*16e0*/  USEL UR11, UR11, URZ, UP6 ;  /* 0x0000003f0b0b7287 */ /* 0x000fe4000b000000 */
[----:B------:R-:W-:-:S02]  /*16f0*/  USEL UR7, UR6, URZ, UP1 ;  /* 0x0000003f06077287 */ /* 0x000fc40008800000 */
[----:B------:R-:W-:-:S04]  /*1700*/  USEL UR6, UR19, URZ, UP1 ;  /* 0x0000003f13067287 */ /* 0x000fc80008800000 */
[----:B------:R-:W-:-:S04]  /*1710*/  UIADD3 UR6, UP1, UR16, UR6, URZ ;  /* 0x0000000610067290 */ /* 0x000fc8000ff3e03f */
[----:B------:R-:W-:Y:S02]  /*1720*/  UIADD3.X UR9, UR24, UR7, URZ, UP1, !UPT ;  /* 0x0000000718097290 */ /* 0x000fe40008ffe43f */
[----:B------:R-:W-:-:S04]  /*1730*/  UIMAD UR7, UR43, UR6, URZ ;  /* 0x000000062b0772a4 */ /* 0x000fc8000f8e023f */
[----:B------:R-:W-:Y:S02]  /*1740*/  UIMAD UR9, UR42, UR9, UR7 ;  /* 0x000000092a0972a4 */ /* 0x000fe4000f8e0207 */
[----:B------:R-:W-:Y:S01]  /*1750*/  @UP5 USEL UR7, UR60, UR15, !UP3 ;  /* 0x0000000f3c075287 */ /* 0x000fe2000d800000 */
[----:B---3--:R1:W2:Y:S02]  /*1760*/  R2UR UR12, R4 ;  /* 0x00000000040c73c2 */ /* 0x0082a400000e0000 */
[----:B-1----:R-:W1:Y:S08]  /*1770*/  I2F.RP R4, R8 ;  /* 0x0000000800047306 */ /* 0x002e700000209400 */
        /* <DEDUP_REMOVED lines=14> */
[----:B--2---:R-:W-:Y:S01]  /*1860*/  ISETP.LE.AND P1, PT, RZ, UR12, PT ;  /* 0x0000000cff007c0c */ /* 0x004fe2000bf23270 */
[----:B------:R-:W-:Y:S01]  /*1870*/  @UP5 UIMAD UR12, UR41, UR10, UR7 ;  /* 0x0000000a290c52a4 */ /* 0x000fe2000f8e0207 */
[----:B------:R-:W-:Y:S01]  /*1880*/  ISETP.GE.U32.AND P3, PT, R5, R8, PT ;  /* 0x000000080500720c */ /* 0x000fe20003f66070 */
[----:B------:R-:W-:-:S04]  /*1890*/  UIMAD.WIDE.U32 UR6, UR42, UR6, URZ ;  /* 0x000000062a0672a5 */ /* 0x000fc8000f8e003f */
[----:B------:R-:W-:Y:S02]  /*18a0*/  UIADD3 UR10, UR7, UR9, URZ ;  /* 0x00000009070a7290 */ /* 0x000fe4000fffe03f */
[----:B------:R-:W-:-:S06]  /*18b0*/  @!UP5 UMOV UR12, UR55 ;  /* 0x00000037000cdc82 */ /* 0x000fcc0008000000 */
        /* <DEDUP_REMOVED lines=11> */
.L_x_1252:
[----:B------:R-:W-:Y:S02]  /*1970*/  UMOV UR9, UR56 ;  /* 0x0000003800097c82 */ /* 0x000fe40008000000 */
.L_x_1253:
        /* <DEDUP_REMOVED lines=8> */
[----:B------:R-:W1:Y:S01]  /*1a00*/  S2R R24, SR_TID.X ;  /* 0x0000000000187919 */ /* 0x000e620000002100 */
[----:B------:R-:W-:Y:S01]  /*1a10*/  UMOV UR33, 0x4 ;  /* 0x0000000400217882 */ /* 0x000fe20000000000 */
[----:B------:R-:W-:Y:S01]  /*1a20*/  IMAD.WIDE.U32 R6, R5, c[0x0][0x190], R250 ;  /* 0x0000640005067a25 */ /* 0x000fe200078e00fa */
[----:B------:R-:W-:Y:S01]  /*1a30*/  UIADD3.X UR19, UR11, UR6, UR13, UP2, UP1 ;  /* 0x000000060b137290 */ /* 0x000fe200097e240d */
[----:B------:R-:W-:Y:S01]  /*1a40*/  BSSY B1, `(.L_x_1249) ;  /* 0x00007a5000017945 */ /* 0x000fe20003800000 */
[----:B------:R-:W-:Y:S01]  /*1a50*/  UIADD3 UR11, UR16, UR12, URZ ;  /* 0x0000000c100b7290 */ /* 0x000fe2000fffe03f */
[----:B------:R-:W-:Y:S01]  /*1a60*/  IMAD R9, R9, c[0x0][0x190], RZ ;  /* 0x0000640009097a24 */ /* 0x000fe200078e02ff */
[----:B------:R-:W-:Y:S01]  /*1a70*/  ULDC.64 UR6, c[0x0][0x1a8] ;  /* 0x00006a0000067ab9 */ /* 0x000fe20000000a00 */
[----:B------:R-:W-:Y:S01]  /*1a80*/  IADD3 R8, P1, R6, UR31, RZ ;  /* 0x0000001f06087c10 */ /* 0x000fe2000ff3e0ff */
[----:B------:R-:W-:Y:S01]  /*1a90*/  UIMAD UR6, UR15, UR6, URZ ;  /* 0x000000060f0672a4 */ /* 0x000fe2000f8e023f */
[----:B------:R-:W-:Y:S01]  /*1aa0*/  IMAD R5, R5, c[0x0][0x194], R9 ;  /* 0x0000650005057a24 */ /* 0x000fe200078e0209 */
[----:B------:R-:W-:Y:S01]  /*1ab0*/  ULDC UR17, c[0x0][0x2e8] ;  /* 0x0000ba0000117ab9 */ /* 0x000fe20000000800 */
[----:B------:R-:W-:Y:S01]  /*1ac0*/  IMAD.U32 R10, RZ, RZ, UR16 ;  /* 0x00000010ff0a7e24 */ /* 0x000fe2000f8e00ff */
[----:B------:R-:W-:-:S02]  /*1ad0*/  UIMAD UR18, UR41, UR7, UR6 ;  /* 0x00000007291272a4 */ /* 0x000fc4000f8e0206 */
[----:B------:R-:W-:Y:S01]  /*1ae0*/  IADD3.X R9, R7, UR30, R5, P1, !PT ;  /* 0x0000001e07097c10 */ /* 0x000fe20008ffe405 */
[----:B------:R-:W-:Y:S01]  /*1af0*/  ULDC.64 UR6, c[0x0][0x378] ;  /* 0x0000de0000067ab9 */ /* 0x000fe20000000a00 */
[----:B------:R-:W-:Y:S01]  /*1b00*/  IADD3 R6, P1, R250, UR22, RZ ;  /* 0x00000016fa067c10 */ /* 0x000fe2000ff3e0ff */
[----:B------:R-:W-:Y:S02]  /*1b10*/  UIMAD UR6, UR15, UR6, URZ ;  /* 0x000000060f0672a4 */ /* 0x000fe4000f8e023f */
[----:B------:R-:W-:Y:S01]  /*1b20*/  ULDC.64 UR30, c[0x0][0x3c8] ;  /* 0x0000f200001e7ab9 */ /* 0x000fe20000000a00 */
[----:B------:R-:W-:Y:S01]  /*1b30*/  IADD3.X R7, R251, UR23, RZ, P1, !PT ;  /* 0x00000017fb077c10 */ /* 0x000fe20008ffe4ff */
[----:B------:R-:W-:Y:S01]  /*1b40*/  UIMAD UR13, UR41, UR7, UR6 ;  /* 0x00000007290d72a4 */ /* 0x000fe2000f8e0206 */
[----:B-1----:R-:W-:Y:S02]  /*1b50*/  SHF.R.S32.HI R5, RZ, 0x1f, R24 ;  /* 0x0000001fff057819 */ /* 0x002fe40000011418 */
[----:B------:R-:W-:Y:S01]  /*1b60*/  ULDC.64 UR6, c[0x0][0x370] ;  /* 0x0000dc0000067ab9 */ /* 0x000fe20000000a00 */
[----:B------:R-:W-:Y:S01]  /*1b70*/  IMAD.WIDE.U32 R6, R10, c[0x0][0x370], R6 ;  /* 0x0000dc000a067a25 */ /* 0x000fe200078e0006 */
[----:B------:R-:W-:Y:S01]  /*1b80*/  UIMAD UR6, UR24, UR6, URZ ;  /* 0x00000006180672a4 */ /* 0x000fe2000f8e023f */
[----:B------:R-:W-:Y:S01]  /*1b90*/  LEA.HI R5, R5, R24, RZ, 0x5 ;  /* 0x0000001805057211 */ /* 0x000fe200078f28ff */
[----:B------:R-:W-:-:S02]  /*1ba0*/  ULDC.64 UR22, c[0x0][0x200] ;  /* 0x0000800000167ab9 */ /* 0x000fc40000000a00 */
[----:B------:R-:W-:Y:S01]  /*1bb0*/  UIMAD UR10, UR16, UR7, UR6 ;  /* 0x00000007100a72a4 */ /* 0x000fe2000f8e0206 */
[----:B------:R-:W-:Y:S01]  /*1bc0*/  LOP3.LUT R11, R5, 0xffffffe0, RZ, 0xc0, !PT ;  /* 0xffffffe0050b7812 */ /* 0x000fe200078ec0ff */
[----:B------:R-:W-:Y:S01]  /*1bd0*/  UIADD3 UR6, UR16, UR9, URZ ;  /* 0x0000000910067290 */ /* 0x000fe2000fffe03f */
[----:B------:R-:W-:Y:S01]  /*1be0*/  SHF.R.S32.HI R5, RZ, 0x5, R5 ;  /* 0x00000005ff057819 */ /* 0x000fe20000011405 */
[----:B------:R-:W-:Y:S02]  /*1bf0*/  UIADD3 UR9, UR25, -0x1, URZ ;  /* 0xffffffff19097890 */ /* 0x000fe4000fffe03f */
[----:B------:R-:W-:Y:S01]  /*1c00*/  UIMAD.WIDE UR6, UR6, UR33, UR30 ;  /* 0x00000021060672a5 */ /* 0x000fe2000f8e021e */
[----:B------:R-:W-:Y:S01]  /*1c10*/  IMAD.IADD R24, R24, 0x1, -R11 ;  /* 0x0000000118187824 */ /* 0x000fe200078e0a0b */
[----:B------:R-:W-:-:S03]  /*1c20*/  IADD3 R7, R7, UR10, RZ ;  /* 0x0000000a07077c10 */ /* 0x000fc6000fffe0ff */
[----:B------:R-:W-:Y:S02]  /*1c30*/  IMAD R5, R5, UR51, R24 ;  /* 0x0000003305057c24 */ /* 0x000fe4000f8e0218 */
[----:B------:R-:W-:Y:S02]  /*1c40*/  UMOV UR16, UR6 ;  /* 0x0000000600107c82 */ /* 0x000fe40008000000 */
[----:B------:R-:W-:Y:S01]  /*1c50*/  UIADD3 UR6, -UR8, UR14, UR38 ;  /* 0x0000000e08067290 */ /* 0x000fe2000fffe126 */
[C---:B------:R-:W-:Y:S01]  /*1c60*/  IADD3 R11, P1, R5.reuse, UR21, RZ ;  /* 0x00000015050b7c10 */ /* 0x040fe2000ff3e0ff */
[----:B------:R-:W-:Y:S02]  /*1c70*/  UMOV UR15, UR7 ;  /* 0x00000007000f7c82 */ /* 0x000fe40008000000 */
[----:B------:R-:W-:Y:S01]  /*1c80*/  UIADD3 UR6, UR6, -UR17, URZ ;  /* 0x8000001106067290 */ /* 0x000fe2000fffe03f */
[----:B------:R-:W-:Y:S01]  /*1c90*/  LEA.HI.X.SX32 R10, R5, UR19, 0x1, P1 ;  /* 0x00000013050a7c11 */ /* 0x000fe200088f0eff */
[----:B------:R-:W-:Y:S01]  /*1ca0*/  IMAD.U32 R5, RZ, RZ, UR41 ;  /* 0x00000029ff057e24 */ /* 0x000fe2000f8e00ff */
[----:B------:R-:W-:Y:S01]  /*1cb0*/  LEA R228, P1, R11, c[0x0][0x350], 0x2 ;  /* 0x0000d4000be47a11 */ /* 0x000fe200078210ff */
[----:B------:R-:W-:-:S02]  /*1cc0*/  USHF.R.S32.HI UR17, URZ, 0x1f, UR6 ;  /* 0x0000001f3f117899 */ /* 0x000fc40008011406 */
[----:B------:R-:W-:Y:S01]  /*1cd0*/  IMAD.WIDE.U32 R6, R5, c[0x0][0x378], R6 ;  /* 0x0000de0005067a25 */ /* 0x000fe200078e0006 */
[----:B------:R-:W-:Y:S01]  /*1ce0*/  LEA.HI.X R229, R11, c[0x0][0x354], R10, 0x2, P1 ;  /* 0x0000d5000be57a11 */ /* 0x000fe200008f140a */
[----:B------:R-:W-:Y:S02]  /*1cf0*/  ULEA.HI UR17, UR17, UR6, URZ, 0x6 ;  /* 0x0000000611117291 */ /* 0x000fe4000f8f303f */
[----:B------:R-:W-:Y:S01]  /*1d00*/  IMAD.WIDE.U32 R8, R5, c[0x0][0x1a8], R8 ;  /* 0x00006a0005087a25 */ /* 0x000fe200078e0008 */
[----:B------:R-:W-:Y:S01]  /*1d10*/  IADD3 R7, R7, UR13, RZ ;  /* 0x0000000d07077c10 */ /* 0x000fe2000fffe0ff */
[----:B------:R-:W-:Y:S02]  /*1d20*/  USHF.R.S32.HI UR17, URZ, 0x6, UR17 ;  /* 0x000000063f117899 */ /* 0x000fe40008011411 */
[----:B------:R-:W-:Y:S01]  /*1d30*/  IMAD R5, R25, c[0x0][0x370], RZ ;  /* 0x0000dc0019057a24 */ /* 0x000fe200078e02ff */
[----:B------:R-:W-:Y:S01]  /*1d40*/  IADD3 R9, R9, UR18, RZ ;  /* 0x0000001209097c10 */ /* 0x000fe2000fffe0ff */
[----:B------:R-:W-:Y:S01]  /*1d50*/  UISETP.LT.AND UP1, UPT, URZ, UR17, UPT ;  /* 0x000000113f00728c */ /* 0x000fe2000bf21270 */
[----:B------:R-:W-:Y:S01]  /*1d60*/  IMAD.WIDE.U32 R6, R243, c[0x0][0x370], R6 ;  /* 0x0000dc00f3067a25 */ /* 0x000fe200078e0006 */
[----:B------:R-:W-:Y:S01]  /*1d70*/  LEA R234, P3, R8, c[0x0][0x160], 0x1 ;  /* 0x0000580008ea7a11 */ /* 0x000fe200078608ff */
[----:B------:R-:W-:-:S02]  /*1d80*/  UIMAD.WIDE UR6, UR11, UR33, UR22 ;  /* 0x000000210b0672a5 */ /* 0x000fc4000f8e0216 */
[----:B------:R-:W-:Y:S01]  /*1d90*/  USEL UR17, URZ, UR17, !UP1 ;  /* 0x000000113f117287 */ /* 0x000fe2000c800000 */
[----:B------:R-:W-:Y:S01]  /*1da0*/  IMAD R5, R243, c[0x0][0x374], R5 ;  /* 0x0000dd00f3057a24 */ /* 0x000fe200078e0205 */
[----:B------:R-:W-:Y:S02]  /*1db0*/  LEA R232, P2, R6, c[0x0][0x330], 0x1 ;  /* 0x0000cc0006e87a11 */ /* 0x000fe400078408ff */
[----:B------:R-:W-:Y:S01]  /*1dc0*/  UISETP.GT.AND UP1, UPT, UR25, UR17, UPT ;  /* 0x000000111900728c */ /* 0x000fe2000bf24270 */
[----:B------:R-:W-:Y:S01]  /*1dd0*/  IMAD.IADD R5, R7, 0x1, R5 ;  /* 0x0000000107057824 */ /* 0x000fe200078e0205 */
[----:B------:R-:W-:-:S04]  /*1de0*/  LEA.HI.X R235, R8, c[0x0][0x164], R9, 0x1, P3 ;  /* 0x0000590008eb7a11 */ /* 0x000fc800018f0c09 */
[----:B------:R-:W-:Y:S02]  /*1df0*/  PLOP3.LUT P1, PT, PT, PT, UP1, 0x80, 0x0 ;  /* 0x000000000000781c */ /* 0x000fe40003f2f018 */
[----:B------:R-:W-:-:S11]  /*1e00*/  LEA.HI.X R233, R6, c[0x0][0x334], R5, 0x1, P2 ;  /* 0x0000cd0006e97a11 */ /* 0x000fd600010f0c05 */
        /* <DEDUP_REMOVED lines=19> */
.L_x_1255:
        /* <DEDUP_REMOVED lines=16> */
[----:B------:R-:W-:-:S03]  /*2040*/  UIADD3 UR11, UR7, UR9, URZ ;  /* 0x00000009070b7290 */ /* 0x000fc6000fffe03f */
[----:B------:R-:W-:Y:S02]  /*2050*/  UMOV UR9, UR6 ;  /* 0x0000000600097c82 */ /* 0x000fe40008000000 */
.L_x_1256:
[----:B------:R-:W-:Y:S01]  /*2060*/  ULDC.64 UR6, c[0x0][0x3a0] ;  /* 0x0000e80000067ab9 */ /* 0x000fe20000000a00 */
[----:B------:R-:W-:Y:S01]  /*2070*/  IMAD.U32 R4, RZ, RZ, UR38 ;  /* 0x00000026ff047e24 */ /* 0x000fe2000f8e00ff */
[----:B------:R-:W-:Y:S01]  /*2080*/  UIMAD UR6, UR20, UR6, URZ ;  /* 0x00000006140672a4 */ /* 0x000fe2000f8e023f */
[----:B------:R-:W-:Y:S01]  /*2090*/  BSSY B0, `(.L_x_1257) ;  /* 0x000001c000007945 */ /* 0x000fe20003800000 */
[----:B------:R-:W-:Y:S01]  /*20a0*/  UIMAD UR8, UR35, -0x40, UR8 ;  /* 0xffffffc0230878a4 */ /* 0x000fe2000f8e0208 */
[----:B------:R-:W-:Y:S01]  /*20b0*/  IMAD.WIDE.U32 R4, R4, c[0x0][0x3a0], R250 ;  /* 0x0000e80004047a25 */ /* 0x000fe200078e00fa */
[----:B------:R-:W-:Y:S02]  /*20c0*/  UIMAD UR6, UR38, UR7, UR6 ;  /* 0x00000007260672a4 */ /* 0x000fe4000f8e0206 */
[----:B------:R-:W-:Y:S02]  /*20d0*/  USHF.R.S32.HI UR10, URZ, 0x1f, UR41 ;  /* 0x0000001f3f0a7899 */ /* 0x000fe40008011429 */
[----:B------:R-:W-:-:S02]  /*20e0*/  IADD3 R6, P0, R4, UR14, RZ ;  /* 0x0000000e04067c10 */ /* 0x000fc4000ff1e0ff */
[----:B------:R-:W-:Y:S01]  /*20f0*/  MOV R4, UR6 ;  /* 0x0000000600047c02 */ /* 0x000fe20008000f00 */
[----:B------:R-:W-:Y:S01]  /*2100*/  ULDC.64 UR6, c[0x0][0x3b8] ;  /* 0x0000ee0000067ab9 */ /* 0x000fe20000000a00 */
[----:B------:R-:W-:Y:S01]  /*2110*/  ISETP.GE.AND P1, PT, R243, UR8, PT ;  /* 0x00000008f3007c0c */ /* 0x000fe2000bf26270 */
        /* <DEDUP_REMOVED lines=19> */
.L_x_1258:
[----:B------:R-:W-:Y:S05]  /*2250*/  BSYNC B0 ;  /* 0x0000000000007941 */ /* 0x000fea0003800000 */
.L_x_1257:
        /* <DEDUP_REMOVED lines=17> */
.L_x_1260:
[----:B------:R-:W-:Y:S05]  /*2370*/  BSYNC B0 ;  /* 0x0000000000007941 */ /* 0x000fea0003800000 */
.L_x_1259:
[----:B------:R-:W-:Y:S01]  /*2380*/  ULDC.64 UR6, c[0x0][0x3a8] ;  /* 0x0000ea0000067ab9 */ /* 0x000fe20000000a00 */
[----:B-1----:R-:W-:Y:S01]  /*2390*/  IMAD.U32 R4, RZ, RZ, UR38 ;  /* 0x00000026ff047e24 */ /* 0x002fe2000f8e00ff */
[----:B------:R-:W-:Y:S01]  /*23a0*/  UIMAD UR6, UR20, UR6, URZ ;  /* 0x00000006140672a4 */ /* 0x000fe2000f8e023f */
[----:B------:R-:W-:Y:S01]  /*23b0*/  BSSY B0, `(.L_x_1261) ;  /* 0x000001a000007945 */ /* 0x000fe20003800000 */
[----:B------:R-:W-:Y:S01]  /*23c0*/  USHF.R.S32.HI UR8, URZ, 0x1f, UR41 ;  /* 0x0000001f3f087899 */ /* 0x000fe20008011429 */
        /* <DEDUP_REMOVED lines=24> */
.L_x_1262:
[----:B------:R-:W-:Y:S05]  /*2550*/  BSYNC B0 ;  /* 0x0000000000007941 */ /* 0x000fea0003800000 */
.L_x_1261:
        /* <DEDUP_REMOVED lines=15> */
.L_x_1254:
[----:B------:R-:W-:Y:S01]  /*2650*/  ULDC.64 UR10, c[0x0][0x198] ;  /* 0x00006600000a7ab9 */ /* 0x000fe20000000a00 */
[----:B------:R-:W-:Y:S01]  /*2660*/  IMAD.U32 R6, RZ, RZ, UR38 ;  /* 0x00000026ff067e24 */ /* 0x000fe2000f8e00ff */
[----:B------:R-:W-:Y:S01]  /*2670*/  UIMAD UR10, UR20, UR10, URZ ;  /* 0x0000000a140a72a4 */ /* 0x000fe2000f8e023f */
[----:B------:R-:W-:Y:S01]  /*2680*/  IADD3 R11, R243, 0x20, RZ ;  /* 0x00000020f30b7810 */ /* 0x000fe20007ffe0ff */
[----:B------:R-:W-:Y:S01]  /*2690*/  ULDC.64 UR12, c[0x0][0x1a0] ;  /* 0x00006800000c7ab9 */ /* 0x000fe20000000a00 */
[----:B------:R-:W-:Y:S01]  /*26a0*/  IMAD.WIDE.U32 R6, R6, c[0x0][0x198], R250 ;  /* 0x0000660006067a25 */ /* 0x000fe200078e00fa */
[----:B------:R-:W-:-:S02]  /*26b0*/  UIMAD UR10, UR38, UR11, UR10 ;  /* 0x0000000b260a72a4 */ /* 0x000fc4000f8e020a */
[----:B------:R-:W-:Y:S01]  /*26c0*/  UIMAD UR12, UR20, UR12, URZ ;  /* 0x0000000c140c72a4 */ /* 0x000fe2000f8e023f */
[----:B------:R-:W-:Y:S01]  /*26d0*/  IMAD.MOV.U32 R12, RZ, RZ, 0x40 ;  /* 0x00000040ff0c7424 */ /* 0x000fe200078e00ff */
[----:B------:R-:W-:Y:S02]  /*26e0*/  IADD3 R8, P0, R6, UR28, RZ ;  /* 0x0000001c06087c10 */ /* 0x000fe4000ff1e0ff */
[----:B------:R-:W-:Y:S01]  /*26f0*/  IMAD.U32 R5, RZ, RZ, UR10 ;  /* 0x0000000aff057e24 */ /* 0x000fe2000f8e00ff */
[----:B------:R-:W-:Y:S01]  /*2700*/  UIMAD UR10, UR9, -0x40, UR14 ;  /* 0xffffffc0090a78a4 */ /* 0x000fe2000f8e020e */
[----:B------:R-:W-:Y:S01]  /*2710*/  MOV R6, UR38 ;  /* 0x0000002600067c02 */ /* 0x000fe20008000f00 */
[----:B------:R-:W-:Y:S01]  /*2720*/  IMAD.WIDE.U32 R16, R12, c[0x0][0x370], RZ ;  /* 0x0000dc000c107a25 */ /* 0x000fe200078e00ff */
[----:B------:R-:W-:Y:S01]  /*2730*/  UIMAD UR11, UR38, UR13, UR12 ;  /* 0x0000000d260b72a4 */ /* 0x000fe2000f8e020c */
[----:B------:R-:W-:Y:S02]  /*2740*/  IADD3.X R9, R7, UR29, R5, P0, !PT ;  /* 0x0000001d07097c10 */ /* 0x000fe400087fe405 */
[----:B------:R-:W-:Y:S01]  /*2750*/  ISETP.GE.AND P2, PT, R11, UR10, PT ;  /* 0x0000000a0b007c0c */ /* 0x000fe2000bf46270 */
[----:B------:R-:W-:-:S04]  /*2760*/  IMAD.WIDE.U32 R6, R6, c[0x0][0x1a0], R250 ;  /* 0x0000680006067a25 */ /* 0x000fc800078e00fa */
[C---:B------:R-:W-:Y:S01]  /*2770*/  IMAD R5, R15.reuse, c[0x0][0x1b0], RZ ;  /* 0x00006c000f057a24 */ /* 0x040fe200078e02ff */
[----:B------:R-:W-:Y:S01]  /*2780*/  IADD3 R10, P1, R6, UR26, RZ ;  /* 0x0000001a060a7c10 */ /* 0x000fe2000ff3e0ff */
[----:B------:R-:W-:Y:S02]  /*2790*/  IMAD R20, R12, c[0x0][0x374], RZ ;  /* 0x0000dd000c147a24 */ /* 0x000fe400078e02ff */
[----:B------:R-:W-:Y:S02]  /*27a0*/  IMAD R13, R4, c[0x0][0x1b4], R5 ;  /* 0x00006d00040d7a24 */ /* 0x000fe400078e0205 */
[----:B------:R-:W-:Y:S01]  /*27b0*/  IMAD.U32 R6, RZ, RZ, UR11 ;  /* 0x0000000bff067e24 */ /* 0x000fe2000f8e00ff */
[----:B------:R-:W-:Y:S01]  /*27c0*/  UIMAD UR11, UR35, -0x40, UR8 ;  /* 0xffffffc0230b78a4 */ /* 0x000fe2000f8e0208 */
[----:B------:R-:W-:Y:S01]  /*27d0*/  @!P2 IADD3 R14, P4, R232, R16, RZ ;  /* 0x00000010e80ea210 */ /* 0x000fe20007f9e0ff */
[----:B------:R-:W-:Y:S02]  /*27e0*/  IMAD R5, R15, c[0x0][0x1b8], RZ ;  /* 0x00006e000f057a24 */ /* 0x000fe400078e02ff */
[----:B------:R-:W-:Y:S01]  /*27f0*/  IMAD.WIDE.U32 R18, R12, c[0x0][0x190], RZ ;  /* 0x000064000c127a25 */ /* 0x000fe200078e00ff */
[----:B------:R-:W-:-:S02]  /*2800*/  @!P2 IADD3.X R15, R233, R17, R20, P4, !PT ;  /* 0x00000011e90fa210 */ /* 0x000fc400027fe414 */
[----:B------:R-:W-:Y:S02]  /*2810*/  PLOP3.LUT P4, PT, PT, PT, UP6, 0x80, 0x0 ;  /* 0x000000000000781c */ /* 0x000fe40003f8f068 */
[----:B------:R-:W-:Y:S02]  /*2820*/  ISETP.GE.AND P0, PT, R11, UR11, PT ;  /* 0x0000000b0b007c0c */ /* 0x000fe4000bf06270 */
[----:B------:R-:W-:Y:S01]  /*2830*/  IADD3.X R11, R7, UR27, R6, P1, !PT ;  /* 0x0000001b070b7c10 */ /* 0x000fe20008ffe406 */
[----:B------:R-:W-:Y:S01]  /*2840*/  IMAD.WIDE.U32 R6, R4, c[0x0][0x1b0], R8 ;  /* 0x00006c0004067a25 */ /* 0x000fe200078e0008 */
[----:B------:R-:W-:-:S03]  /*2850*/  ISETP.GE.AND P1, PT, R243, UR11, PT ;  /* 0x0000000bf3007c0c */ /* 0x000fc6000bf26270 */
[----:B------:R-:W-:Y:S01]  /*2860*/  IMAD R8, R12, c[0x0][0x194], RZ ;  /* 0x000065000c087a24 */ /* 0x000fe200078e02ff */
[----:B------:R-:W-:Y:S02]  /*2870*/  @!P2 IADD3 R12, P3, R234, R18, RZ ;  /* 0x00000012ea0ca210 */ /* 0x000fe40007f7e0ff */
[----:B------:R-:W-:Y:S02]  /*2880*/  IADD3 R7, R7, R13, RZ ;  /* 0x0000000d07077210 */ /* 0x000fe40007ffe0ff */
[----:B------:R-:W-:Y:S01]  /*2890*/  @!P2 IADD3.X R13, R235, R19, R8, P3, !PT ;  /* 0x00000013eb0da210 */ /* 0x000fe20001ffe408 */
[C---:B------:R-:W-:Y:S01]  /*28a0*/  IMAD R19, R4.reuse, c[0x0][0x1bc], R5 ;  /* 0x00006f0004137a24 */ /* 0x040fe200078e0205 */
[C---:B------:R-:W-:Y:S01]  /*28b0*/  @!P0 IADD3 R20, P3, R243.reuse, 0x20, RZ ;  /* 0x00000020f3148810 */ /* 0x040fe20007f7e0ff */
[----:B------:R-:W-:Y:S01]  /*28c0*/  IMAD.WIDE.U32 R4, R4, c[0x0][0x1b8], R10 ;  /* 0x00006e0004047a25 */ /* 0x000fe200078e000a */
[C---:B------:R-:W-:Y:S02]  /*28d0*/  @!P0 IADD3 R18, P5, R243.reuse, 0x20, RZ ;  /* 0x00000020f3128810 */ /* 0x040fe40007fbe0ff */
[----:B------:R-:W-:Y:S01]  /*28e0*/  @!P0 MOV R17, R7 ;  /* 0x0000000700118202 */ /* 0x000fe20000000f00 */
[----:B------:R-:W-:Y:S01]  /*28f0*/  @!P0 IMAD.X R8, RZ, RZ, R25, P3 ;  /* 0x000000ffff088224 */ /* 0x000fe200018e0619 */
[----:B------:R-:W-:Y:S01]  /*2900*/  ISETP.GE.AND P3, PT, R243, UR10, PT ;  /* 0x0000000af3007c0c */ /* 0x000fe2000bf66270 */
[----:B------:R-:W-:Y:S01]  /*2910*/  @P4 BAR.SYNC.DEFER_BLOCKING 0x0 ;  /* 0x0000000000004b1d */ /* 0x000fe20000010000 */
[----:B------:R-:W-:Y:S01]  /*2920*/  @!P1 IMAD R9, R25, c[0x0][0x198], RZ ;  /* 0x0000660019099a24 */ /* 0x000fe200078e02ff */
[----:B------:R-:W-:Y:S01]  /*2930*/  IADD3 R5, R5, R19, RZ ;  /* 0x0000001305057210 */ /* 0x000fe20007ffe0ff */
[----:B------:R-:W-:-:S02]  /*2940*/  @!P0 IMAD.MOV.U32 R16, RZ, RZ, R6 ;  /* 0x000000ffff108224 */ /* 0x000fc400078e0006 */
[C---:B------:R-:W-:Y:S02]  /*2950*/  @!P1 IMAD R19, R243.reuse, c[0x0][0x19c], R9 ;  /* 0x00006700f3139a24 */ /* 0x040fe400078e0209 */
[----:B------:R-:W-:Y:S02]  /*2960*/  @!P0 IMAD.X R11, RZ, RZ, R25, P5 ;  /* 0x000000ffff0b8224 */ /* 0x000fe400028e0619 */
[----:B------:R-:W-:Y:S01]  /*2970*/  @!P0 IMAD R10, R8, c[0x0][0x198], RZ ;  /* 0x00006600080a8a24 */ /* 0x000fe200078e02ff */
[----:B------:R-:W-:Y:S01]  /*2980*/  @!P0 MOV R8, R4 ;  /* 0x0000000400088202 */ /* 0x000fe20000000f00 */
[----:B------:R-:W-:-:S04]  /*2990*/  @!P1 IMAD.WIDE.U32 R6, R243, c[0x0][0x198], R6 ;  /* 0x00006600f3069a25 */ /* 0x000fc800078e0006 */
[----:B------:R-:W-:Y:S01]  /*29a0*/  @!P0 IMAD R11, R11, c[0x0][0x1a0], RZ ;  /* 0x000068000b0b8a24 */ /* 0x000fe200078e02ff */
[----:B------:R-:W-:Y:S01]  /*29b0*/  @!P1 IADD3 R7, R7, R19, RZ ;  /* 0x0000001307079210 */ /* 0x000fe20007ffe0ff */
[----:B------:R-:W-:Y:S01]  /*29c0*/  @!P0 IMAD R23, R20, c[0x0][0x19c], R10 ;  /* 0x0000670014178a24 */ /* 0x000fe200078e020a */
[----:B------:R-:W-:Y:S01]  /*29d0*/  @!P1 LEA R10, P5, R6, c[0x0][0x168], 0x1 ;  /* 0x00005a00060a9a11 */ /* 0x000fe200078a08ff */
[----:B------:R-:W-:Y:S02]  /*29e0*/  @!P0 IMAD R22, R18, c[0x0][0x1a4], R11 ;  /* 0x0000690012168a24 */ /* 0x000fe400078e020b */
[----:B------:R-:W-:Y:S01]  /*29f0*/  @!P0 IMAD.MOV.U32 R9, RZ, RZ, R5 ;  /* 0x000000ffff098224 */ /* 0x000fe200078e0005 */
[----:B------:R-:W-:Y:S01]  /*2a00*/  @!P1 LEA.HI.X R11, R6, c[0x0][0x16c], R7, 0x1, P5 ;  /* 0x00005b00060b9a11 */ /* 0x000fe200028f0c07 */
[----:B------:R-:W-:Y:S01]  /*2a10*/  @!P0 IMAD.WIDE.U32 R20, R20, c[0x0][0x198], R16 ;  /* 0x0000660014148a25 */ /* 0x000fe200078e0010 */
[----:B------:R1:W-:Y:S03]  /*2a20*/  @P3 STS.128 [R230+0x8000], RZ ;  /* 0x008000ffe6003388 */ /* 0x0003e60000000c00 */
[----:B------:R-:W-:Y:S01]  /*2a30*/  @!P1 IMAD R6, R25, c[0x0][0x1a0], RZ ;  /* 0x0000680019069a24 */ /* 0x000fe200078e02ff */
[----:B------:R1:W-:Y:S01]  /*2a40*/  @P3 STS.128 [R230+0xa000], RZ ;  /* 0x00a000ffe6003388 */ /* 0x0003e20000000c00 */
[----:B------:R-:W-:Y:S01]  /*2a50*/  @!P0 IMAD.WIDE.U32 R18, R18, c[0x0][0x1a0], R8 ;  /* 0x0000680012128a25 */ /* 0x000fe200078e0008 */
[----:B------:R-:W-:-:S02]  /*2a60*/  @!P0 LEA R8, P6, R20, c[0x0][0x168], 0x1 ;  /* 0x00005a0014088a11 */ /* 0x000fc400078c08ff */
[----:B------:R1:W-:Y:S01]  /*2a70*/  @P3 STS.128 [R230+0xc000], RZ ;  /* 0x00c000ffe6003388 */ /* 0x0003e20000000c00 */
[C---:B------:R-:W-:Y:S02]  /*2a80*/  @!P1 IMAD R6, R243.reuse, c[0x0][0x1a4], R6 ;  /* 0x00006900f3069a24 */ /* 0x040fe400078e0206 */
[----:B------:R-:W-:Y:S01]  /*2a90*/  @!P1 IMAD.WIDE.U32 R16, R243, c[0x0][0x1a0], R4 ;  /* 0x00006800f3109a25 */ /* 0x000fe200078e0004 */
[----:B------:R1:W-:Y:S01]  /*2aa0*/  @P3 STS.128 [R230+0xe000], RZ ;  /* 0x00e000ffe6003388 */ /* 0x0003e20000000c00 */
[----:B------:R-:W-:Y:S02]  /*2ab0*/  @!P0 LEA R4, P4, R18, c[0x0][0x170], 0x1 ;  /* 0x00005c0012048a11 */ /* 0x000fe400078808ff */
[----:B------:R-:W-:Y:S01]  /*2ac0*/  @!P0 IMAD.IADD R7, R21, 0x1, R23 ;  /* 0x0000000115078824 */ /* 0x000fe200078e0217 */
[----:B------:R-:W-:Y:S01]  /*2ad0*/  @!PT LDS RZ, [RZ] ;  /* 0x00000000fffff984 */ /* 0x000fe20000000800 */
[----:B------:R-:W-:Y:S01]  /*2ae0*/  @!PT LDS RZ, [RZ] ;  /* 0x00000000fffff984 */ /* 0x000fe20000000800 */
[----:B------:R-:W-:Y:S01]  /*2af0*/  @!PT LDS RZ, [RZ] ;  /* 0x00000000fffff984 */ /* 0x000fe20000000800 */
[----:B------:R1:W-:Y:S01]  /*2b00*/  @!P3 LDGSTS.E.BYPASS.LTC128B.128 [R230+0x8000], [R232.64] ;  /* 0x08000000e8e6bfae */ /* 0x0003e2000b901d44 */
[----:B------:R-:W-:Y:S01]  /*2b10*/  @!P1 IADD3 R5, R17, R6, RZ ;  /* 0x0000000611059210 */ /* 0x000fe20007ffe0ff */
[----:B------:R-:W-:Y:S01]  /*2b20*/  @!P0 IMAD.IADD R17, R19, 0x1, R22 ;  /* 0x0000000113118824 */ /* 0x000fe200078e0216 */
[----:B------:R-:W-:Y:S01]  /*2b30*/  @!P1 LEA R6, P5, R16, c[0x0][0x170], 0x1 ;  /* 0x00005c0010069a11 */ /* 0x000fe200078a08ff */
[----:B------:R1:W-:Y:S01]  /*2b40*/  @!P3 LDGSTS.E.BYPASS.LTC128B.128 [R230+0xa000], [R232.64+0x80] ;  /* 0x0a000080e8e6bfae */ /* 0x0003e2000b901d44 */
[----:B------:R-:W-:-:S02]  /*2b50*/  @!P0 LEA.HI.X R9, R20, c[0x0][0x16c], R7, 0x1, P6 ;  /* 0x00005b0014098a11 */ /* 0x000fc400030f0c07 */
[----:B------:R-:W-:Y:S01]  /*2b60*/  @!P1 LEA.HI.X R7, R16, c[0x0][0x174], R5, 0x1, P5 ;  /* 0x00005d0010079a11 */ /* 0x000fe200028f0c05 */
[----:B------:R1:W-:Y:S01]  /*2b70*/  @!P3 LDGSTS.E.BYPASS.LTC128B.128 [R230+0xc000], [R232.64+0x100] ;  /* 0x0c000100e8e6bfae */ /* 0x0003e2000b901d44 */
[----:B------:R-:W-:-:S03]  /*2b80*/  @!P0 LEA.HI.X R5, R18, c[0x0][0x174], R17, 0x1, P4 ;  /* 0x00005d0012058a11 */ /* 0x000fc600020f0c11 */
        /* <DEDUP_REMOVED lines=84> */
[----:B------:R-:W-:Y:S01]  /*30d0*/  UIADD3 UR18, UR38, UR14, URZ ;  /* 0x0000000e26127290 */ /* 0x000fe2000fffe03f */
[----:B--2---:R-:W-:Y:S01]  /*30e0*/  IADD3 R4, R231, 0x8, RZ ;  /* 0x00000008e7047810 */ /* 0x004fe20007ffe0ff */
[----:B------:R-:W-:Y:S01]  /*30f0*/  ULDC UR19, c[0x0][0x2e8] ;  /* 0x0000ba0000137ab9 */ /* 0x000fe20000000800 */
[----:B------:R-:W-:Y:S01]  /*3100*/  IMAD.MOV.U32 R240, RZ, RZ, 0x7f800000 ;  /* 0x7f800000fff07424 */ /* 0x000fe200078e00ff */
[----:B------:R-:W-:Y:S01]  /*3110*/  UIADD3 UR21, -UR8, 0x40, UR18 ;  /* 0x0000004008157890 */ /* 0x000fe2000fffe112 */
[----:B------:R-:W-:-:S02]  /*3120*/  ISETP.GE.AND P0, PT, R4, UR10, PT ;  /* 0x0000000a04007c0c */ /* 0x000fc4000bf06270 */
[----:B------:R-:W-:Y:S01]  /*3130*/  MOV R4, 0x4 ;  /* 0x0000000400047802 */ /* 0x000fe20000000f00 */
[----:B------:R-:W-:Y:S01]  /*3140*/  UIADD3 UR21, UR21, -UR19, URZ ;  /* 0x8000001315157290 */ /* 0x000fe2000fffe03f */
[----:B------:R-:W-:-:S03]  /*3150*/  MOV R241, 0x7f800000 ;  /* 0x7f80000000f17802 */ /* 0x000fc60000000f00 */
[----:B------:R-:W-:-:S05]  /*3160*/  IMAD.WIDE R4, R231, R4, UR6 ;  /* 0x00000006e7047e25 */ /* 0x000fca000f8e0204 */
[----:B------:R2:W5:Y:S04]  /*3170*/  @!P1 LDG.E R240, [R4.64] ;  /* 0x0000000404f09981 */ /* 0x000568000c1e1900 */
[----:B------:R2:W5:Y:S01]  /*3180*/  @!P0 LDG.E R241, [R4.64+0x20] ;  /* 0x0000200404f18981 */ /* 0x000562000c1e1900 */
        /* <DEDUP_REMOVED lines=64> */
[----:B------:R-:W-:-:S02]  /*3590*/  UIADD3 UR34, UR38, 0x40, URZ ;  /* 0x0000004026227890 */ /* 0x000fc4000fffe03f */
[----:B------:R-:W-:Y:S01]  /*35a0*/  ULDC UR12, c[0x0][0x2e4] ;  /* 0x0000b900000c7ab9 */ /* 0x000fe20000000800 */
[----:B----4-:R-:W-:Y:S02]  /*35b0*/  IADD3 R246, P1, P0, R6, UR45, R24 ;  /* 0x0000002d06f67c10 */ /* 0x010fe4000f83e018 */
[----:B------:R-:W-:Y:S02]  /*35c0*/  CS2R R24, SRZ ;  /* 0x0000000000187805 */ /* 0x000fe4000001ff00 */
[----:B------:R-:W-:Y:S01]  /*35d0*/  IADD3.X R247, R7, UR53, R4, P1, P0 ;  /* 0x0000003507f77c10 */ /* 0x000fe20008fe0404 */
[----:B---3--:R-:W2:Y:S08]  /*35e0*/  R2UR UR20, R8 ;  /* 0x00000000081473c2 */ /* 0x008eb000000e0000 */
[----:B------:R-:W3:Y:S01]  /*35f0*/  R2UR UR19, R9 ;  /* 0x00000000091373c2 */ /* 0x000ee200000e0000 */
[----:B--2---:R-:W-:-:S02]  /*3600*/  UIADD3 UR33, UR20, -0x61c88647, URZ ;  /* 0x9e3779b914217890 */ /* 0x004fc4000fffe03f */
[----:B------:R-:W-:Y:S02]  /*3610*/  UIADD3 UR31, UR20, 0x3c6ef372, URZ ;  /* 0x3c6ef372141f7890 */ /* 0x000fe4000fffe03f */
[----:B------:R-:W-:Y:S02]  /*3620*/  UIADD3 UR29, UR20, -0x255992d5, URZ ;  /* 0xdaa66d2b141d7890 */ /* 0x000fe4000fffe03f */
[----:B------:R-:W-:Y:S02]  /*3630*/  UIADD3 UR27, UR20, 0x78dde6e4, URZ ;  /* 0x78dde6e4141b7890 */ /* 0x000fe4000fffe03f */
[----:B---3--:R-:W-:Y:S02]  /*3640*/  UIADD3 UR32, UR19, -0x4498517b, URZ ;  /* 0xbb67ae8513207890 */ /* 0x008fe4000fffe03f */
[----:B------:R-:W-:Y:S02]  /*3650*/  UIADD3 UR30, UR19, 0x76cf5d0a, URZ ;  /* 0x76cf5d0a131e7890 */ /* 0x000fe4000fffe03f */
[----:B------:R-:W-:-:S02]  /*3660*/  UIADD3 UR28, UR19, 0x32370b8f, URZ ;  /* 0x32370b8f131c7890 */ /* 0x000fc4000fffe03f */
[----:B------:R-:W-:Y:S02]  /*3670*/  UIADD3 UR26, UR19, -0x126145ec, URZ ;  /* 0xed9eba14131a7890 */ /* 0x000fe4000fffe03f */
[----:B------:R-:W-:Y:S02]  /*3680*/  UIADD3 UR25, UR20, 0x1715609d, URZ ;  /* 0x1715609d14197890 */ /* 0x000fe4000fffe03f */
[----:B------:R-:W-:Y:S02]  /*3690*/  UIADD3 UR24, UR19, -0x56f99767, URZ ;  /* 0xa906689913187890 */ /* 0x000fe4000fffe03f */
[----:B------:R-:W-:Y:S02]  /*36a0*/  UIADD3 UR23, UR20, -0x4ab325aa, URZ ;  /* 0xb54cda5614177890 */ /* 0x000fe4000fffe03f */
[----:B-1----:R-:W-:Y:S02]  /*36b0*/  UIADD3 UR22, UR19, 0x646e171e, URZ ;  /* 0x646e171e13167890 */ /* 0x002fe4000fffe03f */
.L_x_1268:
        /* <DEDUP_REMOVED lines=135> */
.L_x_1264:
[----:B------:R-:W-:Y:S01]  /*3f30*/  IADD3 R84, R231, UR11, RZ ;  /* 0x0000000be7547c10 */ /* 0x000fe2000fffe0ff */
[----:B------:R-:W1:Y:S01]  /*3f40*/  S2R R89, SR_TID.X ;  /* 0x0000000000597919 */ /* 0x000e620000002100 */
[----:B------:R-:W-:Y:S02]  /*3f50*/  UIADD3 UR11, -UR10, UR8, -UR14 ;  /* 0x000000080a0b7290 */ /* 0x000fe4000fffe90e */
[C---:B------:R-:W-:Y:S01]  /*3f60*/  IADD3 R85, R84.reuse, 0x8, RZ ;  /* 0x0000000854557810 */ /* 0x040fe20007ffe0ff */
[----:B------:R-:W-:Y:S03]  /*3f70*/  UMOV UR12, UR10 ;  /* 0x0000000a000c7c82 */ /* 0x000fe60008000000 */
[C---:B------:R-:W-:Y:S02]  /*3f80*/  IADD3 R88, R84.reuse, UR11, RZ ;  /* 0x0000000b54587c10 */ /* 0x040fe4000fffe0ff */
[C---:B------:R-:W-:Y:S01]  /*3f90*/  IADD3 R86, R85.reuse, UR11, RZ ;  /* 0x0000000b55567c10 */ /* 0x040fe2000fffe0ff */
[----:B------:R-:W-:Y:S01]  /*3fa0*/  UIADD3 UR11, UR8, 0x1, -UR14 ;  /* 0x00000001080b7890 */ /* 0x000fe2000fffe80e */
[----:B------:R-:W-:Y:S02]  /*3fb0*/  IMNMX R88, RZ, R88, !PT ;  /* 0x00000058ff587217 */ /* 0x000fe40007800200 */
[----:B------:R-:W-:Y:S01]  /*3fc0*/  IMNMX R86, RZ, R86, !PT ;  /* 0x00000056ff567217 */ /* 0x000fe20007800200 */
[----:B------:R-:W-:Y:S06]  /*3fd0*/  UIADD3 UR11, UR11, UR44, URZ ;  /* 0x0000002c0b0b7290 */ /* 0x000fec000fffe03f */
[----:B------:R-:W-:Y:S01]  /*3fe0*/  IADD3 R87, R84, UR11, RZ ;  /* 0x0000000b54577c10 */ /* 0x000fe2000fffe0ff */
[----:B------:R-:W-:Y:S01]  /*3ff0*/  IMAD.U32 R84, RZ, RZ, UR35 ;  /* 0x00000023ff547e24 */ /* 0x000fe2000f8e00ff */
[----:B------:R-:W-:Y:S02]  /*4000*/  IADD3 R85, R85, UR11, RZ ;  /* 0x0000000b55557c10 */ /* 0x000fe4000fffe0ff */
[----:B------:R-:W-:Y:S01]  /*4010*/  IMNMX R87, R87, UR8, PT ;  /* 0x0000000857577c17 */ /* 0x000fe2000b800200 */
[----:B-1----:R-:W-:Y:S01]  /*4020*/  IMAD.SHL.U32 R89, R89, 0x2, RZ ;  /* 0x0000000259597824 */ /* 0x002fe200078e00ff */
[----:B------:R-:W-:Y:S04]  /*4030*/  IMNMX R85, R85, UR8, PT ;  /* 0x0000000855557c17 */ /* 0x000fe8000b800200 */
[----:B------:R-:W-:Y:S05]  /*4040*/  LOP3.LUT R89, R252, 0x6, R89, 0xf8, !PT ;  /* 0x00000006fc597812 */ /* 0x000fea00078ef859 */
[----:B------:R-:W-:Y:S05]  /*4050*/  IMAD R84, R84, 0x40, R89 ;  /* 0x0000004054547824 */ /* 0x000fea00078e0259 */
        /* <DEDUP_REMOVED lines=55> */
.L_x_1265:
        /* <DEDUP_REMOVED lines=11> */
[--C-:B------:R-:W-:Y:S02]  /*4480*/  FFMA.FTZ R9, R9, c[0x0][0x23c], -R84.reuse ;  /* 0x00008f0009097a23 */ /* 0x100fe40000010854 */
        /* <DEDUP_REMOVED lines=443> */
.L_x_1266:
        /* <DEDUP_REMOVED lines=84> */
[----:B------:R-:W-:Y:S01]  /*6580*/  IMAD.MOV.U32 R196, RZ, RZ, 0x4 ;  /* 0x00000004ffc47424 */ /* 0x000fe200078e00ff */
[-C--:B------:R-:W-:Y:S04]  /*6590*/  HMMA.16816.F32 R92, R212, R198.reuse, R92 ;  /* 0x000000c6d45c723c */ /* 0x080fe8000000185c */
[----:B------:R-:W-:Y:S04]  /*65a0*/  @P3 IMAD.WIDE R196, R231, R196, UR6 ;  /* 0x00000006e7c43e25 */ /* 0x000fe8000f8e02c4 */
[C---:B------:R-:W-:Y:S01]  /*65b0*/  HMMA.16816.F32 R96, R200.reuse, R198, R96 ;  /* 0x000000c6c860723c */ /* 0x040fe20000001860 */
[----:B------:R2:W5:Y:S05]  /*65c0*/  @P3 LDG.E R240, [R196.64] ;  /* 0x00000004c4f03981 */ /* 0x00056a000c1e1900 */
[----:B------:R2:W5:Y:S02]  /*65d0*/  @P3 LDG.E R241, [R196.64+0x20] ;  /* 0x00002004c4f13981 */ /* 0x000564000c1e1900 */
        /* <DEDUP_REMOVED lines=19> */
[C---:B------:R-:W-:Y:S03]  /*6710*/  IMAD.SHL.U32 R203, R242.reuse, 0x20, RZ ;  /* 0x00000020f2cb7824 */ /* 0x040fe600078e00ff */
[-C--:B-1----:R-:W-:Y:S01]  /*6720*/  LEA R4, P0, R201, R228.reuse, 0x2 ;  /* 0x000000e4c9047211 */ /* 0x082fe200078010ff */
[C---:B------:R-:W-:Y:S01]  /*6730*/  IMAD R202, R242.reuse, 0x30, RZ ;  /* 0x00000030f2ca7824 */ /* 0x040fe200078e02ff */
[-C--:B------:R-:W-:Y:S01]  /*6740*/  LEA R200, P1, R203, R228.reuse, 0x2 ;  /* 0x000000e4cbc87211 */ /* 0x080fe200078210ff */
[----:B------:R-:W-:Y:S01]  /*6750*/  IMAD R242, R242, 0x38, RZ ;  /* 0x00000038f2f27824 */ /* 0x000fe200078e02ff */
[-C--:B--2---:R-:W-:Y:S02]  /*6760*/  LEA.HI.X.SX32 R5, R201, R229.reuse, 0x2, P0 ;  /* 0x000000e5c9057211 */ /* 0x084fe400000f16ff */
[-C--:B------:R-:W-:Y:S02]  /*6770*/  LEA.HI.X.SX32 R201, R203, R229.reuse, 0x2, P1 ;  /* 0x000000e5cbc97211 */ /* 0x080fe400008f16ff */
[CC--:B---3--:R-:W-:Y:S01]  /*6780*/  LEA R198, P0, R206.reuse, R228.reuse, 0x2 ;  /* 0x000000e4cec67211 */ /* 0x0c8fe200078010ff */
[----:B------:R1:W-:Y:S03]  /*6790*/  RED.E.ADD.F32.FTZ.RN.STRONG.GPU [R4.64], R7 ;  /* 0x000000070400798e */ /* 0x0003e6000c10e784 */
[-C--:B------:R-:W-:Y:S02]  /*67a0*/  LEA.HI.X.SX32 R199, R206, R229.reuse, 0x2, P0 ;  /* 0x000000e5cec77211 */ /* 0x080fe400000f16ff */
[----:B------:R-:W-:Y:S01]  /*67b0*/  RED.E.ADD.F32.FTZ.RN.STRONG.GPU [R200.64], R8 ;  /* 0x00000008c800798e */ /* 0x000fe2000c10e784 */
[-C--:B------:R-:W-:Y:S04]  /*67c0*/  LEA R6, P0, R242, R228.reuse, 0x2 ;  /* 0x000000e4f2067211 */ /* 0x080fe800078010ff */
[----:B------:R2:W-:Y:S01]  /*67d0*/  RED.E.ADD.F32.FTZ.RN.STRONG.GPU [R198.64], R9 ;  /* 0x00000009c600798e */ /* 0x0005e2000c10e784 */
[-C--:B-1----:R-:W-:Y:S02]  /*67e0*/  LEA R4, P1, R202, R228.reuse, 0x2 ;  /* 0x000000e4ca047211 */ /* 0x082fe400078210ff */
        /* <DEDUP_REMOVED lines=297> */
.L_x_1267:
        /* <DEDUP_REMOVED lines=283> */
.L_x_1269:
        /* <DEDUP_REMOVED lines=19> */
.L_x_1270:
        /* <DEDUP_REMOVED lines=10> */
[----:B------:R-:W-:Y:S01]  /*8e00*/  USHF.R.S32.HI UR12, URZ, 0x1f, UR41 ;  /* 0x0000001f3f0c7899 */ /* 0x000fe20008011429 */
[----:B------:R-:W-:Y:S01]  /*8e10*/  ISETP.GE.AND P2, PT, R243, UR8, PT ;  /* 0x00000008f3007c0c */ /* 0x000fe2000bf46270 */
[----:B------:R-:W-:Y:S01]  /*8e20*/  UIMAD UR6, UR38, UR7, UR6 ;  /* 0x00000007260672a4 */ /* 0x000fe2000f8e0206 */
[----:B------:R-:W-:-:S02]  /*8e30*/  SHF.R.S32.HI R13, RZ, 0x1f, R243 ;  /* 0x0000001fff0d7819 */ /* 0x000fc400000114f3 */
[----:B------:R-:W-:-:S03]  /*8e40*/  IADD3 R4, P0, R4, UR14, RZ ;  /* 0x0000000e04047c10 */ /* 0x000fc6000ff1e0ff */
[----:B------:R-:W-:Y:S01]  /*8e50*/  IMAD.U32 R8, RZ, RZ, UR6 ;  /* 0x00000006ff087e24 */ /* 0x000fe2000f8e00ff */
[----:B------:R-:W-:Y:S02]  /*8e60*/  ULDC.64 UR6, c[0x0][0x3b8] ;  /* 0x0000ee0000067ab9 */ /* 0x000fe40000000a00 */
[----:B------:R-:W-:Y:S02]  /*8e70*/  UIMAD UR6, UR12, UR6, URZ ;  /* 0x000000060c0672a4 */ /* 0x000fe4000f8e023f */
        /* <DEDUP_REMOVED lines=34> */
.L_x_1272:
[----:B--23--:R-:W-:Y:S05]  /*90a0*/  BSYNC B0 ;  /* 0x0000000000007941 */ /* 0x00cfea0003800000 */
.L_x_1271:
        /* <DEDUP_REMOVED lines=17> */
.L_x_1274:
[----:B------:R-:W-:Y:S05]  /*91c0*/  BSYNC B0 ;  /* 0x0000000000007941 */ /* 0x000fea0003800000 */
.L_x_1273:
[----:B------:R-:W-:Y:S01]  /*91d0*/  ULDC.64 UR6, c[0x0][0x3a8] ;  /* 0x0000ea0000067ab9 */ /* 0x000fe20000000a00 */
[----:B--2---:R-:W-:Y:S01]  /*91e0*/  IMAD.U32 R4, RZ, RZ, UR38 ;  /* 0x00000026ff047e24 */ /* 0x004fe2000f8e00ff */
        /* <DEDUP_REMOVED lines=27> */
.L_x_1276:
[----:B------:R-:W-:Y:S05]  /*93a0*/  BSYNC B0 ;  /* 0x0000000000007941 */ /* 0x000fea0003800000 */
.L_x_1275:
        /* <DEDUP_REMOVED lines=14> */
.L_x_1263:
[----:B------:R-:W-:Y:S05]  /*9490*/  BSYNC B1 ;  /* 0x0000000000017941 */ /* 0x000fea0003800000 */
.L_x_1249:
        /* <DEDUP_REMOVED lines=11> */
.L_x_1277:
[----:B------:R-:W-:Y:S05]  /*9550*/  EXIT ;  /* 0x000000000000794d */ /* 0x000fea0003800000 */
.L_x_1279:
        /* <DEDUP_REMOVED lines=10> */
.L_x_2033:


//--------------------- .text._ZN5flash44flash_bwd_dq_dk_dv_loop_seqk_parallel_kernelI23Flash_bwd_kernel_traitsILi256ELi64ELi64ELi8ELi4ELi2ELi2ELb0ELb1EN7cutlass6half_tE19Flash_kernel_traitsILi256ELi64ELi64ELi8ES3_EELb0ELb0ELb1ELb0ELb0ELb1ELb1EEEvNS_16Flash_bwd_paramsE --------------------------
	.section	.text._ZN5flash44flash_bwd_dq_dk_dv_loop_seqk_parallel_kernelI23Flash_bwd_kernel_traitsILi256ELi64ELi64ELi8ELi4ELi2ELi2ELb0ELb1EN7cutlass6half_tE19Flash_kernel_traitsILi256ELi64ELi64ELi8ES3_EELb0ELb0ELb1ELb0ELb0ELb1ELb1EEEvNS_16Flash_bwd_paramsE,"ax",@progbits
	.sectioninfo	@"SHI_REGISTERS=254"
	.align	128
        .global         _ZN5flash44flash_bwd_dq_dk_dv_loop_seqk_parallel_kernelI23Flash_bwd_kernel_traitsILi256ELi64ELi64ELi8ELi4ELi2ELi2ELb0ELb1EN7cutlass6half_tE19Flash_kernel_traitsILi256ELi64ELi64ELi8ES3_EELb0ELb0ELb1ELb0ELb0ELb1ELb1EEEvNS_16Flash_bwd_paramsE
        .type           _ZN5flash44flash_bwd_dq_dk_dv_loop_seqk_parallel_kernelI23Flash_bwd_kernel_traitsILi256ELi64ELi64ELi8ELi4ELi2ELi2ELb0ELb1EN7cutlass6half_tE19Flash_kernel_traitsILi256ELi64ELi64ELi8ES3_EELb0ELb0ELb1ELb0ELb0ELb1ELb1EEEvNS_16Flash_bwd_paramsE,@function
        .size           _ZN5flash44flash_bwd_dq_dk_dv_loop_seqk_parallel_kernelI23Flash_bwd_kernel_traitsILi256ELi64ELi64ELi8ELi4ELi2ELi2ELb0ELb1EN7cutlass6half_tE19Flash_kernel_traitsILi256ELi64ELi64ELi8ES3_EELb0ELb0ELb1ELb0ELb0ELb1ELb1EEEvNS_16Flash_bwd_paramsE,(.L_x_2034 - _ZN5flash44flash_bwd_dq_dk_dv_loop_seqk_parallel_kernelI23Flash_bwd_kernel_traitsILi256ELi64ELi64ELi8ELi4ELi2ELi2ELb0ELb1EN7cutlass6half_tE19Flash_kernel_traitsILi256ELi64ELi64ELi8ES3_EELb0ELb0ELb1ELb0ELb0ELb1ELb1EEEvNS_16Flash_bwd_paramsE)
        .other          _ZN5flash44flash_bwd_dq_dk_dv_loop_seqk_parallel_kernelI23Flash_bwd_kernel_traitsILi256ELi64ELi64ELi8ELi4ELi2ELi2ELb0ELb1EN7cutlass6half_tE19Flash_kernel_traitsILi256ELi64ELi64ELi8ES3_EELb0ELb0ELb1ELb0ELb0ELb1ELb1EEEvNS_16Flash_bwd_paramsE,@"STO_CUDA_ENTRY STV_DEFAULT"
_ZN5flash44flash_bwd_dq_dk_dv_loop_seqk_parallel_kernelI23Flash_bwd_kernel_traitsILi256ELi64ELi64ELi8ELi4ELi2ELi2ELb0ELb1EN7cutlass6half_tE19Flash_kernel_traitsILi256ELi64ELi64ELi8ES3_EELb0ELb0ELb1ELb0ELb0ELb1ELb1EEEvNS_16Flash_bwd_paramsE:
.text._ZN5flash44flash_bwd_dq_dk_dv_loop_seqk_parallel_kernelI23Flash_bwd_kernel_traitsILi256ELi64ELi64ELi8ELi4ELi2ELi2ELb0ELb1EN7cutlass6half_tE19Flash_kernel_traitsILi256ELi64ELi64ELi8ES3_EELb0ELb0ELb1ELb0ELb0ELb1ELb1EEEvNS_16Flash_bwd_paramsE:
        /* <DEDUP_REMOVED lines=188> */
.L_x_1310:
        /* <DEDUP_REMOVED lines=53> */
.L_x_1280:
        /* <DEDUP_REMOVED lines=67> */
.L_x_1282:
        /* <DEDUP_REMOVED lines=18> */
.L_x_1283:
        /* <DEDUP_REMOVED lines=69> */
.L_x_1284:
[----:B------:R-:W-:Y:S02]  /*18b0*/  UMOV UR15, UR51 ;  /* 0x00000033000f7c82 */ /* 0x000fe40008000000 */
.L_x_1285:
        /* <DEDUP_REMOVED lines=98> */
.L_x_1287:
        /* <DEDUP_REMOVED lines=18> */
.L_x_1288:
        /* <DEDUP_REMOVED lines=29> */
.L_x_1290:
[----:B------:R-:W-:Y:S05]  /*21d0*/  BSYNC B0 ;  /* 0x0000000000007941 */ /* 0x000fea0003800000 */
.L_x_1289:
        /* <DEDUP_REMOVED lines=17> */
.L_x_1292:
[----:B------:R-:W-:Y:S05]  /*22f0*/  BSYNC B0 ;  /* 0x0000000000007941 */ /* 0x000fea0003800000 */
.L_x_1291:
        /* <DEDUP_REMOVED lines=27> */
.L_x_1294:
[----:B------:R-:W-:Y:S05]  /*24b0*/  BSYNC B0 ;  /* 0x0000000000007941 */ /* 0x000fea0003800000 */
.L_x_1293:
        /* <DEDUP_REMOVED lines=15> */
.L_x_1286:
        /* <DEDUP_REMOVED lines=245> */
.L_x_1300:
        /* <DEDUP_REMOVED lines=24> */
[----:B------:R-:W-:Y:S05]  /*3680*/  LDSM.16.M88.4 R84, [R223] ;  /* 0x00000000df54783b */ /* 0x000fea0000000200 */
[----:B------:R-:W2:Y:S02]  /*3690*/  LDSM.16.M88.4 R92, [R2+0x10000] ;  /* 0x01000000025c783b */ /* 0x000ea40000000200 */
[C---:B---3--:R-:W-:Y:S08]  /*36a0*/  HMMA.16816.F32 R4, R96.reuse, R100, R4 ;  /* 0x000000646004723c */ /* 0x048ff00000001804 */
[C---:B------:R-:W-:Y:S01]  /*36b0*/  HMMA.16816.F32 R8, R96.reuse, R102, R8 ;  /* 0x000000666008723c */ /* 0x040fe20000001808 */
[----:B------:R-:W3:Y:S07]  /*36c0*/  LDSM.16.M88.4 R100, [R2+0x10800] ;  /* 0x010800000264783b */ /* 0x000eee0000000200 */
        /* <DEDUP_REMOVED lines=14> */
[C---:B---3--:R-:W-:Y:S08]  /*37b0*/  HMMA.16816.F32 R12, R84.reuse, R100, R12 ;  /* 0x00000064540c723c */ /* 0x048ff0000000180c */
[----:B------:R-:W-:Y:S01]  /*37c0*/  HMMA.16816.F32 R16, R84, R102, R16 ;  /* 0x000000665410723c */ /* 0x000fe20000001810 */
[----:B------:R-:W-:Y:S05]  /*37d0*/  LDSM.16.M88.4 R84, [R224+0x2000] ;  /* 0x00200000e054783b */ /* 0x000fea0000000200 */
[----:B------:R-:W3:Y:S02]  /*37e0*/  LDSM.16.M88.4 R100, [R3+0x12000] ;  /* 0x012000000364783b */ /* 0x000ee40000000200 */
[C---:B----4-:R-:W-:Y:S08]  /*37f0*/  HMMA.16816.F32 R4, R96.reuse, R104, R4 ;  /* 0x000000686004723c */ /* 0x050ff00000001804 */
[C---:B------:R-:W-:Y:S01]  /*3800*/  HMMA.16816.F32 R8, R96.reuse, R106, R8 ;  /* 0x0000006a6008723c */ /* 0x040fe20000001808 */
[----:B------:R-:W4:Y:S07]  /*3810*/  LDSM.16.M88.4 R104, [R3+0x12800] ;  /* 0x012800000368783b */ /* 0x000f2e0000000200 */
[C---:B-1----:R-:W-:Y:S08]  /*3820*/  HMMA.16816.F32 R12, R96.reuse, R108, R12 ;  /* 0x0000006c600c723c */ /* 0x042ff0000000180c */
[----:B------:R-:W-:Y:S01]  /*3830*/  HMMA.16816.F32 R16, R96, R110, R16 ;  /* 0x0000006e6010723c */ /* 0x000fe20000001810 */
[----:B------:R-:W-:Y:S05]  /*3840*/  LDSM.16.M88.4 R96, [R2+0x12000] ;  /* 0x012000000260783b */ /* 0x000fea0000000200 */
[----:B------:R-:W-:Y:S02]  /*3850*/  LDSM.16.M88.4 R108, [R2+0x12800] ;  /* 0x01280000026c783b */ /* 0x000fe40000000200 */
[C---:B--2---:R-:W-:Y:S08]  /*3860*/  HMMA.16816.F32 R4, R88.reuse, R92, R4 ;  /* 0x0000005c5804723c */ /* 0x044ff00000001804 */
        /* <DEDUP_REMOVED lines=103> */
[----:B------:R-:W-:Y:S01]  /*3ee0*/  UIADD3 UR11, UR10, UR18, -UR6 ;  /* 0x000000120a0b7290 */ /* 0x000fe2000fffe806 */
[----:B------:R-:W-:Y:S01]  /*3ef0*/  MOV R9, R131 ;  /* 0x0000008300097202 */ /* 0x000fe20000000f00 */
[----:B------:R-:W-:Y:S01]  /*3f00*/  IMAD.U32 R4, RZ, RZ, UR20 ;  /* 0x00000014ff047e24 */ /* 0x000fe2000f8e00ff */
[----:B------:R-:W-:Y:S01]  /*3f10*/  MOV R13, R129 ;  /* 0x00000081000d7202 */ /* 0x000fe20000000f00 */
[----:B------:R-:W-:Y:S01]  /*3f20*/  IMAD.MOV.U32 R7, RZ, RZ, R196 ;  /* 0x000000ffff077224 */ /* 0x000fe200078e00c4 */
[----:B------:R-:W-:Y:S01]  /*3f30*/  MOV R17, R127 ;  /* 0x0000007f00117202 */ /* 0x000fe20000000f00 */
[----:B------:R-:W-:Y:S01]  /*3f40*/  IMAD.MOV.U32 R11, RZ, RZ, R130 ;  /* 0x000000ffff0b7224 */ /* 0x000fe200078e0082 */
[----:B------:R-:W-:Y:S01]  /*3f50*/  ISETP.LT.AND P0, PT, R4, UR6, PT ;  /* 0x0000000604007c0c */ /* 0x000fe2000bf01270 */
        /* <DEDUP_REMOVED lines=16> */
.L_x_1296:
[----:B--234-:R-:W-:Y:S01]  /*4060*/  IADD3 R11, R229, UR9, RZ ;  /* 0x00000009e50b7c10 */ /* 0x01cfe2000fffe0ff */
        /* <DEDUP_REMOVED lines=70> */
.L_x_1297:
[C---:B------:R-:W-:Y:S01]  /*44d0*/  FMUL.FTZ R6, R243.reuse, 1.4426950216293334961 ;  /* 0x3fb8aa3bf3067820 */ /* 0x040fe20000410000 */
[----:B------:R-:W-:Y:S01]  /*44e0*/  FSETP.NEU.FTZ.AND P0, PT, R243, -INF , PT ;  /* 0xff800000f300780b */ /* 0x000fe20003f1d000 */
[----:B------:R-:W-:Y:S01]  /*44f0*/  FMUL.FTZ R4, R244, 1.4426950216293334961 ;  /* 0x3fb8aa3bf4047820 */ /* 0x000fe20000410000 */
[----:B------:R-:W-:Y:S01]  /*4500*/  MOV R245, c[0x0][0x22c] ;  /* 0x00008b0000f57a02 */ /* 0x000fe20000000f00 */
[----:B------:R-:W-:Y:S01]  /*4510*/  FFMA.FTZ R119, -R119, R119, 1 ;  /* 0x3f80000077777423 */ /* 0x000fe20000010177 */
[----:B------:R-:W-:Y:S01]  /*4520*/  FSEL R6, R6, RZ, P0 ;  /* 0x000000ff06067208 */ /* 0x000fe20000000000 */
[----:B------:R-:W-:Y:S01]  /*4530*/  FFMA.FTZ R120, -R120, R120, 1 ;  /* 0x3f80000078787423 */ /* 0x000fe20000010178 */
[----:B------:R-:W-:Y:S01]  /*4540*/  FSETP.NEU.FTZ.AND P0, PT, R244, -INF , PT ;  /* 0xff800000f400780b */ /* 0x000fe20003f1d000 */
[----:B------:R-:W-:Y:S01]  /*4550*/  FFMA.FTZ R121, -R121, R121, 1 ;  /* 0x3f80000079797423 */ /* 0x000fe20000010179 */
[----:B------:R-:W-:Y:S01]  /*4560*/  UISETP.GT.AND UP0, UPT, UR7, UR17, UPT ;  /* 0x000000110700728c */ /* 0x000fe2000bf04270 */
[--C-:B------:R-:W-:Y:S01]  /*4570*/  FFMA.FTZ R213, R99, c[0x0][0x23c], -R6.reuse ;  /* 0x00008f0063d57a23 */ /* 0x100fe20000010806 */
[----:B------:R-:W-:Y:S01]  /*4580*/  FSEL R4, R4, RZ, P0 ;  /* 0x000000ff04047208 */ /* 0x000fe20000000000 */
[--C-:B------:R-:W-:Y:S02]  /*4590*/  FFMA.FTZ R212, R97, c[0x0][0x23c], -R6.reuse ;  /* 0x00008f0061d47a23 */ /* 0x100fe40000010806 */
[----:B------:R-:W-:Y:S01]  /*45a0*/  FFMA.FTZ R208, R91, c[0x0][0x23c], -R6 ;  /* 0x00008f005bd07a23 */ /* 0x000fe20000010806 */
[----:B------:R-:W-:Y:S01]  /*45b0*/  PLOP3.LUT P3, PT, PT, PT, UP0, 0x80, 0x0 ;  /* 0x000000000000781c */ /* 0x000fe20003f6f008 */
[--C-:B------:R-:W-:Y:S01]  /*45c0*/  FFMA.FTZ R211, R95, c[0x0][0x23c], -R4.reuse ;  /* 0x00008f005fd37a23 */ /* 0x100fe20000010804 */
[----:B------:R-:W-:Y:S01]  /*45d0*/  MUFU.EX2 R213, R213 ;  /* 0x000000d500d57308 */ /* 0x000fe20000000800 */
[----:B------:R-:W-:Y:S02]  /*45e0*/  FFMA.FTZ R210, R93, c[0x0][0x23c], -R4 ;  /* 0x00008f005dd27a23 */ /* 0x000fe40000010804 */
[----:B------:R-:W-:Y:S02]  /*45f0*/  FFMA.FTZ R207, R89, c[0x0][0x23c], -R6 ;  /* 0x00008f0059cf7a23 */ /* 0x000fe40000010806 */
[--C-:B------:R-:W-:Y:S02]  /*4600*/  FFMA.FTZ R202, R87, c[0x0][0x23c], -R4.reuse ;  /* 0x00008f0057ca7a23 */ /* 0x100fe40000010804 */
[--C-:B------:R-:W-:Y:S02]  /*4610*/  FFMA.FTZ R201, R85, c[0x0][0x23c], -R4.reuse ;  /* 0x00008f0055c97a23 */ /* 0x100fe40000010804 */
        /* <DEDUP_REMOVED lines=12> */
[----:B------:R-:W-:Y:S01]  /*46e0*/  FFMA.FTZ R123, -R123, R123, 1 ;  /* 0x3f8000007b7b7423 */ /* 0x000fe2000001017b */
[----:B------:R-:W-:Y:S01]  /*46f0*/  MUFU.EX2 R210, R210 ;  /* 0x000000d200d27308 */ /* 0x000fe20000000800 */
[----:B------:R-:W-:Y:S02]  /*4700*/  FMUL.FTZ R122, R122, c[0x0][0x2ec] ;  /* 0x0000bb007a7a7a20 */ /* 0x000fe40000410000 */
[----:B------:R-:W-:Y:S02]  /*4710*/  FMUL.FTZ R123, R123, c[0x0][0x2ec] ;  /* 0x0000bb007b7b7a20 */ /* 0x000fe40000410000 */
        /* <DEDUP_REMOVED lines=24> */
[----:B------:R-:W-:Y:S05]  /*48a0*/  IMAD R245, R245, c[0x0][0x1c0], RZ ;  /* 0x00007000f5f57a24 */ /* 0x000fea00078e02ff */
        /* <DEDUP_REMOVED lines=163> */
[C---:B------:R-:W-:Y:S02]  /*52e0*/  FADD.FTZ R11, -R117.reuse, R12 ;  /* 0x0000000c750b7221 */ /* 0x040fe40000010100 */
[----:B------:R-:W-:Y:S01]  /*52f0*/  FADD.FTZ R12, -R117, R13 ;  /* 0x0000000d750c7221 */ /* 0x000fe20000010100 */
[----:B------:R-:W-:Y:S01]  /*5300*/  STS [R236+0x20400], R7 ;  /* 0x02040007ec007388 */ /* 0x000fe20000000800 */
[C---:B------:R-:W-:Y:S02]  /*5310*/  FADD.FTZ R13, -R116.reuse, R14 ;  /* 0x0000000e740d7221 */ /* 0x040fe40000010100 */
[----:B------:R-:W-:Y:S02]  /*5320*/  FADD.FTZ R14, -R116, R15 ;  /* 0x0000000f740e7221 */ /* 0x000fe40000010100 */
[----:B------:R-:W-:Y:S02]  /*5330*/  FMUL.FTZ R85, R85, R122 ;  /* 0x0000007a55557220 */ /* 0x000fe40000410000 */
[----:B------:R-:W-:Y:S02]  /*5340*/  FMUL.FTZ R8, R8, R123 ;  /* 0x0000007b08087220 */ /* 0x000fe40000410000 */
[----:B------:R-:W-:Y:S02]  /*5350*/  FMUL.FTZ R9, R9, R124 ;  /* 0x0000007c09097220 */ /* 0x000fe40000410000 */
[----:B------:R-:W-:Y:S02]  /*5360*/  FMUL.FTZ R10, R10, R125 ;  /* 0x0000007d0a0a7220 */ /* 0x000fe40000410000 */
[----:B------:R-:W-:Y:S02]  /*5370*/  FMUL.FTZ R11, R206, R11 ;  /* 0x0000000bce0b7220 */ /* 0x000fe40000410000 */
[----:B------:R-:W-:Y:S01]  /*5380*/  FMUL.FTZ R12, R205, R12 ;  /* 0x0000000ccd0c7220 */ /* 0x000fe20000410000 */
[----:B------:R-:W-:Y:S01]  /*5390*/  F2FP.PACK_AB R88, R10, R9 ;  /* 0x000000090a58723e */ /* 0x000fe200000000ff */
[----:B------:R-:W-:Y:S02]  /*53a0*/  FMUL.FTZ R13, R200, R13 ;  /* 0x0000000dc80d7220 */ /* 0x000fe40000410000 */
[----:B------:R-:W-:Y:S02]  /*53b0*/  FMUL.FTZ R14, R199, R14 ;  /* 0x0000000ec70e7220 */ /* 0x000fe40000410000 */
[C---:B------:R-:W-:Y:S01]  /*53c0*/  FADD.FTZ R15, -R117.reuse, R16 ;  /* 0x00000010750f7221 */ /* 0x040fe20000010100 */
[----:B------:R-:W-:Y:S01]  /*53d0*/  STS [R239+0x20400], R88 ;  /* 0x02040058ef007388 */ /* 0x000fe20000000800 */
[----:B------:R-:W-:Y:S02]  /*53e0*/  FADD.FTZ R16, -R117, R17 ;  /* 0x0000001175107221 */ /* 0x000fe40000010100 */
[----:B------:R-:W-:Y:S01]  /*53f0*/  FADD.FTZ R17, -R116, R18 ;  /* 0x0000001274117221 */ /* 0x000fe20000010100 */
[----:B------:R-:W-:Y:S01]  /*5400*/  F2FP.PACK_AB R18, R8, R85 ;  /* 0x000000550812723e */ /* 0x000fe200000000ff */
        /* <DEDUP_REMOVED lines=135> */
.L_x_1298:
        /* <DEDUP_REMOVED lines=418> */
.L_x_1299:
        /* <DEDUP_REMOVED lines=218> */
.L_x_1301:
        /* <DEDUP_REMOVED lines=18> */
.L_x_1302:
        /* <DEDUP_REMOVED lines=51> */
.L_x_1304:
[----:B--23--:R-:W-:Y:S05]  /*8890*/  BSYNC B0 ;  /* 0x0000000000007941 */ /* 0x00cfea0003800000 */
.L_x_1303:
        /* <DEDUP_REMOVED lines=17> */
.L_x_1306:
[----:B------:R-:W-:Y:S05]  /*89b0*/  BSYNC B0 ;  /* 0x0000000000007941 */ /* 0x000fea0003800000 */
.L_x_1305:
        /* <DEDUP_REMOVED lines=28> */
.L_x_1308:
[----:B------:R-:W-:Y:S05]  /*8b80*/  BSYNC B0 ;  /* 0x0000000000007941 */ /* 0x000fea0003800000 */
.L_x_1307:
        /* <DEDUP_REMOVED lines=15> */
.L_x_1295:
[----:B------:R-:W-:Y:S05]  /*8c80*/  BSYNC B1 ;  /* 0x0000000000017941 */ /* 0x000fea0003800000 */
.L_x_1281:
        /* <DEDUP_REMOVED lines=11> */
.L_x_1309:
[----:B------:R-:W-:Y:S05]  /*8d40*/  EXIT ;  /* 0x000000000000794d */ /* 0x000fea0003800000 */
.L_x_1311:
        /* <DEDUP_REMOVED lines=11> */
.L_x_2034:


//--------------------- .text._ZN5flash44flash_bwd_dq_dk_dv_loop_seqk_parallel_kernelI23Flash_bwd_kernel_traitsILi256ELi64ELi64ELi8ELi4ELi2ELi2ELb0ELb1EN7cutlass6half_tE19Flash_kernel_traitsILi256ELi64ELi64ELi8ES3_EELb1ELb0ELb1ELb1ELb0ELb0ELb0EEEvNS_16Flash_bwd_paramsE --------------------------
	.section	.text._ZN5flash44flash_bwd_dq_dk_dv_loop_seqk_parallel_kernelI23Flash_bwd_kernel_traitsILi256ELi64ELi64ELi8ELi4ELi2ELi2ELb0ELb1EN7cutlass6half_tE19Flash_kernel_traitsILi256ELi64ELi64ELi8ES3_EELb1ELb0ELb1ELb1ELb0ELb0ELb0EEEvNS_16Flash_bwd_paramsE,"ax",@progbits
	.sectioninfo	@"SHI_REGISTERS=255"
	.align	128
        .global         _ZN5flash44flash_bwd_dq_dk_dv_loop_seqk_parallel_kernelI23Flash_bwd_kernel_traitsILi256ELi64ELi64ELi8ELi4ELi2ELi2ELb0ELb1EN7cutlass6half_tE19Flash_kernel_traitsILi256ELi64ELi64ELi8ES3_EELb1ELb0ELb1ELb1ELb0ELb0ELb0EEEvNS_16Flash_bwd_paramsE
        .type           _ZN5flash44flash_bwd_dq_dk_dv_loop_seqk_parallel_kernelI23Flash_bwd_kernel_traitsILi256ELi64ELi64ELi8ELi4ELi2ELi2ELb0ELb1EN7cutlass6half_tE19Flash_kernel_traitsILi256ELi64ELi64ELi8ES3_EELb1ELb0ELb1ELb1ELb0ELb0ELb0EEEvNS_16Flash_bwd_paramsE,@function
        .size           _ZN5flash44flash_bwd_dq_dk_dv_loop_seqk_parallel_kernelI23Flash_bwd_kernel_traitsILi256ELi64ELi64ELi8ELi4ELi2ELi2ELb0ELb1EN7cutlass6half_tE19Flash_kernel_traitsILi256ELi64ELi64ELi8ES3_EELb1ELb0ELb1ELb1ELb0ELb0ELb0EEEvNS_16Flash_bwd_paramsE,(.L_x_2035 - _ZN5flash44flash_bwd_dq_dk_dv_loop_seqk_parallel_kernelI23Flash_bwd_kernel_traitsILi256ELi64ELi64ELi8ELi4ELi2ELi2ELb0ELb1EN7cutlass6half_tE19Flash_kernel_traitsILi256ELi64ELi64ELi8ES3_EELb1ELb0ELb1ELb1ELb0ELb0ELb0EEEvNS_16Flash_bwd_paramsE)
        .other          _ZN5flash44flash_bwd_dq_dk_dv_loop_seqk_parallel_kernelI23Flash_bwd_kernel_traitsILi256ELi64ELi64ELi8ELi4ELi2ELi2ELb0ELb1EN7cutlass6half_tE19Flash_kernel_traitsILi256ELi64ELi64ELi8ES3_EELb1ELb0ELb1ELb1ELb0ELb0ELb0EEEvNS_16Flash_bwd_paramsE,@"STO_CUDA_ENTRY STV_DEFAULT"
_ZN5flash44flash_bwd_dq_dk_dv_loop_seqk_parallel_kernelI23Flash_bwd_kernel_traitsILi256ELi64ELi64ELi8ELi4ELi2ELi2ELb0ELb1EN7cutlass6half_tE19Flash_kernel_traitsILi256ELi64ELi64ELi8ES3_EELb1ELb0ELb1ELb1ELb0ELb0ELb0EEEvNS_16Flash_bwd_paramsE:
.text._ZN5flash44flash_bwd_dq_dk_dv_loop_seqk_parallel_kernelI23Flash_bwd_kernel_traitsILi256ELi64ELi64ELi8ELi4ELi2ELi2ELb0ELb1EN7cutlass6half_tE19Flash_kernel_traitsILi256ELi64ELi64ELi8ES3_EELb1ELb0ELb1ELb1ELb0ELb0ELb0EEEvNS_16Flash_bwd_paramsE:
        /* <DEDUP_REMOVED lines=27> */
[----:B------:R-:W-:-:S02]  /*01b0*/  USHF.R.S32.HI UR8, URZ, 0x1f, UR15 ;  /* 0x0000001f3f087899 */ /* 0x000fc4000801140f */
[----:B--2---:R-:W-:Y:S01]  /*01c0*/  UIMAD.WIDE.U32 UR44, UR35, UR15, URZ ;  /* 0x0000000f232c72a5 */ /* 0x004fe2000f8e003f */
[CC--:B------:R-:W-:Y:S01]  /*01d0*/  LEA.HI R0, R5.reuse, R6.reuse, RZ, 0x5 ;  /* 0x0000000605007211 */ /* 0x0c0fe200078f28ff */
[----:B------:R-:W-:Y:S01]  /*01e0*/  UIMAD.WIDE UR38, UR48, UR38, URZ ;  /* 0x00000026302672a5 */ /* 0x000fe2000f8e023f */
[CC--:B------:R-:W-:Y:S01]  /*01f0*/  LEA.HI R10, R5.reuse, R6.reuse, RZ, 0x3 ;  /* 0x00000006050a7211 */ /* 0x0c0fe200078f18ff */
[----:B------:R-:W-:Y:S01]  /*0200*/  USHF.L.U32 UR15, UR35, 0x7, URZ ;  /* 0x00000007230f7899 */ /* 0x000fe2000800063f */
[CC--:B------:R-:W-:Y:S01]  /*0210*/  LEA.HI R3, R5.reuse, R6.reuse, RZ, 0x4 ;  /* 0x0000000605037211 */ /* 0x0c0fe200078f20ff */
[----:B---3--:R-:W-:Y:S01]  /*0220*/  UIMAD UR49, UR36, UR48, URZ ;  /* 0x00000030243172a4 */ /* 0x008fe2000f8e023f */
[CC--:B------:R-:W-:Y:S01]  /*0230*/  LEA.HI R13, R5.reuse, R6.reuse, RZ, 0x7 ;  /* 0x00000006050d7211 */ /* 0x0c0fe200078f38ff */
[----:B------:R-:W-:Y:S01]  /*0240*/  UIMAD UR58, UR7, UR6, UR58 ;  /* 0x00000006073a72a4 */ /* 0x000fe2000f8e023a */
[CC--:B------:R-:W-:Y:S01]  /*0250*/  LEA.HI R14, R5.reuse, R6.reuse, RZ, 0x6 ;  /* 0x00000006050e7211 */ /* 0x0c0fe200078f30ff */
[----:B------:R-:W-:Y:S01]  /*0260*/  USHF.R.S32.HI UR9, URZ, 0x1f, UR35 ;  /* 0x0000001f3f097899 */ /* 0x000fe20008011423 */
[----:B------:R-:W-:Y:S01]  /*0270*/  LEA.HI R5, R5, R6, RZ, 0x2 ;  /* 0x0000000605057211 */ /* 0x000fe200078f10ff */
[----:B------:R-:W-:Y:S01]  /*0280*/  UIMAD UR48, UR48, UR12, URZ ;  /* 0x0000000c303072a4 */ /* 0x000fe2000f8e023f */
[----:B------:R-:W-:Y:S01]  /*0290*/  LOP3.LUT R2, R0, 0xffffffe0, RZ, 0xc0, !PT ;  /* 0xffffffe000027812 */ /* 0x000fe200078ec0ff */
[----:B------:R-:W-:Y:S01]  /*02a0*/  UIMAD UR6, UR35, UR13, UR36 ;  /* 0x0000000d230672a4 */ /* 0x000fe2000f8e0224 */
[----:B------:R-:W-:Y:S01]  /*02b0*/  LOP3.LUT R4, R5, 0x7ffffffc, RZ, 0xc0, !PT ;  /* 0x7ffffffc05047812 */ /* 0x000fe200078ec0ff */
[----:B------:R-:W-:Y:S01]  /*02c0*/  ULDC UR14, c[0x0][0x1c0] ;  /* 0x00007000000e7ab9 */ /* 0x000fe20000000800 */
        /* <DEDUP_REMOVED lines=11> */
[----:B------:R-:W-:Y:S01]  /*0380*/  ULDC UR11, c[0x0][0x1c0] ;  /* 0x00007000000b7ab9 */ /* 0x000fe20000000800 */
[----:B------:R-:W-:Y:S01]  /*0390*/  LEA.HI R3, R3, R4, RZ, 0x1 ;  /* 0x0000000403037211 */ /* 0x000fe200078f08ff */
[----:B------:R-:W-:Y:S01]  /*03a0*/  UIMAD UR55, UR8, UR35, URZ ;  /* 0x00000023083772a4 */ /* 0x000fe2000f8e023f */
[----:B------:R-:W-:Y:S01]  /*03b0*/  LOP3.LUT R0, R0, 0xfffffffe, RZ, 0xc0, !PT ;  /* 0xfffffffe00007812 */ /* 0x000fe200078ec0ff */
[----:B------:R-:W-:Y:S01]  /*03c0*/  UIMAD UR7, UR35, UR11, UR36 ;  /* 0x0000000b230772a4 */ /* 0x000fe2000f8e0224 */
[----:B------:R-:W-:Y:S01]  /*03d0*/  LOP3.LUT R3, R3, 0xfffffffe, RZ, 0xc0, !PT ;  /* 0xfffffffe03037812 */ /* 0x000fe200078ec0ff */
[----:B------:R-:W-:Y:S01]  /*03e0*/  @!UP5 UIMAD UR8, UR35, UR14, UR36 ;  /* 0x0000000e2308d2a4 */ /* 0x000fe2000f8e0224 */
[----:B------:R-:W-:Y:S01]  /*03f0*/  LEA.HI R6, R6, R2, RZ, 0x2 ;  /* 0x0000000206067211 */ /* 0x000fe200078f10ff */
[----:B------:R-:W-:Y:S01]  /*0400*/  IMAD.IADD R216, R2, 0x1, -R0 ;  /* 0x0000000102d87824 */ /* 0x000fe200078e0a00 */
[----:B------:R-:W-:Y:S01]  /*0410*/  SHF.R.S32.HI R0, RZ, 0x1f, R5 ;  /* 0x0000001fff007819 */ /* 0x000fe20000011405 */
[----:B------:R-:W-:Y:S01]  /*0420*/  IMAD.IADD R11, R4, 0x1, -R3 ;  /* 0x00000001040b7824 */ /* 0x000fe200078e0a03 */
[----:B------:R-:W-:Y:S01]  /*0430*/  SHF.R.S32.HI R3, RZ, 0x2, R5 ;  /* 0x00000002ff037819 */ /* 0x000fe20000011405 */
[----:B------:R-:W-:Y:S01]  /*0440*/  USHF.L.U32 UR47, UR48, 0x6, URZ ;  /* 0x00000006302f7899 */ /* 0x000fe2000800063f */
[----:B------:R-:W-:Y:S01]  /*0450*/  LOP3.LUT R6, R6, 0xfffffffc, RZ, 0xc0, !PT ;  /* 0xfffffffc06067812 */ /* 0x000fe200078ec0ff */
[----:B------:R-:W-:Y:S01]  /*0460*/  IMAD.SHL.U32 R213, R11, 0x200, RZ ;  /* 0x000002000bd57824 */ /* 0x000fe200078e00ff */
[----:B------:R-:W-:Y:S01]  /*0470*/  LEA.HI R0, R0, R3, RZ, 0x3 ;  /* 0x0000000300007211 */ /* 0x000fe200078f18ff */
[----:B------:R-:W-:Y:S01]  /*0480*/  USHF.L.U32 UR46, UR6, 0x5, URZ ;  /* 0x00000005062e7899 */ /* 0x000fe2000800063f */
[----:B------:R-:W-:Y:S01]  /*0490*/  SHF.R.S32.HI R241, RZ, 0x3, R10 ;  /* 0x00000003fff17819 */ /* 0x000fe2000001140a */
[----:B------:R-:W-:Y:S01]  /*04a0*/  IMAD.IADD R249, R2, 0x1, -R6 ;  /* 0x0000000102f97824 */ /* 0x000fe200078e0a06 */
[----:B------:R-:W-:Y:S01]  /*04b0*/  LOP3.LUT R0, R0, 0xfffffff8, RZ, 0xc0, !PT ;  /* 0xfffffff800007812 */ /* 0x000fe200078ec0ff */
[----:B------:R-:W-:Y:S01]  /*04c0*/  ULDC UR52, c[0x0][0x214] ;  /* 0x0000850000347ab9 */ /* 0x000fe20000000800 */
[----:B------:R-:W-:Y:S01]  /*04d0*/  SHF.R.S32.HI R5, RZ, 0x1f, R8 ;  /* 0x0000001fff057819 */ /* 0x000fe20000011408 */
[----:B------:R-:W-:Y:S01]  /*04e0*/  IMAD.SHL.U32 R2, R241, 0x40, RZ ;  /* 0x00000040f1027824 */ /* 0x000fe200078e00ff */
[----:B------:R-:W-:Y:S01]  /*04f0*/  SHF.R.S32.HI R6, RZ, 0x7, R13 ;  /* 0x00000007ff067819 */ /* 0x000fe2000001140d */
[----:B------:R-:W-:Y:S01]  /*0500*/  IMAD.IADD R4, R3, 0x1, -R0 ;  /* 0x0000000103047824 */ /* 0x000fe200078e0a00 */
[----:B------:R-:W-:Y:S01]  /*0510*/  SHF.R.S32.HI R3, RZ, 0x1f, R9 ;  /* 0x0000001fff037819 */ /* 0x000fe20000011409 */
[----:B------:R-:W-:Y:S01]  /*0520*/  IMAD.U32 R252, RZ, RZ, UR15 ;  /* 0x0000000ffffc7e24 */ /* 0x000fe2000f8e00ff */
[----:B------:R-:W-:Y:S01]  /*0530*/  LOP3.LUT R0, R2, 0x1c0, RZ, 0xc0, !PT ;  /* 0x000001c002007812 */ /* 0x000fe200078ec0ff */
[----:B------:R-:W-:Y:S01]  /*0540*/  IMAD.U32 R251, RZ, RZ, UR9 ;  /* 0x00000009fffb7e24 */ /* 0x000fe2000f8e00ff */
[----:B------:R-:W-:Y:S01]  /*0550*/  LEA.HI R12, R5, R8, RZ, 0x3 ;  /* 0x00000008050c7211 */ /* 0x000fe200078f18ff */
[----:B------:R-:W-:Y:S01]  /*0560*/  ULDC UR59, c[0x0][0x1c8] ;  /* 0x00007200003b7ab9 */ /* 0x000fe20000000800 */
[----:B------:R-:W-:Y:S01]  /*0570*/  LOP3.LUT R2, R0, 0x38, R228, 0xf8, !PT ;  /* 0x0000003800027812 */ /* 0x000fe200078ef8e4 */
[----:B------:R-:W-:Y:S01]  /*0580*/  ULDC.U8 UR10, c[0x0][0x3d0] ;  /* 0x0000f400000a7ab9 */ /* 0x000fe20000000000 */
[----:B------:R-:W-:Y:S01]  /*0590*/  SHF.R.U32.HI R0, RZ, 0x3, R0 ;  /* 0x00000003ff007819 */ /* 0x000fe20000011600 */
[----:B------:R-:W-:Y:S01]  /*05a0*/  ULDC UR53, c[0x0][0x224] ;  /* 0x0000890000357ab9 */ /* 0x000fe20000000800 */
[----:B------:R-:W-:Y:S01]  /*05b0*/  LEA.HI R230, R3, R9, RZ, 0x2 ;  /* 0x0000000903e67211 */ /* 0x000fe200078f10ff */
[----:B------:R-:W-:Y:S01]  /*05c0*/  @UP5 UIMAD UR57, UR35, UR52, URZ ;  /* 0x00000034233952a4 */ /* 0x000fe2000f8e023f */
[----:B------:R-:W-:Y:S01]  /*05d0*/  LOP3.LUT R9, R2, R0, RZ, 0x3c, !PT ;  /* 0x0000000002097212 */ /* 0x000fe200078e3cff */
[----:B------:R-:W-:Y:S01]  /*05e0*/  IMAD.SHL.U32 R0, R7, 0x40, RZ ;  /* 0x0000004007007824 */ /* 0x000fe200078e00ff */
[----:B------:R-:W-:Y:S01]  /*05f0*/  LOP3.LUT R2, R12, 0xfffffff8, RZ, 0xc0, !PT ;  /* 0xfffffff80c027812 */ /* 0x000fe200078ec0ff */
[----:B------:R-:W-:Y:S01]  /*0600*/  UMOV UR40, URZ ;  /* 0x0000003f00287c82 */ /* 0x000fe20008000000 */
[----:B------:R-:W-:Y:S01]  /*0610*/  LOP3.LUT R3, R4, 0x1, RZ, 0xc0, !PT ;  /* 0x0000000104037812 */ /* 0x000fe200078ec0ff */
[----:B------:R-:W-:Y:S01]  /*0620*/  ULDC.64 UR4, c[0x0][0x118] ;  /* 0x0000460000047ab9 */ /* 0x000fe20000000a00 */
[----:B------:R-:W-:Y:S01]  /*0630*/  LOP3.LUT R0, R0, 0x1c0, RZ, 0xc0, !PT ;  /* 0x000001c000007812 */ /* 0x000fe200078ec0ff */
[----:B------:R-:W-:Y:S01]  /*0640*/  IMAD.IADD R8, R8, 0x1, -R2 ;  /* 0x0000000108087824 */ /* 0x000fe200078e0a02 */
[----:B------:R-:W-:Y:S01]  /*0650*/  ISETP.NE.U32.AND P0, PT, R3, 0x1, PT ;  /* 0x000000010300780c */ /* 0x000fe20003f05070 */
[----:B------:R-:W-:Y:S01]  /*0660*/  IMAD.SHL.U32 R2, R216, 0x10, RZ ;  /* 0x00000010d8027824 */ /* 0x000fe200078e00ff */
[----:B------:R-:W-:Y:S01]  /*0670*/  LOP3.LUT R208, R0, 0x8, R10, 0xf8, !PT ;  /* 0x0000000800d07812 */ /* 0x000fe200078ef80a */
[----:B------:R-:W-:Y:S01]  /*0680*/  IMAD.SHL.U32 R3, R4, 0x40, RZ ;  /* 0x0000004004037824 */ /* 0x000fe200078e00ff */
[----:B------:R-:W-:Y:S01]  /*0690*/  LOP3.LUT P4, RZ, R7, 0x4, RZ, 0xc0, !PT ;  /* 0x0000000407ff7812 */ /* 0x000fe2000788c0ff */
[----:B------:R-:W-:Y:S01]  /*06a0*/  ULOP3.LUT UR59, UR36, UR59, URZ, 0x3c, !UPT ;  /* 0x0000003b243b7292 */ /* 0x000fe2000f8e3c3f */
        /* <DEDUP_REMOVED lines=8> */
[----:B------:R-:W-:Y:S01]  /*0730*/  LOP3.LUT P3, RZ, R7, 0x2, RZ, 0xc0, !PT ;  /* 0x0000000207ff7812 */ /* 0x000fe2000786c0ff */
[----:B------:R-:W-:Y:S01]  /*0740*/  UIMAD.WIDE.U32 UR42, UR38, UR44, URZ ;  /* 0x0000002c262a72a5 */ /* 0x000fe2000f8e003f */
[----:B------:R-:W-:Y:S01]  /*0750*/  LOP3.LUT R213, R213, R5, R0, 0xf6, !PT ;  /* 0x00000005d5d57212 */ /* 0x000fe200078ef600 */
[----:B------:R-:W-:Y:S01]  /*0760*/  IMAD.IADD R208, R2, 0x1, R208 ;  /* 0x0000000102d07824 */ /* 0x000fe200078e02d0 */
[----:B------:R-:W-:Y:S01]  /*0770*/  SHF.R.S32.HI R2, RZ, 0x6, R14 ;  /* 0x00000006ff027819 */ /* 0x000fe2000001140e */
[----:B------:R-:W-:Y:S01]  /*0780*/  IMAD.SHL.U32 R5, R6, 0x20, RZ ;  /* 0x0000002006057824 */ /* 0x000fe200078e00ff */
[----:B------:R-:W-:Y:S01]  /*0790*/  LOP3.LUT R0, R3, 0x1c0, RZ, 0xc0, !PT ;  /* 0x000001c003007812 */ /* 0x000fe200078ec0ff */
[----:B------:R-:W-:Y:S01]  /*07a0*/  IMAD.SHL.U32 R209, R208, 0x2, RZ ;  /* 0x00000002d0d17824 */ /* 0x000fe200078e00ff */
[----:B------:R-:W-:Y:S01]  /*07b0*/  R2P PR, R4, 0x6 ;  /* 0x0000000604007804 */ /* 0x000fe20000000000 */
[C---:B------:R-:W-:Y:S01]  /*07c0*/  IMAD R9, R2.reuse, 0x200, R9 ;  /* 0x0000020002097824 */ /* 0x040fe200078e0209 */
[----:B------:R-:W-:Y:S01]  /*07d0*/  SHF.R.U32.HI R3, RZ, 0x3, R0 ;  /* 0x00000003ff037819 */ /* 0x000fe20000011600 */
[----:B------:R-:W-:Y:S01]  /*07e0*/  IMAD.SHL.U32 R2, R2, 0x8, RZ ;  /* 0x0000000802027824 */ /* 0x000fe200078e00ff */
[C---:B------:R-:W-:Y:S01]  /*07f0*/  LOP3.LUT P6, RZ, R8.reuse, 0x4, RZ, 0xc0, !PT ;  /* 0x0000000408ff7812 */ /* 0x040fe200078cc0ff */
[----:B------:R-:W-:Y:S01]  /*0800*/  IMAD.SHL.U32 R4, R11, 0x20, RZ ;  /* 0x000000200b047824 */ /* 0x000fe200078e00ff */
[----:B------:R-:W-:Y:S01]  /*0810*/  LOP3.LUT P5, RZ, R8, 0x2, RZ, 0xc0, !PT ;  /* 0x0000000208ff7812 */ /* 0x000fe200078ac0ff */
        /* <DEDUP_REMOVED lines=55> */
[----:B------:R-:W-:Y:S01]  /*0b90*/  USHF.R.S32.HI UR50, URZ, 0x1f, UR46 ;  /* 0x0000001f3f327899 */ /* 0x000fe2000801142e */
[----:B------:R-:W-:Y:S01]  /*0ba0*/  IMAD R212, R213, 0x2, R212 ;  /* 0x00000002d5d47824 */ /* 0x000fe200078e02d4 */
[----:B------:R-:W-:Y:S01]  /*0bb0*/  ULDC UR41, c[0x0][0x2e8] ;  /* 0x0000ba0000297ab9 */ /* 0x000fe20000000800 */
[----:B------:R-:W-:-:S02]  /*0bc0*/  IMAD.IADD R215, R210, 0x1, R214 ;  /* 0x00000001d2d77824 */ /* 0x000fc400078e02d6 */
[C---:B------:R-:W-:Y:S02]  /*0bd0*/  IMAD.IADD R219, R218.reuse, 0x1, R216 ;  /* 0x00000001dadb7824 */ /* 0x040fe400078e02d8 */
[----:B------:R-:W-:Y:S02]  /*0be0*/  IMAD.SHL.U32 R213, R213, 0x2, RZ ;  /* 0x00000002d5d57824 */ /* 0x000fe400078e00ff */
[----:B------:R-:W-:Y:S02]  /*0bf0*/  IMAD.IADD R233, R233, 0x1, R232 ;  /* 0x00000001e9e97824 */ /* 0x000fe400078e02e8 */
[----:B------:R-:W-:Y:S02]  /*0c00*/  IMAD.IADD R214, R211, 0x1, R214 ;  /* 0x00000001d3d67824 */ /* 0x000fe400078e02d6 */
[----:B------:R-:W-:Y:S02]  /*0c10*/  IMAD.IADD R218, R218, 0x1, R217 ;  /* 0x00000001dada7824 */ /* 0x000fe400078e02d9 */
.L_x_1358:
        /* <DEDUP_REMOVED lines=21> */
[----:B------:R1:W2:Y:S01]  /*0d70*/  @P2 LDG.E R9, [R4.64] ;  /* 0x0000000404092981 */ /* 0x0002a2000c1e1900 */
[----:B------:R-:W-:Y:S01]  /*0d80*/  UIADD3 UR8, UP0, UR13, UR8, URZ ;  /* 0x000000080d087290 */ /* 0x000fe2000ff1e03f */
[----:B------:R-:W-:Y:S02]  /*0d90*/  PLOP3.LUT P0, PT, PT, PT, UP3, 0x80, 0x0 ;  /* 0x000000000000781c */ /* 0x000fe40003f0f038 */
[----:B------:R1:W3:Y:S01]  /*0da0*/  @P2 LDG.E R8, [R4.64+0x4] ;  /* 0x0000040404082981 */ /* 0x0002e2000c1e1900 */
[----:B------:R-:W-:Y:S01]  /*0db0*/  PLOP3.LUT P1, PT, PT, PT, UP2, 0x80, 0x0 ;  /* 0x000000000000781c */ /* 0x000fe20003f2f028 */
[----:B------:R-:W-:Y:S01]  /*0dc0*/  UIADD3.X UR9, UR12, UR9, URZ, UP0, !UPT ;  /* 0x000000090c097290 */ /* 0x000fe200087fe43f */
[----:B------:R-:W-:-:S02]  /*0dd0*/  IMAD.U32 R6, RZ, RZ, UR6 ;  /* 0x00000006ff067e24 */ /* 0x000fc4000f8e00ff */
        /* <DEDUP_REMOVED lines=34> */
.L_x_1312:
        /* <DEDUP_REMOVED lines=25> */
[----:B------:R-:W-:Y:S02]  /*1190*/  UIMAD.WIDE.U32 UR6, UR35, UR12, URZ ;  /* 0x0000000c230672a5 */ /* 0x000fe4000f8e003f */
[----:B------:R-:W-:-:S02]  /*11a0*/  UIMAD UR14, UR35, UR13, UR9 ;  /* 0x0000000d230e72a4 */ /* 0x000fc4000f8e0209 */
[----:B------:R-:W-:Y:S02]  /*11b0*/  ULEA.HI UR11, UR11, UR8, URZ, 0x6 ;  /* 0x000000080b0b7291 */ /* 0x000fe4000f8f303f */
        /* <DEDUP_REMOVED lines=8> */
[----:B------:R-:W-:Y:S02]  /*1240*/  UISETP.NE.AND UP0, UPT, UR30, -0x1, UPT ;  /* 0xffffffff1e00788c */ /* 0x000fe4000bf05270 */
        /* <DEDUP_REMOVED lines=20> */
[----:B------:R-:W-:-:S04]  /*1390*/  UIMAD UR8, UR8, UR6, URZ ;  /* 0x00000006080872a4 */ /* 0x000fc8000f8e023f */
[----:B------:R-:W-:-:S03]  /*13a0*/  UIMAD UR11, UR24, UR7, UR8 ;  /* 0x00000007180b72a4 */ /* 0x000fc6000f8e0208 */
[----:B------:R-:W-:Y:S02]  /*13b0*/  ULDC.64 UR8, c[0x0][0x180] ;  /* 0x0000600000087ab9 */ /* 0x000fe40000000a00 */
[----:B------:R-:W-:-:S04]  /*13c0*/  UIMAD UR7, UR37, UR8, URZ ;  /* 0x00000008250772a4 */ /* 0x000fc8000f8e023f */
[----:B------:R-:W-:Y:S02]  /*13d0*/  UIMAD UR9, UR35, UR9, UR7 ;  /* 0x00000009230972a4 */ /* 0x000fe4000f8e0207 */
[----:B------:R-:W-:-:S04]  /*13e0*/  UIMAD.WIDE.U32 UR6, UR24, UR6, URZ ;  /* 0x00000006180672a5 */ /* 0x000fc8000f8e003f */
[----:B------:R-:W-:-:S04]  /*13f0*/  UIADD3 UR7, UR7, UR11, URZ ;  /* 0x0000000b07077290 */ /* 0x000fc8000fffe03f */
[----:B------:R-:W-:-:S04]  /*1400*/  UIMAD.WIDE.U32 UR6, UR35, UR8, UR6 ;  /* 0x00000008230672a5 */ /* 0x000fc8000f8e0006 */
[----:B------:R-:W-:-:S03]  /*1410*/  UIADD3 UR29, UR7, UR9, URZ ;  /* 0x00000009071d7290 */ /* 0x000fc6000fffe03f */
[----:B------:R-:W-:Y:S02]  /*1420*/  UMOV UR27, UR6 ;  /* 0x00000006001b7c82 */ /* 0x000fe40008000000 */
.L_x_1314:
        /* <DEDUP_REMOVED lines=43> */
.L_x_1315:
[----:B------:R-:W-:Y:S01]  /*16e0*/  ULDC.64 UR8, c[0x0][0x370] ;  /* 0x0000dc0000087ab9 */ /* 0x000fe20000000a00 */
[----:B------:R-:W-:Y:S01]  /*16f0*/  PLOP3.LUT P0, PT, PT, PT, UP5, 0x80, 0x0 ;  /* 0x000000000000781c */ /* 0x000fe20003f0f058 */
[----:B------:R-:W-:Y:S02]  /*1700*/  @UP3 UIMAD.WIDE.U32 UR6, UR16, UR8, URZ ;  /* 0x00000008100632a5 */ /* 0x000fe4000f8e003f */
[----:B------:R-:W-:Y:S02]  /*1710*/  ULDC UR12, c[0x0][0x224] ;  /* 0x00008900000c7ab9 */ /* 0x000fe40000000800 */
[----:B------:R-:W-:-:S03]  /*1720*/  @UP3 UIMAD UR22, UR16, UR9, UR7 ;  /* 0x00000009101632a4 */ /* 0x000fc6000f8e0207 */
[----:B------:R-:W-:Y:S02]  /*1730*/  @UP3 UMOV UR18, UR6 ;  /* 0x0000000600123c82 */ /* 0x000fe40008000000 */
[----:B------:R-:W-:Y:S02]  /*1740*/  ULDC.64 UR6, c[0x0][0x368] ;  /* 0x0000da0000067ab9 */ /* 0x000fe40000000a00 */
[----:B------:R-:W-:-:S04]  /*1750*/  @!UP3 UIMAD UR8, UR37, UR6, URZ ;  /* 0x000000062508b2a4 */ /* 0x000fc8000f8e023f */
[----:B------:R-:W-:Y:S02]  /*1760*/  @!UP3 UIMAD UR8, UR35, UR7, UR8 ;  /* 0x000000072308b2a4 */ /* 0x000fe4000f8e0208 */
[----:B------:R-:W-:-:S04]  /*1770*/  @!UP3 UIMAD.WIDE.U32 UR6, UR35, UR6, URZ ;  /* 0x000000062306b2a5 */ /* 0x000fc8000f8e003f */
[----:B------:R-:W-:-:S03]  /*1780*/  @!UP3 UIADD3 UR22, UR7, UR8, URZ ;  /* 0x000000080716b290 */ /* 0x000fc6000fffe03f */
[----:B------:R-:W-:Y:S02]  /*1790*/  ULDC.64 UR8, c[0x0][0x3d8] ;  /* 0x0000f60000087ab9 */ /* 0x000fe40000000a00 */
        /* <DEDUP_REMOVED lines=11> */
[----:B------:R-:W-:Y:S02]  /*1850*/  USHF.L.U32 UR12, UR35, 0x7, URZ ;  /* 0x00000007230c7899 */ /* 0x000fe4000800063f */
[----:B------:R-:W-:Y:S02]  /*1860*/  @UP3 UIADD3 UR13, UR9, UR7, URZ ;  /* 0x00000007090d3290 */ /* 0x000fe4000fffe03f */
[----:B------:R-:W-:-:S02]  /*1870*/  USEL UR7, UR6, URZ, UP1 ;  /* 0x0000003f06077287 */ /* 0x000fc40008800000 */
[----:B------:R-:W-:Y:S02]  /*1880*/  USEL UR6, UR12, URZ, UP1 ;  /* 0x0000003f0c067287 */ /* 0x000fe40008800000 */
[----:B------:R-:W-:Y:S02]  /*1890*/  USEL UR20, UR42, UR8, !UP3 ;  /* 0x000000082a147287 */ /* 0x000fe4000d800000 */
[----:B------:R-:W-:Y:S02]  /*18a0*/  UIADD3 UR6, UP1, UR17, UR6, URZ ;  /* 0x0000000611067290 */ /* 0x000fe4000ff3e03f */
[----:B------:R-:W-:Y:S02]  /*18b0*/  ULDC UR12, c[0x0][0x234] ;  /* 0x00008d00000c7ab9 */ /* 0x000fe40000000800 */
[----:B------:R-:W-:Y:S02]  /*18c0*/  UIADD3.X UR8, UR21, UR7, URZ, UP1, !UPT ;  /* 0x0000000715087290 */ /* 0x000fe40008ffe43f */
[----:B------:R-:W-:-:S02]  /*18d0*/  UIMAD UR7, UR39, UR6, URZ ;  /* 0x00000006270772a4 */ /* 0x000fc4000f8e023f */
[----:B------:R-:W-:Y:S02]  /*18e0*/  USEL UR11, UR11, URZ, UP6 ;  /* 0x0000003f0b0b7287 */ /* 0x000fe4000b000000 */
        /* <DEDUP_REMOVED lines=12> */
.L_x_1316:
[----:B------:R-:W-:-:S04]  /*19b0*/  UMOV UR12, UR53 ;  /* 0x00000035000c7c82 */ /* 0x000fc80008000000 */
.L_x_1317:
[----:B------:R-:W-:Y:S01]  /*19c0*/  UIADD3 UR6, UP4, UP3, UR6, UR47, UR49 ;  /* 0x0000002f06067290 */ /* 0x000fe2000fb9e031 */
[----:B------:R-:W1:Y:S01]  /*19d0*/  S2R R25, SR_TID.X ;  /* 0x0000000000197919 */ /* 0x000e620000002100 */
[----:B------:R-:W-:Y:S01]  /*19e0*/  IMAD.U32 R5, RZ, RZ, UR5 ;  /* 0x00000005ff057e24 */ /* 0x000fe2000f8e00ff */
[----:B------:R-:W-:Y:S01]  /*19f0*/  UIADD3 UR16, UR17, UR14, URZ ;  /* 0x0000000e11107290 */ /* 0x000fe2000fffe03f */
[----:B------:R-:W-:Y:S01]  /*1a00*/  IMAD.U32 R4, RZ, RZ, UR4 ;  /* 0x00000004ff047e24 */ /* 0x000fe2000f8e00ff */
[----:B------:R-:W-:Y:S01]  /*1a10*/  UIADD3 UR31, UP2, UP1, UR19, UR6, UR20 ;  /* 0x00000006131f7290 */ /* 0x000fe2000f95e014 */
[----:B------:R-:W-:Y:S01]  /*1a20*/  IADD3 R14, P0, R241, UR17, RZ ;  /* 0x00000011f10e7c10 */ /* 0x000fe2000ff1e0ff */
[----:B------:R-:W-:Y:S01]  /*1a30*/  UIADD3.X UR6, UR9, UR51, UR56, UP4, UP3 ;  /* 0x0000003309067290 */ /* 0x000fe2000a7e6438 */
[----:B------:R-:W-:Y:S01]  /*1a40*/  SHF.R.S32.HI R229, RZ, 0x1f, R228 ;  /* 0x0000001fffe57819 */ /* 0x000fe200000114e4 */
[----:B------:R-:W-:Y:S01]  /*1a50*/  ULDC.64 UR4, c[0x0][0x3c8] ;  /* 0x0000f20000047ab9 */ /* 0x000fe20000000a00 */
        /* <DEDUP_REMOVED lines=8> */
[----:B------:R-:W-:Y:S01]  /*1ae0*/  IMAD.U32 R12, RZ, RZ, UR36 ;  /* 0x00000024ff0c7e24 */ /* 0x000fe2000f8e00ff */
[----:B------:R-:W-:Y:S01]  /*1af0*/  BSSY B1, `(.L_x_1313) ;  /* 0x000097a000017945 */ /* 0x000fe20003800000 */
[----:B------:R-:W-:Y:S01]  /*1b00*/  IMAD R17, R14, c[0x0][0x194], R8 ;  /* 0x000065000e117a24 */ /* 0x000fe200078e0208 */
[----:B------:R-:W-:-:S03]  /*1b10*/  UIMAD UR9, UR36, UR7, UR6 ;  /* 0x00000007240972a4 */ /* 0x000fc6000f8e0206 */
[----:B------:R-:W-:Y:S01]  /*1b20*/  ULDC.64 UR6, c[0x0][0x370] ;  /* 0x0000dc0000067ab9 */ /* 0x000fe20000000a00 */
[----:B-1----:R-:W-:Y:S01]  /*1b30*/  SHF.R.S32.HI R26, RZ, 0x1f, R25 ;  /* 0x0000001fff1a7819 */ /* 0x002fe20000011419 */
[----:B------:R-:W-:-:S03]  /*1b40*/  UIMAD UR6, UR21, UR6, URZ ;  /* 0x00000006150672a4 */ /* 0x000fc6000f8e023f */
[----:B------:R-:W-:Y:S01]  /*1b50*/  LEA.HI R6, R26, R25, RZ, 0x5 ;  /* 0x000000191a067211 */ /* 0x000fe200078f28ff */
[----:B------:R-:W-:-:S03]  /*1b60*/  UIMAD UR11, UR17, UR7, UR6 ;  /* 0x00000007110b72a4 */ /* 0x000fc6000f8e0206 */
[----:B------:R-:W-:Y:S02]  /*1b70*/  ULDC.64 UR6, c[0x0][0x378] ;  /* 0x0000de0000067ab9 */ /* 0x000fe40000000a00 */
[----:B------:R-:W-:-:S04]  /*1b80*/  UIMAD UR6, UR60, UR6, URZ ;  /* 0x000000063c0672a4 */ /* 0x000fc8000f8e023f */
[----:B------:R-:W-:Y:S02]  /*1b90*/  UIMAD UR8, UR36, UR7, UR6 ;  /* 0x00000007240872a4 */ /* 0x000fe4000f8e0206 */
[----:B------:R-:W-:-:S03]  /*1ba0*/  UIADD3 UR6, UR17, UR12, URZ ;  /* 0x0000000c11067290 */ /* 0x000fc6000fffe03f */
[----:B------:R-:W-:Y:S02]  /*1bb0*/  ULDC UR12, c[0x0][0x2e8] ;  /* 0x0000ba00000c7ab9 */ /* 0x000fe40000000800 */
[----:B------:R-:W-:Y:S01]  /*1bc0*/  UIMAD.WIDE UR6, UR6, UR14, UR4 ;  /* 0x0000000e060672a5 */ /* 0x000fe2000f8e0204 */
[----:B------:R1:W2:Y:S06]  /*1bd0*/  R2UR UR4, R4 ;  /* 0x00000000040473c2 */ /* 0x0002ac00000e0000 */
[----:B------:R-:W-:Y:S02]  /*1be0*/  UMOV UR20, UR6 ;  /* 0x0000000600147c82 */ /* 0x000fe40008000000 */
[----:B------:R-:W-:Y:S01]  /*1bf0*/  UIADD3 UR6, -UR10, UR15, UR26 ;  /* 0x0000000f0a067290 */ /* 0x000fe2000fffe11a */
[----:B------:R3:W4:Y:S01]  /*1c00*/  R2UR UR5, R5 ;  /* 0x00000000050573c2 */ /* 0x00072200000e0000 */
[----:B------:R-:W-:-:S02]  /*1c10*/  UMOV UR19, UR7 ;  /* 0x0000000700137c82 */ /* 0x000fc40008000000 */
[----:B------:R-:W-:Y:S02]  /*1c20*/  UIADD3 UR6, UR6, -UR12, URZ ;  /* 0x8000000c06067290 */ /* 0x000fe4000fffe03f */
[----:B------:R-:W-:Y:S02]  /*1c30*/  UIADD3 UR12, UR34, -0x1, URZ ;  /* 0xffffffff220c7890 */ /* 0x000fe4000fffe03f */
[----:B------:R-:W-:-:S04]  /*1c40*/  USHF.R.S32.HI UR21, URZ, 0x1f, UR6 ;  /* 0x0000001f3f157899 */ /* 0x000fc80008011406 */
[----:B------:R-:W-:Y:S01]  /*1c50*/  ULEA.HI UR21, UR21, UR6, URZ, 0x6 ;  /* 0x0000000615157291 */ /* 0x000fe2000f8f303f */
[----:B-1----:R-:W-:-:S03]  /*1c60*/  LOP3.LUT R4, R6, 0xffffffe0, RZ, 0xc0, !PT ;  /* 0xffffffe006047812 */ /* 0x002fc600078ec0ff */
[----:B------:R-:W-:Y:S01]  /*1c70*/  USHF.R.S32.HI UR21, URZ, 0x6, UR21 ;  /* 0x000000063f157899 */ /* 0x000fe20008011415 */
[----:B------:R-:W-:Y:S01]  /*1c80*/  SHF.R.S32.HI R6, RZ, 0x5, R6 ;  /* 0x00000005ff067819 */ /* 0x000fe20000011406 */
[----:B------:R-:W-:Y:S01]  /*1c90*/  ULDC.64 UR6, c[0x0][0x200] ;  /* 0x0000800000067ab9 */ /* 0x000fe20000000a00 */
[----:B------:R-:W-:Y:S01]  /*1ca0*/  IMAD.IADD R21, R25, 0x1, -R4 ;  /* 0x0000000119157824 */ /* 0x000fe200078e0a04 */
[----:B------:R-:W-:Y:S01]  /*1cb0*/  IADD3 R4, P2, R228, UR18, RZ ;  /* 0x00000012e4047c10 */ /* 0x000fe2000ff5e0ff */
[----:B------:R-:W-:Y:S02]  /*1cc0*/  UISETP.LT.AND UP1, UPT, URZ, UR21, UPT ;  /* 0x000000153f00728c */ /* 0x000fe4000bf21270 */
[----:B------:R-:W-:Y:S01]  /*1cd0*/  IMAD R6, R6, UR48, R21 ;  /* 0x0000003006067c24 */ /* 0x000fe2000f8e0215 */
[----:B---3--:R-:W-:Y:S01]  /*1ce0*/  IADD3.X R5, R229, UR22, RZ, P2, !PT ;  /* 0x00000016e5057c10 */ /* 0x008fe200097fe4ff */
[----:B------:R-:W-:Y:S02]  /*1cf0*/  USEL UR21, URZ, UR21, !UP1 ;  /* 0x000000153f157287 */ /* 0x000fe4000c800000 */
[----:B------:R-:W-:Y:S01]  /*1d00*/  UIMAD.WIDE UR16, UR16, UR14, UR6 ;  /* 0x0000000e101072a5 */ /* 0x000fe2000f8e0206 */
[----:B------:R-:W-:Y:S01]  /*1d10*/  IADD3 R10, P0, R6, UR31, RZ ;  /* 0x0000001f060a7c10 */ /* 0x000fe2000ff1e0ff */
[----:B------:R-:W-:Y:S01]  /*1d20*/  IMAD.WIDE.U32 R4, R7, c[0x0][0x370], R4 ;  /* 0x0000dc0007047a25 */ /* 0x000fe200078e0004 */
[----:B------:R-:W-:-:S02]  /*1d30*/  UISETP.GT.AND UP1, UPT, UR34, UR21, UPT ;  /* 0x000000152200728c */ /* 0x000fc4000bf24270 */
[----:B------:R-:W-:Y:S01]  /*1d40*/  LEA.HI.X.SX32 R11, R6, UR13, 0x1, P0 ;  /* 0x0000000d060b7c11 */ /* 0x000fe200080f0eff */
[----:B------:R-:W-:Y:S01]  /*1d50*/  IMAD.WIDE.U32 R6, R14, c[0x0][0x190], R228 ;  /* 0x000064000e067a25 */ /* 0x000fe200078e00e4 */
[----:B------:R-:W-:-:S04]  /*1d60*/  IADD3 R5, R5, UR11, RZ ;  /* 0x0000000b05057c10 */ /* 0x000fc8000fffe0ff */
[----:B------:R-:W-:Y:S01]  /*1d70*/  IADD3 R8, P0, R6, UR33, RZ ;  /* 0x0000002106087c10 */ /* 0x000fe2000ff1e0ff */
[----:B------:R-:W-:-:S03]  /*1d80*/  IMAD.WIDE.U32 R4, R9, c[0x0][0x378], R4 ;  /* 0x0000de0009047a25 */ /* 0x000fc600078e0004 */
[----:B------:R-:W-:Y:S01]  /*1d90*/  IADD3.X R9, R7, UR32, R17, P0, !PT ;  /* 0x0000002007097c10 */ /* 0x000fe200087fe411 */
[----:B------:R-:W-:Y:S01]  /*1da0*/  IMAD.MOV.U32 R6, RZ, RZ, R4 ;  /* 0x000000ffff067224 */ /* 0x000fe200078e0004 */
[----:B------:R-:W-:Y:S02]  /*1db0*/  LEA R220, P0, R10, c[0x0][0x350], 0x2 ;  /* 0x0000d4000adc7a11 */ /* 0x000fe400078010ff */
[----:B------:R-:W-:Y:S01]  /*1dc0*/  IADD3 R7, R5, UR8, RZ ;  /* 0x0000000805077c10 */ /* 0x000fe2000fffe0ff */
[----:B------:R-:W-:Y:S01]  /*1dd0*/  IMAD R5, R24, c[0x0][0x370], RZ ;  /* 0x0000dc0018057a24 */ /* 0x000fe200078e02ff */
[----:B------:R-:W-:Y:S01]  /*1de0*/  LEA.HI.X R221, R10, c[0x0][0x354], R11, 0x2, P0 ;  /* 0x0000d5000add7a11 */ /* 0x000fe200000f140b */
[----:B------:R-:W-:Y:S01]  /*1df0*/  IMAD.WIDE.U32 R12, R12, c[0x0][0x1a8], R8 ;  /* 0x00006a000c0c7a25 */ /* 0x000fe200078e0008 */
[----:B------:R-:W-:-:S03]  /*1e00*/  PLOP3.LUT P0, PT, PT, PT, UP1, 0x80, 0x0 ;  /* 0x000000000000781c */ /* 0x000fc60003f0f018 */
[----:B------:R-:W-:Y:S01]  /*1e10*/  IMAD R4, R241, c[0x0][0x374], R5 ;  /* 0x0000dd00f1047a24 */ /* 0x000fe200078e0205 */
[----:B------:R-:W-:Y:S01]  /*1e20*/  IADD3 R18, R13, UR9, RZ ;  /* 0x000000090d127c10 */ /* 0x000fe2000fffe0ff */
[----:B------:R-:W-:Y:S01]  /*1e30*/  IMAD.WIDE.U32 R6, R241, c[0x0][0x370], R6 ;  /* 0x0000dc00f1067a25 */ /* 0x000fe200078e0006 */
[----:B------:R-:W-:-:S03]  /*1e40*/  LEA R225, P3, R12, c[0x0][0x160], 0x1 ;  /* 0x000058000ce17a11 */ /* 0x000fc600078608ff */
[----:B------:R-:W-:Y:S01]  /*1e50*/  IMAD.IADD R11, R7, 0x1, R4 ;  /* 0x00000001070b7824 */ /* 0x000fe200078e0204 */
[----:B------:R-:W-:Y:S02]  /*1e60*/  LEA R224, P2, R6, c[0x0][0x330], 0x1 ;  /* 0x0000cc0006e07a11 */ /* 0x000fe400078408ff */
[----:B------:R-:W-:Y:S02]  /*1e70*/  LEA.HI.X R226, R12, c[0x0][0x164], R18, 0x1, P3 ;  /* 0x000059000ce27a11 */ /* 0x000fe400018f0c12 */
        /* <DEDUP_REMOVED lines=20> */
.L_x_1319:
        /* <DEDUP_REMOVED lines=18> */
.L_x_1320:
        /* <DEDUP_REMOVED lines=8> */
[----:B------:R-:W-:Y:S02]  /*2160*/  IADD3 R6, P0, R4, UR14, RZ ;  /* 0x0000000e04067c10 */ /* 0x000fe4000ff1e0ff */
        /* <DEDUP_REMOVED lines=26> */
.L_x_1322:
[----:B------:R-:W-:Y:S05]  /*2310*/  BSYNC B0 ;  /* 0x0000000000007941 */ /* 0x000fea0003800000 */
.L_x_1321:
        /* <DEDUP_REMOVED lines=21> */
.L_x_1324:
[----:B------:R-:W-:Y:S05]  /*2470*/  BSYNC B0 ;  /* 0x0000000000007941 */ /* 0x000fea0003800000 */
.L_x_1323:
        /* <DEDUP_REMOVED lines=31> */
.L_x_1326:
[----:B------:R-:W-:Y:S05]  /*2670*/  BSYNC B0 ;  /* 0x0000000000007941 */ /* 0x000fea0003800000 */
.L_x_1325:
        /* <DEDUP_REMOVED lines=20> */
.L_x_1318:
        /* <DEDUP_REMOVED lines=50> */
.L_x_1329:
[----:B------:R-:W-:Y:S05]  /*2ae0*/  BSYNC B0 ;  /* 0x0000000000007941 */ /* 0x000fea0003800000 */
.L_x_1328:
        /* <DEDUP_REMOVED lines=48> */
.L_x_1331:
[----:B------:R-:W-:Y:S05]  /*2df0*/  BSYNC B0 ;  /* 0x0000000000007941 */ /* 0x000fea0003800000 */
.L_x_1330:
        /* <DEDUP_REMOVED lines=44> */
.L_x_1333:
[----:B------:R-:W-:Y:S05]  /*30c0*/  BSYNC B0 ;  /* 0x0000000000007941 */ /* 0x000fea0003800000 */
.L_x_1332:
        /* <DEDUP_REMOVED lines=45> */
.L_x_1335:
[----:B------:R-:W-:Y:S05]  /*33a0*/  BSYNC B0 ;  /* 0x0000000000007941 */ /* 0x000fea0003800000 */
.L_x_1334:
[C---:B--23--:R-:W-:Y:S01]  /*33b0*/  IADD3 R4, R230.reuse, 0x8, RZ ;  /* 0x00000008e6047810 */ /* 0x04cfe20007ffe0ff */
[----:B------:R-:W-:Y:S01]  /*33c0*/  USHF.R.S32.HI UR7, URZ, 0x1f, UR26 ;  /* 0x0000001f3f077899 */ /* 0x000fe2000801141a */
[----:B------:R-:W-:Y:S01]  /*33d0*/  ISETP.GE.AND P1, PT, R230, UR6, PT ;  /* 0x00000006e6007c0c */ /* 0x000fe2000bf26270 */
        /* <DEDUP_REMOVED lines=72> */
.L_x_1337:
[----:B---3--:R-:W-:Y:S05]  /*3860*/  BSYNC B0 ;  /* 0x0000000000007941 */ /* 0x008fea0003800000 */
.L_x_1336:
        /* <DEDUP_REMOVED lines=55> */
.L_x_1339:
[----:B------:R-:W-:Y:S05]  /*3be0*/  BSYNC B0 ;  /* 0x0000000000007941 */ /* 0x000fea0003800000 */
.L_x_1338:
        /* <DEDUP_REMOVED lines=62> */
.L_x_1341:
[----:B------:R-:W-:Y:S05]  /*3fd0*/  BSYNC B0 ;  /* 0x0000000000007941 */ /* 0x000fea0003800000 */
.L_x_1340:
        /* <DEDUP_REMOVED lines=53> */
.L_x_1343:
[----:B------:R-:W-:Y:S05]  /*4330*/  BSYNC B0 ;  /* 0x0000000000007941 */ /* 0x000fea0003800000 */
.L_x_1342:
[----:B------:R-:W-:Y:S01]  /*4340*/  ULDC.64 UR8, c[0x0][0x318] ;  /* 0x0000c60000087ab9 */ /* 0x000fe20000000a00 */
[----:B------:R-:W-:Y:S01]  /*4350*/  IMAD.MOV.U32 R10, RZ, RZ, c[0x0][0x308] ;  /* 0x0000c200ff0a7624 */ /* 0x000fe200078e00ff */
[----:B------:R-:W-:Y:S01]  /*4360*/  UISETP.NE.U32.AND UP1, UPT, URZ, UR8, UPT ;  /* 0x000000083f00728c */ /* 0x000fe2000bf25070 */
[----:B------:R-:W-:Y:S01]  /*4370*/  IMAD.MOV.U32 R11, RZ, RZ, c[0x0][0x30c] ;  /* 0x0000c300ff0b7624 */ /* 0x000fe200078e00ff */
[----:B------:R-:W-:Y:S01]  /*4380*/  ULDC.64 UR22, c[0x0][0x320] ;  /* 0x0000c80000167ab9 */ /* 0x000fe20000000a00 */
[----:B--2---:R-:W2:Y:S01]  /*4390*/  S2R R13, SR_TID.X ;  /* 0x00000000000d7919 */ /* 0x004ea20000002100 */
[----:B------:R-:W-:Y:S01]  /*43a0*/  UISETP.NE.AND.EX UP1, UPT, URZ, UR9, UPT, UP1 ;  /* 0x000000093f00728c */ /* 0x000fe2000bf25310 */
[----:B------:R-:W-:Y:S01]  /*43b0*/  LEA.HI R6, R26, R25, RZ, 0x7 ;  /* 0x000000191a067211 */ /* 0x000fe200078f38ff */
[----:B------:R-:W-:Y:S01]  /*43c0*/  IMAD.U32 R7, RZ, RZ, UR25 ;  /* 0x00000019ff077e24 */ /* 0x000fe2000f8e00ff */
[----:B------:R-:W0:Y:S03]  /*43d0*/  LDGDEPBAR ;  /* 0x00000000000079af */ /* 0x000e260000000000 */
        /* <DEDUP_REMOVED lines=11> */
[----:B---3--:R1:W3:Y:S04]  /*4490*/  @P0 LDG.E R8, [R4.64] ;  /* 0x0000000404080981 */ /* 0x0082e8000c1e1900 */
[----:B-1--4-:R1:W4:Y:S04]  /*44a0*/  LDG.E.64 R4, [R10.64+0x8] ;  /* 0x000008040a047981 */ /* 0x012328000c1e1b00 */
[----:B-1----:R-:W4:Y:S01]  /*44b0*/  LDG.E.64 R10, [R10.64] ;  /* 0x000000040a0a7981 */ /* 0x002f22000c1e1b00 */
[----:B------:R-:W3:Y:S01]  /*44c0*/  @P0 MUFU.RCP R12, c[0x0][0x238] ;  /* 0x00008e00000c0b08 */ /* 0x000ee20000001000 */
[----:B------:R-:W-:Y:S01]  /*44d0*/  SHF.R.S32.HI R6, RZ, 0x7, R6 ;  /* 0x00000007ff067819 */ /* 0x000fe20000011406 */
[----:B--2---:R-:W-:Y:S01]  /*44e0*/  IMAD.SHL.U32 R13, R13, 0x2, RZ ;  /* 0x000000020d0d7824 */ /* 0x004fe200078e00ff */
[----:B------:R-:W-:Y:S01]  /*44f0*/  UIADD3 UR7, UR26, UR15, URZ ;  /* 0x0000000f1a077290 */ /* 0x000fe2000fffe03f */
[----:B------:R-:W-:Y:S01]  /*4500*/  IMAD.U32 R223, RZ, RZ, UR25 ;  /* 0x00000019ffdf7e24 */ /* 0x000fe2000f8e00ff */
[----:B------:R-:W-:Y:S01]  /*4510*/  SHF.L.U32 R9, R6, 0x5, RZ ;  /* 0x0000000506097819 */ /* 0x000fe200000006ff */
[----:B------:R-:W-:Y:S01]  /*4520*/  CS2R R190, SRZ ;  /* 0x0000000000be7805 */ /* 0x000fe2000001ff00 */
[----:B------:R-:W-:Y:S01]  /*4530*/  UIADD3 UR7, -UR10, 0x40, UR7 ;  /* 0x000000400a077890 */ /* 0x000fe2000fffe107 */
[----:B------:R-:W-:Y:S01]  /*4540*/  CS2R R188, SRZ ;  /* 0x0000000000bc7805 */ /* 0x000fe2000001ff00 */
[----:B------:R-:W-:Y:S01]  /*4550*/  LOP3.LUT R9, R9, 0x6, R13, 0xf8, !PT ;  /* 0x0000000609097812 */ /* 0x000fe200078ef80d */
[----:B------:R-:W-:Y:S01]  /*4560*/  CS2R R194, SRZ ;  /* 0x0000000000c27805 */ /* 0x000fe2000001ff00 */
[----:B------:R-:W-:Y:S01]  /*4570*/  LEA R13, R7, R6, 0x1 ;  /* 0x00000006070d7211 */ /* 0x000fe200078e08ff */
[----:B------:R-:W-:Y:S01]  /*4580*/  CS2R R192, SRZ ;  /* 0x0000000000c07805 */ /* 0x000fe2000001ff00 */
[----:B------:R-:W-:Y:S01]  /*4590*/  SHF.R.S32.HI R7, RZ, 0x1f, R21 ;  /* 0x0000001fff077819 */ /* 0x000fe20000011415 */
[----:B------:R-:W-:Y:S01]  /*45a0*/  IMAD R223, R223, 0x40, R9 ;  /* 0x00000040dfdf7824 */ /* 0x000fe200078e0209 */
        /* <DEDUP_REMOVED lines=60> */
[----:B------:R-:W-:Y:S02]  /*4970*/  UMOV UR6, URZ ;  /* 0x0000003f00067c82 */ /* 0x000fe40008000000 */
[----:B------:R-:W-:Y:S02]  /*4980*/  UIADD3 UR22, UR7, -UR13, URZ ;  /* 0x8000000d07167290 */ /* 0x000fe4000fffe03f */
[----:B------:R-:W-:Y:S01]  /*4990*/  ULDC UR18, c[0x0][0x2e4] ;  /* 0x0000b90000127ab9 */ /* 0x000fe20000000800 */
        /* <DEDUP_REMOVED lines=9> */
[----:B------:R-:W1:Y:S08]  /*4a30*/  R2UR UR14, R11 ;  /* 0x000000000b0e73c2 */ /* 0x000e7000000e0000 */
[----:B------:R2:W3:Y:S01]  /*4a40*/  R2UR UR11, R10 ;  /* 0x000000000a0b73c2 */ /* 0x0004e200000e0000 */
[----:B-1----:R-:W-:-:S04]  /*4a50*/  LOP3.LUT R4, R13, UR14, RZ, 0x3c, !PT ;  /* 0x0000000e0d047c12 */ /* 0x002fc8000f8e3cff */
[----:B--23--:R-:W-:-:S03]  /*4a60*/  LOP3.LUT R246, R4, R245, RZ, 0x3c, !PT ;  /* 0x000000f504f67212 */ /* 0x00cfc600078e3cff */
.L_x_1348:
[----:B------:R-:W0:Y:S01]  /*4a70*/  LDGDEPBAR ;  /* 0x00000000000079af */ /* 0x000e220000000000 */
[----:B------:R-:W-:Y:S02]  /*4a80*/  USHF.L.U32 UR7, UR12, 0x6, URZ ;  /* 0x000000060c077899 */ /* 0x000fe4000800063f */
[----:B------:R-:W-:Y:S02]  /*4a90*/  ULDC UR8, c[0x0][0x2e4] ;  /* 0x0000b90000087ab9 */ /* 0x000fe40000000800 */
        /* <DEDUP_REMOVED lines=35> */
[C---:B------:R-:W-:Y:S07]  /*4cd0*/  HMMA.16816.F32 R12, R84.reuse, R112, R12 ;  /* 0x00000070540c723c */ /* 0x040fee000000180c */
[----:B------:R-:W-:Y:S01]  /*4ce0*/  IMAD.U32 R112, RZ, RZ, UR20 ;  /* 0x00000014ff707e24 */ /* 0x000fe2000f8e00ff */
[----:B------:R-:W-:Y:S01]  /*4cf0*/  HMMA.16816.F32 R16, R84, R114, R16 ;  /* 0x000000725410723c */ /* 0x000fe20000001810 */
[----:B------:R-:W-:Y:S03]  /*4d00*/  LDSM.16.M88.4 R84, [R215+0x2000] ;  /* 0x00200000d754783b */ /* 0x000fe60000000200 */
[----:B------:R-:W-:Y:S04]  /*4d10*/  IMAD.U32 R113, RZ, RZ, UR19 ;  /* 0x00000013ff717e24 */ /* 0x000fe8000f8e00ff */
        /* <DEDUP_REMOVED lines=11> */
[C---:B------:R-:W-:Y:S01]  /*4dd0*/  LEA R108, P0, R230.reuse, R112, 0x2 ;  /* 0x00000070e66c7211 */ /* 0x040fe200078010ff */
[----:B------:R-:W-:Y:S01]  /*4de0*/  HMMA.16816.F32 R16, R92, R110, R16 ;  /* 0x0000006e5c10723c */ /* 0x000fe20000001810 */
[----:B------:R-:W4:Y:S03]  /*4df0*/  LDSM.16.M88.4 R92, [R3+0x12800] ;  /* 0x01280000035c783b */ /* 0x000f260000000200 */
[----:B------:R-:W-:Y:S02]  /*4e00*/  LEA.HI.X.SX32 R109, R230, R113, 0x2, P0 ;  /* 0x00000071e66d7211 */ /* 0x000fe400000f16ff */
[----:B------:R-:W-:Y:S02]  /*4e10*/  LDSM.16.M88.4 R112, [R209+0x14000] ;  /* 0x01400000d170783b */ /* 0x000fe40000000200 */
[C---:B--2---:R-:W-:Y:S03]  /*4e20*/  HMMA.16816.F32 R4, R84.reuse, R96, R4 ;  /* 0x000000605404723c */ /* 0x044fe60000001804 */
[----:B-----5:R2:W5:Y:S05]  /*4e30*/  LDG.E R117, [R108.64] ;  /* 0x000000046c757981 */ /* 0x02056a000c1e1900 */
[C---:B------:R-:W-:Y:S01]  /*4e40*/  HMMA.16816.F32 R8, R84.reuse, R98, R8 ;  /* 0x000000625408723c */ /* 0x040fe20000001808 */
[----:B------:R2:W5:Y:S05]  /*4e50*/  LDG.E R116, [R108.64+0x20] ;  /* 0x000020046c747981 */ /* 0x00056a000c1e1900 */
[----:B------:R-:W-:Y:S02]  /*4e60*/  LDSM.16.M88.4 R96, [R2+0x14000] ;  /* 0x014000000260783b */ /* 0x000fe40000000200 */
[C---:B---3--:R-:W-:Y:S08]  /*4e70*/  HMMA.16816.F32 R12, R84.reuse, R88, R12 ;  /* 0x00000058540c723c */ /* 0x048ff0000000180c */
[----:B------:R-:W-:Y:S01]  /*4e80*/  HMMA.16816.F32 R16, R84, R90, R16 ;  /* 0x0000005a5410723c */ /* 0x000fe20000001810 */
[----:B------:R-:W-:Y:S05]  /*4e90*/  LDSM.16.M88.4 R84, [R209+0x14800] ;  /* 0x01480000d154783b */ /* 0x000fea0000000200 */
[----:B------:R-:W-:Y:S02]  /*4ea0*/  LDSM.16.M88.4 R88, [R211+0x4000] ;  /* 0x00400000d358783b */ /* 0x000fe40000000200 */
[C---:B-1----:R-:W-:Y:S03]  /*4eb0*/  HMMA.16816.F32 R4, R100.reuse, R104, R4 ;  /* 0x000000686404723c */ /* 0x042fe60000001804 */
[----:B--2---:R-:W1:Y:S05]  /*4ec0*/  LDSM.16.M88.4 R108, [R210+0x4000] ;  /* 0x00400000d26c783b */ /* 0x004e6a0000000200 */
[C---:B------:R-:W-:Y:S01]  /*4ed0*/  HMMA.16816.F32 R8, R100.reuse, R106, R8 ;  /* 0x0000006a6408723c */ /* 0x040fe20000001808 */
[----:B------:R-:W-:Y:S07]  /*4ee0*/  LDSM.16.M88.4 R104, [R208+0x14000] ;  /* 0x01400000d068783b */ /* 0x000fee0000000200 */
[C---:B----4-:R-:W-:Y:S08]  /*4ef0*/  HMMA.16816.F32 R12, R100.reuse, R92, R12 ;  /* 0x0000005c640c723c */ /* 0x050ff0000000180c */
[----:B------:R-:W-:Y:S01]  /*4f00*/  HMMA.16816.F32 R16, R100, R94, R16 ;  /* 0x0000005e6410723c */ /* 0x000fe20000001810 */
[----:B------:R-:W2:Y:S05]  /*4f10*/  LDSM.16.M88.4 R92, [R2+0x14800] ;  /* 0x01480000025c783b */ /* 0x000eaa0000000200 */
[----:B------:R-:W3:Y:S02]  /*4f20*/  LDSM.16.M88.4 R100, [R215+0x4000] ;  /* 0x00400000d764783b */ /* 0x000ee40000000200 */
[C---:B-1----:R-:W-:Y:S08]  /*4f30*/  HMMA.16816.F32 R4, R108.reuse, R112, R4 ;  /* 0x000000706c04723c */ /* 0x042ff00000001804 */
[C---:B------:R-:W-:Y:S01]  /*4f40*/  HMMA.16816.F32 R8, R108.reuse, R114, R8 ;  /* 0x000000726c08723c */ /* 0x040fe20000001808 */
[----:B------:R-:W-:Y:S07]  /*4f50*/  LDSM.16.M88.4 R112, [R3+0x14000] ;  /* 0x014000000370783b */ /* 0x000fee0000000200 */
[C---:B------:R-:W-:Y:S08]  /*4f60*/  HMMA.16816.F32 R12, R108.reuse, R84, R12 ;  /* 0x000000546c0c723c */ /* 0x040ff0000000180c */
        /* <DEDUP_REMOVED lines=18> */
[C---:B------:R-:W-:Y:S08]  /*5090*/  HMMA.16816.F32 R8, R108.reuse, R114, R8 ;  /* 0x000000726c08723c */ /* 0x040ff00000001808 */
[C---:B--2---:R-:W-:Y:S08]  /*50a0*/  HMMA.16816.F32 R12, R108.reuse, R88, R12 ;  /* 0x000000586c0c723c */ /* 0x044ff0000000180c */
[----:B------:R-:W-:Y:S01]  /*50b0*/  HMMA.16816.F32 R16, R108, R90, R16 ;  /* 0x0000005a6c10723c */ /* 0x000fe20000001810 */
[----:B------:R-:W2:Y:S07]  /*50c0*/  LDSM.16.M88.4 R88, [R2+0x16800] ;  /* 0x016800000258783b */ /* 0x000eae0000000200 */
[C---:B------:R-:W-:Y:S08]  /*50d0*/  HMMA.16816.F32 R4, R92.reuse, R96, R4 ;  /* 0x000000605c04723c */ /* 0x040ff00000001804 */
[C---:B------:R-:W-:Y:S01]  /*50e0*/  HMMA.16816.F32 R8, R92.reuse, R98, R8 ;  /* 0x000000625c08723c */ /* 0x040fe20000001808 */
[----:B------:R-:W-:Y:S07]  /*50f0*/  LDSM.16.M88.4 R96, [R208+0x16800] ;  /* 0x01680000d060783b */ /* 0x000fee0000000200 */
[C---:B-1----:R-:W-:Y:S08]  /*5100*/  HMMA.16816.F32 R12, R92.reuse, R84, R12 ;  /* 0x000000545c0c723c */ /* 0x042ff0000000180c */
[----:B------:R-:W-:Y:S01]  /*5110*/  HMMA.16816.F32 R16, R92, R86, R16 ;  /* 0x000000565c10723c */ /* 0x000fe20000001810 */
[----:B------:R-:W-:Y:S05]  /*5120*/  LDSM.16.M88.4 R84, [R215+0x6000] ;  /* 0x00600000d754783b */ /* 0x000fea0000000200 */
[----:B------:R-:W1:Y:S02]  /*5130*/  LDSM.16.M88.4 R92, [R208+0x16000] ;  /* 0x01600000d05c783b */ /* 0x000e640000000200 */
[C---:B---3--:R-:W-:Y:S07]  /*5140*/  HMMA.16816.F32 R4, R100.reuse, R104, R4 ;  /* 0x000000686404723c */ /* 0x048fee0000001804 */
[----:B------:R-:W-:Y:S01]  /*5150*/  IADD3 R104, R247, UR7, RZ ;  /* 0x00000007f7687c10 */ /* 0x000fe2000fffe0ff */
[C---:B------:R-:W-:Y:S04]  /*5160*/  HMMA.16816.F32 R8, R100.reuse, R106, R8 ;  /* 0x0000006a6408723c */ /* 0x040fe80000001808 */
[----:B------:R-:W-:Y:S02]  /*5170*/  IABS R105, R104 ;  /* 0x0000006800697213 */ /* 0x000fe40000000000 */
[----:B------:R-:W-:Y:S02]  /*5180*/  IADD3 R108, R104, 0x8, RZ ;  /* 0x00000008686c7810 */ /* 0x000fe40007ffe0ff */
[C---:B--2---:R-:W-:Y:S03]  /*5190*/  HMMA.16816.F32 R12, R100.reuse, R88, R12 ;  /* 0x00000058640c723c */ /* 0x044fe6000000180c */
[----:B------:R-:W-:Y:S02]  /*51a0*/  ISETP.GE.AND P1, PT, R108, RZ, PT ;  /* 0x000000ff6c00720c */ /* 0x000fe40003f26270 */
[C---:B------:R-:W-:Y:S02]  /*51b0*/  IADD3 R107, R104.reuse, -0x1, RZ ;  /* 0xffffffff686b7810 */ /* 0x040fe40007ffe0ff */
[----:B------:R-:W-:Y:S01]  /*51c0*/  IMAD.MOV.U32 R88, RZ, RZ, R105 ;  /* 0x000000ffff587224 */ /* 0x000fe200078e0069 */
[----:B------:R-:W-:Y:S01]  /*51d0*/  HMMA.16816.F32 R16, R100, R90, R16 ;  /* 0x0000005a6410723c */ /* 0x000fe20000001810 */
[----:B------:R-:W-:Y:S02]  /*51e0*/  LDSM.16.M88.4 R100, [R3+0x16000] ;  /* 0x016000000364783b */ /* 0x000fe40000000200 */
[----:B------:R2:W-:Y:S01]  /*51f0*/  I2F R110, R88 ;  /* 0x00000058006e7306 */ /* 0x0005e20000201400 */
[C---:B------:R-:W-:Y:S02]  /*5200*/  IADD3 R105, R104.reuse, 0x7, RZ ;  /* 0x0000000768697810 */ /* 0x040fe40007ffe0ff */
[C---:B------:R-:W-:Y:S02]  /*5210*/  IADD3 R106, R104.reuse, -0x8, RZ ;  /* 0xfffffff8686a7810 */ /* 0x040fe40007ffe0ff */
[----:B------:R-:W-:Y:S04]  /*5220*/  ISETP.GE.AND P0, PT, R105, RZ, PT ;  /* 0x000000ff6900720c */ /* 0x000fe80003f06270 */
[C---:B------:R-:W-:Y:S01]  /*5230*/  @!P1 IADD3 R108, -R104.reuse, -0x8, RZ ;  /* 0xfffffff8686c9810 */ /* 0x040fe20007ffe1ff */
[C---:B-1----:R-:W-:Y:S03]  /*5240*/  HMMA.16816.F32 R4, R84.reuse, R92, R4 ;  /* 0x0000005c5404723c */ /* 0x042fe60000001804 */
[----:B------:R-:W1:Y:S02]  /*5250*/  I2F R109, R108 ;  /* 0x0000006c006d7306 */ /* 0x000e640000201400 */
[----:B------:R-:W-:Y:S03]  /*5260*/  ISETP.GE.AND P1, PT, R107, RZ, PT ;  /* 0x000000ff6b00720c */ /* 0x000fe60003f26270 */
[----:B------:R-:W-:Y:S01]  /*5270*/  @!P0 IADD3 R105, -R104, -0x7, RZ ;  /* 0xfffffff968698810 */ /* 0x000fe20007ffe1ff */
[C---:B------:R-:W-:Y:S01]  /*5280*/  HMMA.16816.F32 R8, R84.reuse, R94, R8 ;  /* 0x0000005e5408723c */ /* 0x040fe20000001808 */
[----:B------:R-:W-:Y:S02]  /*5290*/  LDSM.16.M88.4 R92, [R3+0x16800] ;  /* 0x01680000035c783b */ /* 0x000fe40000000200 */
[----:B------:R-:W-:Y:S01]  /*52a0*/  ISETP.GE.AND P0, PT, R106, RZ, PT ;  /* 0x000000ff6a00720c */ /* 0x000fe20003f06270 */
[----:B------:R3:W4:Y:S02]  /*52b0*/  I2F R108, R105 ;  /* 0x00000069006c7306 */ /* 0x0007240000201400 */
[----:B--2---:R-:W2:Y:S02]  /*52c0*/  LDSM.16.M88.4 R88, [R214+0x6000] ;  /* 0x00600000d658783b */ /* 0x004ea40000000200 */
[C---:B------:R-:W-:Y:S04]  /*52d0*/  HMMA.16816.F32 R12, R84.reuse, R96, R12 ;  /* 0x00000060540c723c */ /* 0x040fe8000000180c */
[C---:B------:R-:W-:Y:S03]  /*52e0*/  @!P1 IADD3 R107, -R104.reuse, 0x1, RZ ;  /* 0x00000001686b9810 */ /* 0x040fe60007ffe1ff */
[C---:B------:R-:W-:Y:S01]  /*52f0*/  IADD3 R96, R104.reuse, -0x10, RZ ;  /* 0xfffffff068607810 */ /* 0x040fe20007ffe0ff */
[----:B------:R-:W-:Y:S02]  /*5300*/  HMMA.16816.F32 R16, R84, R98, R16 ;  /* 0x000000625410723c */ /* 0x000fe40000001810 */
[----:B------:R-:W1:Y:S02]  /*5310*/  I2F R107, R107 ;  /* 0x0000006b006b7306 */ /* 0x000e640000201400 */
[----:B------:R-:W-:Y:S02]  /*5320*/  @!P0 IADD3 R106, -R104, 0x8, RZ ;  /* 0x00000008686a8810 */ /* 0x000fe40007ffe1ff */
[----:B------:R-:W-:Y:S02]  /*5330*/  ISETP.GE.AND P0, PT, R96, RZ, PT ;  /* 0x000000ff6000720c */ /* 0x000fe40003f06270 */
[C---:B------:R-:W-:Y:S04]  /*5340*/  IADD3 R85, R104.reuse, -0x11, RZ ;  /* 0xffffffef68557810 */ /* 0x040fe80007ffe0ff */
[----:B------:R-:W1:Y:S01]  /*5350*/  I2F R106, R106 ;  /* 0x0000006a006a7306 */ /* 0x000e620000201400 */
[C---:B---3--:R-:W-:Y:S02]  /*5360*/  IADD3 R105, R104.reuse, -0x9, RZ ;  /* 0xfffffff768697810 */ /* 0x048fe40007ffe0ff */
[C---:B------:R-:W-:Y:S02]  /*5370*/  IADD3 R84, R104.reuse, -0x18, RZ ;  /* 0xffffffe868547810 */ /* 0x040fe40007ffe0ff */
[----:B------:R-:W-:Y:S02]  /*5380*/  ISETP.GE.AND P1, PT, R105, RZ, PT ;  /* 0x000000ff6900720c */ /* 0x000fe40003f26270 */
[C---:B------:R-:W-:Y:S02]  /*5390*/  IADD3 R86, R104.reuse, -0x19, RZ ;  /* 0xffffffe768567810 */ /* 0x040fe40007ffe0ff */
[----:B------:R-:W-:Y:S02]  /*53a0*/  ISETP.GE.AND P2, PT, R85, RZ, PT ;  /* 0x000000ff5500720c */ /* 0x000fe40003f46270 */
[----:B------:R-:W-:Y:S02]  /*53b0*/  @!P0 IADD3 R96, -R104, 0x10, RZ ;  /* 0x0000001068608810 */ /* 0x000fe40007ffe1ff */
[----:B------:R-:W-:Y:S04]  /*53c0*/  ISETP.GE.AND P0, PT, R86, RZ, PT ;  /* 0x000000ff5600720c */ /* 0x000fe80003f06270 */
[----:B------:R-:W-:Y:S01]  /*53d0*/  I2F R96, R96 ;  /* 0x0000006000607306 */ /* 0x000fe20000201400 */
[C---:B--2---:R-:W-:Y:S05]  /*53e0*/  HMMA.16816.F32 R4, R88.reuse, R100, R4 ;  /* 0x000000645804723c */ /* 0x044fea0000001804 */
[----:B------:R-:W-:Y:S02]  /*53f0*/  @!P1 IADD3 R105, -R104, 0x9, RZ ;  /* 0x0000000968699810 */ /* 0x000fe40007ffe1ff */
[----:B------:R-:W-:Y:S01]  /*5400*/  ISETP.GE.AND P1, PT, R84, RZ, PT ;  /* 0x000000ff5400720c */ /* 0x000fe20003f26270 */
[C---:B------:R-:W-:Y:S03]  /*5410*/  HMMA.16816.F32 R8, R88.reuse, R102, R8 ;  /* 0x000000665808723c */ /* 0x040fe60000001808 */
[----:B------:R-:W2:Y:S01]  /*5420*/  I2F R105, R105 ;  /* 0x0000006900697306 */ /* 0x000ea20000201400 */
[C---:B------:R-:W-:Y:S02]  /*5430*/  @!P2 IADD3 R85, -R104.reuse, 0x11, RZ ;  /* 0x000000116855a810 */ /* 0x040fe40007ffe1ff */
[C---:B------:R-:W-:Y:S02]  /*5440*/  @!P0 IADD3 R86, -R104.reuse, 0x19, RZ ;  /* 0x0000001968568810 */ /* 0x040fe40007ffe1ff */
[C---:B------:R-:W-:Y:S01]  /*5450*/  HMMA.16816.F32 R12, R88.reuse, R92, R12 ;  /* 0x0000005c580c723c */ /* 0x040fe2000000180c */
[----:B------:R-:W-:Y:S03]  /*5460*/  PLOP3.LUT P0, PT, PT, PT, UP0, 0x80, 0x0 ;  /* 0x000000000000781c */ /* 0x000fe60003f0f008 */
[----:B------:R-:W-:Y:S01]  /*5470*/  @!P1 IADD3 R84, -R104, 0x18, RZ ;  /* 0x0000001868549810 */ /* 0x000fe20007ffe1ff */
[----:B------:R-:W3:Y:S03]  /*5480*/  I2F R85, R85 ;  /* 0x0000005500557306 */ /* 0x000ee60000201400 */
[----:B-1----:R-:W-:Y:S01]  /*5490*/  FFMA.FTZ R6, R109, -UR6, R6 ;  /* 0x800000066d067c23 */ /* 0x002fe20008010006 */
[----:B------:R-:W-:Y:S03]  /*54a0*/  HMMA.16816.F32 R16, R88, R94, R16 ;  /* 0x0000005e5810723c */ /* 0x000fe60000001810 */
[----:B----4-:R-:W-:Y:S02]  /*54b0*/  FFMA.FTZ R7, R108, -UR6, R7 ;  /* 0x800000066c077c23 */ /* 0x010fe40008010007 */
[C---:B------:R-:W-:Y:S01]  /*54c0*/  FFMA.FTZ R5, R107.reuse, -UR6, R5 ;  /* 0x800000066b057c23 */ /* 0x040fe20008010005 */
[----:B------:R-:W1:Y:S01]  /*54d0*/  I2F R84, R84 ;  /* 0x0000005400547306 */ /* 0x000e620000201400 */
[C---:B------:R-:W-:Y:S02]  /*54e0*/  FFMA.FTZ R4, R110.reuse, -UR6, R4 ;  /* 0x800000066e047c23 */ /* 0x040fe40008010004 */
[----:B------:R-:W-:Y:S03]  /*54f0*/  FFMA.FTZ R11, R107, -UR6, R11 ;  /* 0x800000066b0b7c23 */ /* 0x000fe6000801000b */
[----:B------:R-:W-:Y:S02]  /*5500*/  FFMA.FTZ R10, R110, -UR6, R10 ;  /* 0x800000066e0a7c23 */ /* 0x000fe4000801000a */
[C---:B------:R-:W-:Y:S02]  /*5510*/  FFMA.FTZ R8, R106.reuse, -UR6, R8 ;  /* 0x800000066a087c23 */ /* 0x040fe40008010008 */
[C---:B--2---:R-:W-:Y:S01]  /*5520*/  FFMA.FTZ R9, R105.reuse, -UR6, R9 ;  /* 0x8000000669097c23 */ /* 0x044fe20008010009 */
[----:B------:R-:W2:Y:S01]  /*5530*/  I2F R86, R86 ;  /* 0x0000005600567306 */ /* 0x000ea20000201400 */
[----:B------:R-:W-:Y:S02]  /*5540*/  FFMA.FTZ R14, R106, -UR6, R14 ;  /* 0x800000066a0e7c23 */ /* 0x000fe4000801000e */
[----:B------:R-:W-:Y:S02]  /*5550*/  FFMA.FTZ R15, R105, -UR6, R15 ;  /* 0x80000006690f7c23 */ /* 0x000fe4000801000f */
[C---:B------:R-:W-:Y:S02]  /*5560*/  FFMA.FTZ R12, R96.reuse, -UR6, R12 ;  /* 0x80000006600c7c23 */ /* 0x040fe4000801000c */
[C---:B---3--:R-:W-:Y:S02]  /*5570*/  FFMA.FTZ R13, R85.reuse, -UR6, R13 ;  /* 0x80000006550d7c23 */ /* 0x048fe4000801000d */
[----:B------:R-:W-:Y:S02]  /*5580*/  FFMA.FTZ R18, R96, -UR6, R18 ;  /* 0x8000000660127c23 */ /* 0x000fe40008010012 */
[----:B------:R-:W-:Y:S02]  /*5590*/  FFMA.FTZ R19, R85, -UR6, R19 ;  /* 0x8000000655137c23 */ /* 0x000fe40008010013 */
[----:B-1----:R-:W-:Y:S02]  /*55a0*/  FFMA.FTZ R16, R84, -UR6, R16 ;  /* 0x8000000654107c23 */ /* 0x002fe40008010010 */
[----:B--2---:R-:W-:Y:S01]  /*55b0*/  FFMA.FTZ R17, R86, -UR6, R17 ;  /* 0x8000000656117c23 */ /* 0x004fe20008010011 */
        /* <DEDUP_REMOVED lines=13> */
.L_x_1344:
[----:B------:R-:W-:Y:S01]  /*5690*/  IADD3 R84, R230, UR7, RZ ;  /* 0x00000007e6547c10 */ /* 0x000fe2000fffe0ff */
[----:B------:R-:W-:Y:S01]  /*56a0*/  UIADD3 UR7, -UR8, UR10, -UR15 ;  /* 0x0000000a08077290 */ /* 0x000fe2000fffe90f */
[C---:B------:R-:W-:Y:S01]  /*56b0*/  IADD3 R93, R223.reuse, 0x1, RZ ;  /* 0x00000001df5d7810 */ /* 0x040fe20007ffe0ff */
[----:B------:R-:W-:Y:S01]  /*56c0*/  UMOV UR18, UR8 ;  /* 0x0000000800127c82 */ /* 0x000fe20008000000 */
[C---:B------:R-:W-:Y:S02]  /*56d0*/  IADD3 R85, R84.reuse, 0x8, RZ ;  /* 0x0000000854557810 */ /* 0x040fe40007ffe0ff */
[----:B------:R-:W-:Y:S02]  /*56e0*/  IADD3 R92, R223, 0x8, RZ ;  /* 0x00000008df5c7810 */ /* 0x000fe40007ffe0ff */
[C---:B------:R-:W-:Y:S02]  /*56f0*/  IADD3 R86, R84.reuse, UR7, RZ ;  /* 0x0000000754567c10 */ /* 0x040fe4000fffe0ff */
[----:B------:R-:W-:Y:S01]  /*5700*/  IADD3 R96, R85, UR7, RZ ;  /* 0x0000000755607c10 */ /* 0x000fe2000fffe0ff */
[----:B------:R-:W-:Y:S01]  /*5710*/  UIADD3 UR7, UR10, 0x1, -UR15 ;  /* 0x000000010a077890 */ /* 0x000fe2000fffe80f */
[C---:B------:R-:W-:Y:S02]  /*5720*/  IADD3 R91, R223.reuse, 0x9, RZ ;  /* 0x00000009df5b7810 */ /* 0x040fe40007ffe0ff */
[C---:B------:R-:W-:Y:S01]  /*5730*/  IADD3 R90, R223.reuse, 0x10, RZ ;  /* 0x00000010df5a7810 */ /* 0x040fe20007ffe0ff */
[----:B------:R-:W-:Y:S01]  /*5740*/  UIADD3 UR7, UR7, UR41, URZ ;  /* 0x0000002907077290 */ /* 0x000fe2000fffe03f */
[C---:B------:R-:W-:Y:S02]  /*5750*/  IADD3 R89, R223.reuse, 0x11, RZ ;  /* 0x00000011df597810 */ /* 0x040fe40007ffe0ff */
[C---:B------:R-:W-:Y:S02]  /*5760*/  IADD3 R88, R223.reuse, 0x18, RZ ;  /* 0x00000018df587810 */ /* 0x040fe40007ffe0ff */
[C---:B------:R-:W-:Y:S02]  /*5770*/  IADD3 R87, R223.reuse, 0x19, RZ ;  /* 0x00000019df577810 */ /* 0x040fe40007ffe0ff */
[----:B------:R-:W-:Y:S02]  /*5780*/  IADD3 R94, R84, UR7, RZ ;  /* 0x00000007545e7c10 */ /* 0x000fe4000fffe0ff */
[----:B------:R-:W-:Y:S02]  /*5790*/  IMNMX R84, RZ, R86, !PT ;  /* 0x00000056ff547217 */ /* 0x000fe40007800200 */
[----:B------:R-:W-:Y:S02]  /*57a0*/  IMNMX R86, R94, UR10, PT ;  /* 0x0000000a5e567c17 */ /* 0x000fe4000b800200 */
[-C--:B------:R-:W-:Y:S02]  /*57b0*/  ISETP.GE.AND P0, PT, R223, R84.reuse, PT ;  /* 0x00000054df00720c */ /* 0x080fe40003f06270 */
[----:B------:R-:W-:Y:S02]  /*57c0*/  ISETP.GE.AND P6, PT, R93, R84, PT ;  /* 0x000000545d00720c */ /* 0x000fe40003fc6270 */
[----:B------:R-:W-:Y:S02]  /*57d0*/  IADD3 R95, R85, UR7, RZ ;  /* 0x00000007555f7c10 */ /* 0x000fe4000fffe0ff */
        /* <DEDUP_REMOVED lines=48> */
.L_x_1345:
[----:B------:R-:W-:Y:S01]  /*5ae0*/  IMAD.U32 R84, RZ, RZ, UR12 ;  /* 0x0000000cff547e24 */ /* 0x000fe2000f8e00ff */
[----:B------:R-:W-:Y:S01]  /*5af0*/  UIADD3 UR7, UR11, -0x61c88647, URZ ;  /* 0x9e3779b90b077890 */ /* 0x000fe2000fffe03f */
[----:B------:R-:W-:Y:S01]  /*5b00*/  IMAD.WIDE.U32 R86, R246, -0x326172a9, RZ ;  /* 0xcd9e8d57f6567825 */ /* 0x000fe200078e00ff */
[----:B------:R-:W-:Y:S01]  /*5b10*/  FSETP.NEU.FTZ.AND P0, PT, R235, -INF , PT ;  /* 0xff800000eb00780b */ /* 0x000fe20003f1d000 */
[----:B------:R-:W-:Y:S02]  /*5b20*/  UISETP.GT.AND UP1, UPT, UR12, UR21, UPT ;  /* 0x000000150c00728c */ /* 0x000fe4000bf24270 */
[----:B------:R-:W-:Y:S02]  /*5b30*/  IMAD R84, R84, 0x4, R249 ;  /* 0x0000000454547824 */ /* 0x000fe400078e02f9 */
[----:B------:R-:W-:Y:S02]  /*5b40*/  IMAD.MOV.U32 R240, RZ, RZ, c[0x0][0x22c] ;  /* 0x00008b00fff07624 */ /* 0x000fe400078e00ff */
[----:B------:R-:W-:Y:S04]  /*5b50*/  IMAD.WIDE.U32 R84, R84, -0x326172a9, RZ ;  /* 0xcd9e8d5754547825 */ /* 0x000fe800078e00ff */
[----:B------:R-:W-:Y:S01]  /*5b60*/  IMAD R240, R240, c[0x0][0x1c0], RZ ;  /* 0x00007000f0f07a24 */ /* 0x000fe200078e02ff */
[----:B------:R-:W-:Y:S01]  /*5b70*/  LOP3.LUT R90, R87, UR7, R84, 0x96, !PT ;  /* 0x00000007575a7c12 */ /* 0x000fe2000f8e9654 */
[----:B------:R-:W-:Y:S01]  /*5b80*/  UIADD3 UR7, UR14, -0x4498517b, URZ ;  /* 0xbb67ae850e077890 */ /* 0x000fe2000fffe03f */
[----:B------:R-:W-:Y:S03]  /*5b90*/  LOP3.LUT R84, R85, UR11, R248, 0x96, !PT ;  /* 0x0000000b55547c12 */ /* 0x000fe6000f8e96f8 */
[----:B------:R-:W-:Y:S04]  /*5ba0*/  IMAD.WIDE.U32 R90, R90, -0x2daee0ad, RZ ;  /* 0xd2511f535a5a7825 */ /* 0x000fe800078e00ff */
[----:B------:R-:W-:Y:S05]  /*5bb0*/  IMAD.WIDE.U32 R84, R84, -0x2daee0ad, RZ ;  /* 0xd2511f5354547825 */ /* 0x000fea00078e00ff */
[----:B------:R-:W-:Y:S01]  /*5bc0*/  LOP3.LUT R85, R85, UR7, R244, 0x96, !PT ;  /* 0x0000000755557c12 */ /* 0x000fe2000f8e96f4 */
[----:B------:R-:W-:Y:S06]  /*5bd0*/  UIADD3 UR7, UR14, 0x76cf5d0a, URZ ;  /* 0x76cf5d0a0e077890 */ /* 0x000fec000fffe03f */
[----:B------:R-:W-:Y:S01]  /*5be0*/  LOP3.LUT R88, R91, UR7, R84, 0x96, !PT ;  /* 0x000000075b587c12 */ /* 0x000fe2000f8e9654 */
[----:B------:R-:W-:Y:S01]  /*5bf0*/  UIADD3 UR7, UR11, 0x3c6ef372, URZ ;  /* 0x3c6ef3720b077890 */ /* 0x000fe2000fffe03f */
[----:B------:R-:W-:Y:S04]  /*5c00*/  IMAD.WIDE.U32 R84, R85, -0x326172a9, RZ ;  /* 0xcd9e8d5755547825 */ /* 0x000fe800078e00ff */
[----:B------:R-:W-:Y:S01]  /*5c10*/  IMAD.WIDE.U32 R88, R88, -0x326172a9, RZ ;  /* 0xcd9e8d5758587825 */ /* 0x000fe200078e00ff */
[----:B------:R-:W-:Y:S01]  /*5c20*/  LOP3.LUT R85, R85, UR7, R86, 0x96, !PT ;  /* 0x0000000755557c12 */ /* 0x000fe2000f8e9656 */
[----:B------:R-:W-:Y:S06]  /*5c30*/  UIADD3 UR7, UR11, -0x255992d5, URZ ;  /* 0xdaa66d2b0b077890 */ /* 0x000fec000fffe03f */
        /* <DEDUP_REMOVED lines=11> */
[----:B------:R-:W-:Y:S06]  /*5cf0*/  UIADD3 UR7, UR11, 0x1715609d, URZ ;  /* 0x1715609d0b077890 */ /* 0x000fec000fffe03f */
[----:B------:R-:W-:Y:S01]  /*5d00*/  LOP3.LUT R88, R91, UR7, R84, 0x96, !PT ;  /* 0x000000075b587c12 */ /* 0x000fe2000f8e9654 */
[----:B------:R-:W-:Y:S01]  /*5d10*/  UIADD3 UR7, UR14, -0x56f99767, URZ ;  /* 0xa90668990e077890 */ /* 0x000fe2000fffe03f */
[----:B------:R-:W-:Y:S04]  /*5d20*/  IMAD.WIDE.U32 R84, R85, -0x2daee0ad, RZ ;  /* 0xd2511f5355547825 */ /* 0x000fe800078e00ff */
[----:B------:R-:W-:Y:S01]  /*5d30*/  IMAD.WIDE.U32 R88, R88, -0x2daee0ad, RZ ;  /* 0xd2511f5358587825 */ /* 0x000fe200078e00ff */
[----:B------:R-:W-:Y:S01]  /*5d40*/  LOP3.LUT R86, R85, UR7, R86, 0x96, !PT ;  /* 0x0000000755567c12 */ /* 0x000fe2000f8e9656 */
[----:B------:R-:W-:Y:S02]  /*5d50*/  UIADD3 UR7, UR14, 0x646e171e, URZ ;  /* 0x646e171e0e077890 */ /* 0x000fe4000fffe03f */
[----:B------:R-:W-:Y:S02]  /*5d60*/  FMUL.FTZ R91, R236, 1.4426950216293334961 ;  /* 0x3fb8aa3bec5b7820 */ /* 0x000fe40000410000 */
[----:B------:R-:W-:Y:S02]  /*5d70*/  IMAD.WIDE.U32 R86, R86, -0x326172a9, RZ ;  /* 0xcd9e8d5756567825 */ /* 0x000fe400078e00ff */
[----:B------:R-:W-:Y:S01]  /*5d80*/  LOP3.LUT R85, R89, UR7, R84, 0x96, !PT ;  /* 0x0000000759557c12 */ /* 0x000fe2000f8e9654 */
[----:B------:R-:W-:Y:S01]  /*5d90*/  UIADD3 UR7, UR11, -0x4ab325aa, URZ ;  /* 0xb54cda560b077890 */ /* 0x000fe2000fffe03f */
[----:B------:R-:W-:Y:S05]  /*5da0*/  FMUL.FTZ R84, R235, 1.4426950216293334961 ;  /* 0x3fb8aa3beb547820 */ /* 0x000fea0000410000 */
[----:B------:R-:W-:Y:S02]  /*5db0*/  FSEL R84, R84, RZ, P0 ;  /* 0x000000ff54547208 */ /* 0x000fe40000000000 */
[----:B------:R-:W-:Y:S02]  /*5dc0*/  FSETP.NEU.FTZ.AND P0, PT, R236, -INF , PT ;  /* 0xff800000ec00780b */ /* 0x000fe40003f1d000 */
[----:B------:R-:W-:Y:S01]  /*5dd0*/  LOP3.LUT R90, R87, UR7, R90, 0x96, !PT ;  /* 0x00000007575a7c12 */ /* 0x000fe2000f8e965a */
[--C-:B------:R-:W-:Y:S01]  /*5de0*/  FFMA.FTZ R16, R16, c[0x0][0x23c], -R84.reuse ;  /* 0x00008f0010107a23 */ /* 0x100fe20000010854 */
[----:B------:R-:W-:Y:S01]  /*5df0*/  ULDC.U8 UR7, c[0x0][0x2d8] ;  /* 0x0000b60000077ab9 */ /* 0x000fe20000000000 */
[--C-:B------:R-:W-:Y:S02]  /*5e00*/  FFMA.FTZ R8, R8, c[0x0][0x23c], -R84.reuse ;  /* 0x00008f0008087a23 */ /* 0x100fe40000010854 */
[----:B------:R1:W-:Y:S01]  /*5e10*/  MUFU.EX2 R129, R16 ;  /* 0x0000001000817308 */ /* 0x0003e20000000800 */
[--C-:B------:R-:W-:Y:S02]  /*5e20*/  FFMA.FTZ R12, R12, c[0x0][0x23c], -R84.reuse ;  /* 0x00008f000c0c7a23 */ /* 0x100fe40000010854 */
[--C-:B------:R-:W-:Y:S02]  /*5e30*/  FFMA.FTZ R4, R4, c[0x0][0x23c], -R84.reuse ;  /* 0x00008f0004047a23 */ /* 0x100fe40000010854 */
[--C-:B------:R-:W-:Y:S02]  /*5e40*/  FFMA.FTZ R5, R5, c[0x0][0x23c], -R84.reuse ;  /* 0x00008f0005057a23 */ /* 0x100fe40000010854 */
[--C-:B------:R-:W-:Y:S02]  /*5e50*/  FFMA.FTZ R9, R9, c[0x0][0x23c], -R84.reuse ;  /* 0x00008f0009097a23 */ /* 0x100fe40000010854 */
[--C-:B------:R-:W-:Y:S01]  /*5e60*/  FFMA.FTZ R13, R13, c[0x0][0x23c], -R84.reuse ;  /* 0x00008f000d0d7a23 */ /* 0x100fe20000010854 */
[----:B------:R2:W-:Y:S01]  /*5e70*/  MUFU.EX2 R126, R8 ;  /* 0x00000008007e7308 */ /* 0x0005e20000000800 */
[----:B------:R-:W-:Y:S09]  /*5e80*/  FFMA.FTZ R84, R17, c[0x0][0x23c], -R84 ;  /* 0x00008f0011547a23 */ /* 0x000ff20000010854 */
[----:B------:R3:W-:Y:S01]  /*5e90*/  MUFU.EX2 R127, R12 ;  /* 0x0000000c007f7308 */ /* 0x0007e20000000800 */
[----:B-1----:R-:W-:Y:S05]  /*5ea0*/  FSEL R16, R91, RZ, P0 ;  /* 0x000000ff5b107208 */ /* 0x002fea0000000000 */
[--C-:B------:R-:W-:Y:S04]  /*5eb0*/  FFMA.FTZ R7, R7, c[0x0][0x23c], -R16.reuse ;  /* 0x00008f0007077a23 */ /* 0x100fe80000010810 */
[----:B------:R1:W-:Y:S01]  /*5ec0*/  MUFU.EX2 R124, R4 ;  /* 0x00000004007c7308 */ /* 0x0003e20000000800 */
[--C-:B------:R-:W-:Y:S02]  /*5ed0*/  FFMA.FTZ R6, R6, c[0x0][0x23c], -R16.reuse ;  /* 0x00008f0006067a23 */ /* 0x100fe40000010810 */
[--C-:B------:R-:W-:Y:S01]  /*5ee0*/  FFMA.FTZ R19, R19, c[0x0][0x23c], -R16.reuse ;  /* 0x00008f0013137a23 */ /* 0x100fe20000010810 */
[----:B--2---:R-:W-:Y:S01]  /*5ef0*/  LOP3.LUT R8, R88, 0xff, RZ, 0xc0, !PT ;  /* 0x000000ff58087812 */ /* 0x004fe200078ec0ff */
[--C-:B------:R-:W-:Y:S02]  /*5f00*/  FFMA.FTZ R11, R11, c[0x0][0x23c], -R16.reuse ;  /* 0x00008f000b0b7a23 */ /* 0x100fe40000010810 */
[--C-:B------:R-:W-:Y:S01]  /*5f10*/  FFMA.FTZ R10, R10, c[0x0][0x23c], -R16.reuse ;  /* 0x00008f000a0a7a23 */ /* 0x100fe20000010810 */
[----:B------:R-:W-:Y:S01]  /*5f20*/  ISETP.LE.U32.AND P6, PT, R8, UR7, PT ;  /* 0x0000000708007c0c */ /* 0x000fe2000bfc3070 */
[--C-:B------:R-:W-:Y:S01]  /*5f30*/  FFMA.FTZ R15, R15, c[0x0][0x23c], -R16.reuse ;  /* 0x00008f000f0f7a23 */ /* 0x100fe20000010810 */
[----:B------:R2:W-:Y:S01]  /*5f40*/  MUFU.EX2 R125, R7 ;  /* 0x00000007007d7308 */ /* 0x0005e20000000800 */
[----:B------:R-:W-:Y:S01]  /*5f50*/  LOP3.LUT R8, R86, 0xff, RZ, 0xc0, !PT ;  /* 0x000000ff56087812 */ /* 0x000fe200078ec0ff */
[----:B------:R-:W-:Y:S01]  /*5f60*/  FFMA.FTZ R14, R14, c[0x0][0x23c], -R16 ;  /* 0x00008f000e0e7a23 */ /* 0x000fe20000010810 */
[----:B---3--:R-:W-:Y:S01]  /*5f70*/  SHF.R.U32.HI R12, RZ, 0x10, R88 ;  /* 0x00000010ff0c7819 */ /* 0x008fe20000011658 */
[----:B------:R-:W-:Y:S01]  /*5f80*/  FFMA.FTZ R16, R18, c[0x0][0x23c], -R16 ;  /* 0x00008f0012107a23 */ /* 0x000fe20000010810 */
[----:B------:R-:W-:Y:S05]  /*5f90*/  ISETP.LE.U32.AND P5, PT, R8, UR7, PT ;  /* 0x0000000708007c0c */ /* 0x000fea000bfa3070 */
[----:B------:R3:W-:Y:S01]  /*5fa0*/  MUFU.EX2 R122, R6 ;  /* 0x00000006007a7308 */ /* 0x0007e20000000800 */
[----:B-1----:R-:W-:Y:S04]  /*5fb0*/  LOP3.LUT R4, R85, 0xff, RZ, 0xc0, !PT ;  /* 0x000000ff55047812 */ /* 0x002fe800078ec0ff */
[----:B------:R-:W-:Y:S05]  /*5fc0*/  ISETP.LE.U32.AND P3, PT, R4, UR7, PT ;  /* 0x0000000704007c0c */ /* 0x000fea000bf63070 */
[----:B------:R-:W-:Y:S01]  /*5fd0*/  MUFU.EX2 R120, R5 ;  /* 0x0000000500787308 */ /* 0x000fe20000000800 */
[----:B------:R-:W-:Y:S02]  /*5fe0*/  LOP3.LUT R4, R12, 0xff, RZ, 0xc0, !PT ;  /* 0x000000ff0c047812 */ /* 0x000fe400078ec0ff */
[----:B------:R-:W-:Y:S02]  /*5ff0*/  LOP3.LUT R12, R86, 0xffff, RZ, 0xc0, !PT ;  /* 0x0000ffff560c7812 */ /* 0x000fe400078ec0ff */
[----:B--2---:R-:W-:Y:S02]  /*6000*/  SHF.R.U32.HI R7, RZ, 0x18, R88 ;  /* 0x00000018ff077819 */ /* 0x004fe40000011658 */
[----:B------:R-:W-:Y:S02]  /*6010*/  ISETP.LE.U32.AND P1, PT, R4, UR7, PT ;  /* 0x0000000704007c0c */ /* 0x000fe4000bf23070 */
[----:B------:R-:W-:Y:S01]  /*6020*/  SHF.R.U32.HI R4, RZ, 0x18, R90 ;  /* 0x00000018ff047819 */ /* 0x000fe2000001165a */
[----:B------:R-:W-:Y:S01]  /*6030*/  MUFU.EX2 R128, R19 ;  /* 0x0000001300807308 */ /* 0x000fe20000000800 */
[----:B------:R-:W-:Y:S02]  /*6040*/  ISETP.LE.U32.AND P0, PT, R7, UR7, PT ;  /* 0x0000000707007c0c */ /* 0x000fe4000bf03070 */
[----:B------:R-:W-:Y:S02]  /*6050*/  LOP3.LUT R88, R88, 0xffff, RZ, 0xc0, !PT ;  /* 0x0000ffff58587812 */ /* 0x000fe400078ec0ff */
[--C-:B---3--:R-:W-:Y:S02]  /*6060*/  SHF.R.U32.HI R6, RZ, 0x18, R85.reuse ;  /* 0x00000018ff067819 */ /* 0x108fe40000011655 */
[--C-:B------:R-:W-:Y:S02]  /*6070*/  SHF.R.U32.HI R7, RZ, 0x18, R86.reuse ;  /* 0x00000018ff077819 */ /* 0x100fe40000011656 */
[----:B------:R-:W-:Y:S01]  /*6080*/  ISETP.LE.U32.AND P2, PT, R6, UR7, PT ;  /* 0x0000000706007c0c */ /* 0x000fe2000bf43070 */
[----:B------:R-:W-:Y:S01]  /*6090*/  MUFU.EX2 R123, R9 ;  /* 0x00000009007b7308 */ /* 0x000fe20000000800 */
[----:B------:R-:W-:Y:S02]  /*60a0*/  LOP3.LUT R6, R90, 0xff, RZ, 0xc0, !PT ;  /* 0x000000ff5a067812 */ /* 0x000fe400078ec0ff */
[----:B------:R-:W-:Y:S02]  /*60b0*/  SHF.R.U32.HI R86, RZ, 0x10, R86 ;  /* 0x00000010ff567819 */ /* 0x000fe40000011656 */
[----:B------:R-:W-:Y:S05]  /*60c0*/  ISETP.LE.U32.AND P4, PT, R7, UR7, PT ;  /* 0x0000000707007c0c */ /* 0x000fea000bf83070 */
[----:B------:R-:W-:Y:S10]  /*60d0*/  MUFU.EX2 R113, R11 ;  /* 0x0000000b00717308 */ /* 0x000ff40000000800 */
[----:B------:R-:W-:Y:S10]  /*60e0*/  MUFU.EX2 R112, R10 ;  /* 0x0000000a00707308 */ /* 0x000ff40000000800 */
[----:B------:R-:W-:Y:S10]  /*60f0*/  MUFU.EX2 R121, R15 ;  /* 0x0000000f00797308 */ /* 0x000ff40000000800 */
[----:B------:R-:W-:Y:S10]  /*6100*/  MUFU.EX2 R115, R13 ;  /* 0x0000000d00737308 */ /* 0x000ff40000000800 */
[----:B------:R-:W-:Y:S10]  /*6110*/  MUFU.EX2 R114, R14 ;  /* 0x0000000e00727308 */ /* 0x000ff40000000800 */
[----:B------:R-:W-:Y:S10]  /*6120*/  MUFU.EX2 R119, R84 ;  /* 0x0000005400777308 */ /* 0x000ff40000000800 */
[----:B------:R-:W1:Y:S02]  /*6130*/  MUFU.EX2 R118, R16 ;  /* 0x0000001000767308 */ /* 0x000e640000000800 */
[----:B-1----:R-:W-:Y:S02]  /*6140*/  @!P1 FADD.FTZ R118, -R118, -RZ ;  /* 0x800000ff76769221 */ /* 0x002fe40000010100 */
[----:B------:R-:W-:Y:S01]  /*6150*/  @!P6 FADD.FTZ R129, -R129, -RZ ;  /* 0x800000ff8181e221 */ /* 0x000fe20000010100 */
[----:B------:R-:W-:Y:S01]  /*6160*/  ISETP.LE.U32.AND P6, PT, R4, UR7, PT ;  /* 0x0000000704007c0c */ /* 0x000fe2000bfc3070 */
[----:B------:R-:W-:Y:S01]  /*6170*/  @!P3 FADD.FTZ R127, -R127, -RZ ;  /* 0x800000ff7f7fb221 */ /* 0x000fe20000010100 */
[----:B------:R-:W-:Y:S01]  /*6180*/  SHF.R.U32.HI R4, RZ, 0x10, R90 ;  /* 0x00000010ff047819 */ /* 0x000fe2000001165a */
[----:B------:R-:W-:Y:S01]  /*6190*/  @!P0 FADD.FTZ R128, -R128, -RZ ;  /* 0x800000ff80808221 */ /* 0x000fe20000010100 */
[----:B------:R-:W-:Y:S01]  /*61a0*/  LOP3.LUT R90, R90, 0xffff, RZ, 0xc0, !PT ;  /* 0x0000ffff5a5a7812 */ /* 0x000fe200078ec0ff */
[----:B------:R-:W-:Y:S01]  /*61b0*/  @!P5 FADD.FTZ R126, -R126, -RZ ;  /* 0x800000ff7e7ed221 */ /* 0x000fe20000010100 */
[----:B------:R-:W-:Y:S01]  /*61c0*/  LOP3.LUT R5, R4, 0xff, RZ, 0xc0, !PT ;  /* 0x000000ff04057812 */ /* 0x000fe200078ec0ff */
[----:B------:R-:W-:Y:S01]  /*61d0*/  @!P4 FADD.FTZ R113, -R113, -RZ ;  /* 0x800000ff7171c221 */ /* 0x000fe20000010100 */
[----:B------:R-:W-:Y:S01]  /*61e0*/  SHF.R.U32.HI R90, RZ, 0x8, R90 ;  /* 0x00000008ff5a7819 */ /* 0x000fe2000001165a */
[----:B------:R-:W-:Y:S01]  /*61f0*/  @!P2 FADD.FTZ R121, -R121, -RZ ;  /* 0x800000ff7979a221 */ /* 0x000fe20000010100 */
[----:B------:R-:W-:Y:S02]  /*6200*/  SHF.R.U32.HI R4, RZ, 0x8, R12 ;  /* 0x00000008ff047819 */ /* 0x000fe4000001160c */
[----:B------:R-:W-:Y:S01]  /*6210*/  ISETP.LE.U32.AND P3, PT, R5, UR7, PT ;  /* 0x0000000705007c0c */ /* 0x000fe2000bf63070 */
[----:B------:R-:W-:Y:S01]  /*6220*/  @!P6 FADD.FTZ R125, -R125, -RZ ;  /* 0x800000ff7d7de221 */ /* 0x000fe20000010100 */
[----:B------:R-:W-:Y:S02]  /*6230*/  LOP3.LUT R5, R90, 0xffff, RZ, 0xc0, !PT ;  /* 0x0000ffff5a057812 */ /* 0x000fe400078ec0ff */
[----:B------:R-:W-:Y:S02]  /*6240*/  ISETP.LE.U32.AND P0, PT, R6, UR7, PT ;  /* 0x0000000706007c0c */ /* 0x000fe4000bf03070 */
[----:B------:R-:W-:Y:S02]  /*6250*/  ISETP.LE.U32.AND P6, PT, R5, UR7, PT ;  /* 0x0000000705007c0c */ /* 0x000fe4000bfc3070 */
[----:B------:R-:W-:Y:S02]  /*6260*/  LOP3.LUT R4, R4, 0xffff, RZ, 0xc0, !PT ;  /* 0x0000ffff04047812 */ /* 0x000fe400078ec0ff */
[----:B------:R-:W-:Y:S02]  /*6270*/  SHF.R.U32.HI R6, RZ, 0x10, R85 ;  /* 0x00000010ff067819 */ /* 0x000fe40000011655 */
[----:B------:R-:W-:Y:S01]  /*6280*/  ISETP.LE.U32.AND P5, PT, R4, UR7, PT ;  /* 0x0000000704007c0c */ /* 0x000fe2000bfa3070 */
[----:B------:R-:W-:Y:S01]  /*6290*/  @!P3 FADD.FTZ R122, -R122, -RZ ;  /* 0x800000ff7a7ab221 */ /* 0x000fe20000010100 */
[----:B------:R-:W-:Y:S02]  /*62a0*/  SHF.R.U32.HI R5, RZ, 0x8, R88 ;  /* 0x00000008ff057819 */ /* 0x000fe40000011658 */
[----:B------:R-:W-:Y:S01]  /*62b0*/  LOP3.LUT R85, R85, 0xffff, RZ, 0xc0, !PT ;  /* 0x0000ffff55557812 */ /* 0x000fe200078ec0ff */
[----:B------:R-:W-:Y:S01]  /*62c0*/  @!P0 FADD.FTZ R124, -R124, -RZ ;  /* 0x800000ff7c7c8221 */ /* 0x000fe20000010100 */
[----:B------:R-:W-:Y:S01]  /*62d0*/  LOP3.LUT R4, R6, 0xff, RZ, 0xc0, !PT ;  /* 0x000000ff06047812 */ /* 0x000fe200078ec0ff */
[----:B------:R-:W-:Y:S01]  /*62e0*/  @!P6 FADD.FTZ R120, -R120, -RZ ;  /* 0x800000ff7878e221 */ /* 0x000fe20000010100 */
[----:B------:R-:W-:Y:S02]  /*62f0*/  LOP3.LUT R6, R86, 0xff, RZ, 0xc0, !PT ;  /* 0x000000ff56067812 */ /* 0x000fe400078ec0ff */
[----:B------:R-:W-:Y:S02]  /*6300*/  ISETP.LE.U32.AND P0, PT, R4, UR7, PT ;  /* 0x0000000704007c0c */ /* 0x000fe4000bf03070 */
[----:B------:R-:W-:Y:S01]  /*6310*/  SHF.R.U32.HI R4, RZ, 0x8, R85 ;  /* 0x00000008ff047819 */ /* 0x000fe20000011655 */
[----:B------:R-:W-:Y:S01]  /*6320*/  @!P5 FADD.FTZ R123, -R123, -RZ ;  /* 0x800000ff7b7bd221 */ /* 0x000fe20000010100 */
[----:B------:R-:W-:Y:S02]  /*6330*/  LOP3.LUT R5, R5, 0xffff, RZ, 0xc0, !PT ;  /* 0x0000ffff05057812 */ /* 0x000fe400078ec0ff */
[----:B------:R-:W-:Y:S02]  /*6340*/  LOP3.LUT R4, R4, 0xffff, RZ, 0xc0, !PT ;  /* 0x0000ffff04047812 */ /* 0x000fe400078ec0ff */
[----:B------:R-:W-:Y:S02]  /*6350*/  ISETP.LE.U32.AND P3, PT, R5, UR7, PT ;  /* 0x0000000705007c0c */ /* 0x000fe4000bf63070 */
[----:B------:R-:W-:Y:S02]  /*6360*/  F2FP.RELU.PACK_AB R5, R125, R122 ;  /* 0x0000007a7d05723e */ /* 0x000fe400000008ff */
[----:B------:R-:W-:Y:S01]  /*6370*/  ISETP.LE.U32.AND P5, PT, R6, UR7, PT ;  /* 0x0000000706007c0c */ /* 0x000fe2000bfa3070 */
[----:B------:R-:W-:Y:S01]  /*6380*/  @!P0 FADD.FTZ R114, -R114, -RZ ;  /* 0x800000ff72728221 */ /* 0x000fe20000010100 */
[----:B------:R-:W-:Y:S01]  /*6390*/  F2FP.RELU.PACK_AB R6, R120, R124 ;  /* 0x0000007c7806723e */ /* 0x000fe200000008ff */
[----:B------:R1:W-:Y:S01]  /*63a0*/  STS [R231+0x22400], R5 ;  /* 0x02240005e7007388 */ /* 0x0003e20000000800 */
[----:B------:R-:W-:Y:S02]  /*63b0*/  ISETP.LE.U32.AND P6, PT, R4, UR7, PT ;  /* 0x0000000704007c0c */ /* 0x000fe4000bfc3070 */
[----:B------:R-:W-:Y:S01]  /*63c0*/  F2FP.RELU.PACK_AB R4, R123, R126 ;  /* 0x0000007e7b04723e */ /* 0x000fe200000008ff */
[----:B------:R2:W-:Y:S01]  /*63d0*/  STS [R231+0x22000], R6 ;  /* 0x02200006e7007388 */ /* 0x0005e20000000800 */
[----:B------:R-:W-:Y:S01]  /*63e0*/  FSETP.GE.FTZ.AND P2, PT, R120, RZ, PT ;  /* 0x000000ff7800720b */ /* 0x000fe20003f56000 */
[----:B------:R-:W-:Y:S01]  /*63f0*/  @!P3 FADD.FTZ R119, -R119, -RZ ;  /* 0x800000ff7777b221 */ /* 0x000fe20000010100 */
[----:B------:R-:W-:Y:S01]  /*6400*/  FSETP.GE.FTZ.AND P3, PT, R124, RZ, PT ;  /* 0x000000ff7c00720b */ /* 0x000fe20003f76000 */
[----:B------:R3:W-:Y:S01]  /*6410*/  STS [R234+0x22000], R4 ;  /* 0x02200004ea007388 */ /* 0x0007e20000000800 */
[----:B------:R-:W-:Y:S01]  /*6420*/  FSETP.GE.FTZ.AND P1, PT, R122, RZ, PT ;  /* 0x000000ff7a00720b */ /* 0x000fe20003f36000 */
[----:B------:R-:W-:Y:S01]  /*6430*/  @!P5 FADD.FTZ R112, -R112, -RZ ;  /* 0x800000ff7070d221 */ /* 0x000fe20000010100 */
[----:B------:R-:W-:Y:S03]  /*6440*/  FSETP.GE.FTZ.AND P0, PT, R125, RZ, PT ;  /* 0x000000ff7d00720b */ /* 0x000fe60003f16000 */
[----:B------:R-:W-:Y:S01]  /*6450*/  @!P6 FADD.FTZ R115, -R115, -RZ ;  /* 0x800000ff7373e221 */ /* 0x000fe20000010100 */
[----:B------:R-:W-:Y:S04]  /*6460*/  F2FP.RELU.PACK_AB R8, R113, R112 ;  /* 0x000000707108723e */ /* 0x000fe800000008ff */
[----:B------:R-:W-:Y:S01]  /*6470*/  F2FP.RELU.PACK_AB R7, R115, R127 ;  /* 0x0000007f7307723e */ /* 0x000fe200000008ff */
[----:B------:R-:W-:Y:S04]  /*6480*/  STS [R234+0x22400], R8 ;  /* 0x02240008ea007388 */ /* 0x000fe80000000800 */
[----:B------:R-:W-:Y:S01]  /*6490*/  STS [R232+0x22000], R7 ;  /* 0x02200007e8007388 */ /* 0x000fe20000000800 */
[----:B-1----:R-:W-:Y:S02]  /*64a0*/  F2FP.RELU.PACK_AB R5, R119, R129 ;  /* 0x000000817705723e */ /* 0x002fe400000008ff */
        /* <DEDUP_REMOVED lines=134> */
[----:B------:R-:W-:Y:S01]  /*6d10*/  FADD.FTZ R8, -R117, R9 ;  /* 0x0000000975087221 */ /* 0x000fe20000010100 */
        /* <DEDUP_REMOVED lines=216> */
.L_x_1346:
        /* <DEDUP_REMOVED lines=101> */
[C---:B------:R-:W-:Y:S02]  /*80f0*/  IMAD R201, R240.reuse, 0x18, RZ ;  /* 0x00000018f0c97824 */ /* 0x040fe400078e02ff */
[CC--:B------:R-:W-:Y:S03]  /*8100*/  LEA R198, P2, R205.reuse, R220.reuse, 0x2 ;  /* 0x000000dccdc67211 */ /* 0x0c0fe600078410ff */
[C---:B------:R-:W-:Y:S01]  /*8110*/  IMAD.SHL.U32 R203, R240.reuse, 0x20, RZ ;  /* 0x00000020f0cb7824 */ /* 0x040fe200078e00ff */
[-C--:B------:R-:W-:Y:S01]  /*8120*/  LEA.HI.X.SX32 R199, R205, R221.reuse, 0x2, P2 ;  /* 0x000000ddcdc77211 */ /* 0x080fe200010f16ff */
[C---:B------:R-:W-:Y:S02]  /*8130*/  IMAD R206, R240.reuse, 0x28, RZ ;  /* 0x00000028f0ce7824 */ /* 0x040fe400078e02ff */
[C---:B------:R-:W-:Y:S01]  /*8140*/  IMAD R202, R240.reuse, 0x30, RZ ;  /* 0x00000030f0ca7824 */ /* 0x040fe200078e02ff */
[-C--:B------:R-:W-:Y:S01]  /*8150*/  LEA R200, P2, R203, R220.reuse, 0x2 ;  /* 0x000000dccbc87211 */ /* 0x080fe200078410ff */
[----:B------:R-:W-:Y:S01]  /*8160*/  IMAD R240, R240, 0x38, RZ ;  /* 0x00000038f0f07824 */ /* 0x000fe200078e02ff */
        /* <DEDUP_REMOVED lines=10> */
[-C--:B------:R-:W-:Y:S02]  /*8210*/  LEA.HI.X.SX32 R199, R206, R221.reuse, 0x2, P0 ;  /* 0x000000ddcec77211 */ /* 0x080fe400000f16ff */
[-C--:B------:R-:W-:Y:S03]  /*8220*/  LEA R6, P0, R240, R220.reuse, 0x2 ;  /* 0x000000dcf0067211 */ /* 0x080fe600078010ff */
        /* <DEDUP_REMOVED lines=343> */
.L_x_1347:
[----:B------:R-:W-:Y:S02]  /*97a0*/  UISETP.GT.AND UP0, UPT, UR12, UR21, UPT ;  /* 0x000000150c00728c */ /* 0x000fe4000bf04270 */
[----:B------:R-:W-:Y:S04]  /*97b0*/  UIADD3 UR7, UR12, -0x1, URZ ;  /* 0xffffffff0c077890 */ /* 0x000fe8000fffe03f */
[----:B------:R-:W-:Y:S03]  /*97c0*/  PLOP3.LUT P0, PT, PT, PT, UP0, 0x80, 0x0 ;  /* 0x000000000000781c */ /* 0x000fe60003f0f008 */
[----:B------:R-:W-:Y:S10]  /*97d0*/  UMOV UR12, UR7 ;  /* 0x00000007000c7c82 */ /* 0x000ff40008000000 */
[----:B------:R-:W-:-:S05]  /*97e0*/  @P0 BRA `(.L_x_1348) ;  /* 0xffffb28000000947 */ /* 0x000fca000383ffff */
[----:B------:R-:W-:Y:S01]  /*97f0*/  BAR.SYNC.DEFER_BLOCKING 0x0 ;  /* 0x0000000000007b1d */ /* 0x000fe20000010000 */
[----:B------:R-:W-:Y:S01]  /*9800*/  FMUL.FTZ R84, R64, c[0x0][0x2dc] ;  /* 0x0000b70040547a20 */ /* 0x000fe20000410000 */
[----:B------:R-:W-:Y:S01]  /*9810*/  UISETP.NE.AND UP0, UPT, UR30, -0x1, UPT ;  /* 0xffffffff1e00788c */ /* 0x000fe2000bf05270 */
[----:B------:R-:W-:-:S02]  /*9820*/  FMUL.FTZ R64, R62, c[0x0][0x2dc] ;  /* 0x0000b7003e407a20 */ /* 0x000fc40000410000 */
[----:B-1----:R-:W-:Y:S01]  /*9830*/  FMUL.FTZ R12, R63, c[0x0][0x2dc] ;  /* 0x0000b7003f0c7a20 */ /* 0x002fe20000410000 */
[----:B------:R-:W-:Y:S01]  /*9840*/  ULDC.64 UR12, c[0x0][0x3a0] ;  /* 0x0000e800000c7ab9 */ /* 0x000fe20000000a00 */
[----:B------:R-:W-:Y:S01]  /*9850*/  FMUL.FTZ R85, R58, c[0x0][0x2dc] ;  /* 0x0000b7003a557a20 */ /* 0x000fe20000410000 */
[----:B------:R-:W-:Y:S01]  /*9860*/  PLOP3.LUT P0, PT, PT, PT, UP0, 0x80, 0x0 ;  /* 0x000000000000781c */ /* 0x000fe20003f0f008 */
[----:B------:R-:W-:Y:S01]  /*9870*/  FMUL.FTZ R16, R59, c[0x0][0x2dc] ;  /* 0x0000b7003b107a20 */ /* 0x000fe20000410000 */
[----:B------:R-:W-:Y:S01]  /*9880*/  F2FP.PACK_AB R12, R12, R64 ;  /* 0x000000400c0c723e */ /* 0x000fe200000000ff */
[----:B------:R-:W-:Y:S02]  /*9890*/  FMUL.FTZ R15, R65, c[0x0][0x2dc] ;  /* 0x0000b700410f7a20 */ /* 0x000fe40000410000 */
        /* <DEDUP_REMOVED lines=267> */
.L_x_1349:
        /* <DEDUP_REMOVED lines=19> */
.L_x_1350:
        /* <DEDUP_REMOVED lines=56> */
.L_x_1352:
[----:B--23--:R-:W-:Y:S05]  /*ae00*/  BSYNC B0 ;  /* 0x0000000000007941 */ /* 0x00cfea0003800000 */
.L_x_1351:
        /* <DEDUP_REMOVED lines=21> */
.L_x_1354:
[----:B------:R-:W-:Y:S05]  /*af60*/  BSYNC B0 ;  /* 0x0000000000007941 */ /* 0x000fea0003800000 */
.L_x_1353:
        /* <DEDUP_REMOVED lines=31> */
.L_x_1356:
[----:B------:R-:W-:Y:S05]  /*b160*/  BSYNC B0 ;  /* 0x0000000000007941 */ /* 0x000fea0003800000 */
.L_x_1355:
        /* <DEDUP_REMOVED lines=18> */
.L_x_1327:
[----:B------:R-:W-:Y:S05]  /*b290*/  BSYNC B1 ;  /* 0x0000000000017941 */ /* 0x000fea0003800000 */
.L_x_1313:
        /* <DEDUP_REMOVED lines=12> */
.L_x_1357:
[----:B------:R-:W-:Y:S05]  /*b360*/  EXIT ;  /* 0x000000000000794d */ /* 0x000fea0003800000 */
.L_x_1359:
        /* <DEDUP_REMOVED lines=9> */
.L_x_2035:


//--------------------- .text._ZN5flash44flash_bwd_dq_dk_dv_loop_seqk_parallel_kernelI23Flash_bwd_kernel_traitsILi256ELi64ELi64ELi8ELi4ELi2ELi2ELb0ELb1EN7cutlass6half_tE19Flash_kernel_traitsILi256ELi64ELi64ELi8ES3_EELb0ELb0ELb1ELb1ELb0ELb0ELb1EEEvNS_16Flash_bwd_paramsE --------------------------
	.section	.text._ZN5flash44flash_bwd_dq_dk_dv_loop_seqk_parallel_kernelI23Flash_bwd_kernel_traitsILi256ELi64ELi64ELi8ELi4ELi2ELi2ELb0ELb1EN7cutlass6half_tE19Flash_kernel_traitsILi256ELi64ELi64ELi8ES3_EELb0ELb0ELb1ELb1ELb0ELb0ELb1EEEvNS_16Flash_bwd_paramsE,"ax",@progbits
	.sectioninfo	@"SHI_REGISTERS=255"
	.align	128
        .global         _ZN5flash44flash_bwd_dq_dk_dv_loop_seqk_parallel_kernelI23Flash_bwd_kernel_traitsILi256ELi64ELi64ELi8ELi4ELi2ELi2ELb0ELb1EN7cutlass6half_tE19Flash_kernel_traitsILi256ELi64ELi64ELi8ES3_EELb0ELb0ELb1ELb1ELb0ELb0ELb1EEEvNS_16Flash_bwd_paramsE
        .type           _ZN5flash44flash_bwd_dq_dk_dv_loop_seqk_parallel_kernelI23Flash_bwd_kernel_traitsILi256ELi64ELi64ELi8ELi4ELi2ELi2ELb0ELb1EN7cutlass6half_tE19Flash_kernel_traitsILi256ELi64ELi64ELi8ES3_EELb0ELb0ELb1ELb1ELb0ELb0ELb1EEEvNS_16Flash_bwd_paramsE,@function
        .size           _ZN5flash44flash_bwd_dq_dk_dv_loop_seqk_parallel_kernelI23Flash_bwd_kernel_traitsILi256ELi64ELi64ELi8ELi4ELi2ELi2ELb0ELb1EN7cutlass6half_tE19Flash_kernel_traitsILi256ELi64ELi64ELi8ES3_EELb0ELb0ELb1ELb1ELb0ELb0ELb1EEEvNS_16Flash_bwd_paramsE,(.L_x_2036 - _ZN5flash44flash_bwd_dq_dk_dv_loop_seqk_parallel_kernelI23Flash_bwd_kernel_traitsILi256ELi64ELi64ELi8ELi4ELi2ELi2ELb0ELb1EN7cutlass6half_tE19Flash_kernel_traitsILi256ELi64ELi64ELi8ES3_EELb0ELb0ELb1ELb1ELb0ELb0ELb1EEEvNS_16Flash_bwd_paramsE)
        .other          _ZN5flash44flash_bwd_dq_dk_dv_loop_seqk_parallel_kernelI23Flash_bwd_kernel_traitsILi256ELi64ELi64ELi8ELi4ELi2ELi2ELb0ELb1EN7cutlass6half_tE19Flash_kernel_traitsILi256ELi64ELi64ELi8ES3_EELb0ELb0ELb1ELb1ELb0ELb0ELb1EEEvNS_16Flash_bwd_paramsE,@"STO_CUDA_ENTRY STV_DEFAULT"
_ZN5flash44flash_bwd_dq_dk_dv_loop_seqk_parallel_kernelI23Flash_bwd_kernel_traitsILi256ELi64ELi64ELi8ELi4ELi2ELi2ELb0ELb1EN7cutlass6half_tE19Flash_kernel_traitsILi256ELi64ELi64ELi8ES3_EELb0ELb0ELb1ELb1ELb0ELb0ELb1EEEvNS_16Flash_bwd_paramsE:
.text._ZN5flash44flash_bwd_dq_dk_dv_loop_seqk_parallel_kernelI23Flash_bwd_kernel_traitsILi256ELi64ELi64ELi8ELi4ELi2ELi2ELb0ELb1EN7cutlass6half_tE19Flash_kernel_traitsILi256ELi64ELi64ELi8ES3_EELb0ELb0ELb1ELb1ELb0ELb0ELb1EEEvNS_16Flash_bwd_paramsE:
        /* <DEDUP_REMOVED lines=191> */
.L_x_1406:
        /* <DEDUP_REMOVED lines=62> */
.L_x_1360:
        /* <DEDUP_REMOVED lines=67> */
.L_x_1362:
        /* <DEDUP_REMOVED lines=41> */
.L_x_1363:
        /* <DEDUP_REMOVED lines=45> */
.L_x_1364:
[----:B------:R-:W-:Y:S02]  /*1960*/  UMOV UR13, UR52 ;  /* 0x00000034000d7c82 */ /* 0x000fe40008000000 */
.L_x_1365:
        /* <DEDUP_REMOVED lines=97> */
.L_x_1367:
        /* <DEDUP_REMOVED lines=18> */
.L_x_1368:
        /* <DEDUP_REMOVED lines=34> */
.L_x_1370:
[----:B------:R-:W-:Y:S05]  /*22c0*/  BSYNC B0 ;  /* 0x0000000000007941 */ /* 0x000fea0003800000 */
.L_x_1369:
        /* <DEDUP_REMOVED lines=21> */
.L_x_1372:
[----:B------:R-:W-:Y:S05]  /*2420*/  BSYNC B0 ;  /* 0x0000000000007941 */ /* 0x000fea0003800000 */
.L_x_1371:
        /* <DEDUP_REMOVED lines=31> */
.L_x_1374:
[----:B------:R-:W-:Y:S05]  /*2620*/  BSYNC B0 ;  /* 0x0000000000007941 */ /* 0x000fea0003800000 */
.L_x_1373:
        /* <DEDUP_REMOVED lines=20> */
.L_x_1366:
        /* <DEDUP_REMOVED lines=49> */
.L_x_1377:
[----:B------:R-:W-:Y:S05]  /*2a80*/  BSYNC B0 ;  /* 0x0000000000007941 */ /* 0x000fea0003800000 */
.L_x_1376:
        /* <DEDUP_REMOVED lines=48> */
.L_x_1379:
[----:B------:R-:W-:Y:S05]  /*2d90*/  BSYNC B0 ;  /* 0x0000000000007941 */ /* 0x000fea0003800000 */
.L_x_1378:
        /* <DEDUP_REMOVED lines=43> */
.L_x_1381:
[----:B------:R-:W-:Y:S05]  /*3050*/  BSYNC B0 ;  /* 0x0000000000007941 */ /* 0x000fea0003800000 */
.L_x_1380:
        /* <DEDUP_REMOVED lines=45> */
.L_x_1383:
[----:B------:R-:W-:Y:S05]  /*3330*/  BSYNC B0 ;  /* 0x0000000000007941 */ /* 0x000fea0003800000 */
.L_x_1382:
        /* <DEDUP_REMOVED lines=79> */
.L_x_1385:
[----:B------:R-:W-:Y:S05]  /*3830*/  BSYNC B0 ;  /* 0x0000000000007941 */ /* 0x000fea0003800000 */
.L_x_1384:
        /* <DEDUP_REMOVED lines=55> */
.L_x_1387:
[----:B------:R-:W-:Y:S05]  /*3bb0*/  BSYNC B0 ;  /* 0x0000000000007941 */ /* 0x000fea0003800000 */
.L_x_1386:
        /* <DEDUP_REMOVED lines=62> */
.L_x_1389:
[----:B------:R-:W-:Y:S05]  /*3fa0*/  BSYNC B0 ;  /* 0x0000000000007941 */ /* 0x000fea0003800000 */
.L_x_1388:
        /* <DEDUP_REMOVED lines=54> */
.L_x_1391:
[----:B------:R-:W-:Y:S05]  /*4310*/  BSYNC B0 ;  /* 0x0000000000007941 */ /* 0x000fea0003800000 */
.L_x_1390:
        /* <DEDUP_REMOVED lines=95> */
.L_x_1396:
[----:B------:R-:W0:Y:S01]  /*4910*/  LDGDEPBAR ;  /* 0x00000000000079af */ /* 0x000e220000000000 */
[----:B------:R-:W-:Y:S01]  /*4920*/  IADD3 R112, P0, R247, UR18, RZ ;  /* 0x00000012f7707c10 */ /* 0x000fe2000ff1e0ff */
[----:B------:R-:W-:Y:S02]  /*4930*/  USHF.L.U32 UR9, UR8, 0x6, URZ ;  /* 0x0000000608097899 */ /* 0x000fe4000800063f */
[----:B------:R-:W-:Y:S01]  /*4940*/  ULDC UR10, c[0x0][0x2e4] ;  /* 0x0000b900000a7ab9 */ /* 0x000fe20000000800 */
[----:B------:R-:W-:Y:S01]  /*4950*/  IADD3.X R113, R246, UR17, RZ, P0, !PT ;  /* 0x00000011f6717c10 */ /* 0x000fe200087fe4ff */
[----:B------:R-:W-:Y:S01]  /*4960*/  UISETP.GE.AND UP0, UPT, UR9, UR21, UPT ;  /* 0x000000150900728c */ /* 0x000fe2000bf06270 */
[----:B------:R-:W-:Y:S04]  /*4970*/  DEPBAR.LE SB0, 0x0 ;  /* 0x000080000000791a */ /* 0x000fe80000000000 */
[----:B------:R-:W-:Y:S08]  /*4980*/  BAR.SYNC.DEFER_BLOCKING 0x0 ;  /* 0x0000000000007b1d */ /* 0x000ff00000010000 */
[----:B------:R-:W-:Y:S08]  /*4990*/  LDSM.16.M88.4 R84, [R223] ;  /* 0x00000000df54783b */ /* 0x000ff00000000200 */
[----:B-1----:R-:W1:Y:S08]  /*49a0*/  LDSM.16.M88.4 R88, [R222+0x10000] ;  /* 0x01000000de58783b */ /* 0x002e700000000200 */
[----:B------:R-:W2:Y:S08]  /*49b0*/  LDSM.16.M88.4 R92, [R222+0x10800] ;  /* 0x01080000de5c783b */ /* 0x000eb00000000200 */
[----:B------:R-:W-:Y:S08]  /*49c0*/  LDSM.16.M88.4 R96, [R221] ;  /* 0x00000000dd60783b */ /* 0x000ff00000000200 */
[----:B------:R-:W3:Y:S08]  /*49d0*/  LDSM.16.M88.4 R100, [R212+0x10000] ;  /* 0x01000000d464783b */ /* 0x000ef00000000200 */
[----:B------:R-:W4:Y:S01]  /*49e0*/  LDSM.16.M88.4 R104, [R212+0x10800] ;  /* 0x01080000d468783b */ /* 0x000f220000000200 */
[C---:B-1----:R-:W-:Y:S07]  /*49f0*/  HMMA.16816.F32 R4, R84.reuse, R88, RZ ;  /* 0x000000585404723c */ /* 0x042fee00000018ff */
[----:B------:R-:W-:Y:S01]  /*4a00*/  LDSM.16.M88.4 R108, [R3+0x10000] ;  /* 0x01000000036c783b */ /* 0x000fe20000000200 */
[C---:B------:R-:W-:Y:S07]  /*4a10*/  HMMA.16816.F32 R8, R84.reuse, R90, RZ ;  /* 0x0000005a5408723c */ /* 0x040fee00000018ff */
[----:B------:R-:W1:Y:S01]  /*4a20*/  LDSM.16.M88.4 R88, [R220] ;  /* 0x00000000dc58783b */ /* 0x000e620000000200 */
[C---:B--2---:R-:W-:Y:S07]  /*4a30*/  HMMA.16816.F32 R12, R84.reuse, R92, RZ ;  /* 0x0000005c540c723c */ /* 0x044fee00000018ff */
[----:B-----5:R2:W5:Y:S04]  /*4a40*/  LDG.E R117, [R112.64] ;  /* 0x0000000470757981 */ /* 0x020568000c1e1900 */
[----:B------:R2:W5:Y:S01]  /*4a50*/  LDG.E R116, [R112.64+0x20] ;  /* 0x0000200470747981 */ /* 0x000562000c1e1900 */
[----:B------:R-:W-:Y:S03]  /*4a60*/  HMMA.16816.F32 R16, R84, R94, RZ ;  /* 0x0000005e5410723c */ /* 0x000fe600000018ff */
[----:B------:R-:W1:Y:S05]  /*4a70*/  LDSM.16.M88.4 R84, [R3+0x10800] ;  /* 0x010800000354783b */ /* 0x000e6a0000000200 */
[C---:B---3--:R-:W-:Y:S03]  /*4a80*/  HMMA.16816.F32 R4, R96.reuse, R100, R4 ;  /* 0x000000646004723c */ /* 0x048fe60000001804 */
[----:B------:R-:W-:Y:S05]  /*4a90*/  LDSM.16.M88.4 R92, [R219] ;  /* 0x00000000db5c783b */ /* 0x000fea0000000200 */
[C---:B------:R-:W-:Y:S03]  /*4aa0*/  HMMA.16816.F32 R8, R96.reuse, R102, R8 ;  /* 0x000000666008723c */ /* 0x040fe60000001808 */
[----:B------:R-:W3:Y:S01]  /*4ab0*/  LDSM.16.M88.4 R100, [R2+0x10000] ;  /* 0x010000000264783b */ /* 0x000ee20000000200 */
[----:B--2---:R-:W-:Y:S04]  /*4ac0*/  IADD3 R113, R240, UR9, RZ ;  /* 0x00000009f0717c10 */ /* 0x004fe8000fffe0ff */
[C---:B----4-:R-:W-:Y:S04]  /*4ad0*/  HMMA.16816.F32 R12, R96.reuse, R104, R12 ;  /* 0x00000068600c723c */ /* 0x050fe8000000180c */
[C---:B------:R-:W-:Y:S02]  /*4ae0*/  IADD3 R115, R113.reuse, 0x7, RZ ;  /* 0x0000000771737810 */ /* 0x040fe40007ffe0ff */
[----:B------:R-:W-:Y:S02]  /*4af0*/  IADD3 R114, R113, 0x8, RZ ;  /* 0x0000000871727810 */ /* 0x000fe40007ffe0ff */
[----:B------:R-:W-:Y:S01]  /*4b00*/  HMMA.16816.F32 R16, R96, R106, R16 ;  /* 0x0000006a6010723c */ /* 0x000fe20000001810 */
[----:B------:R-:W2:Y:S02]  /*4b10*/  LDSM.16.M88.4 R96, [R2+0x10800] ;  /* 0x010800000260783b */ /* 0x000ea40000000200 */
[----:B------:R-:W-:Y:S02]  /*4b20*/  ISETP.GE.AND P0, PT, R115, RZ, PT ;  /* 0x000000ff7300720c */ /* 0x000fe40003f06270 */
[----:B------:R-:W-:Y:S02]  /*4b30*/  ISETP.GE.AND P1, PT, R114, RZ, PT ;  /* 0x000000ff7200720c */ /* 0x000fe40003f26270 */
[C---:B------:R-:W-:Y:S01]  /*4b40*/  IADD3 R119, R113.reuse, -0x8, RZ ;  /* 0xfffffff871777810 */ /* 0x040fe20007ffe0ff */
[C---:B-1----:R-:W-:Y:S01]  /*4b50*/  HMMA.16816.F32 R4, R88.reuse, R108, R4 ;  /* 0x0000006c5804723c */ /* 0x042fe20000001804 */
[----:B------:R-:W-:Y:S04]  /*4b60*/  LDSM.16.M88.4 R104, [R223+0x2000] ;  /* 0x00200000df68783b */ /* 0x000fe80000000200 */
[C---:B------:R-:W-:Y:S02]  /*4b70*/  IADD3 R118, R113.reuse, -0x1, RZ ;  /* 0xffffffff71767810 */ /* 0x040fe40007ffe0ff */
[C---:B------:R-:W-:Y:S01]  /*4b80*/  IADD3 R121, R113.reuse, -0x10, RZ ;  /* 0xfffffff071797810 */ /* 0x040fe20007ffe0ff */
[C---:B------:R-:W-:Y:S01]  /*4b90*/  HMMA.16816.F32 R8, R88.reuse, R110, R8 ;  /* 0x0000006e5808723c */ /* 0x040fe20000001808 */
[----:B------:R-:W1:Y:S03]  /*4ba0*/  LDSM.16.M88.4 R108, [R222+0x12000] ;  /* 0x01200000de6c783b */ /* 0x000e660000000200 */
[----:B------:R-:W-:Y:S02]  /*4bb0*/  @!P0 IADD3 R115, -R113, -0x7, RZ ;  /* 0xfffffff971738810 */ /* 0x000fe40007ffe1ff */
[----:B------:R-:W-:Y:S02]  /*4bc0*/  ISETP.GE.AND P0, PT, R119, RZ, PT ;  /* 0x000000ff7700720c */ /* 0x000fe40003f06270 */
[C---:B------:R-:W-:Y:S02]  /*4bd0*/  HMMA.16816.F32 R12, R88.reuse, R84, R12 ;  /* 0x00000054580c723c */ /* 0x040fe4000000180c */
[----:B------:R-:W-:Y:S02]  /*4be0*/  I2F R115, R115 ;  /* 0x0000007300737306 */ /* 0x000fe40000201400 */
[C---:B------:R-:W-:Y:S02]  /*4bf0*/  @!P1 IADD3 R114, -R113.reuse, -0x8, RZ ;  /* 0xfffffff871729810 */ /* 0x040fe40007ffe1ff */
[----:B------:R-:W-:Y:S02]  /*4c00*/  ISETP.GE.AND P1, PT, R118, RZ, PT ;  /* 0x000000ff7600720c */ /* 0x000fe40003f26270 */
[----:B------:R-:W-:Y:S01]  /*4c10*/  HMMA.16816.F32 R16, R88, R86, R16 ;  /* 0x000000565810723c */ /* 0x000fe20000001810 */
[----:B------:R-:W4:Y:S03]  /*4c20*/  LDSM.16.M88.4 R84, [R222+0x12800] ;  /* 0x01280000de54783b */ /* 0x000f260000000200 */
[C---:B------:R-:W-:Y:S01]  /*4c30*/  IADD3 R120, R113.reuse, -0x9, RZ ;  /* 0xfffffff771787810 */ /* 0x040fe20007ffe0ff */
[----:B------:R-:W-:Y:S01]  /*4c40*/  I2F R114, R114 ;  /* 0x0000007200727306 */ /* 0x000fe20000201400 */
[----:B------:R-:W-:Y:S02]  /*4c50*/  @!P0 IADD3 R119, -R113, 0x8, RZ ;  /* 0x0000000871778810 */ /* 0x000fe40007ffe1ff */
[C---:B---3--:R-:W-:Y:S01]  /*4c60*/  HMMA.16816.F32 R4, R92.reuse, R100, R4 ;  /* 0x000000645c04723c */ /* 0x048fe20000001804 */
[----:B------:R-:W-:Y:S04]  /*4c70*/  LDSM.16.M88.4 R88, [R221+0x2000] ;  /* 0x00200000dd58783b */ /* 0x000fe80000000200 */
[----:B------:R-:W-:Y:S02]  /*4c80*/  ISETP.GE.AND P0, PT, R121, RZ, PT ;  /* 0x000000ff7900720c */ /* 0x000fe40003f06270 */
[C---:B------:R-:W-:Y:S01]  /*4c90*/  @!P1 IADD3 R118, -R113.reuse, 0x1, RZ ;  /* 0x0000000171769810 */ /* 0x040fe20007ffe1ff */
[C---:B------:R-:W-:Y:S01]  /*4ca0*/  HMMA.16816.F32 R8, R92.reuse, R102, R8 ;  /* 0x000000665c08723c */ /* 0x040fe20000001808 */
[----:B------:R-:W3:Y:S01]  /*4cb0*/  LDSM.16.M88.4 R100, [R212+0x12000] ;  /* 0x01200000d464783b */ /* 0x000ee20000000200 */
[----:B------:R-:W-:Y:S01]  /*4cc0*/  I2F R119, R119 ;  /* 0x0000007700777306 */ /* 0x000fe20000201400 */
[----:B------:R-:W-:Y:S02]  /*4cd0*/  ISETP.GE.AND P1, PT, R120, RZ, PT ;  /* 0x000000ff7800720c */ /* 0x000fe40003f26270 */
[C---:B------:R-:W-:Y:S02]  /*4ce0*/  IADD3 R126, R113.reuse, -0x19, RZ ;  /* 0xffffffe7717e7810 */ /* 0x040fe40007ffe0ff */
[----:B------:R-:W-:Y:S01]  /*4cf0*/  IADD3 R123, R113, -0x11, RZ ;  /* 0xffffffef717b7810 */ /* 0x000fe20007ffe0ff */
[C---:B--2---:R-:W-:Y:S03]  /*4d00*/  HMMA.16816.F32 R12, R92.reuse, R96, R12 ;  /* 0x000000605c0c723c */ /* 0x044fe6000000180c */
[----:B------:R-:W-:Y:S01]  /*4d10*/  ISETP.GE.AND P2, PT, R123, RZ, PT ;  /* 0x000000ff7b00720c */ /* 0x000fe20003f46270 */
[----:B------:R-:W-:Y:S01]  /*4d20*/  I2F R118, R118 ;  /* 0x0000007600767306 */ /* 0x000fe20000201400 */
[C---:B------:R-:W-:Y:S02]  /*4d30*/  IADD3 R122, R113.reuse, -0x18, RZ ;  /* 0xffffffe8717a7810 */ /* 0x040fe40007ffe0ff */
[C---:B------:R-:W-:Y:S01]  /*4d40*/  @!P0 IADD3 R121, -R113.reuse, 0x10, RZ ;  /* 0x0000001071798810 */ /* 0x040fe20007ffe1ff */
[----:B------:R-:W-:Y:S01]  /*4d50*/  HMMA.16816.F32 R16, R92, R98, R16 ;  /* 0x000000625c10723c */ /* 0x000fe20000001810 */
[----:B------:R-:W2:Y:S02]  /*4d60*/  LDSM.16.M88.4 R92, [R212+0x12800] ;  /* 0x01280000d45c783b */ /* 0x000ea40000000200 */
[----:B------:R-:W-:Y:S02]  /*4d70*/  ISETP.GE.AND P0, PT, R126, RZ, PT ;  /* 0x000000ff7e00720c */ /* 0x000fe40003f06270 */
[C---:B------:R-:W-:Y:S01]  /*4d80*/  @!P1 IADD3 R120, -R113.reuse, 0x9, RZ ;  /* 0x0000000971789810 */ /* 0x040fe20007ffe1ff */
[----:B------:R-:W-:Y:S01]  /*4d90*/  I2F R121, R121 ;  /* 0x0000007900797306 */ /* 0x000fe20000201400 */
[----:B------:R-:W-:Y:S01]  /*4da0*/  ISETP.GE.AND P1, PT, R122, RZ, PT ;  /* 0x000000ff7a00720c */ /* 0x000fe20003f26270 */
[C---:B-1----:R-:W-:Y:S01]  /*4db0*/  HMMA.16816.F32 R4, R104.reuse, R108, R4 ;  /* 0x0000006c6804723c */ /* 0x042fe20000001804 */
[----:B------:R-:W-:Y:S04]  /*4dc0*/  LDSM.16.M88.4 R96, [R220+0x2000] ;  /* 0x00200000dc60783b */ /* 0x000fe80000000200 */
[----:B------:R-:W-:Y:S02]  /*4dd0*/  IABS R112, R113 ;  /* 0x0000007100707213 */ /* 0x000fe40000000000 */
[C---:B------:R-:W-:Y:S01]  /*4de0*/  @!P2 IADD3 R123, -R113.reuse, 0x11, RZ ;  /* 0x00000011717ba810 */ /* 0x040fe20007ffe1ff */
[C---:B------:R-:W-:Y:S01]  /*4df0*/  HMMA.16816.F32 R8, R104.reuse, R110, R8 ;  /* 0x0000006e6808723c */ /* 0x040fe20000001808 */
[----:B------:R-:W1:Y:S01]  /*4e00*/  LDSM.16.M88.4 R108, [R3+0x12000] ;  /* 0x01200000036c783b */ /* 0x000e620000000200 */
[----:B------:R-:W-:Y:S02]  /*4e10*/  I2F R120, R120 ;  /* 0x0000007800787306 */ /* 0x000fe40000201400 */
[C---:B------:R-:W-:Y:S02]  /*4e20*/  @!P0 IADD3 R126, -R113.reuse, 0x19, RZ ;  /* 0x00000019717e8810 */ /* 0x040fe40007ffe1ff */
[----:B------:R-:W-:Y:S02]  /*4e30*/  @!P1 IADD3 R122, -R113, 0x18, RZ ;  /* 0x00000018717a9810 */ /* 0x000fe40007ffe1ff */
[C---:B----4-:R-:W-:Y:S01]  /*4e40*/  HMMA.16816.F32 R12, R104.reuse, R84, R12 ;  /* 0x00000054680c723c */ /* 0x050fe2000000180c */
[----:B------:R-:W-:Y:S03]  /*4e50*/  PLOP3.LUT P0, PT, PT, PT, UP0, 0x80, 0x0 ;  /* 0x000000000000781c */ /* 0x000fe60003f0f008 */
[----:B------:R4:W-:Y:S04]  /*4e60*/  I2F R113, R126 ;  /* 0x0000007e00717306 */ /* 0x0009e80000201400 */
[----:B------:R-:W-:Y:S01]  /*4e70*/  HMMA.16816.F32 R16, R104, R86, R16 ;  /* 0x000000566810723c */ /* 0x000fe20000001810 */
[----:B------:R-:W4:Y:S05]  /*4e80*/  LDSM.16.M88.4 R84, [R3+0x12800] ;  /* 0x012800000354783b */ /* 0x000f2a0000000200 */
[----:B------:R-:W-:Y:S02]  /*4e90*/  I2F R112, R112 ;  /* 0x0000007000707306 */ /* 0x000fe40000201400 */
[C---:B---3--:R-:W-:Y:S01]  /*4ea0*/  HMMA.16816.F32 R4, R88.reuse, R100, R4 ;  /* 0x000000645804723c */ /* 0x048fe20000001804 */
[----:B------:R-:W-:Y:S07]  /*4eb0*/  LDSM.16.M88.4 R104, [R2+0x12000] ;  /* 0x012000000268783b */ /* 0x000fee0000000200 */
[C---:B------:R-:W-:Y:S01]  /*4ec0*/  HMMA.16816.F32 R8, R88.reuse, R102, R8 ;  /* 0x000000665808723c */ /* 0x040fe20000001808 */
[----:B------:R-:W3:Y:S01]  /*4ed0*/  LDSM.16.M88.4 R100, [R219+0x2000] ;  /* 0x00200000db64783b */ /* 0x000ee20000000200 */
[----:B------:R-:W-:Y:S06]  /*4ee0*/  I2F R122, R122 ;  /* 0x0000007a007a7306 */ /* 0x000fec0000201400 */
[C---:B--2---:R-:W-:Y:S04]  /*4ef0*/  HMMA.16816.F32 R12, R88.reuse, R92, R12 ;  /* 0x0000005c580c723c */ /* 0x044fe8000000180c */
[----:B------:R-:W-:Y:S04]  /*4f00*/  I2F R123, R123 ;  /* 0x0000007b007b7306 */ /* 0x000fe80000201400 */
[----:B------:R-:W-:Y:S01]  /*4f10*/  HMMA.16816.F32 R16, R88, R94, R16 ;  /* 0x0000005e5810723c */ /* 0x000fe20000001810 */
[----:B------:R-:W2:Y:S07]  /*4f20*/  LDSM.16.M88.4 R88, [R2+0x12800] ;  /* 0x012800000258783b */ /* 0x000eae0000000200 */
[C---:B-1----:R-:W-:Y:S01]  /*4f30*/  HMMA.16816.F32 R4, R96.reuse, R108, R4 ;  /* 0x0000006c6004723c */ /* 0x042fe20000001804 */
[----:B------:R-:W-:Y:S07]  /*4f40*/  LDSM.16.M88.4 R92, [R223+0x4000] ;  /* 0x00400000df5c783b */ /* 0x000fee0000000200 */
[C---:B------:R-:W-:Y:S01]  /*4f50*/  HMMA.16816.F32 R8, R96.reuse, R110, R8 ;  /* 0x0000006e6008723c */ /* 0x040fe20000001808 */
[----:B------:R-:W1:Y:S07]  /*4f60*/  LDSM.16.M88.4 R108, [R222+0x14000] ;  /* 0x01400000de6c783b */ /* 0x000e6e0000000200 */
[C---:B----4-:R-:W-:Y:S08]  /*4f70*/  HMMA.16816.F32 R12, R96.reuse, R84, R12 ;  /* 0x00000054600c723c */ /* 0x050ff0000000180c */
[----:B------:R-:W-:Y:S01]  /*4f80*/  HMMA.16816.F32 R16, R96, R86, R16 ;  /* 0x000000566010723c */ /* 0x000fe20000001810 */
[----:B------:R-:W4:Y:S07]  /*4f90*/  LDSM.16.M88.4 R84, [R222+0x14800] ;  /* 0x01480000de54783b */ /* 0x000f2e0000000200 */
[C---:B---3--:R-:W-:Y:S01]  /*4fa0*/  HMMA.16816.F32 R4, R100.reuse, R104, R4 ;  /* 0x000000686404723c */ /* 0x048fe20000001804 */
[----:B------:R-:W-:Y:S07]  /*4fb0*/  LDSM.16.M88.4 R96, [R221+0x4000] ;  /* 0x00400000dd60783b */ /* 0x000fee0000000200 */
[C---:B------:R-:W-:Y:S01]  /*4fc0*/  HMMA.16816.F32 R8, R100.reuse, R106, R8 ;  /* 0x0000006a6408723c */ /* 0x040fe20000001808 */
[----:B------:R-:W3:Y:S07]  /*4fd0*/  LDSM.16.M88.4 R104, [R212+0x14000] ;  /* 0x01400000d468783b */ /* 0x000eee0000000200 */
[C---:B--2---:R-:W-:Y:S08]  /*4fe0*/  HMMA.16816.F32 R12, R100.reuse, R88, R12 ;  /* 0x00000058640c723c */ /* 0x044ff0000000180c */
        /* <DEDUP_REMOVED lines=32> */
[C---:B------:R-:W-:Y:S08]  /*51f0*/  HMMA.16816.F32 R8, R96.reuse, R110, R8 ;  /* 0x0000006e6008723c */ /* 0x040ff00000001808 */
[C---:B----4-:R-:W-:Y:S08]  /*5200*/  HMMA.16816.F32 R12, R96.reuse, R84, R12 ;  /* 0x00000054600c723c */ /* 0x050ff0000000180c */
[----:B------:R-:W-:Y:S01]  /*5210*/  HMMA.16816.F32 R16, R96, R86, R16 ;  /* 0x000000566010723c */ /* 0x000fe20000001810 */
[----:B------:R-:W1:Y:S07]  /*5220*/  LDSM.16.M88.4 R84, [R220+0x6000] ;  /* 0x00600000dc54783b */ /* 0x000e6e0000000200 */
[C---:B---3--:R-:W-:Y:S01]  /*5230*/  HMMA.16816.F32 R4, R100.reuse, R104, R4 ;  /* 0x000000686404723c */ /* 0x048fe20000001804 */
[----:B------:R-:W3:Y:S07]  /*5240*/  LDSM.16.M88.4 R96, [R3+0x16800] ;  /* 0x016800000360783b */ /* 0x000eee0000000200 */
[C---:B------:R-:W-:Y:S08]  /*5250*/  HMMA.16816.F32 R8, R100.reuse, R106, R8 ;  /* 0x0000006a6408723c */ /* 0x040ff00000001808 */
[C---:B--2---:R-:W-:Y:S08]  /*5260*/  HMMA.16816.F32 R12, R100.reuse, R88, R12 ;  /* 0x00000058640c723c */ /* 0x044ff0000000180c */
[----:B------:R-:W-:Y:S01]  /*5270*/  HMMA.16816.F32 R16, R100, R90, R16 ;  /* 0x0000005a6410723c */ /* 0x000fe20000001810 */
[----:B------:R-:W-:Y:S08]  /*5280*/  LDSM.16.M88.4 R88, [R219+0x6000] ;  /* 0x00600000db58783b */ /* 0x000ff00000000200 */
[----:B------:R-:W2:Y:S01]  /*5290*/  LDSM.16.M88.4 R100, [R2+0x16000] ;  /* 0x016000000264783b */ /* 0x000ea20000000200 */
[C---:B-1----:R-:W-:Y:S08]  /*52a0*/  HMMA.16816.F32 R4, R84.reuse, R92, R4 ;  /* 0x0000005c5404723c */ /* 0x042ff00000001804 */
[C---:B------:R-:W-:Y:S08]  /*52b0*/  HMMA.16816.F32 R8, R84.reuse, R94, R8 ;  /* 0x0000005e5408723c */ /* 0x040ff00000001808 */
[C---:B---3--:R-:W-:Y:S08]  /*52c0*/  HMMA.16816.F32 R12, R84.reuse, R96, R12 ;  /* 0x00000060540c723c */ /* 0x048ff0000000180c */
[----:B------:R-:W-:Y:S01]  /*52d0*/  HMMA.16816.F32 R16, R84, R98, R16 ;  /* 0x000000625410723c */ /* 0x000fe20000001810 */
[----:B------:R-:W1:Y:S07]  /*52e0*/  LDSM.16.M88.4 R84, [R2+0x16800] ;  /* 0x016800000254783b */ /* 0x000e6e0000000200 */
[C---:B--2---:R-:W-:Y:S08]  /*52f0*/  HMMA.16816.F32 R4, R88.reuse, R100, R4 ;  /* 0x000000645804723c */ /* 0x044ff00000001804 */
[C---:B------:R-:W-:Y:S11]  /*5300*/  HMMA.16816.F32 R8, R88.reuse, R102, R8 ;  /* 0x000000665808723c */ /* 0x040ff60000001808 */
[----:B------:R-:W-:Y:S05]  /*5310*/  @!UPT UIADD3 URZ, URZ, URZ, URZ ;  /* 0x0000003f3f3ff290 */ /* 0x000fea000fffe03f */
[----:B------:R-:W-:Y:S01]  /*5320*/  FMUL.FTZ R124, R7, c[0x0][0x2ec] ;  /* 0x0000bb00077c7a20 */ /* 0x000fe20000410000 */
[C---:B-1----:R-:W-:Y:S03]  /*5330*/  HMMA.16816.F32 R12, R88.reuse, R84, R12 ;  /* 0x00000054580c723c */ /* 0x042fe6000000180c */
[----:B------:R-:W-:Y:S02]  /*5340*/  FMUL.FTZ R125, R6, c[0x0][0x2ec] ;  /* 0x0000bb00067d7a20 */ /* 0x000fe40000410000 */
[----:B------:R-:W1:Y:S01]  /*5350*/  MUFU.TANH R124, R124 ;  /* 0x0000007c007c7308 */ /* 0x000e620000002400 */
[----:B------:R-:W-:Y:S02]  /*5360*/  FMUL.FTZ R127, R4, c[0x0][0x2ec] ;  /* 0x0000bb00047f7a20 */ /* 0x000fe40000410000 */
[----:B------:R-:W-:Y:S01]  /*5370*/  FMUL.FTZ R129, R5, c[0x0][0x2ec] ;  /* 0x0000bb0005817a20 */ /* 0x000fe20000410000 */
[----:B------:R-:W-:Y:S03]  /*5380*/  HMMA.16816.F32 R16, R88, R86, R16 ;  /* 0x000000565810723c */ /* 0x000fe60000001810 */
[----:B------:R-:W-:Y:S03]  /*5390*/  FMUL.FTZ R131, R10, c[0x0][0x2ec] ;  /* 0x0000bb000a837a20 */ /* 0x000fe60000410000 */
[----:B------:R-:W2:Y:S01]  /*53a0*/  MUFU.TANH R125, R125 ;  /* 0x0000007d007d7308 */ /* 0x000ea20000002400 */
[----:B------:R-:W-:Y:S02]  /*53b0*/  FMUL.FTZ R199, R11, c[0x0][0x2ec] ;  /* 0x0000bb000bc77a20 */ /* 0x000fe40000410000 */
[----:B------:R-:W-:Y:S03]  /*53c0*/  FMUL.FTZ R126, R8, c[0x0][0x2ec] ;  /* 0x0000bb00087e7a20 */ /* 0x000fe60000410000 */
[----:B------:R-:W-:Y:S04]  /*53d0*/  FMUL.FTZ R197, R9, c[0x0][0x2ec] ;  /* 0x0000bb0009c57a20 */ /* 0x000fe80000410000 */
[----:B------:R-:W3:Y:S01]  /*53e0*/  MUFU.TANH R127, R127 ;  /* 0x0000007f007f7308 */ /* 0x000ee20000002400 */
[----:B------:R-:W-:Y:S02]  /*53f0*/  FMUL.FTZ R198, R14, c[0x0][0x2ec] ;  /* 0x0000bb000ec67a20 */ /* 0x000fe40000410000 */
[----:B------:R-:W-:Y:S02]  /*5400*/  FMUL.FTZ R203, R15, c[0x0][0x2ec] ;  /* 0x0000bb000fcb7a20 */ /* 0x000fe40000410000 */
[----:B------:R-:W-:Y:S02]  /*5410*/  FMUL.FTZ R202, R12, c[0x0][0x2ec] ;  /* 0x0000bb000cca7a20 */ /* 0x000fe40000410000 */
[----:B------:R-:W-:Y:S02]  /*5420*/  FMUL.FTZ R128, R13, c[0x0][0x2ec] ;  /* 0x0000bb000d807a20 */ /* 0x000fe40000410000 */
[----:B------:R-:W-:Y:S01]  /*5430*/  FMUL.FTZ R201, R16, c[0x0][0x2ec] ;  /* 0x0000bb0010c97a20 */ /* 0x000fe20000410000 */
[----:B------:R-:W4:Y:S01]  /*5440*/  MUFU.TANH R129, R129 ;  /* 0x0000008100817308 */ /* 0x000f220000002400 */
[----:B------:R-:W-:Y:S02]  /*5450*/  FMUL.FTZ R196, R18, c[0x0][0x2ec] ;  /* 0x0000bb0012c47a20 */ /* 0x000fe40000410000 */
[----:B------:R-:W-:Y:S02]  /*5460*/  FMUL.FTZ R200, R19, c[0x0][0x2ec] ;  /* 0x0000bb0013c87a20 */ /* 0x000fe40000410000 */
[----:B------:R-:W-:Y:S02]  /*5470*/  FMUL.FTZ R130, R17, c[0x0][0x2ec] ;  /* 0x0000bb0011827a20 */ /* 0x000fe40000410000 */
[----:B-1----:R-:W-:Y:S02]  /*5480*/  FFMA.FTZ R115, R115, -UR6, R124 ;  /* 0x8000000673737c23 */ /* 0x002fe4000801007c */
[----:B------:R-:W-:Y:S01]  /*5490*/  FFMA.FTZ R210, -R124, R124, 1 ;  /* 0x3f8000007cd27423 */ /* 0x000fe2000001017c */
[----:B------:R-:W1:Y:S01]  /*54a0*/  MUFU.TANH R131, R131 ;  /* 0x0000008300837308 */ /* 0x000e620000002400 */
[----:B--2---:R-:W-:Y:S02]  /*54b0*/  FFMA.FTZ R243, -R125, R125, 1 ;  /* 0x3f8000007df37423 */ /* 0x004fe4000001017d */
[----:B------:R-:W-:Y:S02]  /*54c0*/  FFMA.FTZ R114, R114, -UR6, R125 ;  /* 0x8000000672727c23 */ /* 0x000fe4000801007d */
[----:B---3--:R-:W-:Y:S02]  /*54d0*/  FFMA.FTZ R252, -R127, R127, 1 ;  /* 0x3f8000007ffc7423 */ /* 0x008fe4000001017f */
[----:B------:R-:W-:Y:S02]  /*54e0*/  FFMA.FTZ R127, R112, -UR6, R127 ;  /* 0x80000006707f7c23 */ /* 0x000fe4000801007f */
[----:B------:R-:W-:Y:S01]  /*54f0*/  FMUL.FTZ R243, R243, c[0x0][0x2ec] ;  /* 0x0000bb00f3f37a20 */ /* 0x000fe20000410000 */
[----:B------:R-:W2:Y:S01]  /*5500*/  MUFU.TANH R199, R199 ;  /* 0x000000c700c77308 */ /* 0x000ea20000002400 */
[----:B------:R-:W-:Y:S02]  /*5510*/  FMUL.FTZ R210, R210, c[0x0][0x2ec] ;  /* 0x0000bb00d2d27a20 */ /* 0x000fe40000410000 */
[----:B------:R-:W-:Y:S02]  /*5520*/  FMUL.FTZ R252, R252, c[0x0][0x2ec] ;  /* 0x0000bb00fcfc7a20 */ /* 0x000fe40000410000 */
[----:B----4-:R-:W-:Y:S02]  /*5530*/  FFMA.FTZ R211, -R129, R129, 1 ;  /* 0x3f80000081d37423 */ /* 0x010fe40000010181 */
[----:B------:R-:W-:Y:S02]  /*5540*/  FFMA.FTZ R129, R118, -UR6, R129 ;  /* 0x8000000676817c23 */ /* 0x000fe40008010081 */
[----:B------:R-:W-:Y:S01]  /*5550*/  FMUL.FTZ R211, R211, c[0x0][0x2ec] ;  /* 0x0000bb00d3d37a20 */ /* 0x000fe20000410000 */
[----:B------:R-:W3:Y:S01]  /*5560*/  MUFU.TANH R126, R126 ;  /* 0x0000007e007e7308 */ /* 0x000ee20000002400 */
[----:B-1----:R-:W-:Y:S04]  /*5570*/  FFMA.FTZ R208, -R131, R131, 1 ;  /* 0x3f80000083d07423 */ /* 0x002fe80000010183 */
[----:B------:R-:W-:Y:S05]  /*5580*/  FMUL.FTZ R208, R208, c[0x0][0x2ec] ;  /* 0x0000bb00d0d07a20 */ /* 0x000fea0000410000 */
[----:B------:R-:W1:Y:S01]  /*5590*/  MUFU.TANH R197, R197 ;  /* 0x000000c500c57308 */ /* 0x000e620000002400 */
[----:B--2---:R-:W-:Y:S02]  /*55a0*/  FFMA.FTZ R102, R118, -UR6, R199 ;  /* 0x8000000676667c23 */ /* 0x004fe400080100c7 */
[----:B------:R-:W-:Y:S07]  /*55b0*/  FFMA.FTZ R206, -R199, R199, 1 ;  /* 0x3f800000c7ce7423 */ /* 0x000fee00000101c7 */
[----:B------:R-:W2:Y:S01]  /*55c0*/  MUFU.TANH R198, R198 ;  /* 0x000000c600c67308 */ /* 0x000ea20000002400 */
[----:B------:R-:W-:Y:S02]  /*55d0*/  FMUL.FTZ R206, R206, c[0x0][0x2ec] ;  /* 0x0000bb00cece7a20 */ /* 0x000fe40000410000 */
[----:B---3--:R-:W-:Y:S02]  /*55e0*/  FFMA.FTZ R209, -R126, R126, 1 ;  /* 0x3f8000007ed17423 */ /* 0x008fe4000001017e */
[----:B------:R-:W-:Y:S02]  /*55f0*/  FFMA.FTZ R126, R119, -UR6, R126 ;  /* 0x80000006777e7c23 */ /* 0x000fe4000801007e */
[----:B------:R-:W-:Y:S03]  /*5600*/  FMUL.FTZ R209, R209, c[0x0][0x2ec] ;  /* 0x0000bb00d1d17a20 */ /* 0x000fe60000410000 */
[----:B------:R-:W3:Y:S01]  /*5610*/  MUFU.TANH R203, R203 ;  /* 0x000000cb00cb7308 */ /* 0x000ee20000002400 */
[----:B-1----:R-:W-:Y:S04]  /*5620*/  FFMA.FTZ R207, -R197, R197, 1 ;  /* 0x3f800000c5cf7423 */ /* 0x002fe800000101c5 */
[----:B------:R-:W-:Y:S05]  /*5630*/  FMUL.FTZ R207, R207, c[0x0][0x2ec] ;  /* 0x0000bb00cfcf7a20 */ /* 0x000fea0000410000 */
[----:B------:R3:W1:Y:S01]  /*5640*/  MUFU.TANH R109, R202 ;  /* 0x000000ca006d7308 */ /* 0x0006620000002400 */
[----:B--2---:R-:W-:Y:S02]  /*5650*/  FFMA.FTZ R119, R119, -UR6, R198 ;  /* 0x8000000677777c23 */ /* 0x004fe400080100c6 */
[----:B------:R-:W-:Y:S07]  /*5660*/  FFMA.FTZ R204, -R198, R198, 1 ;  /* 0x3f800000c6cc7423 */ /* 0x000fee00000101c6 */
[----:B------:R2:W-:Y:S01]  /*5670*/  MUFU.TANH R103, R128 ;  /* 0x0000008000677308 */ /* 0x0005e20000002400 */
[----:B------:R-:W-:Y:S09]  /*5680*/  FMUL.FTZ R204, R204, c[0x0][0x2ec] ;  /* 0x0000bb00cccc7a20 */ /* 0x000ff20000410000 */
[----:B------:R-:W4:Y:S01]  /*5690*/  MUFU.TANH R201, R201 ;  /* 0x000000c900c97308 */ /* 0x000f220000002400 */
[----:B---3--:R-:W-:Y:S02]  /*56a0*/  FFMA.FTZ R202, -R203, R203, 1 ;  /* 0x3f800000cbca7423 */ /* 0x008fe400000101cb */
[----:B-1----:R-:W-:Y:S02]  /*56b0*/  FFMA.FTZ R205, -R109, R109, 1 ;  /* 0x3f8000006dcd7423 */ /* 0x002fe4000001016d */
[----:B------:R-:W-:Y:S02]  /*56c0*/  FFMA.FTZ R109, R121, -UR6, R109 ;  /* 0x80000006796d7c23 */ /* 0x000fe4000801006d */
[----:B------:R-:W-:Y:S03]  /*56d0*/  FMUL.FTZ R202, R202, c[0x0][0x2ec] ;  /* 0x0000bb00caca7a20 */ /* 0x000fe60000410000 */
[----:B------:R-:W1:Y:S01]  /*56e0*/  MUFU.TANH R196, R196 ;  /* 0x000000c400c47308 */ /* 0x000e620000002400 */
[----:B------:R-:W-:Y:S02]  /*56f0*/  FMUL.FTZ R205, R205, c[0x0][0x2ec] ;  /* 0x0000bb00cdcd7a20 */ /* 0x000fe40000410000 */
[----:B--2---:R-:W-:Y:S07]  /*5700*/  FFMA.FTZ R128, R112, -UR6, R131 ;  /* 0x8000000670807c23 */ /* 0x004fee0008010083 */
[----:B------:R2:W3:Y:S01]  /*5710*/  MUFU.TANH R124, R130 ;  /* 0x00000082007c7308 */ /* 0x0004e20000002400 */
[----:B----4-:R-:W-:Y:S02]  /*5720*/  FFMA.FTZ R101, R122, -UR6, R201 ;  /* 0x800000067a657c23 */ /* 0x010fe400080100c9 */
[----:B------:R-:W-:Y:S04]  /*5730*/  FFMA.FTZ R201, -R201, R201, 1 ;  /* 0x3f800000c9c97423 */ /* 0x000fe800000101c9 */
[----:B------:R-:W-:Y:S03]  /*5740*/  FMUL.FTZ R201, R201, c[0x0][0x2ec] ;  /* 0x0000bb00c9c97a20 */ /* 0x000fe60000410000 */
[----:B------:R-:W4:Y:S01]  /*5750*/  MUFU.TANH R200, R200 ;  /* 0x000000c800c87308 */ /* 0x000f220000002400 */
[----:B-1----:R-:W-:Y:S02]  /*5760*/  FFMA.FTZ R112, R121, -UR6, R196 ;  /* 0x8000000679707c23 */ /* 0x002fe400080100c4 */
[----:B------:R-:W-:Y:S02]  /*5770*/  FFMA.FTZ R196, -R196, R196, 1 ;  /* 0x3f800000c4c47423 */ /* 0x000fe400000101c4 */
[C---:B--2---:R-:W-:Y:S02]  /*5780*/  FFMA.FTZ R130, R120.reuse, -UR6, R197 ;  /* 0x8000000678827c23 */ /* 0x044fe400080100c5 */
[----:B------:R-:W-:Y:S02]  /*5790*/  FFMA.FTZ R120, R120, -UR6, R203 ;  /* 0x8000000678787c23 */ /* 0x000fe400080100cb */
[----:B------:R-:W-:Y:S02]  /*57a0*/  FFMA.FTZ R203, -R103, R103, 1 ;  /* 0x3f80000067cb7423 */ /* 0x000fe40000010167 */
[----:B---3--:R-:W-:Y:S02]  /*57b0*/  FFMA.FTZ R199, -R124, R124, 1 ;  /* 0x3f8000007cc77423 */ /* 0x008fe4000001017c */
[----:B------:R-:W-:Y:S02]  /*57c0*/  FFMA.FTZ R103, R123, -UR6, R103 ;  /* 0x800000067b677c23 */ /* 0x000fe40008010067 */
[----:B----4-:R-:W-:Y:S02]  /*57d0*/  FFMA.FTZ R198, -R200, R200, 1 ;  /* 0x3f800000c8c67423 */ /* 0x010fe400000101c8 */
[----:B------:R-:W-:Y:S02]  /*57e0*/  FFMA.FTZ R113, R113, -UR6, R124 ;  /* 0x8000000671717c23 */ /* 0x000fe4000801007c */
[----:B------:R-:W-:Y:S02]  /*57f0*/  FFMA.FTZ R118, R123, -UR6, R200 ;  /* 0x800000067b767c23 */ /* 0x000fe400080100c8 */
[----:B------:R-:W-:Y:S02]  /*5800*/  FMUL.FTZ R203, R203, c[0x0][0x2ec] ;  /* 0x0000bb00cbcb7a20 */ /* 0x000fe40000410000 */
[----:B------:R-:W-:Y:S02]  /*5810*/  FMUL.FTZ R200, R196, c[0x0][0x2ec] ;  /* 0x0000bb00c4c87a20 */ /* 0x000fe40000410000 */
[----:B------:R-:W-:Y:S02]  /*5820*/  FMUL.FTZ R199, R199, c[0x0][0x2ec] ;  /* 0x0000bb00c7c77a20 */ /* 0x000fe40000410000 */
[----:B------:R-:W-:Y:S01]  /*5830*/  FMUL.FTZ R198, R198, c[0x0][0x2ec] ;  /* 0x0000bb00c6c67a20 */ /* 0x000fe20000410000 */
        /* <DEDUP_REMOVED lines=13> */
.L_x_1392:
        /* <DEDUP_REMOVED lines=71> */
.L_x_1393:
[C---:B------:R-:W-:Y:S01]  /*5d80*/  FMUL.FTZ R4, R248.reuse, 1.4426950216293334961 ;  /* 0x3fb8aa3bf8047820 */ /* 0x040fe20000410000 */
[----:B------:R-:W-:Y:S01]  /*5d90*/  FSETP.NEU.FTZ.AND P0, PT, R248, -INF , PT ;  /* 0xff800000f800780b */ /* 0x000fe20003f1d000 */
[C---:B------:R-:W-:Y:S01]  /*5da0*/  FMUL.FTZ R5, R249.reuse, 1.4426950216293334961 ;  /* 0x3fb8aa3bf9057820 */ /* 0x040fe20000410000 */
[----:B------:R-:W-:Y:S02]  /*5db0*/  UISETP.GT.AND UP0, UPT, UR8, UR20, UPT ;  /* 0x000000140800728c */ /* 0x000fe4000bf04270 */
[----:B------:R-:W-:Y:S02]  /*5dc0*/  FSEL R4, R4, RZ, P0 ;  /* 0x000000ff04047208 */ /* 0x000fe40000000000 */
[----:B------:R-:W-:Y:S02]  /*5dd0*/  FSETP.NEU.FTZ.AND P0, PT, R249, -INF , PT ;  /* 0xff800000f900780b */ /* 0x000fe40003f1d000 */
[----:B------:R-:W-:Y:S01]  /*5de0*/  PLOP3.LUT P1, PT, PT, PT, UP0, 0x80, 0x0 ;  /* 0x000000000000781c */ /* 0x000fe20003f2f008 */
[--C-:B------:R-:W-:Y:S01]  /*5df0*/  FFMA.FTZ R197, R127, c[0x0][0x23c], -R4.reuse ;  /* 0x00008f007fc57a23 */ /* 0x100fe20000010804 */
[----:B------:R-:W-:Y:S01]  /*5e00*/  FSEL R5, R5, RZ, P0 ;  /* 0x000000ff05057208 */ /* 0x000fe20000000000 */
[--C-:B------:R-:W-:Y:S02]  /*5e10*/  FFMA.FTZ R196, R129, c[0x0][0x23c], -R4.reuse ;  /* 0x00008f0081c47a23 */ /* 0x100fe40000010804 */
[--C-:B------:R-:W-:Y:S02]  /*5e20*/  FFMA.FTZ R131, R126, c[0x0][0x23c], -R4.reuse ;  /* 0x00008f007e837a23 */ /* 0x100fe40000010804 */
[--C-:B------:R-:W-:Y:S01]  /*5e30*/  FFMA.FTZ R125, R114, c[0x0][0x23c], -R5.reuse ;  /* 0x00008f00727d7a23 */ /* 0x100fe20000010805 */
[----:B------:R-:W-:Y:S01]  /*5e40*/  MUFU.EX2 R197, R197 ;  /* 0x000000c500c57308 */ /* 0x000fe20000000800 */
[--C-:B------:R-:W-:Y:S02]  /*5e50*/  FFMA.FTZ R124, R115, c[0x0][0x23c], -R5.reuse ;  /* 0x00008f00737c7a23 */ /* 0x100fe40000010805 */
[--C-:B------:R-:W-:Y:S02]  /*5e60*/  FFMA.FTZ R122, R102, c[0x0][0x23c], -R5.reuse ;  /* 0x00008f00667a7a23 */ /* 0x100fe40000010805 */
        /* <DEDUP_REMOVED lines=147> */
[C---:B-1----:R-:W-:Y:S08]  /*67a0*/  HMMA.16816.F32 R12, R100.reuse, R84, R12 ;  /* 0x00000054640c723c */ /* 0x042ff0000000180c */
[----:B------:R-:W-:Y:S08]  /*67b0*/  HMMA.16816.F32 R16, R100, R86, R16 ;  /* 0x000000566410723c */ /* 0x000ff00000001810 */
[C---:B------:R-:W-:Y:S08]  /*67c0*/  HMMA.16816.F32 R4, R108.reuse, R112, R4 ;  /* 0x000000706c04723c */ /* 0x040ff00000001804 */
        /* <DEDUP_REMOVED lines=14> */
[----:B------:R-:W-:Y:S02]  /*68b0*/  FADD.FTZ R8, -R117, R8 ;  /* 0x0000000875087221 */ /* 0x000fe40000010100 */
[----:B------:R-:W-:Y:S02]  /*68c0*/  FMUL.FTZ R7, R210, R7 ;  /* 0x00000007d2077220 */ /* 0x000fe40000410000 */
[----:B------:R-:W-:Y:S01]  /*68d0*/  FMUL.FTZ R6, R243, R6 ;  /* 0x00000006f3067220 */ /* 0x000fe20000410000 */
[----:B------:R-:W-:Y:S01]  /*68e0*/  MOV R243, c[0x0][0x22c] ;  /* 0x00008b0000f37a02 */ /* 0x000fe20000000f00 */
        /* <DEDUP_REMOVED lines=10> */
[C---:B------:R-:W-:Y:S01]  /*6990*/  FADD.FTZ R14, -R116.reuse, R14 ;  /* 0x0000000e740e7221 */ /* 0x040fe20000010100 */
[----:B------:R-:W-:Y:S01]  /*69a0*/  STS [R235+0x20000], R196 ;  /* 0x020000c4eb007388 */ /* 0x000fe20000000800 */
[----:B------:R-:W-:Y:S02]  /*69b0*/  FADD.FTZ R15, -R116, R15 ;  /* 0x0000000f740f7221 */ /* 0x000fe40000010100 */
        /* <DEDUP_REMOVED lines=13> */
[C---:B------:R-:W-:Y:S02]  /*6a90*/  FADD.FTZ R18, -R116.reuse, R18 ;  /* 0x0000001274127221 */ /* 0x040fe40000010100 */
[----:B------:R-:W-:Y:S01]  /*6aa0*/  FADD.FTZ R19, -R116, R19 ;  /* 0x0000001374137221 */ /* 0x000fe20000010100 */
        /* <DEDUP_REMOVED lines=13> */
[----:B------:R-:W-:Y:S02]  /*6b80*/  FMUL.FTZ R198, R198, R19 ;  /* 0x00000013c6c67220 */ /* 0x000fe40000410000 */
[----:B------:R-:W-:Y:S02]  /*6b90*/  FMUL.FTZ R16, R201, R16 ;  /* 0x00000010c9107220 */ /* 0x000fe40000410000 */
[----:B------:R-:W-:Y:S01]  /*6ba0*/  FMUL.FTZ R199, R199, R126 ;  /* 0x0000007ec7c77220 */ /* 0x000fe20000410000 */
[----:B------:R-:W-:Y:S01]  /*6bb0*/  STS [R237+0x20400], R202 ;  /* 0x020400caed007388 */ /* 0x000fe20000000800 */
[----:B------:R-:W-:Y:S02]  /*6bc0*/  FMUL.FTZ R119, R200, R119 ;  /* 0x00000077c8777220 */ /* 0x000fe40000410000 */
[----:B------:R-:W-:Y:S01]  /*6bd0*/  IMAD R243, R243, c[0x0][0x1c0], RZ ;  /* 0x00007000f3f37a24 */ /* 0x000fe200078e02ff */
[----:B------:R-:W-:Y:S02]  /*6be0*/  F2FP.PACK_AB R94, R199, R16 ;  /* 0x00000010c75e723e */ /* 0x000fe400000000ff */
[----:B------:R-:W-:Y:S03]  /*6bf0*/  F2FP.PACK_AB R96, R198, R119 ;  /* 0x00000077c660723e */ /* 0x000fe600000000ff */
        /* <DEDUP_REMOVED lines=159> */
.L_x_1394:
        /* <DEDUP_REMOVED lines=463> */
.L_x_1395:
        /* <DEDUP_REMOVED lines=218> */
.L_x_1397:
        /* <DEDUP_REMOVED lines=18> */
.L_x_1398:
        /* <DEDUP_REMOVED lines=55> */
.L_x_1400:
[----:B---34-:R-:W-:Y:S05]  /*a510*/  BSYNC B0 ;  /* 0x0000000000007941 */ /* 0x018fea0003800000 */
.L_x_1399:
        /* <DEDUP_REMOVED lines=21> */
.L_x_1402:
[----:B------:R-:W-:Y:S05]  /*a670*/  BSYNC B0 ;  /* 0x0000000000007941 */ /* 0x000fea0003800000 */
.L_x_1401:
        /* <DEDUP_REMOVED lines=30> */
.L_x_1404:
[----:B------:R-:W-:Y:S05]  /*a860*/  BSYNC B0 ;  /* 0x0000000000007941 */ /* 0x000fea0003800000 */
.L_x_1403:
        /* <DEDUP_REMOVED lines=18> */
.L_x_1375:
[----:B------:R-:W-:Y:S05]  /*a990*/  BSYNC B1 ;  /* 0x0000000000017941 */ /* 0x000fea0003800000 */
.L_x_1361:
        /* <DEDUP_REMOVED lines=12> */
.L_x_1405:
[----:B------:R-:W-:Y:S05]  /*aa60*/  EXIT ;  /* 0x000000000000794d */ /* 0x000fea0003800000 */
.L_x_1407:
        /* <DEDUP_REMOVED lines=9> */
.L_x_2036:


//--------------------- .text._ZN5flash25flash_bwd_dot_do_o_kernelILb0E23Flash_bwd_kernel_traitsILi256ELi64ELi64ELi8ELi4ELi2ELi2ELb0ELb1EN7cutlass6half_tE19Flash_kernel_traitsILi256ELi64ELi64ELi8ES3_EEEEvNS_16Flash_bwd_paramsE --------------------------
	.section	.text._ZN5flash25flash_bwd_dot_do_o_kernelILb0E23Flash_bwd_kernel_traitsILi256ELi64ELi64ELi8ELi4ELi2ELi2ELb0ELb1EN7cutlass6half_tE19Flash_kernel_traitsILi256ELi64ELi64ELi8ES3_EEEEvNS_16Flash_bwd_paramsE,"ax",@progbits
	.sectioninfo	@"SHI_REGISTERS=78"
	.align	128
        .global         _ZN5flash25flash_bwd_dot_do_o_kernelILb0E23Flash_bwd_kernel_traitsILi256ELi64ELi64ELi8ELi4ELi2ELi2ELb0ELb1EN7cutlass6half_tE19Flash_kernel_traitsILi256ELi64ELi64ELi8ES3_EEEEvNS_16Flash_bwd_paramsE
        .type           _ZN5flash25flash_bwd_dot_do_o_kernelILb0E23Flash_bwd_kernel_traitsILi256ELi64ELi64ELi8ELi4ELi2ELi2ELb0ELb1EN7cutlass6half_tE19Flash_kernel_traitsILi256ELi64ELi64ELi8ES3_EEEEvNS_16Flash_bwd_paramsE,@function
        .size           _ZN5flash25flash_bwd_dot_do_o_kernelILb0E23Flash_bwd_kernel_traitsILi256ELi64ELi64ELi8ELi4ELi2ELi2ELb0ELb1EN7cutlass6half_tE19Flash_kernel_traitsILi256ELi64ELi64ELi8ES3_EEEEvNS_16Flash_bwd_paramsE,(.L_x_2037 - _ZN5flash25flash_bwd_dot_do_o_kernelILb0E23Flash_bwd_kernel_traitsILi256ELi64ELi64ELi8ELi4ELi2ELi2ELb0ELb1EN7cutlass6half_tE19Flash_kernel_traitsILi256ELi64ELi64ELi8ES3_EEEEvNS_16Flash_bwd_paramsE)
        .other          _ZN5flash25flash_bwd_dot_do_o_kernelILb0E23Flash_bwd_kernel_traitsILi256ELi64ELi64ELi8ELi4ELi2ELi2ELb0ELb1EN7cutlass6half_tE19Flash_kernel_traitsILi256ELi64ELi64ELi8ES3_EEEEvNS_16Flash_bwd_paramsE,@"STO_CUDA_ENTRY STV_DEFAULT"
_ZN5flash25flash_bwd_dot_do_o_kernelILb0E23Flash_bwd_kernel_traitsILi256ELi64ELi64ELi8ELi4ELi2ELi2ELb0ELb1EN7cutlass6half_tE19Flash_kernel_traitsILi256ELi64ELi64ELi8ES3_EEEEvNS_16Flash_bwd_paramsE:
.text._ZN5flash25flash_bwd_dot_do_o_kernelILb0E23Flash_bwd_kernel_traitsILi256ELi64ELi64ELi8ELi4ELi2ELi2ELb0ELb1EN7cutlass6half_tE19Flash_kernel_traitsILi256ELi64ELi64ELi8ES3_EEEEvNS_16Flash_bwd_paramsE:
        /* <DEDUP_REMOVED lines=47> */
.L_x_1408:
[----:B01----:R-:W-:-:S04]  /*02f0*/  IMAD R2, R6, c[0x0][0x1c0], R11 ;  /* 0x0000700006027a24 */ /* 0x003fc800078e020b */
[----:B------:R-:W-:-:S03]  /*0300*/  IMAD R2, R2, c[0x0][0x224], RZ ;  /* 0x0000890002027a24 */ /* 0x000fc600078e02ff */
.L_x_1409:
        /* <DEDUP_REMOVED lines=62> */
.L_x_1411:
[----:B------:R-:W-:Y:S05]  /*06f0*/  BSYNC B0 ;  /* 0x0000000000007941 */ /* 0x000fea0003800000 */
.L_x_1410:
        /* <DEDUP_REMOVED lines=41> */
.L_x_1413:
[----:B------:R-:W-:Y:S05]  /*0990*/  BSYNC B0 ;  /* 0x0000000000007941 */ /* 0x000fea0003800000 */
.L_x_1412:
        /* <DEDUP_REMOVED lines=42> */
.L_x_1415:
[----:B------:R-:W-:Y:S05]  /*0c40*/  BSYNC B0 ;  /* 0x0000000000007941 */ /* 0x000fea0003800000 */
.L_x_1414:
        /* <DEDUP_REMOVED lines=36> */
.L_x_1417:
[----:B------:R-:W-:Y:S05]  /*0e90*/  BSYNC B0 ;  /* 0x0000000000007941 */ /* 0x000fea0003800000 */
.L_x_1416:
        /* <DEDUP_REMOVED lines=216> */
.L_x_1418:
        /* <DEDUP_REMOVED lines=14> */
.L_x_2037:


//--------------------- .text._ZN5flash25flash_bwd_dot_do_o_kernelILb1E23Flash_bwd_kernel_traitsILi256ELi64ELi64ELi8ELi4ELi2ELi2ELb0ELb1EN7cutlass6half_tE19Flash_kernel_traitsILi256ELi64ELi64ELi8ES3_EEEEvNS_16Flash_bwd_paramsE --------------------------
	.section	.text._ZN5flash25flash_bwd_dot_do_o_kernelILb1E23Flash_bwd_kernel_traitsILi256ELi64ELi64ELi8ELi4ELi2ELi2ELb0ELb1EN7cutlass6half_tE19Flash_kernel_traitsILi256ELi64ELi64ELi8ES3_EEEEvNS_16Flash_bwd_paramsE,"ax",@progbits
	.sectioninfo	@"SHI_REGISTERS=83"
	.align	128
        .global         _ZN5flash25flash_bwd_dot_do_o_kernelILb1E23Flash_bwd_kernel_traitsILi256ELi64ELi64ELi8ELi4ELi2ELi2ELb0ELb1EN7cutlass6half_tE19Flash_kernel_traitsILi256ELi64ELi64ELi8ES3_EEEEvNS_16Flash_bwd_paramsE
        .type           _ZN5flash25flash_bwd_dot_do_o_kernelILb1E23Flash_bwd_kernel_traitsILi256ELi64ELi64ELi8ELi4ELi2ELi2ELb0ELb1EN7cutlass6half_tE19Flash_kernel_traitsILi256ELi64ELi64ELi8ES3_EEEEvNS_16Flash_bwd_paramsE,@function
        .size           _ZN5flash25flash_bwd_dot_do_o_kernelILb1E23Flash_bwd_kernel_traitsILi256ELi64ELi64ELi8ELi4ELi2ELi2ELb0ELb1EN7cutlass6half_tE19Flash_kernel_traitsILi256ELi64ELi64ELi8ES3_EEEEvNS_16Flash_bwd_paramsE,(.L_x_2038 - _ZN5flash25flash_bwd_dot_do_o_kernelILb1E23Flash_bwd_kernel_traitsILi256ELi64ELi64ELi8ELi4ELi2ELi2ELb0ELb1EN7cutlass6half_tE19Flash_kernel_traitsILi256ELi64ELi64ELi8ES3_EEEEvNS_16Flash_bwd_paramsE)
        .other          _ZN5flash25flash_bwd_dot_do_o_kernelILb1E23Flash_bwd_kernel_traitsILi256ELi64ELi64ELi8ELi4ELi2ELi2ELb0ELb1EN7cutlass6half_tE19Flash_kernel_traitsILi256ELi64ELi64ELi8ES3_EEEEvNS_16Flash_bwd_paramsE,@"STO_CUDA_ENTRY STV_DEFAULT"
_ZN5flash25flash_bwd_dot_do_o_kernelILb1E23Flash_bwd_kernel_traitsILi256ELi64ELi64ELi8ELi4ELi2ELi2ELb0ELb1EN7cutlass6half_tE19Flash_kernel_traitsILi256ELi64ELi64ELi8ES3_EEEEvNS_16Flash_bwd_paramsE:
.text._ZN5flash25flash_bwd_dot_do_o_kernelILb1E23Flash_bwd_kernel_traitsILi256ELi64ELi64ELi8ELi4ELi2ELi2ELb0ELb1EN7cutlass6half_tE19Flash_kernel_traitsILi256ELi64ELi64ELi8ES3_EEEEvNS_16Flash_bwd_paramsE:
        /* <DEDUP_REMOVED lines=81> */
.L_x_1419:
[----:B-1----:R-:W-:-:S04]  /*0510*/  IMAD R8, R17, c[0x0][0x1c0], R4 ;  /* 0x0000700011087a24 */ /* 0x002fc800078e0204 */
[----:B------:R-:W-:-:S03]  /*0520*/  IMAD R8, R8, c[0x0][0x224], RZ ;  /* 0x0000890008087a24 */ /* 0x000fc600078e02ff */
.L_x_1420:
        /* <DEDUP_REMOVED lines=73> */
.L_x_1422:
[----:B------:R-:W-:Y:S05]  /*09c0*/  BSYNC B0 ;  /* 0x0000000000007941 */ /* 0x000fea0003800000 */
.L_x_1421:
        /* <DEDUP_REMOVED lines=32> */
.L_x_1424:
[----:B------:R-:W-:Y:S05]  /*0bd0*/  BSYNC B0 ;  /* 0x0000000000007941 */ /* 0x000fea0003800000 */
.L_x_1423:
        /* <DEDUP_REMOVED lines=42> */
.L_x_1426:
[----:B------:R-:W-:Y:S05]  /*0e80*/  BSYNC B0 ;  /* 0x0000000000007941 */ /* 0x000fea0003800000 */
.L_x_1425:
        /* <DEDUP_REMOVED lines=38> */
.L_x_1428:
[----:B------:R-:W-:Y:S05]  /*10f0*/  BSYNC B0 ;  /* 0x0000000000007941 */ /* 0x000fea0003800000 */
.L_x_1427:
        /* <DEDUP_REMOVED lines=239> */
.L_x_1429:
        /* <DEDUP_REMOVED lines=9> */
.L_x_2038:


//--------------------- .text._ZN5flash27flash_bwd_convert_dq_kernelI23Flash_bwd_kernel_traitsILi256ELi64ELi64ELi8ELi4ELi2ELi2ELb0ELb0EN7cutlass6half_tE19Flash_kernel_traitsILi256ELi64ELi64ELi8ES3_EEEEvNS_16Flash_bwd_paramsEi --------------------------
	.section	.text._ZN5flash27flash_bwd_convert_dq_kernelI23Flash_bwd_kernel_traitsILi256ELi64ELi64ELi8ELi4ELi2ELi2ELb0ELb0EN7cutlass6half_tE19Flash_kernel_traitsILi256ELi64ELi64ELi8ES3_EEEEvNS_16Flash_bwd_paramsEi,"ax",@progbits
	.sectioninfo	@"SHI_REGISTERS=96"
	.align	128
        .global         _ZN5flash27flash_bwd_convert_dq_kernelI23Flash_bwd_kernel_traitsILi256ELi64ELi64ELi8ELi4ELi2ELi2ELb0ELb0EN7cutlass6half_tE19Flash_kernel_traitsILi256ELi64ELi64ELi8ES3_EEEEvNS_16Flash_bwd_paramsEi
        .type           _ZN5flash27flash_bwd_convert_dq_kernelI23Flash_bwd_kernel_traitsILi256ELi64ELi64ELi8ELi4ELi2ELi2ELb0ELb0EN7cutlass6half_tE19Flash_kernel_traitsILi256ELi64ELi64ELi8ES3_EEEEvNS_16Flash_bwd_paramsEi,@function
        .size           _ZN5flash27flash_bwd_convert_dq_kernelI23Flash_bwd_kernel_traitsILi256ELi64ELi64ELi8ELi4ELi2ELi2ELb0ELb0EN7cutlass6half_tE19Flash_kernel_traitsILi256ELi64ELi64ELi8ES3_EEEEvNS_16Flash_bwd_paramsEi,(.L_x_2039 - _ZN5flash27flash_bwd_convert_dq_kernelI23Flash_bwd_kernel_traitsILi256ELi64ELi64ELi8ELi4ELi2ELi2ELb0ELb0EN7cutlass6half_tE19Flash_kernel_traitsILi256ELi64ELi64ELi8ES3_EEEEvNS_16Flash_bwd_paramsEi)
        .other          _ZN5flash27flash_bwd_convert_dq_kernelI23Flash_bwd_kernel_traitsILi256ELi64ELi64ELi8ELi4ELi2ELi2ELb0ELb0EN7cutlass6half_tE19Flash_kernel_traitsILi256ELi64ELi64ELi8ES3_EEEEvNS_16Flash_bwd_paramsEi,@"STO_CUDA_ENTRY STV_DEFAULT"
_ZN5flash27flash_bwd_convert_dq_kernelI23Flash_bwd_kernel_traitsILi256ELi64ELi64ELi8ELi4ELi2ELi2ELb0ELb0EN7cutlass6half_tE19Flash_kernel_traitsILi256ELi64ELi64ELi8ES3_EEEEvNS_16Flash_bwd_paramsEi:
.text._ZN5flash27flash_bwd_convert_dq_kernelI23Flash_bwd_kernel_traitsILi256ELi64ELi64ELi8ELi4ELi2ELi2ELb0ELb0EN7cutlass6half_tE19Flash_kernel_traitsILi256ELi64ELi64ELi8ES3_EEEEvNS_16Flash_bwd_paramsEi:
        /* <DEDUP_REMOVED lines=185> */
.L_x_1431:
        /* <DEDUP_REMOVED lines=171> */
.L_x_1430:
        /* <DEDUP_REMOVED lines=181> */
.L_x_1433:
[----:B------:R-:W-:Y:S05]  /*2190*/  BSYNC B0 ;  /* 0x0000000000007941 */ /* 0x000fea0003800000 */
.L_x_1432:
        /* <DEDUP_REMOVED lines=22> */
.L_x_1434:
        /* <DEDUP_REMOVED lines=16> */
.L_x_2039:


//--------------------- .text._ZN5flash44flash_bwd_dq_dk_dv_loop_seqk_parallel_kernelI23Flash_bwd_kernel_traitsILi256ELi64ELi64ELi8ELi4ELi2ELi2ELb0ELb0EN7cutlass6half_tE19Flash_kernel_traitsILi256ELi64ELi64ELi8ES3_EELb1ELb0ELb0ELb0ELb0ELb0ELb0EEEvNS_16Flash_bwd_paramsE --------------------------
	.section	.text._ZN5flash44flash_bwd_dq_dk_dv_loop_seqk_parallel_kernelI23Flash_bwd_kernel_traitsILi256ELi64ELi64ELi8ELi4ELi2ELi2ELb0ELb0EN7cutlass6half_tE19Flash_kernel_traitsILi256ELi64ELi64ELi8ES3_EELb1ELb0ELb0ELb0ELb0ELb0ELb0EEEvNS_16Flash_bwd_paramsE,"ax",@progbits
	.sectioninfo	@"SHI_REGISTERS=255"
	.align	128
        .global         _ZN5flash44flash_bwd_dq_dk_dv_loop_seqk_parallel_kernelI23Flash_bwd_kernel_traitsILi256ELi64ELi64ELi8ELi4ELi2ELi2ELb0ELb0EN7cutlass6half_tE19Flash_kernel_traitsILi256ELi64ELi64ELi8ES3_EELb1ELb0ELb0ELb0ELb0ELb0ELb0EEEvNS_16Flash_bwd_paramsE
        .type           _ZN5flash44flash_bwd_dq_dk_dv_loop_seqk_parallel_kernelI23Flash_bwd_kernel_traitsILi256ELi64ELi64ELi8ELi4ELi2ELi2ELb0ELb0EN7cutlass6half_tE19Flash_kernel_traitsILi256ELi64ELi64ELi8ES3_EELb1ELb0ELb0ELb0ELb0ELb0ELb0EEEvNS_16Flash_bwd_paramsE,@function
        .size           _ZN5flash44flash_bwd_dq_dk_dv_loop_seqk_parallel_kernelI23Flash_bwd_kernel_traitsILi256ELi64ELi64ELi8ELi4ELi2ELi2ELb0ELb0EN7cutlass6half_tE19Flash_kernel_traitsILi256ELi64ELi64ELi8ES3_EELb1ELb0ELb0ELb0ELb0ELb0ELb0EEEvNS_16Flash_bwd_paramsE,(.L_x_2040 - _ZN5flash44flash_bwd_dq_dk_dv_loop_seqk_parallel_kernelI23Flash_bwd_kernel_traitsILi256ELi64ELi64ELi8ELi4ELi2ELi2ELb0ELb0EN7cutlass6half_tE19Flash_kernel_traitsILi256ELi64ELi64ELi8ES3_EELb1ELb0ELb0ELb0ELb0ELb0ELb0EEEvNS_16Flash_bwd_paramsE)
        .other          _ZN5flash44flash_bwd_dq_dk_dv_loop_seqk_parallel_kernelI23Flash_bwd_kernel_traitsILi256ELi64ELi64ELi8ELi4ELi2ELi2ELb0ELb0EN7cutlass6half_tE19Flash_kernel_traitsILi256ELi64ELi64ELi8ES3_EELb1ELb0ELb0ELb0ELb0ELb0ELb0EEEvNS_16Flash_bwd_paramsE,@"STO_CUDA_ENTRY STV_DEFAULT"
_ZN5flash44flash_bwd_dq_dk_dv_loop_seqk_parallel_kernelI23Flash_bwd_kernel_traitsILi256ELi64ELi64ELi8ELi4ELi2ELi2ELb0ELb0EN7cutlass6half_tE19Flash_kernel_traitsILi256ELi64ELi64ELi8ES3_EELb1ELb0ELb0ELb0ELb0ELb0ELb0EEEvNS_16Flash_bwd_paramsE:
.text._ZN5flash44flash_bwd_dq_dk_dv_loop_seqk_parallel_kernelI23Flash_bwd_kernel_traitsILi256ELi64ELi64ELi8ELi4ELi2ELi2ELb0ELb0EN7cutlass6half_tE19Flash_kernel_traitsILi256ELi64ELi64ELi8ES3_EELb1ELb0ELb0ELb0ELb0ELb0ELb0EEEvNS_16Flash_bwd_paramsE:
        /* <DEDUP_REMOVED lines=16> */
[----:B------:R-:W-:Y:S01]  /*0100*/  IMAD.MOV.U32 R248, RZ, RZ, -0x10 ;  /* 0xfffffff0fff87424 */ /* 0x000fe200078e00ff */
[----:B------:R-:W-:Y:S02]  /*0110*/  ULDC.U8 UR10, c[0x0][0x3d0] ;  /* 0x0000f400000a7ab9 */ /* 0x000fe40000000000 */
[----:B------:R-:W-:Y:S01]  /*0120*/  ULDC.U8 UR9, c[0x0][0x328] ;  /* 0x0000ca0000097ab9 */ /* 0x000fe20000000000 */
[----:B------:R-:W3:Y:S01]  /*0130*/  S2UR UR36, SR_CTAID.Z ;  /* 0x00000000002479c3 */ /* 0x000ee20000002700 */
[----:B------:R-:W-:-:S02]  /*0140*/  UISETP.NE.AND UP2, UPT, UR10, URZ, UPT ;  /* 0x0000003f0a00728c */ /* 0x000fc4000bf45270 */
[----:B------:R-:W-:Y:S02]  /*0150*/  UISETP.NE.AND UP1, UPT, UR9, URZ, UPT ;  /* 0x0000003f0900728c */ /* 0x000fe4000bf25270 */
[----:B------:R-:W-:Y:S02]  /*0160*/  UMOV UR7, 0x80 ;  /* 0x0000008000077882 */ /* 0x000fe40000000000 */
[----:B------:R-:W-:Y:S02]  /*0170*/  ULDC UR6, c[0x0][0x210] ;  /* 0x0000840000067ab9 */ /* 0x000fe40000000800 */
[----:B------:R-:W-:Y:S02]  /*0180*/  ULDC UR58, c[0x0][0x234] ;  /* 0x00008d00003a7ab9 */ /* 0x000fe40000000800 */
[----:B------:R-:W-:Y:S02]  /*0190*/  UIMAD UR58, UR7, UR6, UR58 ;  /* 0x00000006073a72a4 */ /* 0x000fe4000f8e023a */
[----:B------:R-:W-:Y:S01]  /*01a0*/  ULDC UR48, c[0x0][0x22c] ;  /* 0x00008b0000307ab9 */ /* 0x000fe20000000800 */
[----:B-1----:R-:W-:Y:S01]  /*01b0*/  SHF.R.S32.HI R5, RZ, 0x1f, R11 ;  /* 0x0000001fff057819 */ /* 0x002fe2000001140b */
[----:B--2---:R-:W-:-:S02]  /*01c0*/  UIMAD.WIDE.U32 UR44, UR35, UR15, URZ ;  /* 0x0000000f232c72a5 */ /* 0x004fc4000f8e003f */
[----:B------:R-:W-:Y:S01]  /*01d0*/  USHF.L.U32 UR15, UR35, 0x7, URZ ;  /* 0x00000007230f7899 */ /* 0x000fe2000800063f */
[CC--:B------:R-:W-:Y:S01]  /*01e0*/  LEA.HI R0, R5.reuse, R11.reuse, RZ, 0x5 ;  /* 0x0000000b05007211 */ /* 0x0c0fe200078f28ff */
[----:B------:R-:W-:Y:S01]  /*01f0*/  USHF.R.S32.HI UR10, URZ, 0x1f, UR35 ;  /* 0x0000001f3f0a7899 */ /* 0x000fe20008011423 */
[CC--:B------:R-:W-:Y:S01]  /*0200*/  LEA.HI R10, R5.reuse, R11.reuse, RZ, 0x3 ;  /* 0x0000000b050a7211 */ /* 0x0c0fe200078f18ff */
[----:B------:R-:W-:Y:S01]  /*0210*/  ULDC UR38, c[0x0][0x1c0] ;  /* 0x0000700000267ab9 */ /* 0x000fe20000000800 */
[CC--:B------:R-:W-:Y:S01]  /*0220*/  LEA.HI R3, R5.reuse, R11.reuse, RZ, 0x4 ;  /* 0x0000000b05037211 */ /* 0x0c0fe200078f20ff */
[----:B---3--:R-:W-:Y:S01]  /*0230*/  USHF.R.S32.HI UR9, URZ, 0x1f, UR36 ;  /* 0x0000001f3f097899 */ /* 0x008fe20008011424 */
[CC--:B------:R-:W-:Y:S01]  /*0240*/  LEA.HI R12, R5.reuse, R11.reuse, RZ, 0x7 ;  /* 0x0000000b050c7211 */ /* 0x0c0fe200078f38ff */
[----:B------:R-:W-:Y:S01]  /*0250*/  USHF.R.S32.HI UR6, URZ, 0x1f, UR36 ;  /* 0x0000001f3f067899 */ /* 0x000fe20008011424 */
[CC--:B------:R-:W-:Y:S01]  /*0260*/  LEA.HI R13, R5.reuse, R11.reuse, RZ, 0x6 ;  /* 0x0000000b050d7211 */ /* 0x0c0fe200078f30ff */
[----:B------:R-:W-:Y:S01]  /*0270*/  ULDC UR12, c[0x0][0x1c0] ;  /* 0x00007000000c7ab9 */ /* 0x000fe20000000800 */
[----:B------:R-:W-:Y:S01]  /*0280*/  LEA.HI R5, R5, R11, RZ, 0x2 ;  /* 0x0000000b05057211 */ /* 0x000fe200078f10ff */
[----:B------:R-:W-:Y:S01]  /*0290*/  ULDC UR13, c[0x0][0x1c0] ;  /* 0x00007000000d7ab9 */ /* 0x000fe20000000800 */
[----:B------:R-:W-:Y:S01]  /*02a0*/  LOP3.LUT R2, R0, 0xffffffe0, RZ, 0xc0, !PT ;  /* 0xffffffe000027812 */ /* 0x000fe200078ec0ff */
[----:B------:R-:W-:Y:S01]  /*02b0*/  UIMAD.WIDE UR38, UR48, UR38, URZ ;  /* 0x00000026302672a5 */ /* 0x000fe2000f8e023f */
[----:B------:R-:W-:Y:S01]  /*02c0*/  LOP3.LUT R4, R10, 0xfffffff8, RZ, 0xc0, !PT ;  /* 0xfffffff80a047812 */ /* 0x000fe200078ec0ff */
[----:B------:R-:W-:Y:S01]  /*02d0*/  UIMAD UR49, UR36, UR48, URZ ;  /* 0x00000030243172a4 */ /* 0x000fe2000f8e023f */
[----:B------:R-:W-:Y:S01]  /*02e0*/  LOP3.LUT R6, R5, 0x7ffffffc, RZ, 0xc0, !PT ;  /* 0x7ffffffc05067812 */ /* 0x000fe200078ec0ff */
[C---:B------:R-:W-:Y:S01]  /*02f0*/  IMAD.IADD R9, R11.reuse, 0x1, -R2 ;  /* 0x000000010b097824 */ /* 0x040fe200078e0a02 */
[----:B------:R-:W-:Y:S01]  /*0300*/  SHF.R.S32.HI R2, RZ, 0x5, R0 ;  /* 0x00000005ff027819 */ /* 0x000fe20000011400 */
[C---:B------:R-:W-:Y:S01]  /*0310*/  IMAD.IADD R7, R11.reuse, 0x1, -R4 ;  /* 0x000000010b077824 */ /* 0x040fe200078e0a04 */
[----:B------:R-:W-:Y:S01]  /*0320*/  SHF.R.S32.HI R4, RZ, 0x4, R3 ;  /* 0x00000004ff047819 */ /* 0x000fe20000011403 */
[----:B------:R-:W-:Y:S01]  /*0330*/  IMAD.IADD R15, R11, 0x1, -R6 ;  /* 0x000000010b0f7824 */ /* 0x000fe200078e0a06 */
[----:B------:R-:W-:Y:S01]  /*0340*/  LOP3.LUT R8, R3, 0xfffffff0, RZ, 0xc0, !PT ;  /* 0xfffffff003087812 */ /* 0x000fe200078ec0ff */
[----:B------:R-:W-:Y:S01]  /*0350*/  IMAD.SHL.U32 R244, R7, 0x8, RZ ;  /* 0x0000000807f47824 */ /* 0x000fe200078e00ff */
[----:B------:R-:W-:Y:S01]  /*0360*/  SHF.R.S32.HI R6, RZ, 0x1f, R0 ;  /* 0x0000001fff067819 */ /* 0x000fe20000011400 */
[----:B------:R-:W-:Y:S01]  /*0370*/  UIMAD UR48, UR48, UR12, URZ ;  /* 0x0000000c303072a4 */ /* 0x000fe2000f8e023f */
[----:B------:R-:W-:Y:S01]  /*0380*/  LEA.HI R0, R0, R2, RZ, 0x1 ;  /* 0x0000000200007211 */ /* 0x000fe200078f08ff */
[----:B------:R-:W-:Y:S01]  /*0390*/  IMAD.IADD R8, R11, 0x1, -R8 ;  /* 0x000000010b087824 */ /* 0x000fe200078e0a08 */
[----:B------:R-:W-:Y:S01]  /*03a0*/  LEA.HI R3, R3, R4, RZ, 0x1 ;  /* 0x0000000403037211 */ /* 0x000fe200078f08ff */
[----:B------:R-:W-:Y:S01]  /*03b0*/  ULDC UR14, c[0x0][0x1c0] ;  /* 0x00007000000e7ab9 */ /* 0x000fe20000000800 */
[----:B------:R-:W-:Y:S01]  /*03c0*/  LEA.HI R6, R6, R2, RZ, 0x2 ;  /* 0x0000000206067211 */ /* 0x000fe200078f10ff */
[----:B------:R-:W-:Y:S01]  /*03d0*/  ULDC UR11, c[0x0][0x1c0] ;  /* 0x00007000000b7ab9 */ /* 0x000fe20000000800 */
[----:B------:R-:W-:Y:S01]  /*03e0*/  LOP3.LUT R0, R0, 0xfffffffe, RZ, 0xc0, !PT ;  /* 0xfffffffe00007812 */ /* 0x000fe200078ec0ff */
[----:B------:R-:W-:Y:S01]  /*03f0*/  UIMAD UR55, UR8, UR35, URZ ;  /* 0x00000023083772a4 */ /* 0x000fe2000f8e023f */
[----:B------:R-:W-:Y:S01]  /*0400*/  LOP3.LUT R3, R3, 0xfffffffe, RZ, 0xc0, !PT ;  /* 0xfffffffe03037812 */ /* 0x000fe200078ec0ff */
[----:B------:R-:W-:Y:S01]  /*0410*/  UIMAD UR7, UR35, UR11, UR36 ;  /* 0x0000000b230772a4 */ /* 0x000fe2000f8e0224 */
[----:B------:R-:W-:Y:S01]  /*0420*/  LOP3.LUT R6, R6, 0xfffffffc, RZ, 0xc0, !PT ;  /* 0xfffffffc06067812 */ /* 0x000fe200078ec0ff */
[----:B------:R-:W-:Y:S01]  /*0430*/  IMAD.IADD R227, R2, 0x1, -R0 ;  /* 0x0000000102e37824 */ /* 0x000fe200078e0a00 */
[----:B------:R-:W-:Y:S01]  /*0440*/  SHF.R.S32.HI R0, RZ, 0x1f, R5 ;  /* 0x0000001fff007819 */ /* 0x000fe20000011405 */
[----:B------:R-:W-:Y:S01]  /*0450*/  IMAD.IADD R11, R4, 0x1, -R3 ;  /* 0x00000001040b7824 */ /* 0x000fe200078e0a03 */
[----:B------:R-:W-:Y:S01]  /*0460*/  SHF.R.S32.HI R3, RZ, 0x2, R5 ;  /* 0x00000002ff037819 */ /* 0x000fe20000011405 */
[----:B------:R-:W-:Y:S01]  /*0470*/  IMAD.IADD R16, R2, 0x1, -R6 ;  /* 0x0000000102107824 */ /* 0x000fe200078e0a06 */
[----:B------:R-:W-:Y:S01]  /*0480*/  SHF.R.S32.HI R2, RZ, 0x3, R10 ;  /* 0x00000003ff027819 */ /* 0x000fe2000001140a */
[----:B------:R-:W-:Y:S01]  /*0490*/  IMAD.SHL.U32 R221, R11, 0x200, RZ ;  /* 0x000002000bdd7824 */ /* 0x000fe200078e00ff */
[----:B------:R-:W-:Y:S01]  /*04a0*/  LEA.HI R0, R0, R3, RZ, 0x3 ;  /* 0x0000000300007211 */ /* 0x000fe200078f18ff */
[----:B------:R-:W-:Y:S01]  /*04b0*/  @!UP1 UIMAD UR8, UR35, UR14, UR36 ;  /* 0x0000000e230892a4 */ /* 0x000fe2000f8e0224 */
[----:B------:R-:W-:Y:S01]  /*04c0*/  SHF.R.S32.HI R5, RZ, 0x1f, R8 ;  /* 0x0000001fff057819 */ /* 0x000fe20000011408 */
[----:B------:R-:W-:Y:S01]  /*04d0*/  IMAD.SHL.U32 R2, R2, 0x40, RZ ;  /* 0x0000004002027824 */ /* 0x000fe200078e00ff */
[----:B------:R-:W-:Y:S01]  /*04e0*/  LOP3.LUT R0, R0, 0xfffffff8, RZ, 0xc0, !PT ;  /* 0xfffffff800007812 */ /* 0x000fe200078ec0ff */
[----:B------:R-:W-:Y:S01]  /*04f0*/  STL [R1+0x58], R16 ;  /* 0x0000581001007387 */ /* 0x000fe20000100800 */
[C---:B------:R-:W-:Y:S01]  /*0500*/  LOP3.LUT P4, RZ, R7.reuse, 0x4, RZ, 0xc0, !PT ;  /* 0x0000000407ff7812 */ /* 0x040fe2000788c0ff */
[----:B------:R-:W-:Y:S01]  /*0510*/  USHF.L.U32 UR47, UR48, 0x6, URZ ;  /* 0x00000006302f7899 */ /* 0x000fe2000800063f */
[----:B------:R-:W-:Y:S01]  /*0520*/  LOP3.LUT P3, RZ, R7, 0x2, RZ, 0xc0, !PT ;  /* 0x0000000207ff7812 */ /* 0x000fe2000786c0ff */
[----:B------:R-:W-:Y:S01]  /*0530*/  IMAD.IADD R4, R3, 0x1, -R0 ;  /* 0x0000000103047824 */ /* 0x000fe200078e0a00 */
[----:B------:R-:W-:Y:S01]  /*0540*/  LOP3.LUT R0, R2, 0x1c0, RZ, 0xc0, !PT ;  /* 0x000001c002007812 */ /* 0x000fe200078ec0ff */
[----:B------:R-:W-:Y:S01]  /*0550*/  ULDC UR52, c[0x0][0x214] ;  /* 0x0000850000347ab9 */ /* 0x000fe20000000800 */
[----:B------:R-:W-:Y:S01]  /*0560*/  SHF.R.S32.HI R3, RZ, 0x1f, R9 ;  /* 0x0000001fff037819 */ /* 0x000fe20000011409 */
[----:B------:R-:W-:Y:S01]  /*0570*/  ULDC UR59, c[0x0][0x1c8] ;  /* 0x00007200003b7ab9 */ /* 0x000fe20000000800 */
[----:B------:R-:W-:Y:S01]  /*0580*/  SHF.R.U32.HI R2, RZ, 0x3, R0 ;  /* 0x00000003ff027819 */ /* 0x000fe20000011600 */
[----:B------:R-:W-:Y:S01]  /*0590*/  ULDC UR53, c[0x0][0x224] ;  /* 0x0000890000357ab9 */ /* 0x000fe20000000800 */
[----:B------:R-:W-:Y:S01]  /*05a0*/  LOP3.LUT R0, R0, 0x38, R244, 0xf8, !PT ;  /* 0x0000003800007812 */ /* 0x000fe200078ef8f4 */
        /* <DEDUP_REMOVED lines=9> */
[----:B------:R-:W-:Y:S01]  /*0640*/  SHF.R.S32.HI R7, RZ, 0x7, R12 ;  /* 0x00000007ff077819 */ /* 0x000fe2000001140c */
[----:B------:R-:W-:Y:S01]  /*0650*/  ULDC.U8 UR29, c[0x0][0x2d8] ;  /* 0x0000b600001d7ab9 */ /* 0x000fe20000000000 */
[----:B------:R-:W-:Y:S01]  /*0660*/  LOP3.LUT R0, R0, 0x1c0, RZ, 0xc0, !PT ;  /* 0x000001c000007812 */ /* 0x000fe200078ec0ff */
[----:B------:R-:W-:Y:S01]  /*0670*/  IMAD.IADD R8, R8, 0x1, -R2 ;  /* 0x0000000108087824 */ /* 0x000fe200078e0a02 */
[----:B------:R-:W-:Y:S01]  /*0680*/  LOP3.LUT R3, R4, 0x1, RZ, 0xc0, !PT ;  /* 0x0000000104037812 */ /* 0x000fe200078ec0ff */
[----:B------:R-:W-:Y:S01]  /*0690*/  IMAD.SHL.U32 R2, R227, 0x10, RZ ;  /* 0x00000010e3027824 */ /* 0x000fe200078e00ff */
[----:B------:R-:W-:Y:S01]  /*06a0*/  LOP3.LUT R217, R0, 0x8, R10, 0xf8, !PT ;  /* 0x0000000800d97812 */ /* 0x000fe200078ef80a */
[----:B------:R-:W-:Y:S01]  /*06b0*/  ULOP3.LUT UR59, UR36, UR59, URZ, 0x3c, !UPT ;  /* 0x0000003b243b7292 */ /* 0x000fe2000f8e3c3f */
[----:B------:R-:W-:Y:S01]  /*06c0*/  ISETP.NE.U32.AND P0, PT, R3, 0x1, PT ;  /* 0x000000010300780c */ /* 0x000fe20003f05070 */
[----:B------:R-:W-:Y:S01]  /*06d0*/  IMAD.SHL.U32 R3, R4, 0x40, RZ ;  /* 0x0000004004037824 */ /* 0x000fe200078e00ff */
[----:B------:R-:W-:Y:S01]  /*06e0*/  LOP3.LUT R5, R0, 0x10, R2, 0xf8, !PT ;  /* 0x0000001000057812 */ /* 0x000fe200078ef802 */
[----:B------:R-:W-:Y:S01]  /*06f0*/  IMAD R2, R7, 0x800, R221 ;  /* 0x0000080007027824 */ /* 0x000fe200078e02dd */
[----:B------:R-:W-:Y:S01]  /*0700*/  SHF.R.U32.HI R0, RZ, 0x3, R0 ;  /* 0x00000003ff007819 */ /* 0x000fe20000011600 */
[----:B------:R-:W-:Y:S01]  /*0710*/  USHF.R.S32.HI UR61, URZ, 0x1f, UR35 ;  /* 0x0000001f3f3d7899 */ /* 0x000fe20008011423 */
[----:B------:R-:W-:Y:S01]  /*0720*/  R2P PR, R4, 0x6 ;  /* 0x0000000604007804 */ /* 0x000fe20000000000 */
[----:B------:R-:W-:Y:S01]  /*0730*/  USHF.R.S32.HI UR60, URZ, 0x1f, UR36 ;  /* 0x0000001f3f3c7899 */ /* 0x000fe20008011424 */
[----:B------:R-:W-:Y:S01]  /*0740*/  LOP3.LUT R217, R217, R0, RZ, 0x3c, !PT ;  /* 0x00000000d9d97212 */ /* 0x000fe200078e3cff */
[----:B------:R-:W-:Y:S01]  /*0750*/  UIMAD.WIDE.U32 UR42, UR38, UR44, URZ ;  /* 0x0000002c262a72a5 */ /* 0x000fe2000f8e003f */
[----:B------:R-:W-:Y:S01]  /*0760*/  LOP3.LUT R5, R5, 0x8, R10, 0xf8, !PT ;  /* 0x0000000805057812 */ /* 0x000fe200078ef80a */
[----:B------:R-:W-:Y:S01]  /*0770*/  IMAD.U32 R10, RZ, RZ, UR6 ;  /* 0x00000006ff0a7e24 */ /* 0x000fe2000f8e00ff */
[----:B------:R-:W-:Y:S01]  /*0780*/  SEL R220, R220, 0xffffffc0, !P4 ;  /* 0xffffffc0dcdc7807 */ /* 0x000fe20006000000 */
[----:B------:R-:W-:Y:S01]  /*0790*/  IMAD.IADD R217, R2, 0x1, R217 ;  /* 0x0000000102d97824 */ /* 0x000fe200078e02d9 */
[----:B------:R-:W-:Y:S01]  /*07a0*/  SHF.R.S32.HI R2, RZ, 0x6, R13 ;  /* 0x00000006ff027819 */ /* 0x000fe2000001140d */
[----:B------:R-:W-:Y:S01]  /*07b0*/  UIMAD UR6, UR35, UR13, UR36 ;  /* 0x0000000d230672a4 */ /* 0x000fe2000f8e0224 */
[----:B------:R-:W-:Y:S01]  /*07c0*/  LOP3.LUT R221, R221, R5, R0, 0xf6, !PT ;  /* 0x00000005dddd7212 */ /* 0x000fe200078ef600 */
[----:B------:R-:W-:Y:S01]  /*07d0*/  IMAD.SHL.U32 R5, R7, 0x20, RZ ;  /* 0x0000002007057824 */ /* 0x000fe200078e00ff */
[----:B------:R-:W-:Y:S01]  /*07e0*/  LOP3.LUT R0, R3, 0x1c0, RZ, 0xc0, !PT ;  /* 0x000001c003007812 */ /* 0x000fe200078ec0ff */
[----:B------:R-:W-:Y:S01]  /*07f0*/  IMAD R4, R2, 0x200, R6 ;  /* 0x0000020002047824 */ /* 0x000fe200078e0206 */
[----:B------:R-:W-:Y:S01]  /*0800*/  SEL R248, R248, 0x10, !P0 ;  /* 0x00000010f8f87807 */ /* 0x000fe20004000000 */
[----:B------:R-:W-:Y:S01]  /*0810*/  IMAD.SHL.U32 R2, R2, 0x8, RZ ;  /* 0x0000000802027824 */ /* 0x000fe200078e00ff */
[----:B------:R-:W-:Y:S01]  /*0820*/  SHF.R.U32.HI R3, RZ, 0x3, R0 ;  /* 0x00000003ff037819 */ /* 0x000fe20000011600 */
[----:B------:R-:W-:Y:S01]  /*0830*/  IMAD.SHL.U32 R218, R217, 0x2, RZ ;  /* 0x00000002d9da7824 */ /* 0x000fe200078e00ff */
[----:B------:R1:W-:Y:S01]  /*0840*/  STL [R1+0x5c], R4 ;  /* 0x00005c0401007387 */ /* 0x0003e20000100800 */
[----:B------:R-:W-:Y:S01]  /*0850*/  USHF.L.U32 UR46, UR6, 0x5, URZ ;  /* 0x00000005062e7899 */ /* 0x000fe2000800063f */
[----:B------:R-:W-:Y:S01]  /*0860*/  LOP3.LUT R2, R2, 0x18, RZ, 0xc0, !PT ;  /* 0x0000001802027812 */ /* 0x000fe200078ec0ff */
[----:B------:R-:W-:-:S02]  /*0870*/  UIMAD UR54, UR39, UR44, URZ ;  /* 0x0000002c273672a4 */ /* 0x000fc4000f8e023f */
[----:B------:R-:W-:Y:S02]  /*0880*/  USHF.R.S32.HI UR56, URZ, 0x1f, UR49 ;  /* 0x0000001f3f387899 */ /* 0x000fe40008011431 */
[----:B------:R-:W-:Y:S02]  /*0890*/  UIMAD UR53, UR7, UR53, URZ ;  /* 0x00000035073572a4 */ /* 0x000fe4000f8e023f */
[----:B------:R-:W-:Y:S02]  /*08a0*/  @!UP1 UIMAD UR52, UR8, UR52, URZ ;  /* 0x00000034083492a4 */ /* 0x000fe4000f8e023f */
[----:B------:R-:W-:Y:S02]  /*08b0*/  USHF.R.S32.HI UR51, URZ, 0x1f, UR47 ;  /* 0x0000001f3f337899 */ /* 0x000fe4000801142f */
[----:B------:R-:W-:Y:S02]  /*08c0*/  USHF.R.S32.HI UR50, URZ, 0x1f, UR46 ;  /* 0x0000001f3f327899 */ /* 0x000fe4000801142e */
[----:B------:R-:W-:Y:S01]  /*08d0*/  UMOV UR41, 0xffff8000 ;  /* 0xffff800000297882 */ /* 0x000fe20000000000 */
[----:B-1----:R-:W-:-:S05]  /*08e0*/  IMAD.SHL.U32 R4, R11, 0x20, RZ ;  /* 0x000000200b047824 */ /* 0x002fca00078e00ff */
[----:B------:R-:W-:Y:S02]  /*08f0*/  LOP3.LUT R6, R2, 0x20, R4, 0xf8, !PT ;  /* 0x0000002002067812 */ /* 0x000fe400078ef804 */
[----:B------:R-:W-:Y:S02]  /*0900*/  LOP3.LUT R4, R0, 0x20, R5, 0xf8, !PT ;  /* 0x0000002000047812 */ /* 0x000fe400078ef805 */
[----:B------:R-:W-:Y:S01]  /*0910*/  LOP3.LUT R5, R3, R0, R2, 0x1e, !PT ;  /* 0x0000000003057212 */ /* 0x000fe200078e1e02 */
[----:B------:R-:W-:Y:S01]  /*0920*/  IMAD.SHL.U32 R0, R15, 0x2, RZ ;  /* 0x000000020f007824 */ /* 0x000fe200078e00ff */
[----:B------:R-:W-:Y:S01]  /*0930*/  LOP3.LUT R3, R4, R3, RZ, 0x3c, !PT ;  /* 0x0000000304037212 */ /* 0x000fe200078e3cff */
[----:B------:R-:W-:Y:S02]  /*0940*/  IMAD.U32 R2, RZ, RZ, UR10 ;  /* 0x0000000aff027e24 */ /* 0x000fe4000f8e00ff */
[----:B------:R-:W-:Y:S02]  /*0950*/  IMAD.U32 R4, RZ, RZ, UR9 ;  /* 0x00000009ff047e24 */ /* 0x000fe4000f8e00ff */
[----:B------:R-:W-:-:S02]  /*0960*/  IMAD R2, R16, 0x400, R0 ;  /* 0x0000040010027824 */ /* 0x000fc400078e0200 */
[----:B------:R-:W-:Y:S02]  /*0970*/  IMAD.SHL.U32 R4, R8, 0x40, RZ ;  /* 0x0000004008047824 */ /* 0x000fe400078e00ff */
[----:B------:R-:W-:Y:S02]  /*0980*/  IMAD R0, R227, 0x400, R0 ;  /* 0x00000400e3007824 */ /* 0x000fe400078e0200 */
[----:B------:R-:W-:Y:S01]  /*0990*/  IMAD.IADD R246, R2, 0x1, R3 ;  /* 0x0000000102f67824 */ /* 0x000fe200078e0203 */
[----:B------:R-:W-:Y:S01]  /*09a0*/  LOP3.LUT R2, R4, 0x1c0, RZ, 0xc0, !PT ;  /* 0x000001c004027812 */ /* 0x000fe200078ec0ff */
[----:B------:R-:W-:Y:S02]  /*09b0*/  IMAD.IADD R7, R0, 0x1, R5 ;  /* 0x0000000100077824 */ /* 0x000fe400078e0205 */
[----:B------:R-:W-:Y:S01]  /*09c0*/  IMAD.SHL.U32 R0, R11, 0x8, RZ ;  /* 0x000000080b007824 */ /* 0x000fe200078e00ff */
[----:B------:R-:W-:Y:S01]  /*09d0*/  SHF.R.U32.HI R3, RZ, 0x3, R2 ;  /* 0x00000003ff037819 */ /* 0x000fe20000011602 */
[----:B------:R-:W-:-:S02]  /*09e0*/  IMAD.SHL.U32 R4, R9, 0x40, RZ ;  /* 0x0000004009047824 */ /* 0x000fc400078e00ff */
[----:B------:R-:W-:Y:S01]  /*09f0*/  IMAD.SHL.U32 R246, R246, 0x2, RZ ;  /* 0x00000002f6f67824 */ /* 0x000fe200078e00ff */
[----:B------:R-:W-:Y:S02]  /*0a00*/  LOP3.LUT R5, R2, 0x8, R0, 0xf8, !PT ;  /* 0x0000000802057812 */ /* 0x000fe400078ef800 */
[----:B------:R-:W-:Y:S01]  /*0a10*/  LOP3.LUT R0, R4, 0xfffffe00, RZ, 0xc0, !PT ;  /* 0xfffffe0004007812 */ /* 0x000fe200078ec0ff */
[----:B------:R-:W-:Y:S01]  /*0a20*/  IMAD.IADD R249, R246, 0x1, R248 ;  /* 0x00000001f6f97824 */ /* 0x000fe200078e02f8 */
[----:B------:R-:W-:Y:S02]  /*0a30*/  LOP3.LUT R2, R3, R6, R2, 0x1e, !PT ;  /* 0x0000000603027212 */ /* 0x000fe400078e1e02 */
[----:B------:R-:W-:Y:S01]  /*0a40*/  LOP3.LUT R3, R5, R3, RZ, 0x3c, !PT ;  /* 0x0000000305037212 */ /* 0x000fe200078e3cff */
[--C-:B------:R-:W-:Y:S01]  /*0a50*/  IMAD R233, R16, 0x400, R0.reuse ;  /* 0x0000040010e97824 */ /* 0x100fe200078e0200 */
[----:B------:R-:W-:Y:S01]  /*0a60*/  LOP3.LUT R232, R2, R0, RZ, 0xfc, !PT ;  /* 0x0000000002e87212 */ /* 0x000fe200078efcff */
[----:B------:R-:W-:Y:S01]  /*0a70*/  IMAD R227, R227, 0x400, R0 ;  /* 0x00000400e3e37824 */ /* 0x000fe200078e0200 */
[----:B------:R-:W-:Y:S01]  /*0a80*/  SHF.R.S32.HI R0, RZ, 0x2, R14 ;  /* 0x00000002ff007819 */ /* 0x000fe2000001140e */
[----:B------:R-:W-:Y:S01]  /*0a90*/  IMAD.IADD R233, R233, 0x1, R3 ;  /* 0x00000001e9e97824 */ /* 0x000fe200078e0203 */
[----:B------:R-:W-:Y:S01]  /*0aa0*/  LEA R2, R7, 0x18000, 0x1 ;  /* 0x0001800007027811 */ /* 0x000fe200078e08ff */
[----:B------:R-:W-:Y:S01]  /*0ab0*/  IMAD.IADD R227, R3, 0x1, R227 ;  /* 0x0000000103e37824 */ /* 0x000fe200078e02e3 */
[----:B------:R-:W-:Y:S01]  /*0ac0*/  IADD3 R247, R246, 0x20, RZ ;  /* 0x00000020f6f77810 */ /* 0x000fe20007ffe0ff */
[----:B------:R-:W-:Y:S01]  /*0ad0*/  IMAD R0, R16, 0x10, R0 ;  /* 0x0000001010007824 */ /* 0x000fe200078e0200 */
[----:B------:R-:W-:Y:S01]  /*0ae0*/  @P1 IADD3 R247, R246, -0x20, RZ ;  /* 0xffffffe0f6f71810 */ /* 0x000fe20007ffe0ff */
[----:B------:R-:W-:Y:S01]  /*0af0*/  IMAD.MOV.U32 R3, RZ, RZ, 0x20 ;  /* 0x00000020ff037424 */ /* 0x000fe200078e00ff */
[----:B------:R-:W-:-:S02]  /*0b00*/  LEA R227, R227, 0x28000, 0x1 ;  /* 0x00028000e3e37811 */ /* 0x000fc400078e08ff */
[----:B------:R1:W-:Y:S01]  /*0b10*/  STL [R1+0x8], R0 ;  /* 0x0000080001007387 */ /* 0x0003e20000100800 */
[----:B------:R-:W-:Y:S01]  /*0b20*/  IMAD.IADD R248, R248, 0x1, R247 ;  /* 0x00000001f8f87824 */ /* 0x000fe200078e02f7 */
[----:B------:R-:W-:Y:S02]  /*0b30*/  SEL R3, R3, 0xffffffe0, !P3 ;  /* 0xffffffe003037807 */ /* 0x000fe40005800000 */
[----:B------:R2:W-:Y:S03]  /*0b40*/  STL [R1+0x4c], R2 ;  /* 0x00004c0201007387 */ /* 0x0005e60000100800 */
[C---:B------:R-:W-:Y:S02]  /*0b50*/  IMAD R3, R217.reuse, 0x2, R3 ;  /* 0x00000002d9037824 */ /* 0x040fe400078e0203 */
[----:B------:R-:W-:Y:S02]  /*0b60*/  IMAD R217, R217, 0x2, R220 ;  /* 0x00000002d9d97824 */ /* 0x000fe400078e02dc */
[----:B------:R-:W-:-:S02]  /*0b70*/  IMAD.IADD R216, R220, 0x1, R3 ;  /* 0x00000001dcd87824 */ /* 0x000fc400078e0203 */
[C---:B------:R-:W-:Y:S02]  /*0b80*/  IMAD R220, R221.reuse, 0x2, R220 ;  /* 0x00000002dddc7824 */ /* 0x040fe400078e02dc */
[----:B------:R-:W-:Y:S01]  /*0b90*/  IMAD.SHL.U32 R221, R221, 0x2, RZ ;  /* 0x00000002dddd7824 */ /* 0x000fe200078e00ff */
[C---:B-1----:R-:W-:Y:S02]  /*0ba0*/  IADD3 R0, R2.reuse, 0x40, RZ ;  /* 0x0000004002007810 */ /* 0x042fe40007ffe0ff */
[----:B------:R-:W-:-:S05]  /*0bb0*/  @P2 IADD3 R0, R2, -0x40, RZ ;  /* 0xffffffc002002810 */ /* 0x000fca0007ffe0ff */
[----:B------:R2:W-:Y:S02]  /*0bc0*/  STL [R1+0x50], R0 ;  /* 0x0000500001007387 */ /* 0x0005e40000100800 */
.L_x_1481:
        /* <DEDUP_REMOVED lines=24> */
[----:B--2---:R1:W2:Y:S01]  /*0d50*/  @P2 LDG.E R2, [R4.64+0x4] ;  /* 0x0000040404022981 */ /* 0x0042a2000c1e1900 */
[----:B------:R-:W-:Y:S01]  /*0d60*/  UIADD3.X UR9, UR12, UR9, URZ, UP0, !UPT ;  /* 0x000000090c097290 */ /* 0x000fe200087fe43f */
[----:B------:R-:W-:Y:S01]  /*0d70*/  PLOP3.LUT P0, PT, PT, PT, UP3, 0x80, 0x0 ;  /* 0x000000000000781c */ /* 0x000fe20003f0f038 */
[----:B------:R-:W-:Y:S02]  /*0d80*/  IMAD.U32 R6, RZ, RZ, UR6 ;  /* 0x00000006ff067e24 */ /* 0x000fe4000f8e00ff */
[----:B------:R-:W-:-:S10]  /*0d90*/  IMAD.U32 R7, RZ, RZ, UR7 ;  /* 0x00000007ff077e24 */ /* 0x000fd4000f8e00ff */
[----:B----4-:R-:W4:Y:S01]  /*0da0*/  @P0 LDG.E R6, [R6.64] ;  /* 0x0000000406060981 */ /* 0x010f22000c1e1900 */
[----:B-1----:R-:W-:Y:S02]  /*0db0*/  IMAD.U32 R4, RZ, RZ, UR8 ;  /* 0x00000008ff047e24 */ /* 0x002fe4000f8e00ff */
[----:B------:R-:W-:-:S05]  /*0dc0*/  IMAD.U32 R5, RZ, RZ, UR9 ;  /* 0x00000009ff057e24 */ /* 0x000fca000f8e00ff */
[----:B-----5:R-:W5:Y:S01]  /*0dd0*/  @!P1 LDG.E R0, [R4.64] ;  /* 0x0000000404009981 */ /* 0x020f62000c1e1900 */
        /* <DEDUP_REMOVED lines=12> */
[----:B--2---:R-:W1:Y:S08]  /*0ea0*/  @P2 R2UR UR7, R2 ;  /* 0x00000000020723c2 */ /* 0x004e7000000e0000 */
[----:B----4-:R2:W3:Y:S08]  /*0eb0*/  @P0 R2UR UR30, R6 ;  /* 0x00000000061e03c2 */ /* 0x0104f000000e0000 */
[----:B-----5:R4:W2:Y:S01]  /*0ec0*/  @!P1 R2UR UR31, R0 ;  /* 0x00000000001f93c2 */ /* 0x0208a200000e0000 */
[----:B------:R-:W-:-:S04]  /*0ed0*/  ISETP.NE.U32.AND P1, PT, RZ, c[0x0][0x248], PT ;  /* 0x00009200ff007a0c */ /* 0x000fc80003f25070 */
[----:B------:R-:W-:Y:S01]  /*0ee0*/  ISETP.NE.AND.EX P1, PT, RZ, c[0x0][0x24c], PT, P1 ;  /* 0x00009300ff007a0c */ /* 0x000fe20003f25310 */
[----:B-1----:R-:W-:-:S07]  /*0ef0*/  @UP5 UIADD3 UR32, UR7, -UR14, URZ ;  /* 0x8000000e07205290 */ /* 0x002fce000fffe03f */
[----:B------:R-:W-:Y:S01]  /*0f00*/  @!UP5 ULDC UR32, c[0x0][0x214] ;  /* 0x000085000020dab9 */ /* 0x000fe20000000800 */
[----:B----4-:R-:W-:-:S04]  /*0f10*/  LEA.HI R0, R25, R26, RZ, 0x3 ;  /* 0x0000001a19007211 */ /* 0x010fc800078f18ff */
[----:B------:R-:W-:Y:S01]  /*0f20*/  SHF.R.S32.HI R14, RZ, 0x3, R0 ;  /* 0x00000003ff0e7819 */ /* 0x000fe20000011400 */
[----:B------:R-:W-:-:S03]  /*0f30*/  IMAD.U32 R0, RZ, RZ, UR6 ;  /* 0x00000006ff007e24 */ /* 0x000fc6000f8e00ff */
[----:B------:R-:W-:Y:S02]  /*0f40*/  IADD3 R19, P0, R14, UR6, RZ ;  /* 0x000000060e137c10 */ /* 0x000fe4000ff1e0ff */
[----:B------:R-:W-:-:S04]  /*0f50*/  SHF.R.S32.HI R23, RZ, 0x1f, R14 ;  /* 0x0000001fff177819 */ /* 0x000fc8000001140e */
[----:B------:R-:W-:Y:S01]  /*0f60*/  LEA.HI.X.SX32 R20, R0, R23, 0x1, P0 ;  /* 0x0000001700147211 */ /* 0x000fe200000f0eff */
[----:B------:R-:W-:Y:S05]  /*0f70*/  @!P1 BRA `(.L_x_1435) ;  /* 0x0000007000009947 */ /* 0x000fea0003800000 */
[----:B--23--:R-:W-:-:S13]  /*0f80*/  PLOP3.LUT P0, PT, PT, PT, UP4, 0x80, 0x0 ;  /* 0x000000000000781c */ /* 0x00cfda0003f0f048 */
[----:B------:R-:W2:Y:S04]  /*0f90*/  @P0 LDG.E R0, [R4.64+0x4] ;  /* 0x0000040404000981 */ /* 0x000ea8000c1e1900 */
[----:B------:R-:W3:Y:S01]  /*0fa0*/  @!P0 LDG.E R4, [R4.64] ;  /* 0x0000000404048981 */ /* 0x000ee2000c1e1900 */
[----:B--2---:R-:W1:Y:S02]  /*0fb0*/  @P0 R2UR UR6, R0 ;  /* 0x00000000000603c2 */ /* 0x004e6400000e0000 */
[----:B-1----:R-:W-:-:S11]  /*0fc0*/  @UP4 UIADD3 UR8, UR6, -UR31, URZ ;  /* 0x8000001f06084290 */ /* 0x002fd6000fffe03f */
[----:B---3--:R1:W2:Y:S01]  /*0fd0*/  @!P0 R2UR UR8, R4 ;  /* 0x00000000040883c2 */ /* 0x0082a200000e0000 */
[----:B------:R-:W-:-:S07]  /*0fe0*/  DEPBAR.LE SB1, 0x0, {2} ;  /* 0x000090040000791a */ /* 0x000fce0000000000 */
.L_x_1435:
[----:B--23--:R-:W-:Y:S02]  /*0ff0*/  ULDC.64 UR6, c[0x0][0x258] ;  /* 0x0000960000067ab9 */ /* 0x00cfe40000000a00 */
        /* <DEDUP_REMOVED lines=21> */
[----:B------:R-:W-:Y:S02]  /*1150*/  UIMAD UR7, UR37, UR8, URZ ;  /* 0x00000008250772a4 */ /* 0x000fe4000f8e023f */
[----:B------:R-:W-:Y:S02]  /*1160*/  UISETP.NE.AND UP0, UPT, UR31, -0x1, UPT ;  /* 0xffffffff1f00788c */ /* 0x000fe4000bf05270 */
[----:B------:R-:W-:Y:S02]  /*1170*/  UISETP.NE.AND UP3, UPT, UR14, -0x1, UPT ;  /* 0xffffffff0e00788c */ /* 0x000fe4000bf65270 */
[----:B------:R-:W-:Y:S02]  /*1180*/  ULDC.64 UR12, c[0x0][0x190] ;  /* 0x00006400000c7ab9 */ /* 0x000fe40000000a00 */
[----:B------:R-:W-:Y:S01]  /*1190*/  UIMAD.WIDE.U32 UR10, UR35, UR8, URZ ;  /* 0x00000008230a72a5 */ /* 0x000fe2000f8e003f */
[----:B------:R-:W-:Y:S01]  /*11a0*/  PLOP3.LUT P0, PT, PT, PT, UP0, 0x80, 0x0 ;  /* 0x000000000000781c */ /* 0x000fe20003f0f008 */
[----:B------:R-:W-:-:S02]  /*11b0*/  UIMAD UR7, UR35, UR9, UR7 ;  /* 0x00000009230772a4 */ /* 0x000fc4000f8e0207 */
[----:B------:R-:W-:Y:S02]  /*11c0*/  UIMAD.WIDE.U32 UR8, UR14, UR12, URZ ;  /* 0x0000000c0e0872a5 */ /* 0x000fe4000f8e003f */
[----:B------:R-:W-:Y:S02]  /*11d0*/  UIADD3 UR12, UR32, 0x3f, URZ ;  /* 0x0000003f200c7890 */ /* 0x000fe4000fffe03f */
[----:B------:R-:W-:Y:S02]  /*11e0*/  USEL UR27, UR10, UR8, !UP3 ;  /* 0x000000080a1b7287 */ /* 0x000fe4000d800000 */
[----:B------:R-:W-:Y:S02]  /*11f0*/  UIMAD UR13, UR14, UR13, URZ ;  /* 0x0000000d0e0d72a4 */ /* 0x000fe4000f8e023f */
[----:B------:R-:W-:Y:S02]  /*1200*/  UIADD3 UR26, UR11, UR7, URZ ;  /* 0x000000070b1a7290 */ /* 0x000fe4000fffe03f */
[----:B------:R-:W-:-:S02]  /*1210*/  USHF.R.S32.HI UR8, URZ, 0x1f, UR12 ;  /* 0x0000001f3f087899 */ /* 0x000fc4000801140c */
[----:B------:R-:W-:Y:S02]  /*1220*/  @UP0 UIADD3 UR7, UR30, UR31, URZ ;  /* 0x0000001f1e070290 */ /* 0x000fe4000fffe03f */
[----:B------:R-:W-:Y:S02]  /*1230*/  ULDC.64 UR10, c[0x0][0x198] ;  /* 0x00006600000a7ab9 */ /* 0x000fe40000000a00 */
[----:B------:R-:W-:Y:S02]  /*1240*/  @UP3 UIADD3 UR26, UR9, UR13, URZ ;  /* 0x0000000d091a3290 */ /* 0x000fe4000fffe03f */
[----:B------:R-:W-:Y:S02]  /*1250*/  ULEA.HI UR34, UR8, UR12, URZ, 0x6 ;  /* 0x0000000c08227291 */ /* 0x000fe4000f8f303f */
[----:B------:R-:W-:-:S04]  /*1260*/  @UP0 UIMAD.WIDE.U32 UR8, UR7, UR10, URZ ;  /* 0x0000000a070802a5 */ /* 0x000fc8000f8e003f */
[----:B------:R-:W-:Y:S02]  /*1270*/  @UP0 UIMAD UR24, UR7, UR11, UR9 ;  /* 0x0000000b071802a4 */ /* 0x000fe4000f8e0209 */
[----:B------:R-:W-:Y:S02]  /*1280*/  ULOP3.LUT UR7, UR34, 0xffffffc0, URZ, 0xc0, !UPT ;  /* 0xffffffc022077892 */ /* 0x000fe4000f8ec03f */
[----:B------:R-:W-:Y:S02]  /*1290*/  @UP0 UMOV UR21, UR8 ;  /* 0x0000000800150c82 */ /* 0x000fe40008000000 */
[----:B------:R-:W-:-:S04]  /*12a0*/  UIADD3 UR16, UR7, -0x40, URZ ;  /* 0xffffffc007107890 */ /* 0x000fc8000fffe03f */
[----:B------:R-:W-:Y:S01]  /*12b0*/  USHF.R.S32.HI UR33, URZ, 0x1f, UR16 ;  /* 0x0000001f3f217899 */ /* 0x000fe20008011410 */
        /* <DEDUP_REMOVED lines=13> */
.L_x_1437:
        /* <DEDUP_REMOVED lines=42> */
.L_x_1438:
        /* <DEDUP_REMOVED lines=45> */
.L_x_1439:
[----:B------:R-:W-:-:S03]  /*1900*/  UMOV UR11, UR53 ;  /* 0x00000035000b7c82 */ /* 0x000fc60008000000 */
.L_x_1440:
[----:B------:R-:W-:Y:S01]  /*1910*/  LEA.HI R0, R25, R26, RZ, 0x5 ;  /* 0x0000001a19007211 */ /* 0x000fe200078f28ff */
[----:B------:R-:W-:Y:S01]  /*1920*/  UIADD3 UR8, UP5, UP4, UR8, UR47, UR49 ;  /* 0x0000002f08087290 */ /* 0x000fe2000fcbe031 */
[----:B------:R-:W-:Y:S01]  /*1930*/  IADD3 R12, P0, R14, UR16, RZ ;  /* 0x000000100e0c7c10 */ /* 0x000fe2000ff1e0ff */
[----:B------:R-:W-:Y:S01]  /*1940*/  IMAD.U32 R6, RZ, RZ, UR16 ;  /* 0x00000010ff067e24 */ /* 0x000fe2000f8e00ff */
[----:B------:R-:W-:Y:S01]  /*1950*/  LOP3.LUT R2, R0, 0xffffffe0, RZ, 0xc0, !PT ;  /* 0xffffffe000027812 */ /* 0x000fe200078ec0ff */
[----:B------:R-:W-:Y:S01]  /*1960*/  UIADD3 UR17, UP3, UP0, UR17, UR8, UR25 ;  /* 0x0000000811117290 */ /* 0x000fe2000f87e019 */
[----:B------:R-:W-:Y:S01]  /*1970*/  SHF.R.S32.HI R0, RZ, 0x5, R0 ;  /* 0x00000005ff007819 */ /* 0x000fe20000011400 */
[----:B------:R-:W-:Y:S01]  /*1980*/  UIADD3.X UR7, UR10, UR51, UR56, UP5, UP4 ;  /* 0x000000330a077290 */ /* 0x000fe2000afe8438 */
[----:B------:R-:W-:Y:S01]  /*1990*/  IADD3.X R13, R23, UR33, RZ, P0, !PT ;  /* 0x00000021170d7c10 */ /* 0x000fe200087fe4ff */
[----:B------:R-:W-:Y:S01]  /*19a0*/  IMAD.IADD R21, R26, 0x1, -R2 ;  /* 0x000000011a157824 */ /* 0x000fe200078e0a02 */
[----:B------:R-:W-:Y:S01]  /*19b0*/  SHF.R.S32.HI R245, RZ, 0x1f, R244 ;  /* 0x0000001ffff57819 */ /* 0x000fe200000114f4 */
[----:B------:R-:W-:Y:S01]  /*19c0*/  UIADD3.X UR12, UR12, UR7, UR15, UP3, UP0 ;  /* 0x000000070c0c7290 */ /* 0x000fe20009fe040f */
[----:B------:R-:W-:Y:S01]  /*19d0*/  IADD3 R4, P1, R244, UR18, RZ ;  /* 0x00000012f4047c10 */ /* 0x000fe2000ff3e0ff */
[----:B------:R-:W-:Y:S01]  /*19e0*/  IMAD R0, R0, UR48, R21 ;  /* 0x0000003000007c24 */ /* 0x000fe2000f8e0215 */
[----:B------:R-:W-:Y:S01]  /*19f0*/  ULDC.64 UR8, c[0x0][0x370] ;  /* 0x0000dc0000087ab9 */ /* 0x000fe20000000a00 */
[----:B------:R-:W-:Y:S01]  /*1a00*/  IMAD.U32 R8, RZ, RZ, UR36 ;  /* 0x00000024ff087e24 */ /* 0x000fe2000f8e00ff */
[----:B------:R-:W-:Y:S01]  /*1a10*/  UISETP.GE.AND UP0, UPT, UR32, 0x1, UPT ;  /* 0x000000012000788c */ /* 0x000fe2000bf06270 */
[----:B------:R-:W-:Y:S01]  /*1a20*/  IADD3.X R5, R245, UR19, RZ, P1, !PT ;  /* 0x00000013f5057c10 */ /* 0x000fe20008ffe4ff */
[----:B------:R-:W-:Y:S01]  /*1a30*/  UIMAD UR7, UR33, UR8, URZ ;  /* 0x00000008210772a4 */ /* 0x000fe2000f8e023f */
[C---:B------:R-:W-:Y:S01]  /*1a40*/  IADD3 R2, P0, R0.reuse, UR17, RZ ;  /* 0x0000001100027c10 */ /* 0x040fe2000ff1e0ff */
[----:B------:R-:W-:Y:S01]  /*1a50*/  USHF.R.S32.HI UR14, URZ, 0x1f, UR36 ;  /* 0x0000001f3f0e7899 */ /* 0x000fe20008011424 */
[----:B------:R-:W-:Y:S01]  /*1a60*/  BSSY B1, `(.L_x_1436) ;  /* 0x0000a4a000017945 */ /* 0x000fe20003800000 */
[----:B------:R-:W-:Y:S01]  /*1a70*/  UIMAD UR10, UR16, UR9, UR7 ;  /* 0x00000009100a72a4 */ /* 0x000fe2000f8e0207 */
[----:B------:R-:W-:Y:S01]  /*1a80*/  LEA.HI.X.SX32 R10, R0, UR12, 0x1, P0 ;  /* 0x0000000c000a7c11 */ /* 0x000fe200080f0eff */
[----:B------:R-:W-:Y:S01]  /*1a90*/  IMAD.WIDE.U32 R4, R6, c[0x0][0x370], R4 ;  /* 0x0000dc0006047a25 */ /* 0x000fe200078e0004 */
[----:B------:R-:W-:Y:S01]  /*1aa0*/  LEA R234, P0, R2, c[0x0][0x350], 0x2 ;  /* 0x0000d40002ea7a11 */ /* 0x000fe200078010ff */
[----:B------:R-:W-:-:S02]  /*1ab0*/  ULDC.64 UR8, c[0x0][0x378] ;  /* 0x0000de0000087ab9 */ /* 0x000fc40000000a00 */
[----:B------:R-:W-:Y:S01]  /*1ac0*/  UIMAD UR7, UR14, UR8, URZ ;  /* 0x000000080e0772a4 */ /* 0x000fe2000f8e023f */
[----:B------:R-:W-:Y:S01]  /*1ad0*/  LEA.HI.X R235, R2, c[0x0][0x354], R10, 0x2, P0 ;  /* 0x0000d50002eb7a11 */ /* 0x000fe200000f140a */
[----:B------:R-:W-:Y:S01]  /*1ae0*/  IMAD R0, R13, c[0x0][0x190], RZ ;  /* 0x000064000d007a24 */ /* 0x000fe200078e02ff */
[----:B------:R-:W-:Y:S01]  /*1af0*/  PLOP3.LUT P0, PT, PT, PT, UP0, 0x80, 0x0 ;  /* 0x000000000000781c */ /* 0x000fe20003f0f008 */
[C---:B------:R-:W-:Y:S01]  /*1b00*/  IMAD.WIDE.U32 R6, R12.reuse, c[0x0][0x190], R244 ;  /* 0x000064000c067a25 */ /* 0x040fe200078e00f4 */
[----:B------:R-:W-:Y:S01]  /*1b10*/  IADD3 R5, R5, UR10, RZ ;  /* 0x0000000a05057c10 */ /* 0x000fe2000fffe0ff */
[----:B------:R-:W-:Y:S02]  /*1b20*/  UIMAD UR14, UR36, UR9, UR7 ;  /* 0x00000009240e72a4 */ /* 0x000fe4000f8e0207 */
[----:B------:R-:W-:Y:S01]  /*1b30*/  UIADD3 UR8, UR16, UR11, URZ ;  /* 0x0000000b10087290 */ /* 0x000fe2000fffe03f */
[----:B------:R-:W-:Y:S01]  /*1b40*/  IMAD R15, R12, c[0x0][0x194], R0 ;  /* 0x000065000c0f7a24 */ /* 0x000fe200078e0200 */
[----:B------:R-:W-:Y:S01]  /*1b50*/  UIADD3 UR7, UR16, UR13, URZ ;  /* 0x0000000d10077290 */ /* 0x000fe2000fffe03f */
[----:B------:R-:W-:Y:S01]  /*1b60*/  IMAD.WIDE.U32 R4, R8, c[0x0][0x378], R4 ;  /* 0x0000de0008047a25 */ /* 0x000fe200078e0004 */
[----:B------:R-:W-:Y:S01]  /*1b70*/  UMOV UR15, 0x4 ;  /* 0x00000004000f7882 */ /* 0x000fe20000000000 */
[----:B------:R-:W-:Y:S01]  /*1b80*/  IADD3 R8, P1, R6, UR27, RZ ;  /* 0x0000001b06087c10 */ /* 0x000fe2000ff3e0ff */
[----:B------:R-:W-:-:S02]  /*1b90*/  ULDC.64 UR12, c[0x0][0x3c8] ;  /* 0x0000f200000c7ab9 */ /* 0x000fc40000000a00 */
        /* <DEDUP_REMOVED lines=9> */
[----:B------:R-:W-:Y:S01]  /*1c30*/  USHF.R.S32.HI UR7, URZ, 0x1f, UR36 ;  /* 0x0000001f3f077899 */ /* 0x000fe20008011424 */
[C---:B------:R-:W-:Y:S01]  /*1c40*/  IADD3 R28, R244.reuse, 0x40, RZ ;  /* 0x00000040f41c7810 */ /* 0x040fe20007ffe0ff */
[----:B------:R-:W-:Y:S01]  /*1c50*/  UMOV UR12, UR8 ;  /* 0x00000008000c7c82 */ /* 0x000fe20008000000 */
[----:B------:R-:W-:Y:S01]  /*1c60*/  IADD3 R27, R244, 0xc0, RZ ;  /* 0x000000c0f41b7810 */ /* 0x000fe20007ffe0ff */
[----:B------:R-:W-:Y:S01]  /*1c70*/  UMOV UR11, UR9 ;  /* 0x00000009000b7c82 */ /* 0x000fe20008000000 */
[----:B------:R-:W-:Y:S01]  /*1c80*/  IMAD.U32 R10, RZ, RZ, UR36 ;  /* 0x00000024ff0a7e24 */ /* 0x000fe2000f8e00ff */
[----:B------:R-:W-:Y:S01]  /*1c90*/  ULDC.64 UR8, c[0x0][0x1a8] ;  /* 0x00006a0000087ab9 */ /* 0x000fe20000000a00 */
[----:B------:R1:W-:Y:S01]  /*1ca0*/  STL [R1], R28 ;  /* 0x0000001c01007387 */ /* 0x0003e20000100800 */
[----:B------:R-:W-:Y:S01]  /*1cb0*/  UIMAD UR13, UR7, UR8, URZ ;  /* 0x00000008070d72a4 */ /* 0x000fe2000f8e023f */
[----:B------:R-:W-:Y:S01]  /*1cc0*/  IMAD R0, R23, c[0x0][0x370], RZ ;  /* 0x0000dc0017007a24 */ /* 0x000fe200078e02ff */
[----:B------:R-:W-:Y:S01]  /*1cd0*/  BSSY B0, `(.L_x_1442) ;  /* 0x0000045000007945 */ /* 0x000fe20003800000 */
[----:B------:R-:W-:Y:S01]  /*1ce0*/  UMOV UR7, UR10 ;  /* 0x0000000a00077c82 */ /* 0x000fe20008000000 */
[----:B------:R1:W-:Y:S01]  /*1cf0*/  STL [R1+0x4], R27 ;  /* 0x0000041b01007387 */ /* 0x0003e20000100800 */
[----:B------:R-:W-:Y:S01]  /*1d00*/  UIMAD UR10, UR7, -0x40, UR32 ;  /* 0xffffffc0070a78a4 */ /* 0x000fe2000f8e0220 */
[----:B------:R-:W-:Y:S01]  /*1d10*/  IMAD.WIDE.U32 R6, R14, c[0x0][0x370], R4 ;  /* 0x0000dc000e067a25 */ /* 0x000fe200078e0004 */
[----:B------:R-:W-:Y:S01]  /*1d20*/  ULEA.HI UR8, UR7, UR7, URZ, 0x1 ;  /* 0x0000000707087291 */ /* 0x000fe2000f8f083f */
[----:B------:R-:W-:Y:S01]  /*1d30*/  @P0 BAR.SYNC.DEFER_BLOCKING 0x0 ;  /* 0x0000000000000b1d */ /* 0x000fe20000010000 */
[----:B------:R-:W-:Y:S01]  /*1d40*/  UIMAD UR13, UR36, UR9, UR13 ;  /* 0x00000009240d72a4 */ /* 0x000fe2000f8e020d */
[----:B------:R-:W-:Y:S01]  /*1d50*/  IMAD.WIDE.U32 R10, R10, c[0x0][0x1a8], R8 ;  /* 0x00006a000a0a7a25 */ /* 0x000fe200078e0008 */
[----:B------:R-:W-:Y:S01]  /*1d60*/  ISETP.GE.AND P6, PT, R14, UR10, PT ;  /* 0x0000000a0e007c0c */ /* 0x000fe2000bfc6270 */
[----:B------:R-:W-:Y:S01]  /*1d70*/  ULOP3.LUT UR8, UR8, 0xfffffffe, URZ, 0xc0, !UPT ;  /* 0xfffffffe08087892 */ /* 0x000fe2000f8ec03f */
[----:B------:R-:W-:Y:S01]  /*1d80*/  LEA R240, P0, R6, c[0x0][0x330], 0x1 ;  /* 0x0000cc0006f07a11 */ /* 0x000fe200078008ff */
[----:B------:R-:W-:Y:S01]  /*1d90*/  IMAD R0, R14, c[0x0][0x374], R0 ;  /* 0x0000dd000e007a24 */ /* 0x000fe200078e0200 */
[----:B------:R-:W-:Y:S01]  /*1da0*/  LEA R241, P1, R10, c[0x0][0x160], 0x1 ;  /* 0x000058000af17a11 */ /* 0x000fe200078208ff */
[----:B------:R-:W-:Y:S01]  /*1db0*/  UIADD3 UR8, UR7, -UR8, URZ ;  /* 0x8000000807087290 */ /* 0x000fe2000fffe03f */
[----:B------:R-:W-:Y:S01]  /*1dc0*/  IADD3 R17, R11, UR13, RZ ;  /* 0x0000000d0b117c10 */ /* 0x000fe2000fffe0ff */
[----:B------:R-:W-:Y:S01]  /*1dd0*/  IMAD.IADD R2, R7, 0x1, R0 ;  /* 0x0000000107027824 */ /* 0x000fe200078e0200 */
[----:B------:R-:W-:Y:S01]  /*1de0*/  UMOV UR9, UR17 ;  /* 0x0000001100097c82 */ /* 0x000fe20008000000 */
[----:B------:R-:W-:Y:S01]  /*1df0*/  IADD3 R252, R244, 0x80, RZ ;  /* 0x00000080f4fc7810 */ /* 0x000fe20007ffe0ff */
[----:B------:R-:W-:Y:S01]  /*1e00*/  UISETP.NE.AND UP0, UPT, UR8, 0x1, UPT ;  /* 0x000000010800788c */ /* 0x000fe2000bf05270 */
[----:B------:R-:W-:-:S02]  /*1e10*/  LEA.HI.X R242, R10, c[0x0][0x164], R17, 0x1, P1 ;  /* 0x000059000af27a11 */ /* 0x000fc400008f0c11 */
[----:B------:R-:W-:Y:S01]  /*1e20*/  UMOV UR8, UR16 ;  /* 0x0000001000087c82 */ /* 0x000fe20008000000 */
        /* <DEDUP_REMOVED lines=12> */
[----:B------:R-:W-:Y:S01]  /*1ef0*/  IMAD R0, R12, c[0x0][0x374], R0 ;  /* 0x0000dd000c007a24 */ /* 0x000fe200078e0200 */
        /* <DEDUP_REMOVED lines=34> */
.L_x_1443:
[----:B------:R-:W-:Y:S05]  /*2120*/  BSYNC B0 ;  /* 0x0000000000007941 */ /* 0x000fea0003800000 */
.L_x_1442:
        /* <DEDUP_REMOVED lines=48> */
.L_x_1445:
[----:B------:R-:W-:Y:S05]  /*2430*/  BSYNC B0 ;  /* 0x0000000000007941 */ /* 0x000fea0003800000 */
.L_x_1444:
        /* <DEDUP_REMOVED lines=23> */
.L_x_1447:
        /* <DEDUP_REMOVED lines=50> */
.L_x_1448:
[----:B------:R-:W-:Y:S05]  /*28d0*/  BSYNC B0 ;  /* 0x0000000000007941 */ /* 0x000fea0003800000 */
.L_x_1446:
        /* <DEDUP_REMOVED lines=21> */
.L_x_1450:
        /* <DEDUP_REMOVED lines=49> */
.L_x_1451:
[----:B------:R-:W-:Y:S05]  /*2d40*/  BSYNC B0 ;  /* 0x0000000000007941 */ /* 0x000fea0003800000 */
.L_x_1449:
[----:B--2---:R-:W2:Y:S01]  /*2d50*/  LDL R2, [R1+0x8] ;  /* 0x0000080001027983 */ /* 0x004ea20000100800 */
[----:B------:R-:W-:Y:S01]  /*2d60*/  USHF.R.S32.HI UR13, URZ, 0x1f, UR23 ;  /* 0x0000001f3f0d7899 */ /* 0x000fe20008011417 */
[----:B---3--:R-:W-:Y:S01]  /*2d70*/  IMAD.MOV.U32 R4, RZ, RZ, 0x4 ;  /* 0x00000004ff047424 */ /* 0x008fe200078e00ff */
[----:B------:R-:W-:Y:S01]  /*2d80*/  ULDC.64 UR14, c[0x0][0x198] ;  /* 0x00006600000e7ab9 */ /* 0x000fe20000000a00 */
[----:B------:R-:W-:Y:S01]  /*2d90*/  IMAD.MOV.U32 R250, RZ, RZ, 0x7f800000 ;  /* 0x7f800000fffa7424 */ /* 0x000fe200078e00ff */
[----:B------:R-:W-:Y:S02]  /*2da0*/  MOV R251, 0x7f800000 ;  /* 0x7f80000000fb7802 */ /* 0x000fe40000000f00 */
[----:B------:R-:W-:Y:S01]  /*2db0*/  MOV R18, UR23 ;  /* 0x0000001700127c02 */ /* 0x000fe20008000f00 */
[----:B------:R-:W-:Y:S01]  /*2dc0*/  BSSY B0, `(.L_x_1452) ;  /* 0x0000045000007945 */ /* 0x000fe20003800000 */
[C---:B--2---:R-:W-:Y:S01]  /*2dd0*/  IADD3 R0, R2.reuse, 0x8, RZ ;  /* 0x0000000802007810 */ /* 0x044fe20007ffe0ff */
[C---:B------:R-:W-:Y:S01]  /*2de0*/  IMAD.WIDE R4, R2.reuse, R4, UR8 ;  /* 0x0000000802047e25 */ /* 0x040fe2000f8e0204 */
[----:B------:R-:W-:-:S02]  /*2df0*/  ISETP.GE.AND P2, PT, R2, UR10, PT ;  /* 0x0000000a02007c0c */ /* 0x000fc4000bf46270 */
[----:B------:R-:W-:Y:S01]  /*2e00*/  ISETP.GE.AND P1, PT, R0, UR10, PT ;  /* 0x0000000a00007c0c */ /* 0x000fe2000bf26270 */
[----:B------:R-:W-:-:S04]  /*2e10*/  UIMAD UR10, UR13, UR14, URZ ;  /* 0x0000000e0d0a72a4 */ /* 0x000fc8000f8e023f */
[----:B------:R-:W-:-:S06]  /*2e20*/  UIMAD UR10, UR23, UR15, UR10 ;  /* 0x0000000f170a72a4 */ /* 0x000fcc000f8e020a */
[----:B------:R-:W-:Y:S01]  /*2e30*/  IMAD.U32 R0, RZ, RZ, UR10 ;  /* 0x0000000aff007e24 */ /* 0x000fe2000f8e00ff */
[----:B------:R-:W-:Y:S01]  /*2e40*/  UIADD3 UR10, -UR23, UR6, URZ ;  /* 0x00000006170a7290 */ /* 0x000fe2000fffe13f */
[----:B------:R2:W5:Y:S04]  /*2e50*/  @!P2 LDG.E R250, [R4.64] ;  /* 0x0000000404faa981 */ /* 0x000568000c1e1900 */
[----:B------:R2:W5:Y:S01]  /*2e60*/  @!P1 LDG.E R251, [R4.64+0x20] ;  /* 0x0000200404fb9981 */ /* 0x000562000c1e1900 */
[----:B------:R-:W-:-:S13]  /*2e70*/  ISETP.GE.AND P6, PT, R14, UR10, PT ;  /* 0x0000000a0e007c0c */ /* 0x000fda000bfc6270 */
[----:B------:R3:W-:Y:S04]  /*2e80*/  @P6 STS.128 [R237+0x18000], RZ ;  /* 0x018000ffed006388 */ /* 0x0007e80000000c00 */
[----:B------:R3:W-:Y:S04]  /*2e90*/  @P6 STS.128 [R237+0x1a000], RZ ;  /* 0x01a000ffed006388 */ /* 0x0007e80000000c00 */
[----:B------:R3:W-:Y:S01]  /*2ea0*/  @P6 STS.128 [R237+0x1c000], RZ ;  /* 0x01c000ffed006388 */ /* 0x0007e20000000c00 */
[----:B--2---:R-:W-:-:S03]  /*2eb0*/  IMAD.WIDE.U32 R4, R18, c[0x0][0x198], R244 ;  /* 0x0000660012047a25 */ /* 0x004fc600078e00f4 */
[----:B------:R3:W-:Y:S02]  /*2ec0*/  @P6 STS.128 [R237+0x1e000], RZ ;  /* 0x01e000ffed006388 */ /* 0x0007e40000000c00 */
[----:B------:R-:W-:-:S04]  /*2ed0*/  IADD3 R4, P1, R4, UR21, RZ ;  /* 0x0000001504047c10 */ /* 0x000fc8000ff3e0ff */
        /* <DEDUP_REMOVED lines=51> */
.L_x_1453:
[----:B------:R-:W-:Y:S05]  /*3210*/  BSYNC B0 ;  /* 0x0000000000007941 */ /* 0x000fea0003800000 */
.L_x_1452:
        /* <DEDUP_REMOVED lines=8> */
[----:B-12---:R-:W-:Y:S01]  /*32a0*/  IMAD.U32 R5, RZ, RZ, UR24 ;  /* 0x00000018ff057e24 */ /* 0x006fe2000f8e00ff */
        /* <DEDUP_REMOVED lines=46> */
.L_x_1455:
[----:B------:R-:W-:Y:S05]  /*3590*/  BSYNC B0 ;  /* 0x0000000000007941 */ /* 0x000fea0003800000 */
.L_x_1454:
        /* <DEDUP_REMOVED lines=62> */
.L_x_1457:
[----:B------:R-:W-:Y:S05]  /*3980*/  BSYNC B0 ;  /* 0x0000000000007941 */ /* 0x000fea0003800000 */
.L_x_1456:
        /* <DEDUP_REMOVED lines=53> */
.L_x_1459:
[----:B------:R-:W-:Y:S05]  /*3ce0*/  BSYNC B0 ;  /* 0x0000000000007941 */ /* 0x000fea0003800000 */
.L_x_1458:
[----:B------:R-:W-:Y:S02]  /*3cf0*/  IMAD.MOV.U32 R6, RZ, RZ, c[0x0][0x308] ;  /* 0x0000c200ff067624 */ /* 0x000fe400078e00ff */
[----:B------:R-:W-:Y:S01]  /*3d00*/  IMAD.MOV.U32 R7, RZ, RZ, c[0x0][0x30c] ;  /* 0x0000c300ff077624 */ /* 0x000fe200078e00ff */
[----:B------:R-:W-:Y:S01]  /*3d10*/  LEA.HI R0, R25, R26, RZ, 0x4 ;  /* 0x0000001a19007211 */ /* 0x000fe200078f20ff */
[----:B------:R-:W0:Y:S04]  /*3d20*/  LDGDEPBAR ;  /* 0x00000000000079af */ /* 0x000e280000000000 */
[----:B-12---:R1:W2:Y:S04]  /*3d30*/  LDG.E.64 R4, [R6.64+0x8] ;  /* 0x0000080406047981 */ /* 0x0062a8000c1e1b00 */
[----:B-1-3--:R-:W3:Y:S01]  /*3d40*/  LDG.E.64 R6, [R6.64] ;  /* 0x0000000406067981 */ /* 0x00aee2000c1e1b00 */
[----:B------:R-:W-:Y:S01]  /*3d50*/  LOP3.LUT R0, R0, 0xfffffff0, RZ, 0xc0, !PT ;  /* 0xfffffff000007812 */ /* 0x000fe200078ec0ff */
[----:B------:R-:W-:Y:S01]  /*3d60*/  IMAD.MOV.U32 R226, RZ, RZ, 0x40 ;  /* 0x00000040ffe27424 */ /* 0x000fe200078e00ff */
[--C-:B------:R-:W-:Y:S01]  /*3d70*/  SHF.R.S32.HI R8, RZ, 0x1f, R21.reuse ;  /* 0x0000001fff087819 */ /* 0x100fe20000011415 */
[----:B------:R-:W1:Y:S01]  /*3d80*/  S2R R9, SR_TID.X ;  /* 0x0000000000097919 */ /* 0x000e620000002100 */
[----:B------:R-:W-:Y:S01]  /*3d90*/  SHF.L.U32 R222, R233, 0x1, RZ ;  /* 0x00000001e9de7819 */ /* 0x000fe200000006ff */
[----:B------:R-:W-:Y:S01]  /*3da0*/  IMAD.IADD R0, R26, 0x1, -R0 ;  /* 0x000000011a007824 */ /* 0x000fe200078e0a00 */
[----:B------:R-:W-:Y:S01]  /*3db0*/  UIADD3 UR10, UR23, 0x40, URZ ;  /* 0x00000040170a7890 */ /* 0x000fe2000fffe03f */
[----:B------:R-:W-:Y:S01]  /*3dc0*/  IMAD.MOV.U32 R238, RZ, RZ, R236 ;  /* 0x000000ffffee7224 */ /* 0x000fe200078e00ec */
        /* <DEDUP_REMOVED lines=14> */
[----:B------:R-:W-:Y:S01]  /*3eb0*/  IADD3 R0, R0, -R2, RZ ;  /* 0x8000000200007210 */ /* 0x000fe20007ffe0ff */
        /* <DEDUP_REMOVED lines=52> */
[----:B------:R-:W-:Y:S01]  /*4200*/  UISETP.GE.AND UP3, UPT, UR10, UR6, UPT ;  /* 0x000000060a00728c */ /* 0x000fe2000bf66270 */
[----:B--2---:R-:W-:-:S02]  /*4210*/  IADD3 R4, P2, P1, R4, UR46, R21 ;  /* 0x0000002e04047c10 */ /* 0x004fc4000f95e015 */
[----:B------:R-:W-:Y:S02]  /*4220*/  CS2R R20, SRZ ;  /* 0x0000000000147805 */ /* 0x000fe4000001ff00 */
[----:B------:R-:W-:Y:S01]  /*4230*/  IADD3.X R2, R5, UR50, R8, P2, P1 ;  /* 0x0000003205027c10 */ /* 0x000fe200097e2408 */
[----:B------:R-:W-:Y:S01]  /*4240*/  IMAD.WIDE.U32 R4, R4, -0x2daee0ad, RZ ;  /* 0xd2511f5304047825 */ /* 0x000fe200078e00ff */
[----:B------:R-:W-:Y:S02]  /*4250*/  R2P PR, R0, 0x6 ;  /* 0x0000000600007804 */ /* 0x000fe40000000000 */
[----:B------:R-:W-:Y:S01]  /*4260*/  IADD3 R0, R232, 0x4000, RZ ;  /* 0x00004000e8007810 */ /* 0x000fe20007ffe0ff */
[----:B------:R2:W-:Y:S02]  /*4270*/  STL [R1+0x54], R2 ;  /* 0x0000540201007387 */ /* 0x0005e40000100800 */
[----:B------:R-:W-:Y:S02]  /*4280*/  SEL R231, R231, 0xffffffe0, !P1 ;  /* 0xffffffe0e7e77807 */ /* 0x000fe40004800000 */
[----:B------:R-:W-:-:S02]  /*4290*/  SEL R0, R0, R232, !P0 ;  /* 0x000000e800007207 */ /* 0x000fc40004000000 */
[----:B------:R-:W-:Y:S01]  /*42a0*/  SEL R226, R226, 0xffffffc0, !P2 ;  /* 0xffffffc0e2e27807 */ /* 0x000fe20005000000 */
[----:B------:R-:W-:Y:S01]  /*42b0*/  IMAD.IADD R228, R227, 0x1, R231 ;  /* 0x00000001e3e47824 */ /* 0x000fe200078e02e7 */
[----:B------:R-:W-:-:S03]  /*42c0*/  IADD3 R223, R231, R222, RZ ;  /* 0x000000dee7df7210 */ /* 0x000fc60007ffe0ff */
[----:B------:R-:W-:Y:S02]  /*42d0*/  IMAD.IADD R229, R227, 0x1, R226 ;  /* 0x00000001e3e57824 */ /* 0x000fe400078e02e2 */
[C---:B------:R-:W-:Y:S02]  /*42e0*/  IMAD.IADD R225, R226.reuse, 0x1, R222 ;  /* 0x00000001e2e17824 */ /* 0x040fe400078e02de */
[C---:B------:R-:W-:Y:S01]  /*42f0*/  IMAD.IADD R230, R226.reuse, 0x1, R228 ;  /* 0x00000001e2e67824 */ /* 0x040fe200078e02e4 */
[----:B---3--:R3:W4:Y:S01]  /*4300*/  R2UR UR14, R7 ;  /* 0x00000000070e73c2 */ /* 0x00872200000e0000 */
[----:B------:R-:W-:-:S07]  /*4310*/  IMAD.IADD R224, R226, 0x1, R223 ;  /* 0x00000001e2e07824 */ /* 0x000fce00078e02df */
[----:B------:R-:W1:Y:S01]  /*4320*/  R2UR UR15, R6 ;  /* 0x00000000060f73c2 */ /* 0x000e6200000e0000 */
[----:B--2---:R-:W-:-:S04]  /*4330*/  IADD3 R2, R233, 0x4000, RZ ;  /* 0x00004000e9027810 */ /* 0x004fc80007ffe0ff */
[----:B------:R-:W-:-:S05]  /*4340*/  SEL R2, R2, R233, !P0 ;  /* 0x000000e902027207 */ /* 0x000fca0004000000 */
[----:B------:R-:W-:Y:S01]  /*4350*/  IMAD.SHL.U32 R219, R2, 0x2, RZ ;  /* 0x0000000202db7824 */ /* 0x000fe200078e00ff */
[----:B------:R-:W-:Y:S01]  /*4360*/  SHF.L.U32 R2, R0, 0x1, RZ ;  /* 0x0000000100027819 */ /* 0x000fe200000006ff */
[----:B------:R-:W-:Y:S01]  /*4370*/  IMAD.MOV.U32 R0, RZ, RZ, c[0x0][0x22c] ;  /* 0x00008b00ff007624 */ /* 0x000fe200078e00ff */
[----:B---3--:R-:W2:Y:S03]  /*4380*/  S2R R7, SR_TID.X ;  /* 0x0000000000077919 */ /* 0x008ea60000002100 */
[----:B------:R-:W-:Y:S01]  /*4390*/  IMAD R0, R0, c[0x0][0x1c0], RZ ;  /* 0x0000700000007a24 */ /* 0x000fe200078e02ff */
[----:B----4-:R-:W-:Y:S02]  /*43a0*/  UIADD3 UR26, UR14, -0x4498517b, URZ ;  /* 0xbb67ae850e1a7890 */ /* 0x010fe4000fffe03f */
[----:B------:R-:W-:Y:S01]  /*43b0*/  UIADD3 UR24, UR14, 0x76cf5d0a, URZ ;  /* 0x76cf5d0a0e187890 */ /* 0x000fe2000fffe03f */
[C---:B------:R-:W-:Y:S01]  /*43c0*/  IMAD.SHL.U32 R10, R0.reuse, 0x10, RZ ;  /* 0x00000010000a7824 */ /* 0x040fe200078e00ff */
[----:B------:R-:W-:Y:S01]  /*43d0*/  SHF.L.U32 R239, R0, 0x3, RZ ;  /* 0x0000000300ef7819 */ /* 0x000fe200000006ff */
[----:B------:R-:W-:-:S02]  /*43e0*/  UIADD3 UR22, UR14, 0x32370b8f, URZ ;  /* 0x32370b8f0e167890 */ /* 0x000fc4000fffe03f */
[----:B-1----:R-:W-:Y:S01]  /*43f0*/  UIADD3 UR27, UR15, -0x61c88647, URZ ;  /* 0x9e3779b90f1b7890 */ /* 0x002fe2000fffe03f */
[C---:B------:R-:W-:Y:S01]  /*4400*/  IADD3 R8, R10.reuse, 0x40, RZ ;  /* 0x000000400a087810 */ /* 0x040fe20007ffe0ff */
[----:B------:R-:W-:Y:S01]  /*4410*/  UIADD3 UR25, UR15, 0x3c6ef372, URZ ;  /* 0x3c6ef3720f197890 */ /* 0x000fe2000fffe03f */
[----:B------:R-:W-:Y:S01]  /*4420*/  IADD3 R0, R10, 0xe0, RZ ;  /* 0x000000e00a007810 */ /* 0x000fe20007ffe0ff */
[----:B------:R-:W-:Y:S02]  /*4430*/  UIADD3 UR23, UR15, -0x255992d5, URZ ;  /* 0xdaa66d2b0f177890 */ /* 0x000fe4000fffe03f */
[C---:B------:R-:W-:Y:S01]  /*4440*/  IMAD.IADD R8, R239.reuse, 0x1, R8 ;  /* 0x00000001ef087824 */ /* 0x040fe200078e0208 */
[C---:B------:R-:W-:Y:S01]  /*4450*/  IADD3 R0, R239.reuse, R0, RZ ;  /* 0x00000000ef007210 */ /* 0x040fe20007ffe0ff */
[----:B------:R-:W-:Y:S02]  /*4460*/  UIADD3 UR21, UR15, 0x78dde6e4, URZ ;  /* 0x78dde6e40f157890 */ /* 0x000fe4000fffe03f */
[C---:B------:R-:W-:Y:S01]  /*4470*/  IMAD.IADD R8, R239.reuse, 0x1, R8 ;  /* 0x00000001ef087824 */ /* 0x040fe200078e0208 */
[----:B------:R-:W-:Y:S01]  /*4480*/  UIADD3 UR20, UR14, -0x126145ec, URZ ;  /* 0xed9eba140e147890 */ /* 0x000fe2000fffe03f */
[----:B------:R-:W-:Y:S01]  /*4490*/  IMAD.IADD R0, R239, 0x1, R0 ;  /* 0x00000001ef007824 */ /* 0x000fe200078e0200 */
[----:B------:R-:W-:Y:S01]  /*44a0*/  UIADD3 UR19, UR15, 0x1715609d, URZ ;  /* 0x1715609d0f137890 */ /* 0x000fe2000fffe03f */
[----:B--2---:R-:W-:-:S02]  /*44b0*/  SHF.R.S32.HI R7, RZ, 0x1f, R7 ;  /* 0x0000001fff077819 */ /* 0x004fc40000011407 */
[C---:B------:R-:W-:Y:S01]  /*44c0*/  IMAD.IADD R0, R239.reuse, 0x1, R0 ;  /* 0x00000001ef007824 */ /* 0x040fe200078e0200 */
[----:B------:R-:W-:Y:S01]  /*44d0*/  IADD3 R8, R239, R8, RZ ;  /* 0x00000008ef087210 */ /* 0x000fe20007ffe0ff */
[----:B------:R-:W-:Y:S01]  /*44e0*/  UIADD3 UR18, UR14, -0x56f99767, URZ ;  /* 0xa90668990e127890 */ /* 0x000fe2000fffe03f */
[----:B------:R-:W-:Y:S01]  /*44f0*/  LEA.HI R7, R7, R9, RZ, 0x7 ;  /* 0x0000000907077211 */ /* 0x000fe200078f38ff */
[----:B------:R-:W-:Y:S01]  /*4500*/  UIADD3 UR17, UR15, -0x4ab325aa, URZ ;  /* 0xb54cda560f117890 */ /* 0x000fe2000fffe03f */
[C---:B------:R-:W-:Y:S01]  /*4510*/  IADD3 R9, R10.reuse, 0x20, RZ ;  /* 0x000000200a097810 */ /* 0x040fe20007ffe0ff */
[C---:B------:R-:W-:Y:S01]  /*4520*/  IMAD.IADD R8, R239.reuse, 0x1, R8 ;  /* 0x00000001ef087824 */ /* 0x040fe200078e0208 */
[----:B------:R-:W-:Y:S01]  /*4530*/  SHF.R.S32.HI R7, RZ, 0x7, R7 ;  /* 0x00000007ff077819 */ /* 0x000fe20000011407 */
[----:B------:R-:W-:Y:S01]  /*4540*/  UIADD3 UR16, UR14, 0x646e171e, URZ ;  /* 0x646e171e0e107890 */ /* 0x000fe2000fffe03f */
[C---:B------:R-:W-:Y:S02]  /*4550*/  IADD3 R9, R239.reuse, R9, RZ ;  /* 0x00000009ef097210 */ /* 0x040fe40007ffe0ff */
[----:B------:R-:W-:Y:S01]  /*4560*/  IADD3 R0, R239, R0, RZ ;  /* 0x00000000ef007210 */ /* 0x000fe20007ffe0ff */
[----:B------:R-:W-:Y:S01]  /*4570*/  IMAD.SHL.U32 R6, R7, 0x20, RZ ;  /* 0x0000002007067824 */ /* 0x000fe200078e00ff */
[----:B------:R-:W-:Y:S01]  /*4580*/  IADD3 R7, R10, 0x60, RZ ;  /* 0x000000600a077810 */ /* 0x000fe20007ffe0ff */
[----:B------:R-:W-:-:S03]  /*4590*/  IMAD.IADD R9, R239, 0x1, R9 ;  /* 0x00000001ef097824 */ /* 0x000fc600078e0209 */
[----:B------:R1:W-:Y:S01]  /*45a0*/  STL [R1+0x60], R6 ;  /* 0x0000600601007387 */ /* 0x0003e20000100800 */
[C---:B------:R-:W-:Y:S02]  /*45b0*/  IMAD.IADD R7, R239.reuse, 0x1, R7 ;  /* 0x00000001ef077824 */ /* 0x040fe400078e0207 */
[C---:B------:R-:W-:Y:S01]  /*45c0*/  IMAD.IADD R9, R239.reuse, 0x1, R9 ;  /* 0x00000001ef097824 */ /* 0x040fe200078e0209 */
[----:B------:R2:W-:Y:S02]  /*45d0*/  STL.64 [R1+0x10], R4 ;  /* 0x0000100401007387 */ /* 0x0005e40000100a00 */
[C---:B------:R-:W-:Y:S02]  /*45e0*/  IADD3 R7, R239.reuse, R7, RZ ;  /* 0x00000007ef077210 */ /* 0x040fe40007ffe0ff */
[----:B------:R-:W-:-:S03]  /*45f0*/  IADD3 R9, R239, R9, RZ ;  /* 0x00000009ef097210 */ /* 0x000fc60007ffe0ff */
[C---:B------:R-:W-:Y:S02]  /*4600*/  IMAD.IADD R7, R239.reuse, 0x1, R7 ;  /* 0x00000001ef077824 */ /* 0x040fe400078e0207 */
[----:B------:R3:W-:Y:S02]  /*4610*/  STL [R1+0x2c], R9 ;  /* 0x00002c0901007387 */ /* 0x0007e40000100800 */
[----:B------:R-:W-:Y:S02]  /*4620*/  IMAD.IADD R7, R239, 0x1, R7 ;  /* 0x00000001ef077824 */ /* 0x000fe400078e0207 */
[----:B------:R4:W-:Y:S04]  /*4630*/  STL [R1+0x28], R8 ;  /* 0x0000280801007387 */ /* 0x0009e80000100800 */
[----:B------:R4:W-:Y:S01]  /*4640*/  STL [R1+0x24], R7 ;  /* 0x0000240701007387 */ /* 0x0009e20000100800 */
[----:B-1----:R-:W-:-:S04]  /*4650*/  IADD3 R6, R10, 0x80, RZ ;  /* 0x000000800a067810 */ /* 0x002fc80007ffe0ff */
[C---:B------:R-:W-:Y:S02]  /*4660*/  IADD3 R6, R239.reuse, R6, RZ ;  /* 0x00000006ef067210 */ /* 0x040fe40007ffe0ff */
[C---:B--2---:R-:W-:Y:S02]  /*4670*/  IADD3 R5, R10.reuse, 0xa0, RZ ;  /* 0x000000a00a057810 */ /* 0x044fe40007ffe0ff */
[----:B------:R-:W-:Y:S01]  /*4680*/  IADD3 R4, R10, 0xc0, RZ ;  /* 0x000000c00a047810 */ /* 0x000fe20007ffe0ff */
[C---:B------:R-:W-:Y:S02]  /*4690*/  IMAD.IADD R6, R239.reuse, 0x1, R6 ;  /* 0x00000001ef067824 */ /* 0x040fe400078e0206 */
[C---:B------:R-:W-:Y:S02]  /*46a0*/  IMAD.IADD R5, R239.reuse, 0x1, R5 ;  /* 0x00000001ef057824 */ /* 0x040fe400078e0205 */
[C---:B------:R-:W-:Y:S02]  /*46b0*/  IMAD.IADD R4, R239.reuse, 0x1, R4 ;  /* 0x00000001ef047824 */ /* 0x040fe400078e0204 */
[----:B------:R-:W-:-:S02]  /*46c0*/  IMAD.IADD R5, R239, 0x1, R5 ;  /* 0x00000001ef057824 */ /* 0x000fc400078e0205 */
[C---:B------:R-:W-:Y:S01]  /*46d0*/  IMAD.IADD R6, R239.reuse, 0x1, R6 ;  /* 0x00000001ef067824 */ /* 0x040fe200078e0206 */
[C---:B------:R-:W-:Y:S01]  /*46e0*/  IADD3 R4, R239.reuse, R4, RZ ;  /* 0x00000004ef047210 */ /* 0x040fe20007ffe0ff */
[C---:B---3--:R-:W-:Y:S01]  /*46f0*/  IMAD.IADD R9, R239.reuse, 0x1, R9 ;  /* 0x00000001ef097824 */ /* 0x048fe200078e0209 */
[C---:B------:R-:W-:Y:S01]  /*4700*/  IADD3 R5, R239.reuse, R5, RZ ;  /* 0x00000005ef057210 */ /* 0x040fe20007ffe0ff */
[C---:B----4-:R-:W-:Y:S01]  /*4710*/  IMAD.IADD R8, R239.reuse, 0x1, R8 ;  /* 0x00000001ef087824 */ /* 0x050fe200078e0208 */
[C---:B------:R-:W-:Y:S01]  /*4720*/  IADD3 R6, R239.reuse, R6, RZ ;  /* 0x00000006ef067210 */ /* 0x040fe20007ffe0ff */
[C---:B------:R-:W-:Y:S01]  /*4730*/  IMAD.IADD R4, R239.reuse, 0x1, R4 ;  /* 0x00000001ef047824 */ /* 0x040fe200078e0204 */
[C---:B------:R-:W-:Y:S01]  /*4740*/  IADD3 R7, R239.reuse, R7, RZ ;  /* 0x00000007ef077210 */ /* 0x040fe20007ffe0ff */
[C---:B------:R-:W-:Y:S02]  /*4750*/  IMAD.IADD R5, R239.reuse, 0x1, R5 ;  /* 0x00000001ef057824 */ /* 0x040fe400078e0205 */
[C---:B------:R-:W-:Y:S01]  /*4760*/  IMAD.IADD R4, R239.reuse, 0x1, R4 ;  /* 0x00000001ef047824 */ /* 0x040fe200078e0204 */
[----:B------:R1:W-:Y:S04]  /*4770*/  STL [R1+0x20], R6 ;  /* 0x0000200601007387 */ /* 0x0003e80000100800 */
[----:B------:R2:W-:Y:S04]  /*4780*/  STL [R1+0x1c], R5 ;  /* 0x00001c0501007387 */ /* 0x0005e80000100800 */
[----:B------:R-:W-:Y:S04]  /*4790*/  STL [R1+0x48], R9 ;  /* 0x0000480901007387 */ /* 0x000fe80000100800 */
[----:B------:R3:W-:Y:S04]  /*47a0*/  STL [R1+0x18], R4 ;  /* 0x0000180401007387 */ /* 0x0007e80000100800 */
[----:B------:R-:W-:Y:S04]  /*47b0*/  STL [R1+0x44], R8 ;  /* 0x0000440801007387 */ /* 0x000fe80000100800 */
[----:B------:R4:W-:Y:S04]  /*47c0*/  STL [R1+0xc], R0 ;  /* 0x00000c0001007387 */ /* 0x0009e80000100800 */
[----:B------:R4:W-:Y:S01]  /*47d0*/  STL [R1+0x40], R7 ;  /* 0x0000400701007387 */ /* 0x0009e20000100800 */
[----:B-1----:R-:W-:-:S02]  /*47e0*/  IMAD.IADD R6, R239, 0x1, R6 ;  /* 0x00000001ef067824 */ /* 0x002fc400078e0206 */
[----:B--2---:R-:W-:-:S03]  /*47f0*/  IMAD.IADD R5, R239, 0x1, R5 ;  /* 0x00000001ef057824 */ /* 0x004fc600078e0205 */
[----:B------:R1:W-:Y:S04]  /*4800*/  STL [R1+0x3c], R6 ;  /* 0x00003c0601007387 */ /* 0x0003e80000100800 */
[----:B------:R1:W-:Y:S01]  /*4810*/  STL [R1+0x38], R5 ;  /* 0x0000380501007387 */ /* 0x0003e20000100800 */
[C---:B---3--:R-:W-:Y:S01]  /*4820*/  IADD3 R4, R239.reuse, R4, RZ ;  /* 0x00000004ef047210 */ /* 0x048fe20007ffe0ff */
[----:B----4-:R-:W-:-:S05]  /*4830*/  IMAD.IADD R0, R239, 0x1, R0 ;  /* 0x00000001ef007824 */ /* 0x010fca00078e0200 */
[----:B------:R1:W-:Y:S04]  /*4840*/  STL [R1+0x30], R0 ;  /* 0x0000300001007387 */ /* 0x0003e80000100800 */
[----:B------:R1:W-:Y:S02]  /*4850*/  STL [R1+0x34], R4 ;  /* 0x0000340401007387 */ /* 0x0003e40000100800 */
.L_x_1462:
[----:B------:R-:W0:Y:S01]  /*4860*/  LDGDEPBAR ;  /* 0x00000000000079af */ /* 0x000e220000000000 */
[C---:B------:R-:W-:Y:S01]  /*4870*/  IMAD.IADD R105, R219.reuse, 0x1, R231 ;  /* 0x00000001db697824 */ /* 0x040fe200078e02e7 */
[----:B------:R-:W-:Y:S01]  /*4880*/  PLOP3.LUT P0, PT, PT, PT, UP3, 0x80, 0x0 ;  /* 0x000000000000781c */ /* 0x000fe20003f0f038 */
[--C-:B------:R-:W-:Y:S01]  /*4890*/  IMAD.IADD R104, R219, 0x1, R226.reuse ;  /* 0x00000001db687824 */ /* 0x100fe200078e02e2 */
[----:B------:R-:W-:Y:S01]  /*48a0*/  PLOP3.LUT P2, PT, PT, PT, UP3, 0x80, 0x0 ;  /* 0x000000000000781c */ /* 0x000fe20003f4f038 */
[----:B-1----:R-:W-:Y:S01]  /*48b0*/  IMAD.IADD R0, R105, 0x1, R226 ;  /* 0x0000000169007824 */ /* 0x002fe200078e02e2 */
[----:B------:R-:W2:Y:S01]  /*48c0*/  LDL R112, [R1+0x60] ;  /* 0x0000600001707983 */ /* 0x000ea20000100800 */
[----:B------:R-:W-:Y:S01]  /*48d0*/  PLOP3.LUT P1, PT, PT, PT, UP3, 0x80, 0x0 ;  /* 0x000000000000781c */ /* 0x000fe20003f2f038 */
[----:B------:R-:W-:Y:S01]  /*48e0*/  UISETP.GE.AND UP4, UPT, UR7, 0x1, UPT ;  /* 0x000000010700788c */ /* 0x000fe2000bf86270 */
[----:B------:R-:W-:Y:S02]  /*48f0*/  PLOP3.LUT P3, PT, PT, PT, UP3, 0x80, 0x0 ;  /* 0x000000000000781c */ /* 0x000fe40003f6f038 */
[----:B------:R-:W-:Y:S01]  /*4900*/  PLOP3.LUT P6, PT, PT, PT, UP3, 0x80, 0x0 ;  /* 0x000000000000781c */ /* 0x000fe20003fcf038 */
[----:B------:R-:W3:Y:S01]  /*4910*/  LDL.64 R110, [R1+0x10] ;  /* 0x00001000016e7983 */ /* 0x000ee20000100a00 */
[----:B------:R-:W-:Y:S02]  /*4920*/  PLOP3.LUT P5, PT, PT, PT, UP3, 0x80, 0x0 ;  /* 0x000000000000781c */ /* 0x000fe40003faf038 */
[----:B-----5:R-:W-:Y:S03]  /*4930*/  FSETP.NEU.FTZ.AND P4, PT, R250, -INF , PT ;  /* 0xff800000fa00780b */ /* 0x020fe60003f9d000 */
[----:B------:R-:W4:Y:S06]  /*4940*/  LDL R109, [R1+0x58] ;  /* 0x00005800016d7983 */ /* 0x000f2c0000100800 */
[----:B------:R-:W2:Y:S06]  /*4950*/  LDL R108, [R1+0x54] ;  /* 0x00005400016c7983 */ /* 0x000eac0000100800 */
[----:B------:R-:W1:Y:S01]  /*4960*/  S2R R113, SR_TID.X ;  /* 0x0000000000717919 */ /* 0x000e620000002100 */
[----:B------:R-:W-:Y:S05]  /*4970*/  DEPBAR.LE SB0, 0x0 ;  /* 0x000080000000791a */ /* 0x000fea0000000000 */
[----:B------:R-:W-:Y:S06]  /*4980*/  BAR.SYNC.DEFER_BLOCKING 0x0 ;  /* 0x0000000000007b1d */ /* 0x000fec0000010000 */
[----:B------:R-:W-:Y:S06]  /*4990*/  LDSM.16.M88.4 R16, [R219] ;  /* 0x00000000db10783b */ /* 0x000fec0000000200 */
[----:B------:R-:W1:Y:S06]  /*49a0*/  LDSM.16.M88.4 R8, [R218+0x18000] ;  /* 0x01800000da08783b */ /* 0x000e6c0000000200 */
[----:B------:R-:W1:Y:S06]  /*49b0*/  LDSM.16.M88.4 R84, [R218+0x18800] ;  /* 0x01880000da54783b */ /* 0x000e6c0000000200 */
[----:B------:R-:W-:Y:S06]  /*49c0*/  LDSM.16.M88.4 R88, [R105] ;  /* 0x000000006958783b */ /* 0x000fec0000000200 */
[----:B------:R-:W1:Y:S06]  /*49d0*/  LDSM.16.M88.4 R92, [R3+0x18000] ;  /* 0x01800000035c783b */ /* 0x000e6c0000000200 */
[----:B------:R-:W1:Y:S06]  /*49e0*/  LDSM.16.M88.4 R96, [R3+0x18800] ;  /* 0x018800000360783b */ /* 0x000e6c0000000200 */
[----:B------:R-:W-:Y:S01]  /*49f0*/  LDSM.16.M88.4 R100, [R217+0x18000] ;  /* 0x01800000d964783b */ /* 0x000fe20000000200 */
[C---:B-1----:R-:W-:Y:S08]  /*4a00*/  HMMA.16816.F32 R4, R16.reuse, R8, RZ ;  /* 0x000000081004723c */ /* 0x042ff000000018ff */
[C---:B------:R-:W-:Y:S08]  /*4a10*/  HMMA.16816.F32 R8, R16.reuse, R10, RZ ;  /* 0x0000000a1008723c */ /* 0x040ff000000018ff */
[C---:B------:R-:W-:Y:S08]  /*4a20*/  HMMA.16816.F32 R12, R16.reuse, R84, RZ ;  /* 0x00000054100c723c */ /* 0x040ff000000018ff */
[----:B------:R-:W-:Y:S01]  /*4a30*/  HMMA.16816.F32 R16, R16, R86, RZ ;  /* 0x000000561010723c */ /* 0x000fe200000018ff */
[----:B------:R-:W1:Y:S07]  /*4a40*/  LDSM.16.M88.4 R84, [R104] ;  /* 0x000000006854783b */ /* 0x000e6e0000000200 */
[C---:B------:R-:W-:Y:S08]  /*4a50*/  HMMA.16816.F32 R4, R88.reuse, R92, R4 ;  /* 0x0000005c5804723c */ /* 0x040ff00000001804 */
[C---:B------:R-:W-:Y:S01]  /*4a60*/  HMMA.16816.F32 R8, R88.reuse, R94, R8 ;  /* 0x0000005e5808723c */ /* 0x040fe20000001808 */
[----:B------:R-:W-:Y:S07]  /*4a70*/  LDSM.16.M88.4 R92, [R0] ;  /* 0x00000000005c783b */ /* 0x000fee0000000200 */
[C---:B------:R-:W-:Y:S08]  /*4a80*/  HMMA.16816.F32 R12, R88.reuse, R96, R12 ;  /* 0x00000060580c723c */ /* 0x040ff0000000180c */
[----:B------:R-:W-:Y:S01]  /*4a90*/  HMMA.16816.F32 R16, R88, R98, R16 ;  /* 0x000000625810723c */ /* 0x000fe20000001810 */
[----:B------:R-:W1:Y:S06]  /*4aa0*/  LDSM.16.M88.4 R88, [R217+0x18800] ;  /* 0x01880000d958783b */ /* 0x000e6c0000000200 */
[----:B------:R-:W1:Y:S02]  /*4ab0*/  LDSM.16.M88.4 R96, [R216+0x18000] ;  /* 0x01800000d860783b */ /* 0x000e640000000200 */
[C---:B-1----:R-:W-:Y:S08]  /*4ac0*/  HMMA.16816.F32 R4, R84.reuse, R100, R4 ;  /* 0x000000645404723c */ /* 0x042ff00000001804 */
[C---:B------:R-:W-:Y:S01]  /*4ad0*/  HMMA.16816.F32 R8, R84.reuse, R102, R8 ;  /* 0x000000665408723c */ /* 0x040fe20000001808 */
[----:B------:R-:W1:Y:S07]  /*4ae0*/  LDSM.16.M88.4 R100, [R216+0x18800] ;  /* 0x01880000d864783b */ /* 0x000e6e0000000200 */
[C---:B------:R-:W-:Y:S08]  /*4af0*/  HMMA.16816.F32 R12, R84.reuse, R88, R12 ;  /* 0x00000058540c723c */ /* 0x040ff0000000180c */
[----:B------:R-:W-:Y:S01]  /*4b00*/  HMMA.16816.F32 R16, R84, R90, R16 ;  /* 0x0000005a5410723c */ /* 0x000fe20000001810 */
[----:B------:R-:W-:Y:S06]  /*4b10*/  LDSM.16.M88.4 R84, [R219+0x2000] ;  /* 0x00200000db54783b */ /* 0x000fec0000000200 */
[----:B------:R-:W1:Y:S01]  /*4b20*/  LDSM.16.M88.4 R88, [R218+0x1a000] ;  /* 0x01a00000da58783b */ /* 0x000e620000000200 */
[C---:B------:R-:W-:Y:S08]  /*4b30*/  HMMA.16816.F32 R4, R92.reuse, R96, R4 ;  /* 0x000000605c04723c */ /* 0x040ff00000001804 */
[C---:B------:R-:W-:Y:S01]  /*4b40*/  HMMA.16816.F32 R8, R92.reuse, R98, R8 ;  /* 0x000000625c08723c */ /* 0x040fe20000001808 */
[----:B------:R-:W1:Y:S07]  /*4b50*/  LDSM.16.M88.4 R96, [R218+0x1a800] ;  /* 0x01a80000da60783b */ /* 0x000e6e0000000200 */
[C---:B-1----:R-:W-:Y:S08]  /*4b60*/  HMMA.16816.F32 R12, R92.reuse, R100, R12 ;  /* 0x000000645c0c723c */ /* 0x042ff0000000180c */
[----:B------:R-:W-:Y:S01]  /*4b70*/  HMMA.16816.F32 R16, R92, R102, R16 ;  /* 0x000000665c10723c */ /* 0x000fe20000001810 */
[----:B------:R-:W-:Y:S06]  /*4b80*/  LDSM.16.M88.4 R92, [R105+0x2000] ;  /* 0x00200000695c783b */ /* 0x000fec0000000200 */
[----:B------:R-:W1:Y:S01]  /*4b90*/  LDSM.16.M88.4 R100, [R3+0x1a000] ;  /* 0x01a000000364783b */ /* 0x000e620000000200 */
[C---:B------:R-:W-:Y:S08]  /*4ba0*/  HMMA.16816.F32 R4, R84.reuse, R88, R4 ;  /* 0x000000585404723c */ /* 0x040ff00000001804 */
[C---:B------:R-:W-:Y:S01]  /*4bb0*/  HMMA.16816.F32 R8, R84.reuse, R90, R8 ;  /* 0x0000005a5408723c */ /* 0x040fe20000001808 */
[----:B------:R-:W-:Y:S07]  /*4bc0*/  LDSM.16.M88.4 R88, [R104+0x2000] ;  /* 0x002000006858783b */ /* 0x000fee0000000200 */
[C---:B------:R-:W-:Y:S08]  /*4bd0*/  HMMA.16816.F32 R12, R84.reuse, R96, R12 ;  /* 0x00000060540c723c */ /* 0x040ff0000000180c */
[----:B------:R-:W-:Y:S01]  /*4be0*/  HMMA.16816.F32 R16, R84, R98, R16 ;  /* 0x000000625410723c */ /* 0x000fe20000001810 */
[----:B------:R-:W3:Y:S06]  /*4bf0*/  LDSM.16.M88.4 R84, [R3+0x1a800] ;  /* 0x01a800000354783b */ /* 0x000eec0000000200 */
[----:B------:R-:W2:Y:S01]  /*4c00*/  LDSM.16.M88.4 R96, [R217+0x1a000] ;  /* 0x01a00000d960783b */ /* 0x000ea20000000200 */
[C---:B-1----:R-:W-:Y:S08]  /*4c10*/  HMMA.16816.F32 R4, R92.reuse, R100, R4 ;  /* 0x000000645c04723c */ /* 0x042ff00000001804 */
[C---:B------:R-:W-:Y:S01]  /*4c20*/  HMMA.16816.F32 R8, R92.reuse, R102, R8 ;  /* 0x000000665c08723c */ /* 0x040fe20000001808 */
[----:B------:R-:W1:Y:S07]  /*4c30*/  LDSM.16.M88.4 R100, [R217+0x1a800] ;  /* 0x01a80000d964783b */ /* 0x000e6e0000000200 */
[C---:B---3--:R-:W-:Y:S08]  /*4c40*/  HMMA.16816.F32 R12, R92.reuse, R84, R12 ;  /* 0x000000545c0c723c */ /* 0x048ff0000000180c */
[----:B------:R-:W-:Y:S01]  /*4c50*/  HMMA.16816.F32 R16, R92, R86, R16 ;  /* 0x000000565c10723c */ /* 0x000fe20000001810 */
[----:B------:R-:W-:Y:S06]  /*4c60*/  LDSM.16.M88.4 R84, [R0+0x2000] ;  /* 0x002000000054783b */ /* 0x000fec0000000200 */
[----:B------:R-:W3:Y:S01]  /*4c70*/  LDSM.16.M88.4 R92, [R216+0x1a000] ;  /* 0x01a00000d85c783b */ /* 0x000ee20000000200 */
[C---:B--2---:R-:W-:Y:S08]  /*4c80*/  HMMA.16816.F32 R4, R88.reuse, R96, R4 ;  /* 0x000000605804723c */ /* 0x044ff00000001804 */
[C---:B------:R-:W-:Y:S01]  /*4c90*/  HMMA.16816.F32 R8, R88.reuse, R98, R8 ;  /* 0x000000625808723c */ /* 0x040fe20000001808 */
[----:B------:R-:W2:Y:S07]  /*4ca0*/  LDSM.16.M88.4 R96, [R216+0x1a800] ;  /* 0x01a80000d860783b */ /* 0x000eae0000000200 */
[C---:B-1----:R-:W-:Y:S08]  /*4cb0*/  HMMA.16816.F32 R12, R88.reuse, R100, R12 ;  /* 0x00000064580c723c */ /* 0x042ff0000000180c */
[----:B------:R-:W-:Y:S01]  /*4cc0*/  HMMA.16816.F32 R16, R88, R102, R16 ;  /* 0x000000665810723c */ /* 0x000fe20000001810 */
[----:B------:R-:W-:Y:S06]  /*4cd0*/  LDSM.16.M88.4 R88, [R219+0x4000] ;  /* 0x00400000db58783b */ /* 0x000fec0000000200 */
        /* <DEDUP_REMOVED lines=8> */
[C---:B-1----:R-:W-:Y:S08]  /*4d60*/  HMMA.16816.F32 R4, R88.reuse, R100, R4 ;  /* 0x000000645804723c */ /* 0x042ff00000001804 */
[C---:B------:R-:W-:Y:S01]  /*4d70*/  HMMA.16816.F32 R8, R88.reuse, R102, R8 ;  /* 0x000000665808723c */ /* 0x040fe20000001808 */
[----:B------:R-:W1:Y:S07]  /*4d80*/  LDSM.16.M88.4 R100, [R3+0x1c800] ;  /* 0x01c800000364783b */ /* 0x000e6e0000000200 */
[C---:B--2---:R-:W-:Y:S08]  /*4d90*/  HMMA.16816.F32 R12, R88.reuse, R84, R12 ;  /* 0x00000054580c723c */ /* 0x044ff0000000180c */
[----:B------:R-:W-:Y:S01]  /*4da0*/  HMMA.16816.F32 R16, R88, R86, R16 ;  /* 0x000000565810723c */ /* 0x000fe20000001810 */
[----:B------:R-:W-:Y:S06]  /*4db0*/  LDSM.16.M88.4 R84, [R104+0x4000] ;  /* 0x004000006854783b */ /* 0x000fec0000000200 */
[----:B------:R-:W2:Y:S01]  /*4dc0*/  LDSM.16.M88.4 R88, [R217+0x1c000] ;  /* 0x01c00000d958783b */ /* 0x000ea20000000200 */
[C---:B---3--:R-:W-:Y:S08]  /*4dd0*/  HMMA.16816.F32 R4, R92.reuse, R96, R4 ;  /* 0x000000605c04723c */ /* 0x048ff00000001804 */
[C---:B------:R-:W-:Y:S01]  /*4de0*/  HMMA.16816.F32 R8, R92.reuse, R98, R8 ;  /* 0x000000625c08723c */ /* 0x040fe20000001808 */
[----:B------:R-:W3:Y:S07]  /*4df0*/  LDSM.16.M88.4 R96, [R217+0x1c800] ;  /* 0x01c80000d960783b */ /* 0x000eee0000000200 */
[C---:B-1----:R-:W-:Y:S08]  /*4e00*/  HMMA.16816.F32 R12, R92.reuse, R100, R12 ;  /* 0x000000645c0c723c */ /* 0x042ff0000000180c */
[----:B------:R-:W-:Y:S01]  /*4e10*/  HMMA.16816.F32 R16, R92, R102, R16 ;  /* 0x000000665c10723c */ /* 0x000fe20000001810 */
[----:B------:R-:W-:Y:S06]  /*4e20*/  LDSM.16.M88.4 R92, [R0+0x4000] ;  /* 0x00400000005c783b */ /* 0x000fec0000000200 */
        /* <DEDUP_REMOVED lines=21> */
[----:B------:R-:W1:Y:S06]  /*4f80*/  LDSM.16.M88.4 R100, [R217+0x1e000] ;  /* 0x01e00000d964783b */ /* 0x000e6c0000000200 */
[----:B------:R-:W4:Y:S01]  /*4f90*/  LDSM.16.M88.4 R104, [R217+0x1e800] ;  /* 0x01e80000d968783b */ /* 0x000f220000000200 */
[C---:B--2---:R-:W-:Y:S08]  /*4fa0*/  HMMA.16816.F32 R4, R84.reuse, R92, R4 ;  /* 0x0000005c5404723c */ /* 0x044ff00000001804 */
[C---:B------:R-:W-:Y:S01]  /*4fb0*/  HMMA.16816.F32 R8, R84.reuse, R94, R8 ;  /* 0x0000005e5408723c */ /* 0x040fe20000001808 */
[----:B------:R-:W-:Y:S07]  /*4fc0*/  LDSM.16.M88.4 R92, [R216+0x1e000] ;  /* 0x01e00000d85c783b */ /* 0x000fee0000000200 */
[C---:B---3--:R-:W-:Y:S08]  /*4fd0*/  HMMA.16816.F32 R12, R84.reuse, R96, R12 ;  /* 0x00000060540c723c */ /* 0x048ff0000000180c */
[----:B------:R-:W-:Y:S01]  /*4fe0*/  HMMA.16816.F32 R16, R84, R98, R16 ;  /* 0x000000625410723c */ /* 0x000fe20000001810 */
[----:B------:R2:W3:Y:S07]  /*4ff0*/  LDSM.16.M88.4 R84, [R0+0x6000] ;  /* 0x006000000054783b */ /* 0x0004ee0000000200 */
[C---:B-1----:R-:W-:Y:S08]  /*5000*/  HMMA.16816.F32 R4, R88.reuse, R100, R4 ;  /* 0x000000645804723c */ /* 0x042ff00000001804 */
[C---:B------:R-:W-:Y:S08]  /*5010*/  HMMA.16816.F32 R8, R88.reuse, R102, R8 ;  /* 0x000000665808723c */ /* 0x040ff00000001808 */
[C---:B----4-:R-:W-:Y:S01]  /*5020*/  HMMA.16816.F32 R12, R88.reuse, R104, R12 ;  /* 0x00000068580c723c */ /* 0x050fe2000000180c */
[----:B--2---:R-:W1:Y:S01]  /*5030*/  @P0 S2R R0, SR_TID.X ;  /* 0x0000000000000919 */ /* 0x004e620000002100 */
[----:B------:R-:W-:Y:S06]  /*5040*/  PLOP3.LUT P0, PT, PT, PT, UP3, 0x80, 0x0 ;  /* 0x000000000000781c */ /* 0x000fec0003f0f038 */
[----:B------:R-:W-:Y:S07]  /*5050*/  HMMA.16816.F32 R16, R88, R106, R16 ;  /* 0x0000006a5810723c */ /* 0x000fee0000001810 */
[----:B------:R-:W-:Y:S01]  /*5060*/  IMAD.U32 R88, RZ, RZ, UR7 ;  /* 0x00000007ff587e24 */ /* 0x000fe2000f8e00ff */
[C---:B---3--:R-:W-:Y:S05]  /*5070*/  HMMA.16816.F32 R4, R84.reuse, R92, R4 ;  /* 0x0000005c5404723c */ /* 0x048fea0000001804 */
[----:B------:R-:W-:Y:S02]  /*5080*/  IMAD R88, R88, 0x4, R109 ;  /* 0x0000000458587824 */ /* 0x000fe400078e026d */
[----:B------:R-:W-:Y:S01]  /*5090*/  IMAD.U32 R92, RZ, RZ, UR28 ;  /* 0x0000001cff5c7e24 */ /* 0x000fe2000f8e00ff */
[C---:B------:R-:W-:Y:S01]  /*50a0*/  HMMA.16816.F32 R8, R84.reuse, R94, R8 ;  /* 0x0000005e5408723c */ /* 0x040fe20000001808 */
[----:B------:R-:W2:Y:S03]  /*50b0*/  LDL R109, [R1+0x8] ;  /* 0x00000800016d7983 */ /* 0x000ea60000100800 */
[----:B-1----:R-:W-:Y:S01]  /*50c0*/  @P2 IMAD.SHL.U32 R0, R0, 0x2, RZ ;  /* 0x0000000200002824 */ /* 0x002fe200078e00ff */
[----:B------:R-:W-:Y:S01]  /*50d0*/  PLOP3.LUT P2, PT, PT, PT, UP3, 0x80, 0x0 ;  /* 0x000000000000781c */ /* 0x000fe20003f4f038 */
[----:B------:R-:W-:Y:S03]  /*50e0*/  FMUL.FTZ R93, R250, 1.4426950216293334961 ;  /* 0x3fb8aa3bfa5d7820 */ /* 0x000fe60000410000 */
[----:B------:R-:W-:Y:S02]  /*50f0*/  @P1 LOP3.LUT R0, R112, 0x6, R0, 0xf8, !PT ;  /* 0x0000000670001812 */ /* 0x000fe400078ef800 */
[----:B------:R-:W1:Y:S01]  /*5100*/  S2R R112, SR_TID.X ;  /* 0x0000000000707919 */ /* 0x000e620000002100 */
[----:B------:R-:W-:Y:S02]  /*5110*/  PLOP3.LUT P1, PT, PT, PT, UP3, 0x80, 0x0 ;  /* 0x000000000000781c */ /* 0x000fe40003f2f038 */
[----:B------:R-:W-:Y:S01]  /*5120*/  @P0 IMAD R92, R92, 0x40, R0 ;  /* 0x000000405c5c0824 */ /* 0x000fe200078e0200 */
[----:B------:R-:W-:Y:S01]  /*5130*/  PLOP3.LUT P0, PT, PT, PT, UP3, 0x80, 0x0 ;  /* 0x000000000000781c */ /* 0x000fe20003f0f038 */
[----:B------:R-:W-:Y:S01]  /*5140*/  IMAD.U32 R0, RZ, RZ, UR28 ;  /* 0x0000001cff007e24 */ /* 0x000fe2000f8e00ff */
[----:B------:R-:W-:Y:S02]  /*5150*/  FSEL R93, R93, RZ, P4 ;  /* 0x000000ff5d5d7208 */ /* 0x000fe40002000000 */
[C---:B------:R-:W-:Y:S02]  /*5160*/  @P3 ISETP.GE.AND P3, PT, R92.reuse, UR6, PT ;  /* 0x000000065c003c0c */ /* 0x040fe4000bf66270 */
[----:B------:R-:W-:Y:S04]  /*5170*/  FSETP.NEU.FTZ.AND P4, PT, R251, -INF , PT ;  /* 0xff800000fb00780b */ /* 0x000fe80003f9d000 */
[----:B------:R-:W-:Y:S02]  /*5180*/  @P1 IADD3 R89, R92, 0x1, RZ ;  /* 0x000000015c591810 */ /* 0x000fe40007ffe0ff */
[----:B------:R-:W-:Y:S02]  /*5190*/  PLOP3.LUT P1, PT, PT, PT, UP3, 0x80, 0x0 ;  /* 0x000000000000781c */ /* 0x000fe40003f2f038 */
[----:B------:R-:W-:Y:S01]  /*51a0*/  @P6 ISETP.GE.AND P6, PT, R89, UR6, PT ;  /* 0x0000000659006c0c */ /* 0x000fe2000bfc6270 */
[----:B------:R-:W-:Y:S02]  /*51b0*/  IMAD.WIDE.U32 R88, R88, -0x326172a9, RZ ;  /* 0xcd9e8d5758587825 */ /* 0x000fe400078e00ff */
[----:B------:R-:W-:Y:S02]  /*51c0*/  @P0 FSEL R4, R4, -INF , !P3 ;  /* 0xff80000004040808 */ /* 0x000fe40005800000 */
[----:B------:R-:W-:Y:S02]  /*51d0*/  PLOP3.LUT P0, PT, PT, PT, UP3, 0x80, 0x0 ;  /* 0x000000000000781c */ /* 0x000fe40003f0f038 */
[----:B-1----:R-:W-:Y:S01]  /*51e0*/  SHF.R.S32.HI R112, RZ, 0x1f, R112 ;  /* 0x0000001fff707819 */ /* 0x002fe20000011470 */
[--C-:B------:R-:W-:Y:S01]  /*51f0*/  FFMA.FTZ R4, R4, c[0x0][0x23c], -R93.reuse ;  /* 0x00008f0004047a23 */ /* 0x100fe2000001085d */
[----:B------:R-:W-:Y:S02]  /*5200*/  LOP3.LUT R98, R89, UR15, R108, 0x96, !PT ;  /* 0x0000000f59627c12 */ /* 0x000fe4000f8e966c */
[----:B------:R-:W-:Y:S01]  /*5210*/  LEA.HI R112, R112, R113, RZ, 0x7 ;  /* 0x0000007170707211 */ /* 0x000fe200078f38ff */
[----:B------:R-:W1:Y:S01]  /*5220*/  MUFU.EX2 R106, R4 ;  /* 0x00000004006a7308 */ /* 0x000e620000000800 */
[----:B------:R-:W-:Y:S02]  /*5230*/  @P1 FSEL R5, R5, -INF , !P6 ;  /* 0xff80000005051808 */ /* 0x000fe40007000000 */
[----:B------:R-:W-:Y:S02]  /*5240*/  SHF.R.S32.HI R112, RZ, 0x7, R112 ;  /* 0x00000007ff707819 */ /* 0x000fe40000011470 */
[----:B------:R-:W-:Y:S01]  /*5250*/  PLOP3.LUT P1, PT, PT, PT, UP3, 0x80, 0x0 ;  /* 0x000000000000781c */ /* 0x000fe20003f2f038 */
[--C-:B------:R-:W-:Y:S01]  /*5260*/  FFMA.FTZ R5, R5, c[0x0][0x23c], -R93.reuse ;  /* 0x00008f0005057a23 */ /* 0x100fe2000001085d */
[----:B------:R-:W-:Y:S01]  /*5270*/  @P0 FSEL R6, R6, -INF , !P3 ;  /* 0xff80000006060808 */ /* 0x000fe20005800000 */
[----:B------:R-:W-:Y:S01]  /*5280*/  IMAD R0, R0, 0x2, R112 ;  /* 0x0000000200007824 */ /* 0x000fe200078e0270 */
[----:B------:R-:W-:Y:S01]  /*5290*/  PLOP3.LUT P0, PT, PT, PT, UP3, 0x80, 0x0 ;  /* 0x000000000000781c */ /* 0x000fe20003f0f038 */
[----:B------:R3:W4:Y:S01]  /*52a0*/  MUFU.EX2 R104, R5 ;  /* 0x0000000500687308 */ /* 0x0007220000000800 */
[----:B------:R-:W-:Y:S02]  /*52b0*/  PLOP3.LUT P3, PT, PT, PT, UP3, 0x80, 0x0 ;  /* 0x000000000000781c */ /* 0x000fe40003f6f038 */
[----:B------:R-:W-:Y:S05]  /*52c0*/  LOP3.LUT R0, R111, UR14, R0, 0x96, !PT ;  /* 0x0000000e6f007c12 */ /* 0x000fea000f8e9600 */
[----:B------:R-:W-:Y:S01]  /*52d0*/  IMAD.WIDE.U32 R96, R0, -0x326172a9, RZ ;  /* 0xcd9e8d5700607825 */ /* 0x000fe200078e00ff */
[----:B------:R-:W-:Y:S02]  /*52e0*/  @P2 IADD3 R0, R92, 0x8, RZ ;  /* 0x000000085c002810 */ /* 0x000fe40007ffe0ff */
[----:B------:R-:W-:Y:S02]  /*52f0*/  PLOP3.LUT P2, PT, PT, PT, UP3, 0x80, 0x0 ;  /* 0x000000000000781c */ /* 0x000fe40003f4f038 */
[----:B------:R-:W-:Y:S02]  /*5300*/  LOP3.LUT R97, R97, UR27, R88, 0x96, !PT ;  /* 0x0000001b61617c12 */ /* 0x000fe4000f8e9658 */
[----:B------:R-:W1:Y:S01]  /*5310*/  LDSM.16.M88.4 R88, [R216+0x1e800] ;  /* 0x01e80000d858783b */ /* 0x000e620000000200 */
[----:B------:R-:W-:Y:S01]  /*5320*/  @P5 ISETP.GE.AND P5, PT, R0, UR6, PT ;  /* 0x0000000600005c0c */ /* 0x000fe2000bfa6270 */
[----:B------:R-:W-:Y:S02]  /*5330*/  FMUL.FTZ R0, R251, 1.4426950216293334961 ;  /* 0x3fb8aa3bfb007820 */ /* 0x000fe40000410000 */
[----:B------:R-:W-:Y:S01]  /*5340*/  IMAD.WIDE.U32 R94, R97, -0x2daee0ad, RZ ;  /* 0xd2511f53615e7825 */ /* 0x000fe200078e00ff */
[----:B------:R-:W-:Y:S02]  /*5350*/  @P1 IADD3 R97, R92, 0x9, RZ ;  /* 0x000000095c611810 */ /* 0x000fe40007ffe0ff */
[----:B------:R-:W-:Y:S02]  /*5360*/  FSEL R0, R0, RZ, P4 ;  /* 0x000000ff00007208 */ /* 0x000fe40002000000 */
[----:B------:R-:W-:Y:S01]  /*5370*/  PLOP3.LUT P4, PT, PT, PT, UP3, 0x80, 0x0 ;  /* 0x000000000000781c */ /* 0x000fe20003f8f038 */
[----:B---3--:R-:W-:Y:S01]  /*5380*/  IMAD.WIDE.U32 R4, R98, -0x2daee0ad, RZ ;  /* 0xd2511f5362047825 */ /* 0x008fe200078e00ff */
[----:B------:R-:W-:Y:S02]  /*5390*/  PLOP3.LUT P1, PT, PT, PT, UP3, 0x80, 0x0 ;  /* 0x000000000000781c */ /* 0x000fe40003f2f038 */
[----:B------:R-:W-:Y:S01]  /*53a0*/  @P2 FSEL R7, R7, -INF , !P6 ;  /* 0xff80000007072808 */ /* 0x000fe20007000000 */
[----:B------:R-:W-:Y:S01]  /*53b0*/  FFMA.FTZ R6, R6, c[0x0][0x23c], -R0 ;  /* 0x00008f0006067a23 */ /* 0x000fe20000010800 */
[----:B------:R-:W-:Y:S02]  /*53c0*/  PLOP3.LUT P6, PT, PT, PT, UP3, 0x80, 0x0 ;  /* 0x000000000000781c */ /* 0x000fe40003fcf038 */
[----:B------:R-:W-:Y:S01]  /*53d0*/  LOP3.LUT R5, R5, UR26, R110, 0x96, !PT ;  /* 0x0000001a05057c12 */ /* 0x000fe2000f8e966e */
[----:B------:R3:W3:Y:S04]  /*53e0*/  MUFU.EX2 R108, R6 ;  /* 0x00000006006c7308 */ /* 0x0006e80000000800 */
[----:B------:R-:W-:Y:S02]  /*53f0*/  @P4 ISETP.GE.AND P2, PT, R97, UR6, PT ;  /* 0x0000000661004c0c */ /* 0x000fe4000bf46270 */
[----:B------:R-:W-:Y:S02]  /*5400*/  @P0 IADD3 R97, R92, 0x10, RZ ;  /* 0x000000105c610810 */ /* 0x000fe40007ffe0ff */
[----:B------:R-:W-:Y:S02]  /*5410*/  PLOP3.LUT P0, PT, PT, PT, UP3, 0x80, 0x0 ;  /* 0x000000000000781c */ /* 0x000fe40003f0f038 */
[----:B------:R-:W-:Y:S02]  /*5420*/  @P1 FSEL R8, R8, -INF , !P5 ;  /* 0xff80000008081808 */ /* 0x000fe40006800000 */
[----:B------:R-:W-:Y:S02]  /*5430*/  PLOP3.LUT P1, PT, PT, PT, UP3, 0x80, 0x0 ;  /* 0x000000000000781c */ /* 0x000fe40003f2f038 */
[----:B------:R-:W-:Y:S01]  /*5440*/  @P3 ISETP.GE.AND P3, PT, R97, UR6, PT ;  /* 0x0000000661003c0c */ /* 0x000fe2000bf66270 */
[--C-:B------:R-:W-:Y:S01]  /*5450*/  FFMA.FTZ R8, R8, c[0x0][0x23c], -R93.reuse ;  /* 0x00008f0008087a23 */ /* 0x100fe2000001085d */
[----:B------:R-:W-:Y:S03]  /*5460*/  PLOP3.LUT P4, PT, PT, PT, UP3, 0x80, 0x0 ;  /* 0x000000000000781c */ /* 0x000fe60003f8f038 */
[----:B------:R4:W-:Y:S02]  /*5470*/  MUFU.EX2 R101, R8 ;  /* 0x0000000800657308 */ /* 0x0009e40000000800 */
[----:B------:R-:W-:Y:S01]  /*5480*/  @P0 FSEL R9, R9, -INF , !P2 ;  /* 0xff80000009090808 */ /* 0x000fe20005000000 */
[C---:B-1----:R-:W-:Y:S01]  /*5490*/  HMMA.16816.F32 R12, R84.reuse, R88, R12 ;  /* 0x00000058540c723c */ /* 0x042fe2000000180c */
[----:B------:R-:W-:Y:S02]  /*54a0*/  PLOP3.LUT P0, PT, PT, PT, UP3, 0x80, 0x0 ;  /* 0x000000000000781c */ /* 0x000fe40003f0f038 */
[----:B---3--:R-:W-:Y:S01]  /*54b0*/  LOP3.LUT R6, R95, UR24, R4, 0x96, !PT ;  /* 0x000000185f067c12 */ /* 0x008fe2000f8e9604 */
[----:B------:R-:W-:Y:S01]  /*54c0*/  IMAD.WIDE.U32 R4, R5, -0x326172a9, RZ ;  /* 0xcd9e8d5705047825 */ /* 0x000fe200078e00ff */
[----:B------:R-:W-:Y:S02]  /*54d0*/  @P1 FSEL R11, R11, -INF , !P2 ;  /* 0xff8000000b0b1808 */ /* 0x000fe40005000000 */
[----:B------:R-:W-:Y:S01]  /*54e0*/  PLOP3.LUT P1, PT, PT, PT, UP3, 0x80, 0x0 ;  /* 0x000000000000781c */ /* 0x000fe20003f2f038 */
[----:B------:R-:W-:Y:S01]  /*54f0*/  HMMA.16816.F32 R16, R84, R90, R16 ;  /* 0x0000005a5410723c */ /* 0x000fe20000001810 */
[----:B------:R-:W-:Y:S03]  /*5500*/  PLOP3.LUT P2, PT, PT, PT, UP3, 0x80, 0x0 ;  /* 0x000000000000781c */ /* 0x000fe60003f4f038 */
[--C-:B------:R-:W-:Y:S01]  /*5510*/  FFMA.FTZ R9, R9, c[0x0][0x23c], -R93.reuse ;  /* 0x00008f0009097a23 */ /* 0x100fe2000001085d */
[----:B------:R-:W-:Y:S01]  /*5520*/  LOP3.LUT R5, R5, UR25, R96, 0x96, !PT ;  /* 0x0000001905057c12 */ /* 0x000fe2000f8e9660 */
[--C-:B------:R-:W-:Y:S01]  /*5530*/  FFMA.FTZ R95, R7, c[0x0][0x23c], -R0.reuse ;  /* 0x00008f00075f7a23 */ /* 0x100fe20000010800 */
[----:B------:R-:W-:Y:S01]  /*5540*/  @P4 FSEL R10, R10, -INF , !P5 ;  /* 0xff8000000a0a4808 */ /* 0x000fe20006800000 */
[----:B------:R-:W-:Y:S01]  /*5550*/  IMAD.WIDE.U32 R6, R6, -0x326172a9, RZ ;  /* 0xcd9e8d5706067825 */ /* 0x000fe200078e00ff */
[----:B------:R1:W-:Y:S01]  /*5560*/  MUFU.EX2 R102, R9 ;  /* 0x0000000900667308 */ /* 0x0003e20000000800 */
[----:B------:R-:W-:Y:S02]  /*5570*/  PLOP3.LUT P4, PT, PT, PT, UP3, 0x80, 0x0 ;  /* 0x000000000000781c */ /* 0x000fe40003f8f038 */
[----:B------:R-:W-:Y:S01]  /*5580*/  FFMA.FTZ R10, R10, c[0x0][0x23c], -R0 ;  /* 0x00008f000a0a7a23 */ /* 0x000fe20000010800 */
[----:B------:R-:W-:Y:S01]  /*5590*/  LOP3.LUT R96, R7, UR23, R4, 0x96, !PT ;  /* 0x0000001707607c12 */ /* 0x000fe2000f8e9604 */
[----:B------:R-:W-:Y:S01]  /*55a0*/  IMAD.WIDE.U32 R4, R5, -0x2daee0ad, RZ ;  /* 0xd2511f5305047825 */ /* 0x000fe200078e00ff */
[----:B----4-:R-:W-:Y:S02]  /*55b0*/  @P6 IADD3 R8, R92, 0x11, RZ ;  /* 0x000000115c086810 */ /* 0x010fe40007ffe0ff */
[----:B------:R-:W-:Y:S01]  /*55c0*/  @P1 FSEL R12, R12, -INF , !P3 ;  /* 0xff8000000c0c1808 */ /* 0x000fe20005800000 */
[----:B------:R-:W-:Y:S01]  /*55d0*/  IMAD.WIDE.U32 R96, R96, -0x2daee0ad, RZ ;  /* 0xd2511f5360607825 */ /* 0x000fe200078e00ff */
[----:B------:R-:W-:Y:S01]  /*55e0*/  LOP3.LUT R5, R5, UR22, R94, 0x96, !PT ;  /* 0x0000001605057c12 */ /* 0x000fe2000f8e965e */
[----:B------:R-:W-:Y:S01]  /*55f0*/  MUFU.EX2 R105, R10 ;  /* 0x0000000a00697308 */ /* 0x000fe20000000800 */
[----:B------:R-:W-:Y:S01]  /*5600*/  @P0 IADD3 R7, R92, 0x18, RZ ;  /* 0x000000185c070810 */ /* 0x000fe20007ffe0ff */
[----:B------:R-:W-:Y:S01]  /*5610*/  FFMA.FTZ R11, R11, c[0x0][0x23c], -R0 ;  /* 0x00008f000b0b7a23 */ /* 0x000fe20000010800 */
[----:B------:R-:W-:Y:S01]  /*5620*/  LOP3.LUT R94, R97, UR20, R4, 0x96, !PT ;  /* 0x00000014615e7c12 */ /* 0x000fe2000f8e9604 */
[----:B------:R-:W-:Y:S01]  /*5630*/  IMAD.WIDE.U32 R4, R5, -0x326172a9, RZ ;  /* 0xcd9e8d5705047825 */ /* 0x000fe200078e00ff */
[----:B------:R-:W-:Y:S02]  /*5640*/  @P4 ISETP.GE.AND P4, PT, R8, UR6, PT ;  /* 0x0000000608004c0c */ /* 0x000fe4000bf86270 */
[----:B------:R-:W-:Y:S01]  /*5650*/  PLOP3.LUT P0, PT, PT, PT, UP3, 0x80, 0x0 ;  /* 0x000000000000781c */ /* 0x000fe20003f0f038 */
[--C-:B------:R-:W-:Y:S01]  /*5660*/  FFMA.FTZ R12, R12, c[0x0][0x23c], -R93.reuse ;  /* 0x00008f000c0c7a23 */ /* 0x100fe2000001085d */
[----:B------:R-:W-:Y:S01]  /*5670*/  LOP3.LUT R8, R5, UR21, R6, 0x96, !PT ;  /* 0x0000001505087c12 */ /* 0x000fe2000f8e9606 */
[----:B------:R3:W-:Y:S01]  /*5680*/  MUFU.EX2 R103, R11 ;  /* 0x0000000b00677308 */ /* 0x0007e20000000800 */
[----:B------:R-:W-:Y:S01]  /*5690*/  PLOP3.LUT P5, PT, PT, PT, UP3, 0x80, 0x0 ;  /* 0x000000000000781c */ /* 0x000fe20003faf038 */
[----:B------:R-:W-:Y:S01]  /*56a0*/  IMAD.WIDE.U32 R88, R94, -0x326172a9, RZ ;  /* 0xcd9e8d575e587825 */ /* 0x000fe200078e00ff */
[----:B------:R-:W-:Y:S02]  /*56b0*/  @P2 IADD3 R92, R92, 0x19, RZ ;  /* 0x000000195c5c2810 */ /* 0x000fe40007ffe0ff */
[----:B------:R-:W-:Y:S01]  /*56c0*/  PLOP3.LUT P6, PT, PT, PT, UP3, 0x80, 0x0 ;  /* 0x000000000000781c */ /* 0x000fe20003fcf038 */
[----:B-1----:R-:W-:Y:S01]  /*56d0*/  IMAD.WIDE.U32 R8, R8, -0x2daee0ad, RZ ;  /* 0xd2511f5308087825 */ /* 0x002fe200078e00ff */
[----:B------:R-:W-:Y:S02]  /*56e0*/  PLOP3.LUT P2, PT, PT, PT, UP3, 0x80, 0x0 ;  /* 0x000000000000781c */ /* 0x000fe40003f4f038 */
[----:B------:R-:W-:Y:S01]  /*56f0*/  LOP3.LUT R6, R89, UR19, R4, 0x96, !PT ;  /* 0x0000001359067c12 */ /* 0x000fe2000f8e9604 */
[----:B------:R1:W-:Y:S01]  /*5700*/  MUFU.EX2 R98, R12 ;  /* 0x0000000c00627308 */ /* 0x0003e20000000800 */
[----:B------:R-:W-:Y:S02]  /*5710*/  LOP3.LUT R4, R9, UR18, R96, 0x96, !PT ;  /* 0x0000001209047c12 */ /* 0x000fe4000f8e9660 */
[----:B------:R-:W-:Y:S02]  /*5720*/  PLOP3.LUT P1, PT, PT, PT, UP3, 0x80, 0x0 ;  /* 0x000000000000781c */ /* 0x000fe40003f2f038 */
[----:B------:R-:W-:Y:S01]  /*5730*/  @P0 FSEL R13, R13, -INF , !P4 ;  /* 0xff8000000d0d0808 */ /* 0x000fe20006000000 */
[----:B------:R-:W-:Y:S01]  /*5740*/  IMAD.WIDE.U32 R4, R4, -0x326172a9, RZ ;  /* 0xcd9e8d5704047825 */ /* 0x000fe200078e00ff */
[----:B------:R-:W-:Y:S02]  /*5750*/  @P5 ISETP.GE.AND P5, PT, R7, UR6, PT ;  /* 0x0000000607005c0c */ /* 0x000fe4000bfa6270 */
[----:B------:R-:W-:Y:S01]  /*5760*/  PLOP3.LUT P0, PT, PT, PT, UP3, 0x80, 0x0 ;  /* 0x000000000000781c */ /* 0x000fe20003f0f038 */
[----:B------:R-:W-:Y:S01]  /*5770*/  IMAD.WIDE.U32 R6, R6, -0x2daee0ad, RZ ;  /* 0xd2511f5306067825 */ /* 0x000fe200078e00ff */
[----:B------:R-:W-:Y:S01]  /*5780*/  @P6 ISETP.GE.AND P6, PT, R92, UR6, PT ;  /* 0x000000065c006c0c */ /* 0x000fe2000bfc6270 */
[----:B------:R-:W4:Y:S01]  /*5790*/  MUFU.EX2 R107, R95 ;  /* 0x0000005f006b7308 */ /* 0x000f220000000800 */
[----:B------:R-:W-:Y:S01]  /*57a0*/  @P2 FSEL R14, R14, -INF , !P3 ;  /* 0xff8000000e0e2808 */ /* 0x000fe20005800000 */
[--C-:B------:R-:W-:Y:S01]  /*57b0*/  FFMA.FTZ R13, R13, c[0x0][0x23c], -R93.reuse ;  /* 0x00008f000d0d7a23 */ /* 0x100fe2000001085d */
[----:B------:R-:W-:Y:S02]  /*57c0*/  PLOP3.LUT P3, PT, PT, PT, UP3, 0x80, 0x0 ;  /* 0x000000000000781c */ /* 0x000fe40003f6f038 */
[----:B------:R-:W-:Y:S01]  /*57d0*/  PLOP3.LUT P2, PT, PT, PT, UP3, 0x80, 0x0 ;  /* 0x000000000000781c */ /* 0x000fe20003f4f038 */
[----:B------:R-:W-:Y:S01]  /*57e0*/  FFMA.FTZ R14, R14, c[0x0][0x23c], -R0 ;  /* 0x00008f000e0e7a23 */ /* 0x000fe20000010800 */
[C---:B------:R-:W-:Y:S02]  /*57f0*/  LOP3.LUT R9, R6.reuse, 0xff, RZ, 0xc0, !PT ;  /* 0x000000ff06097812 */ /* 0x040fe400078ec0ff */
[--C-:B------:R-:W-:Y:S01]  /*5800*/  SHF.R.U32.HI R84, RZ, 0x18, R6.reuse ;  /* 0x00000018ff547819 */ /* 0x100fe20000011606 */
[----:B------:R-:W-:Y:S01]  /*5810*/  MUFU.EX2 R97, R13 ;  /* 0x0000000d00617308 */ /* 0x000fe20000000800 */
[----:B------:R-:W-:Y:S02]  /*5820*/  LOP3.LUT R86, R6, 0xffff, RZ, 0xc0, !PT ;  /* 0x0000ffff06567812 */ /* 0x000fe400078ec0ff */
[----:B------:R-:W-:Y:S02]  /*5830*/  SHF.R.U32.HI R85, RZ, 0x10, R6 ;  /* 0x00000010ff557819 */ /* 0x000fe40000011606 */
[----:B------:R-:W-:Y:S02]  /*5840*/  LOP3.LUT R6, R5, UR17, R88, 0x96, !PT ;  /* 0x0000001105067c12 */ /* 0x000fe4000f8e9658 */
[----:B------:R-:W-:Y:S02]  /*5850*/  @P1 FSEL R15, R15, -INF , !P4 ;  /* 0xff8000000f0f1808 */ /* 0x000fe40006000000 */
[----:B------:R-:W-:Y:S01]  /*5860*/  PLOP3.LUT P1, PT, PT, PT, UP3, 0x80, 0x0 ;  /* 0x000000000000781c */ /* 0x000fe20003f2f038 */
[----:B------:R-:W-:Y:S01]  /*5870*/  MUFU.EX2 R100, R14 ;  /* 0x0000000e00647308 */ /* 0x000fe20000000800 */
[C---:B---3--:R-:W-:Y:S01]  /*5880*/  LOP3.LUT R11, R4.reuse, 0xff, RZ, 0xc0, !PT ;  /* 0x000000ff040b7812 */ /* 0x048fe200078ec0ff */
[----:B------:R-:W-:Y:S01]  /*5890*/  FFMA.FTZ R15, R15, c[0x0][0x23c], -R0 ;  /* 0x00008f000f0f7a23 */ /* 0x000fe20000010800 */
[----:B------:R-:W-:Y:S02]  /*58a0*/  SHF.R.U32.HI R10, RZ, 0x18, R4 ;  /* 0x00000018ff0a7819 */ /* 0x000fe40000011604 */
[----:B------:R-:W-:Y:S02]  /*58b0*/  LOP3.LUT R8, R7, UR16, R8, 0x96, !PT ;  /* 0x0000001007087c12 */ /* 0x000fe4000f8e9608 */
[----:B------:R-:W-:Y:S02]  /*58c0*/  LOP3.LUT R7, R4, 0xffff, RZ, 0xc0, !PT ;  /* 0x0000ffff04077812 */ /* 0x000fe400078ec0ff */
[----:B-1----:R-:W-:Y:S01]  /*58d0*/  SHF.R.U32.HI R12, RZ, 0x10, R4 ;  /* 0x00000010ff0c7819 */ /* 0x002fe20000011604 */
[----:B------:R-:W1:Y:S01]  /*58e0*/  MUFU.EX2 R99, R15 ;  /* 0x0000000f00637308 */ /* 0x000e620000000800 */
[C---:B------:R-:W-:Y:S02]  /*58f0*/  LOP3.LUT R4, R6.reuse, 0xffff, RZ, 0xc0, !PT ;  /* 0x0000ffff06047812 */ /* 0x040fe400078ec0ff */
[----:B------:R-:W-:Y:S02]  /*5900*/  LOP3.LUT R5, R6, 0xff, RZ, 0xc0, !PT ;  /* 0x000000ff06057812 */ /* 0x000fe400078ec0ff */
[----:B------:R-:W-:Y:S02]  /*5910*/  @P0 FSEL R16, R16, -INF , !P5 ;  /* 0xff80000010100808 */ /* 0x000fe40006800000 */
[----:B------:R-:W-:Y:S02]  /*5920*/  ISETP.LE.U32.AND P0, PT, R5, UR29, PT ;  /* 0x0000001d05007c0c */ /* 0x000fe4000bf03070 */
[----:B------:R-:W-:Y:S01]  /*5930*/  SHF.R.U32.HI R5, RZ, 0x10, R6 ;  /* 0x00000010ff057819 */ /* 0x000fe20000011606 */
[--C-:B------:R-:W-:Y:S01]  /*5940*/  FFMA.FTZ R16, R16, c[0x0][0x23c], -R93.reuse ;  /* 0x00008f0010107a23 */ /* 0x100fe2000001085d */
        /* <DEDUP_REMOVED lines=9> */
[----:B------:R-:W-:Y:S01]  /*59e0*/  SHF.R.U32.HI R6, RZ, 0x18, R6 ;  /* 0x00000018ff067819 */ /* 0x000fe20000011606 */
[----:B------:R-:W-:Y:S01]  /*59f0*/  @!P0 FADD.FTZ R106, -R106, -RZ ;  /* 0x800000ff6a6a8221 */ /* 0x000fe20000010100 */
[----:B------:R-:W-:Y:S01]  /*5a00*/  ISETP.LE.U32.AND P5, PT, R4, UR29, PT ;  /* 0x0000001d04007c0c */ /* 0x000fe2000bfa3070 */
[----:B------:R3:W-:Y:S01]  /*5a10*/  MUFU.EX2 R94, R0 ;  /* 0x00000000005e7308 */ /* 0x0007e20000000800 */
[----:B------:R-:W-:Y:S01]  /*5a20*/  ISETP.LE.U32.AND P1, PT, R5, UR29, PT ;  /* 0x0000001d05007c0c */ /* 0x000fe2000bf23070 */
[----:B------:R-:W-:Y:S01]  /*5a30*/  FFMA.FTZ R93, R17, c[0x0][0x23c], -R93 ;  /* 0x00008f00115d7a23 */ /* 0x000fe2000001085d */
[----:B------:R-:W-:Y:S02]  /*5a40*/  ISETP.LE.U32.AND P6, PT, R6, UR29, PT ;  /* 0x0000001d06007c0c */ /* 0x000fe4000bfc3070 */
[----:B------:R-:W-:Y:S02]  /*5a50*/  SHF.R.U32.HI R5, RZ, 0x8, R7 ;  /* 0x00000008ff057819 */ /* 0x000fe40000011607 */
[----:B------:R-:W-:Y:S02]  /*5a60*/  ISETP.LE.U32.AND P2, PT, R11, UR29, PT ;  /* 0x0000001d0b007c0c */ /* 0x000fe4000bf43070 */
[----:B------:R-:W-:Y:S01]  /*5a70*/  LOP3.LUT R4, R8, 0xff, RZ, 0xc0, !PT ;  /* 0x000000ff08047812 */ /* 0x000fe200078ec0ff */
[----:B------:R-:W1:Y:S01]  /*5a80*/  MUFU.EX2 R96, R18 ;  /* 0x0000001200607308 */ /* 0x000e620000000800 */
[----:B------:R-:W-:Y:S01]  /*5a90*/  LOP3.LUT R5, R5, 0xffff, RZ, 0xc0, !PT ;  /* 0x0000ffff05057812 */ /* 0x000fe200078ec0ff */
[----:B------:R-:W-:Y:S01]  /*5aa0*/  @!P5 FADD.FTZ R104, -R104, -RZ ;  /* 0x800000ff6868d221 */ /* 0x000fe20000010100 */
[----:B------:R-:W-:Y:S01]  /*5ab0*/  ISETP.LE.U32.AND P5, PT, R4, UR29, PT ;  /* 0x0000001d04007c0c */ /* 0x000fe2000bfa3070 */
[----:B------:R-:W-:Y:S01]  /*5ac0*/  @!P1 FADD.FTZ R108, -R108, -RZ ;  /* 0x800000ff6c6c9221 */ /* 0x000fe20000010100 */
[----:B------:R-:W-:Y:S01]  /*5ad0*/  LOP3.LUT R4, R12, 0xff, RZ, 0xc0, !PT ;  /* 0x000000ff0c047812 */ /* 0x000fe200078ec0ff */
[----:B----4-:R-:W-:Y:S01]  /*5ae0*/  @!P6 FADD.FTZ R107, -R107, -RZ ;  /* 0x800000ff6b6be221 */ /* 0x010fe20000010100 */
[----:B------:R-:W-:Y:S02]  /*5af0*/  ISETP.LE.U32.AND P1, PT, R5, UR29, PT ;  /* 0x0000001d05007c0c */ /* 0x000fe4000bf23070 */
[----:B------:R-:W-:Y:S01]  /*5b00*/  ISETP.LE.U32.AND P0, PT, R10, UR29, PT ;  /* 0x0000001d0a007c0c */ /* 0x000fe2000bf03070 */
[----:B------:R-:W-:Y:S01]  /*5b10*/  @!P2 FADD.FTZ R101, -R101, -RZ ;  /* 0x800000ff6565a221 */ /* 0x000fe20000010100 */
[----:B------:R-:W-:Y:S01]  /*5b20*/  ISETP.LE.U32.AND P6, PT, R4, UR29, PT ;  /* 0x0000001d04007c0c */ /* 0x000fe2000bfc3070 */
[----:B------:R-:W4:Y:S01]  /*5b30*/  MUFU.EX2 R93, R93 ;  /* 0x0000005d005d7308 */ /* 0x000f220000000800 */
[--C-:B------:R-:W-:Y:S02]  /*5b40*/  SHF.R.U32.HI R4, RZ, 0x18, R8.reuse ;  /* 0x00000018ff047819 */ /* 0x100fe40000011608 */
[----:B------:R-:W-:Y:S01]  /*5b50*/  SHF.R.U32.HI R5, RZ, 0x10, R8 ;  /* 0x00000010ff057819 */ /* 0x000fe20000011608 */
[----:B------:R-:W-:Y:S01]  /*5b60*/  @!P5 FADD.FTZ R98, -R98, -RZ ;  /* 0x800000ff6262d221 */ /* 0x000fe20000010100 */
[----:B------:R-:W-:Y:S02]  /*5b70*/  LOP3.LUT R8, R8, 0xffff, RZ, 0xc0, !PT ;  /* 0x0000ffff08087812 */ /* 0x000fe400078ec0ff */
[----:B------:R-:W-:Y:S01]  /*5b80*/  ISETP.LE.U32.AND P2, PT, R4, UR29, PT ;  /* 0x0000001d04007c0c */ /* 0x000fe2000bf43070 */
[----:B------:R-:W-:Y:S01]  /*5b90*/  @!P1 FADD.FTZ R102, -R102, -RZ ;  /* 0x800000ff66669221 */ /* 0x000fe20000010100 */
[----:B------:R-:W-:Y:S01]  /*5ba0*/  SHF.R.U32.HI R4, RZ, 0x8, R8 ;  /* 0x00000008ff047819 */ /* 0x000fe20000011608 */
[----:B------:R-:W-:Y:S01]  /*5bb0*/  @!P0 FADD.FTZ R103, -R103, -RZ ;  /* 0x800000ff67678221 */ /* 0x000fe20000010100 */
[----:B------:R-:W-:Y:S01]  /*5bc0*/  LOP3.LUT R5, R5, 0xff, RZ, 0xc0, !PT ;  /* 0x000000ff05057812 */ /* 0x000fe200078ec0ff */
[----:B------:R-:W-:Y:S01]  /*5bd0*/  @!P6 FADD.FTZ R105, -R105, -RZ ;  /* 0x800000ff6969e221 */ /* 0x000fe20000010100 */
[----:B------:R-:W-:Y:S02]  /*5be0*/  LOP3.LUT R4, R4, 0xffff, RZ, 0xc0, !PT ;  /* 0x0000ffff04047812 */ /* 0x000fe400078ec0ff */
[----:B------:R-:W-:Y:S02]  /*5bf0*/  ISETP.LE.U32.AND P1, PT, R5, UR29, PT ;  /* 0x0000001d05007c0c */ /* 0x000fe4000bf23070 */
[----:B------:R-:W-:Y:S02]  /*5c00*/  LOP3.LUT R5, R85, 0xff, RZ, 0xc0, !PT ;  /* 0x000000ff55057812 */ /* 0x000fe400078ec0ff */
[----:B---3--:R-:W-:Y:S01]  /*5c10*/  SHF.R.U32.HI R0, RZ, 0x8, R86 ;  /* 0x00000008ff007819 */ /* 0x008fe20000011656 */
        /* <DEDUP_REMOVED lines=12> */
[----:B------:R-:W-:Y:S01]  /*5ce0*/  @!P0 FADD.FTZ R96, -R96, -RZ ;  /* 0x800000ff60608221 */ /* 0x000fe20000010100 */
        /* <DEDUP_REMOVED lines=9> */
[----:B----4-:R-:W-:Y:S01]  /*5d80*/  @!P5 FADD.FTZ R93, -R93, -RZ ;  /* 0x800000ff5d5dd221 */ /* 0x010fe20000010100 */
[----:B------:R-:W-:Y:S02]  /*5d90*/  FSETP.GE.FTZ.AND P5, PT, R102, RZ, PT ;  /* 0x000000ff6600720b */ /* 0x000fe40003fb6000 */
[----:B------:R-:W-:Y:S01]  /*5da0*/  @!P3 FADD.FTZ R94, -R94, -RZ ;  /* 0x800000ff5e5eb221 */ /* 0x000fe20000010100 */
[----:B------:R-:W-:Y:S01]  /*5db0*/  FSETP.GE.FTZ.AND P3, PT, R97, RZ, PT ;  /* 0x000000ff6100720b */ /* 0x000fe20003f76000 */
[----:B------:R-:W-:Y:S01]  /*5dc0*/  STS [R247+0x2a000], R6 ;  /* 0x02a00006f7007388 */ /* 0x000fe20000000800 */
[----:B-1----:R-:W-:Y:S02]  /*5dd0*/  F2FP.RELU.PACK_AB R5, R99, R100 ;  /* 0x000000646305723e */ /* 0x002fe400000008ff */
[----:B------:R-:W-:Y:S03]  /*5de0*/  FSETP.GE.FTZ.AND P4, PT, R98, RZ, PT ;  /* 0x000000ff6200720b */ /* 0x000fe60003f96000 */
[----:B------:R-:W-:Y:S01]  /*5df0*/  STS [R247+0x2a400], R5 ;  /* 0x02a40005f7007388 */ /* 0x000fe20000000800 */
[----:B---3--:R-:W-:Y:S05]  /*5e00*/  F2FP.RELU.PACK_AB R4, R93, R95 ;  /* 0x0000005f5d04723e */ /* 0x008fea00000008ff */
[----:B------:R-:W-:Y:S01]  /*5e10*/  STS [R248+0x2a000], R4 ;  /* 0x02a00004f8007388 */ /* 0x000fe20000000800 */
[----:B--2---:R-:W-:Y:S05]  /*5e20*/  F2FP.RELU.PACK_AB R0, R94, R96 ;  /* 0x000000605e00723e */ /* 0x004fea00000008ff */
[----:B------:R-:W-:Y:S06]  /*5e30*/  STS [R248+0x2a400], R0 ;  /* 0x02a40000f8007388 */ /* 0x000fec0000000800 */
[----:B------:R-:W-:Y:S06]  /*5e40*/  LDSM.16.M88.4 R16, [R222+0x10000] ;  /* 0x01000000de10783b */ /* 0x000fec0000000200 */
[----:B------:R-:W1:Y:S06]  /*5e50*/  LDSM.16.M88.4 R8, [R218+0x20000] ;  /* 0x02000000da08783b */ /* 0x000e6c0000000200 */
[----:B------:R-:W2:Y:S06]  /*5e60*/  LDSM.16.M88.4 R84, [R218+0x20800] ;  /* 0x02080000da54783b */ /* 0x000eac0000000200 */
[----:B------:R-:W-:Y:S01]  /*5e70*/  LDSM.16.M88.4 R88, [R223+0x10000] ;  /* 0x01000000df58783b */ /* 0x000fe20000000200 */
[C---:B-1----:R-:W-:Y:S08]  /*5e80*/  HMMA.16816.F32 R4, R16.reuse, R8, RZ ;  /* 0x000000081004723c */ /* 0x042ff000000018ff */
[C---:B------:R-:W-:Y:S08]  /*5e90*/  HMMA.16816.F32 R8, R16.reuse, R10, RZ ;  /* 0x0000000a1008723c */ /* 0x040ff000000018ff */
[C---:B--2---:R-:W-:Y:S08]  /*5ea0*/  HMMA.16816.F32 R12, R16.reuse, R84, RZ ;  /* 0x00000054100c723c */ /* 0x044ff000000018ff */
        /* <DEDUP_REMOVED lines=100> */
[C---:B-1----:R-:W-:Y:S07]  /*64f0*/  HMMA.16816.F32 R4, R84.reuse, R88, R4 ;  /* 0x000000585404723c */ /* 0x042fee0000001804 */
[----:B------:R-:W-:Y:S01]  /*6500*/  IMAD.U32 R88, RZ, RZ, UR12 ;  /* 0x0000000cff587e24 */ /* 0x000fe2000f8e00ff */
[C---:B------:R-:W-:Y:S01]  /*6510*/  HMMA.16816.F32 R8, R84.reuse, R90, R8 ;  /* 0x0000005a5408723c */ /* 0x040fe20000001808 */
[----:B------:R-:W-:Y:S03]  /*6520*/  IMAD.U32 R89, RZ, RZ, UR11 ;  /* 0x0000000bff597e24 */ /* 0x000fe6000f8e00ff */
[C---:B------:R-:W-:Y:S04]  /*6530*/  LEA R88, P0, R109.reuse, R88, 0x2 ;  /* 0x000000586d587211 */ /* 0x040fe800078010ff */
[----:B------:R-:W-:Y:S01]  /*6540*/  LEA.HI.X.SX32 R89, R109, R89, 0x2, P0 ;  /* 0x000000596d597211 */ /* 0x000fe200000f16ff */
[----:B------:R-:W-:Y:S01]  /*6550*/  IMAD.MOV.U32 R109, RZ, RZ, c[0x0][0x22c] ;  /* 0x00008b00ff6d7624 */ /* 0x000fe200078e00ff */
[----:B------:R-:W-:Y:S03]  /*6560*/  FSETP.GE.FTZ.AND P0, PT, R101, RZ, PT ;  /* 0x000000ff6500720b */ /* 0x000fe60003f16000 */
[----:B------:R-:W-:Y:S01]  /*6570*/  IMAD R109, R109, c[0x0][0x1c0], RZ ;  /* 0x000070006d6d7a24 */ /* 0x000fe200078e02ff */
[----:B------:R-:W2:Y:S03]  /*6580*/  LDG.E R92, [R88.64] ;  /* 0x00000004585c7981 */ /* 0x000ea6000c1e1900 */
[----:B------:R-:W-:Y:S03]  /*6590*/  IMAD.U32 R109, R109, -0x40, RZ ;  /* 0xffffffc06d6d7824 */ /* 0x000fe600078e00ff */
[----:B------:R2:W3:Y:S02]  /*65a0*/  LDG.E R0, [R88.64+0x20] ;  /* 0x0000200458007981 */ /* 0x0004e4000c1e1900 */
[C---:B--2---:R-:W-:Y:S02]  /*65b0*/  FADD.FTZ R88, -R92.reuse, R4 ;  /* 0x000000045c587221 */ /* 0x044fe40000010100 */
[C---:B------:R-:W-:Y:S02]  /*65c0*/  FADD.FTZ R4, -R92.reuse, R8 ;  /* 0x000000085c047221 */ /* 0x040fe40000010100 */
[----:B------:R-:W-:Y:S01]  /*65d0*/  FADD.FTZ R5, -R92, R5 ;  /* 0x000000055c057221 */ /* 0x000fe20000010100 */
[-C--:B------:R-:W-:Y:S01]  /*65e0*/  FSEL R8, R88, R92.reuse, P2 ;  /* 0x0000005c58087208 */ /* 0x080fe20001000000 */
[----:B------:R-:W-:Y:S01]  /*65f0*/  FADD.FTZ R9, -R92, R9 ;  /* 0x000000095c097221 */ /* 0x000fe20000010100 */
[----:B------:R-:W1:Y:S01]  /*6600*/  LDSM.16.M88.4 R88, [R216+0x26800] ;  /* 0x02680000d858783b */ /* 0x000e620000000200 */
[----:B---3--:R-:W-:Y:S01]  /*6610*/  FADD.FTZ R6, -R0, R6 ;  /* 0x0000000600067221 */ /* 0x008fe20000010100 */
[----:B------:R-:W-:Y:S01]  /*6620*/  FSEL R5, R5, R92, P1 ;  /* 0x0000005c05057208 */ /* 0x000fe20000800000 */
[----:B------:R-:W-:Y:S01]  /*6630*/  FMUL.FTZ R106, R106, R8 ;  /* 0x000000086a6a7220 */ /* 0x000fe20000410000 */
[----:B------:R-:W-:Y:S02]  /*6640*/  FSEL R4, R4, R92, P0 ;  /* 0x0000005c04047208 */ /* 0x000fe40000000000 */
[----:B------:R-:W-:Y:S01]  /*6650*/  FSETP.GE.FTZ.AND P1, PT, R93, RZ, PT ;  /* 0x000000ff5d00720b */ /* 0x000fe20003f36000 */
[----:B------:R-:W-:Y:S01]  /*6660*/  FMUL.FTZ R104, R104, R5 ;  /* 0x0000000568687220 */ /* 0x000fe20000410000 */
[----:B------:R-:W-:Y:S01]  /*6670*/  FSETP.GE.FTZ.AND P2, PT, R95, RZ, PT ;  /* 0x000000ff5f00720b */ /* 0x000fe20003f56000 */
[----:B------:R-:W-:Y:S01]  /*6680*/  FMUL.FTZ R101, R101, R4 ;  /* 0x0000000465657220 */ /* 0x000fe20000410000 */
[----:B------:R-:W-:Y:S02]  /*6690*/  LEA R234, P0, R109, R234, 0x2 ;  /* 0x000000ea6dea7211 */ /* 0x000fe400078010ff */
[-C--:B------:R-:W-:Y:S02]  /*66a0*/  FSEL R9, R9, R92.reuse, P5 ;  /* 0x0000005c09097208 */ /* 0x080fe40002800000 */
[----:B------:R-:W-:Y:S02]  /*66b0*/  LEA.HI.X.SX32 R235, R109, R235, 0x2, P0 ;  /* 0x000000eb6deb7211 */ /* 0x000fe400000f16ff */
[----:B------:R-:W-:Y:S01]  /*66c0*/  FSETP.GE.FTZ.AND P0, PT, R105, RZ, PT ;  /* 0x000000ff6900720b */ /* 0x000fe20003f16000 */
[C---:B-1----:R-:W-:Y:S07]  /*66d0*/  HMMA.16816.F32 R12, R84.reuse, R88, R12 ;  /* 0x00000058540c723c */ /* 0x042fee000000180c */
[----:B------:R-:W-:Y:S01]  /*66e0*/  FMUL.FTZ R88, R102, R9 ;  /* 0x0000000966587220 */ /* 0x000fe20000410000 */
[----:B------:R-:W-:Y:S01]  /*66f0*/  HMMA.16816.F32 R16, R84, R90, R16 ;  /* 0x0000005a5410723c */ /* 0x000fe20000001810 */
[----:B------:R1:W5:Y:S06]  /*6700*/  LDL R91, [R1] ;  /* 0x00000000015b7983 */ /* 0x00036c0000100800 */
[----:B------:R1:W5:Y:S09]  /*6710*/  LDL R90, [R1+0x4] ;  /* 0x00000400015a7983 */ /* 0x0003720000100800 */
[C---:B------:R-:W-:Y:S02]  /*6720*/  FADD.FTZ R5, -R92.reuse, R13 ;  /* 0x0000000d5c057221 */ /* 0x040fe40000010100 */
[----:B------:R-:W-:Y:S03]  /*6730*/  FADD.FTZ R8, -R92, R12 ;  /* 0x0000000c5c087221 */ /* 0x000fe60000010100 */
[-C--:B------:R-:W-:Y:S02]  /*6740*/  FSEL R5, R5, R92.reuse, P3 ;  /* 0x0000005c05057208 */ /* 0x080fe40001800000 */
[-C--:B------:R-:W-:Y:S01]  /*6750*/  FSEL R8, R8, R92.reuse, P4 ;  /* 0x0000005c08087208 */ /* 0x080fe20002000000 */
[----:B------:R-:W-:Y:S01]  /*6760*/  FADD.FTZ R4, -R92, R16 ;  /* 0x000000105c047221 */ /* 0x000fe20000010100 */
[----:B------:R-:W-:Y:S01]  /*6770*/  FSETP.GE.FTZ.AND P4, PT, R100, RZ, PT ;  /* 0x000000ff6400720b */ /* 0x000fe20003f96000 */
[----:B------:R-:W-:Y:S01]  /*6780*/  FMUL.FTZ R87, R97, R5 ;  /* 0x0000000561577220 */ /* 0x000fe20000410000 */
[----:B------:R-:W-:Y:S01]  /*6790*/  FSETP.GE.FTZ.AND P3, PT, R99, RZ, PT ;  /* 0x000000ff6300720b */ /* 0x000fe20003f76000 */
[----:B------:R-:W-:Y:S01]  /*67a0*/  FADD.FTZ R5, -R0, R7 ;  /* 0x0000000700057221 */ /* 0x000fe20000010100 */
[----:B------:R-:W-:Y:S01]  /*67b0*/  FSEL R4, R4, R92, P2 ;  /* 0x0000005c04047208 */ /* 0x000fe20001000000 */
[----:B------:R-:W-:Y:S01]  /*67c0*/  @P1 FADD.FTZ R92, -R92, R17 ;  /* 0x000000115c5c1221 */ /* 0x000fe20000010100 */
[----:B------:R-:W-:Y:S01]  /*67d0*/  FSETP.GE.FTZ.AND P1, PT, R107, RZ, PT ;  /* 0x000000ff6b00720b */ /* 0x000fe20003f36000 */
[----:B------:R-:W-:Y:S01]  /*67e0*/  FADD.FTZ R7, -R0, R11 ;  /* 0x0000000b00077221 */ /* 0x000fe20000010100 */
[----:B------:R-:W-:Y:S01]  /*67f0*/  FSETP.GE.FTZ.AND P2, PT, R108, RZ, PT ;  /* 0x000000ff6c00720b */ /* 0x000fe20003f56000 */
[----:B------:R-:W-:Y:S01]  /*6800*/  FMUL.FTZ R86, R95, R4 ;  /* 0x000000045f567220 */ /* 0x000fe20000410000 */
[----:B------:R-:W-:Y:S01]  /*6810*/  FSEL R5, R5, R0, P1 ;  /* 0x0000000005057208 */ /* 0x000fe20000800000 */
[----:B------:R-:W-:Y:S01]  /*6820*/  FADD.FTZ R4, -R0, R10 ;  /* 0x0000000a00047221 */ /* 0x000fe20000010100 */
[----:B------:R-:W-:Y:S01]  /*6830*/  FSETP.GE.FTZ.AND P1, PT, R103, RZ, PT ;  /* 0x000000ff6700720b */ /* 0x000fe20003f36000 */
[----:B------:R-:W-:Y:S01]  /*6840*/  FMUL.FTZ R89, R98, R8 ;  /* 0x0000000862597220 */ /* 0x000fe20000410000 */
[-C--:B------:R-:W-:Y:S01]  /*6850*/  FSEL R6, R6, R0.reuse, P2 ;  /* 0x0000000006067208 */ /* 0x080fe20001000000 */
[----:B------:R-:W-:Y:S01]  /*6860*/  FMUL.FTZ R84, R107, R5 ;  /* 0x000000056b547220 */ /* 0x000fe20000410000 */
[----:B------:R-:W-:Y:S01]  /*6870*/  FSEL R4, R4, R0, P0 ;  /* 0x0000000004047208 */ /* 0x000fe20000000000 */
[----:B------:R-:W-:Y:S01]  /*6880*/  FADD.FTZ R5, -R0, R15 ;  /* 0x0000000f00057221 */ /* 0x000fe20000010100 */
[----:B------:R-:W-:Y:S01]  /*6890*/  FSETP.GE.FTZ.AND P0, PT, R94, RZ, PT ;  /* 0x000000ff5e00720b */ /* 0x000fe20003f16000 */
[----:B------:R-:W-:Y:S01]  /*68a0*/  FMUL.FTZ R85, R108, R6 ;  /* 0x000000066c557220 */ /* 0x000fe20000410000 */
[----:B------:R-:W-:Y:S01]  /*68b0*/  FSEL R7, R7, R0, P1 ;  /* 0x0000000007077208 */ /* 0x000fe20000800000 */
[----:B------:R-:W-:Y:S01]  /*68c0*/  FADD.FTZ R6, -R0, R14 ;  /* 0x0000000e00067221 */ /* 0x000fe20000010100 */
[----:B------:R-:W-:Y:S01]  /*68d0*/  PLOP3.LUT P1, PT, PT, PT, UP4, 0x80, 0x0 ;  /* 0x000000000000781c */ /* 0x000fe20003f2f048 */
[----:B------:R-:W-:Y:S01]  /*68e0*/  FMUL.FTZ R17, R105, R4 ;  /* 0x0000000469117220 */ /* 0x000fe20000410000 */
[----:B------:R-:W-:Y:S01]  /*68f0*/  FSETP.GE.FTZ.AND P2, PT, R96, RZ, PT ;  /* 0x000000ff6000720b */ /* 0x000fe20003f56000 */
[----:B------:R-:W-:Y:S01]  /*6900*/  FADD.FTZ R4, -R0, R18 ;  /* 0x0000001200047221 */ /* 0x000fe20000010100 */
[----:B------:R-:W-:Y:S01]  /*6910*/  FSEL R6, R6, R0, P4 ;  /* 0x0000000006067208 */ /* 0x000fe20002000000 */
[----:B------:R-:W-:Y:S01]  /*6920*/  FMUL.FTZ R92, R93, R92 ;  /* 0x0000005c5d5c7220 */ /* 0x000fe20000410000 */
[-C--:B------:R-:W-:Y:S01]  /*6930*/  FSEL R5, R5, R0.reuse, P3 ;  /* 0x0000000005057208 */ /* 0x080fe20001800000 */
[----:B------:R-:W-:Y:S01]  /*6940*/  FMUL.FTZ R16, R103, R7 ;  /* 0x0000000767107220 */ /* 0x000fe20000410000 */
[----:B------:R-:W-:Y:S01]  /*6950*/  FSEL R4, R4, R0, P2 ;  /* 0x0000000004047208 */ /* 0x000fe20001000000 */
[----:B------:R-:W-:Y:S02]  /*6960*/  @P0 FADD.FTZ R0, -R0, R19 ;  /* 0x0000001300000221 */ /* 0x000fe40000010100 */
        /* <DEDUP_REMOVED lines=10> */
[C---:B------:R-:W-:Y:S01]  /*6a10*/  IMAD.U32 R0, R7.reuse, -0x40, RZ ;  /* 0xffffffc007007824 */ /* 0x040fe200078e00ff */
[----:B------:R-:W-:Y:S01]  /*6a20*/  ULOP3.LUT UR10, UR7, 0x1, URZ, 0xc0, !UPT ;  /* 0x00000001070a7892 */ /* 0x000fe2000f8ec03f */
[----:B------:R-:W-:Y:S02]  /*6a30*/  IMAD.MOV.U32 R5, RZ, RZ, R242 ;  /* 0x000000ffff057224 */ /* 0x000fe400078e00f2 */
[----:B------:R-:W-:Y:S01]  /*6a40*/  IMAD.MOV.U32 R9, RZ, RZ, c[0x0][0x194] ;  /* 0x00006500ff097624 */ /* 0x000fe200078e00ff */
[C---:B------:R-:W-:Y:S01]  /*6a50*/  LEA R4, P0, R0.reuse, R4, 0x1 ;  /* 0x0000000400047211 */ /* 0x040fe200078008ff */
[----:B------:R-:W-:Y:S01]  /*6a60*/  UISETP.NE.U32.AND UP0, UPT, UR10, 0x1, UPT ;  /* 0x000000010a00788c */ /* 0x000fe2000bf05070 */
[----:B------:R-:W-:Y:S02]  /*6a70*/  SHF.R.S32.HI R6, RZ, 0x1f, R0 ;  /* 0x0000001fff067819 */ /* 0x000fe40000011400 */
[----:B------:R-:W-:Y:S01]  /*6a80*/  LEA.HI.X.SX32 R5, R0, R5, 0x1, P0 ;  /* 0x0000000500057211 */ /* 0x000fe200000f0eff */
[----:B------:R-:W-:Y:S01]  /*6a90*/  USEL UR10, UR41, 0x8000, !UP0 ;  /* 0x00008000290a7887 */ /* 0x000fe2000c000000 */
[----:B------:R-:W-:Y:S02]  /*6aa0*/  ISETP.GE.AND P0, PT, R90, c[0x0][0x220], PT ;  /* 0x000088005a007a0c */ /* 0x000fe40003f06270 */
[C---:B------:R-:W-:Y:S03]  /*6ab0*/  LEA R0, P5, R7.reuse, R0, 0x5 ;  /* 0x0000000007007211 */ /* 0x040fe600078a28ff */
[----:B------:R-:W-:Y:S02]  /*6ac0*/  IADD3 R236, R236, UR10, RZ ;  /* 0x0000000aecec7c10 */ /* 0x000fe4000fffe0ff */
[----:B------:R-:W-:Y:S02]  /*6ad0*/  IADD3 R238, R238, UR10, RZ ;  /* 0x0000000aeeee7c10 */ /* 0x000fe4000fffe0ff */
[C-C-:B------:R-:W-:Y:S01]  /*6ae0*/  LEA.HI.X R6, R7.reuse, R6, R9.reuse, 0x5, P5 ;  /* 0x0000000607067211 */ /* 0x140fe200028f2c09 */
[----:B------:R1:W-:Y:S01]  /*6af0*/  @P4 STS [R236], RZ ;  /* 0x000000ffec004388 */ /* 0x0003e20000000800 */
[----:B------:R-:W-:Y:S02]  /*6b00*/  @!P4 LEA R8, P5, R7, R4, 0x6 ;  /* 0x000000040708c211 */ /* 0x000fe400078a30ff */
[----:B------:R-:W-:Y:S01]  /*6b10*/  IADD3 R219, R219, UR10, RZ ;  /* 0x0000000adbdb7c10 */ /* 0x000fe2000fffe0ff */
[----:B------:R1:W-:Y:S01]  /*6b20*/  @P4 STS [R236+0x4], RZ ;  /* 0x000004ffec004388 */ /* 0x0003e20000000800 */
[----:B------:R-:W-:Y:S03]  /*6b30*/  @!P4 LEA.HI.X R9, R7, R5, R9, 0x6, P5 ;  /* 0x000000050709c211 */ /* 0x000fe600028f3409 */
[----:B------:R1:W-:Y:S04]  /*6b40*/  @P4 STS [R236+0x8], RZ ;  /* 0x000008ffec004388 */ /* 0x0003e80000000800 */
[----:B------:R1:W-:Y:S04]  /*6b50*/  @P4 STS [R236+0xc], RZ ;  /* 0x00000cffec004388 */ /* 0x0003e80000000800 */
        /* <DEDUP_REMOVED lines=39> */
[----:B------:R1:W-:Y:S01]  /*6dd0*/  @P3 STS [R236+0x300c], RZ ;  /* 0x00300cffec003388 */ /* 0x0003e20000000800 */
[CC--:B--2---:R-:W-:Y:S04]  /*6de0*/  @!P3 LEA R8, P4, R0.reuse, R241.reuse, 0x1 ;  /* 0x000000f10008b211 */ /* 0x0c4fe800078808ff */
[CCC-:B------:R-:W-:Y:S02]  /*6df0*/  @!P3 LEA.HI.X R9, R0.reuse, R242.reuse, R6.reuse, 0x1, P4 ;  /* 0x000000f20009b211 */ /* 0x1c0fe400020f0c06 */
[CC--:B------:R-:W-:Y:S03]  /*6e00*/  @!P2 LEA R10, P4, R0.reuse, R241.reuse, 0x1 ;  /* 0x000000f1000aa211 */ /* 0x0c0fe600078808ff */
[----:B------:R-:W-:Y:S01]  /*6e10*/  @!PT LDS RZ, [RZ] ;  /* 0x00000000fffff984 */ /* 0x000fe20000000800 */
[----:B------:R-:W-:Y:S01]  /*6e20*/  @!PT LDS RZ, [RZ] ;  /* 0x00000000fffff984 */ /* 0x000fe20000000800 */
[----:B------:R-:W-:Y:S01]  /*6e30*/  @!PT LDS RZ, [RZ] ;  /* 0x00000000fffff984 */ /* 0x000fe20000000800 */
[----:B------:R2:W-:Y:S01]  /*6e40*/  @!P3 LDGSTS.E.BYPASS.LTC128B.128 [R238+0x3000], [R8.64+0x80] ;  /* 0x0300008008eebfae */ /* 0x0005e2000b901d44 */
[CC--:B------:R-:W-:Y:S03]  /*6e50*/  @!P2 LEA.HI.X R11, R0.reuse, R242.reuse, R6, 0x1, P4 ;  /* 0x000000f2000ba211 */ /* 0x0c0fe600020f0c06 */
        /* <DEDUP_REMOVED lines=8> */
[----:B------:R1:W-:Y:S01]  /*6ee0*/  @P0 STS [R236+0x7000], RZ ;  /* 0x007000ffec000388 */ /* 0x0003e20000000800 */
[C---:B--2---:R-:W-:Y:S03]  /*6ef0*/  @!P0 LEA R8, P3, R0.reuse, R241, 0x1 ;  /* 0x000000f100088211 */ /* 0x044fe600078608ff */
[----:B------:R1:W-:Y:S01]  /*6f00*/  @P0 STS [R236+0x7004], RZ ;  /* 0x007004ffec000388 */ /* 0x0003e20000000800 */
[----:B------:R-:W-:Y:S01]  /*6f10*/  IMAD.MOV.U32 R241, RZ, RZ, R4 ;  /* 0x000000fffff17224 */ /* 0x000fe200078e0004 */
[----:B------:R-:W-:Y:S02]  /*6f20*/  @!P0 LEA.HI.X R9, R0, R242, R6, 0x1, P3 ;  /* 0x000000f200098211 */ /* 0x000fe400018f0c06 */
[----:B------:R1:W-:Y:S01]  /*6f30*/  @P0 STS [R236+0x7008], RZ ;  /* 0x007008ffec000388 */ /* 0x0003e20000000800 */
[----:B------:R-:W-:Y:S03]  /*6f40*/  IMAD.MOV.U32 R242, RZ, RZ, R5 ;  /* 0x000000fffff27224 */ /* 0x000fe600078e0005 */
[----:B------:R1:W-:Y:S04]  /*6f50*/  @P0 STS [R236+0x700c], RZ ;  /* 0x00700cffec000388 */ /* 0x0003e80000000800 */
[----:B------:R-:W-:Y:S01]  /*6f60*/  @!PT LDS RZ, [RZ] ;  /* 0x00000000fffff984 */ /* 0x000fe20000000800 */
[----:B------:R-:W-:Y:S01]  /*6f70*/  @!PT LDS RZ, [RZ] ;  /* 0x00000000fffff984 */ /* 0x000fe20000000800 */
[----:B------:R-:W-:Y:S01]  /*6f80*/  @!PT LDS RZ, [RZ] ;  /* 0x00000000fffff984 */ /* 0x000fe20000000800 */
[----:B------:R1:W-:Y:S04]  /*6f90*/  @!P0 LDGSTS.E.BYPASS.LTC128B.128 [R238+0x7000], [R8.64+0x180] ;  /* 0x0700018008ee8fae */ /* 0x0003e8000b901d44 */
[----:B------:R-:W0:Y:S02]  /*6fa0*/  LDGDEPBAR ;  /* 0x00000000000079af */ /* 0x000e240000000000 */
.L_x_1460:
        /* <DEDUP_REMOVED lines=22> */
[----:B------:R-:W4:Y:S01]  /*7110*/  LDSM.16.MT88.4 R84, [R0+0x14000] ;  /* 0x014000000054783b */ /* 0x000f220000004200 */
        /* <DEDUP_REMOVED lines=18> */
[----:B------:R-:W1:Y:S07]  /*7240*/  LDSM.16.MT88.4 R12, [R220+0x2a800] ;  /* 0x02a80000dc0c783b */ /* 0x000e6e0000004200 */
[----:B------:R-:W-:Y:S01]  /*7250*/  HMMA.16816.F32 R80, R4, R10, R80 ;  /* 0x0000000a0450723c */ /* 0x000fe20000001850 */
[----:B------:R-:W3:Y:S06]  /*7260*/  LDSM.16.MT88.4 R4, [R0+0x12800] ;  /* 0x012800000004783b */ /* 0x000eec0000004200 */
[----:B------:R-:W4:Y:S01]  /*7270*/  LDSM.16.MT88.4 R8, [R0+0x14800] ;  /* 0x014800000008783b */ /* 0x000f220000004200 */
        /* <DEDUP_REMOVED lines=48> */
[----:B------:R-:W1:Y:S06]  /*7580*/  LDSM.16.MT88.4 R84, [R0+0x17800] ;  /* 0x017800000054783b */ /* 0x000e6c0000004200 */
[----:B------:R-:W-:Y:S01]  /*7590*/  BAR.SYNC.DEFER_BLOCKING 0x0 ;  /* 0x0000000000007b1d */ /* 0x000fe20000010000 */
[-C--:B---3--:R-:W-:Y:S08]  /*75a0*/  HMMA.16816.F32 R36, R16, R4.reuse, R36 ;  /* 0x000000041024723c */ /* 0x088ff00000001824 */
[C---:B------:R-:W-:Y:S08]  /*75b0*/  HMMA.16816.F32 R40, R12.reuse, R4, R40 ;  /* 0x000000040c28723c */ /* 0x040ff00000001828 */
[-C--:B------:R-:W-:Y:S08]  /*75c0*/  HMMA.16816.F32 R44, R12, R6.reuse, R44 ;  /* 0x000000060c2c723c */ /* 0x080ff0000000182c */
[C---:B------:R-:W-:Y:S08]  /*75d0*/  HMMA.16816.F32 R48, R16.reuse, R6, R48 ;  /* 0x000000061030723c */ /* 0x040ff00000001830 */
[-C--:B----4-:R-:W-:Y:S08]  /*75e0*/  HMMA.16816.F32 R52, R16, R8.reuse, R52 ;  /* 0x000000081034723c */ /* 0x090ff00000001834 */
        /* <DEDUP_REMOVED lines=73> */
.L_x_1461:
[----:B------:R-:W-:Y:S01]  /*7a80*/  LDSM.16.M88.4 R128, [R227] ;  /* 0x00000000e380783b */ /* 0x000fe20000000200 */
[----:B------:R-:W-:Y:S04]  /*7a90*/  @UP4 UIADD3 UR13, UP0, UR8, -0x100, URZ ;  /* 0xffffff00080d4890 */ /* 0x000fe8000ff1e03f */
[----:B------:R-:W2:Y:S01]  /*7aa0*/  LDSM.16.MT88.4 R16, [R0+0x18000] ;  /* 0x018000000010783b */ /* 0x000ea20000004200 */
[----:B------:R-:W-:Y:S02]  /*7ab0*/  @UP4 UIADD3.X UR10, UR9, -0x1, URZ, UP0, !UPT ;  /* 0xffffffff090a4890 */ /* 0x000fe400087fe43f */
[----:B------:R-:W-:Y:S02]  /*7ac0*/  @UP4 UMOV UR8, UR13 ;  /* 0x0000000d00084c82 */ /* 0x000fe40008000000 */
[----:B------:R-:W3:Y:S03]  /*7ad0*/  LDSM.16.M88.4 R124, [R227+0x1000] ;  /* 0x00100000e37c783b */ /* 0x000ee60000000200 */
[----:B------:R-:W-:Y:S02]  /*7ae0*/  @UP4 UMOV UR9, UR10 ;  /* 0x0000000a00094c82 */ /* 0x000fe40008000000 */
[----:B------:R-:W4:Y:S01]  /*7af0*/  LDSM.16.MT88.4 R96, [R0+0x1a000] ;  /* 0x01a000000060783b */ /* 0x000f220000004200 */
[----:B------:R-:W-:Y:S04]  /*7b00*/  ULOP3.LUT UR10, UR7, 0x1, URZ, 0xc0, !UPT ;  /* 0x00000001070a7892 */ /* 0x000fe8000f8ec03f */
[----:B------:R-:W1:Y:S01]  /*7b10*/  LDSM.16.MT88.4 R112, [R0+0x1c000] ;  /* 0x01c000000070783b */ /* 0x000e620000004200 */
[----:B------:R-:W-:Y:S04]  /*7b20*/  UISETP.NE.U32.AND UP0, UPT, UR10, 0x1, UPT ;  /* 0x000000010a00788c */ /* 0x000fe8000bf05070 */
        /* <DEDUP_REMOVED lines=10> */
[C---:B-----5:R-:W-:Y:S08]  /*7bd0*/  HMMA.16816.F32 R88, R124.reuse, R96, RZ ;  /* 0x000000607c58723c */ /* 0x060ff000000018ff */
        /* <DEDUP_REMOVED lines=61> */
[C---:B------:R-:W-:Y:S07]  /*7fb0*/  HMMA.16816.F32 R88, R212.reuse, R196, R88 ;  /* 0x000000c4d458723c */ /* 0x040fee0000001858 */
[-C--:B------:R-:W-:Y:S01]  /*7fc0*/  LEA R196, P2, R239, R234.reuse, 0x2 ;  /* 0x000000eaefc47211 */ /* 0x080fe200078410ff */
[-C--:B------:R-:W-:Y:S01]  /*7fd0*/  HMMA.16816.F32 R92, R212, R198.reuse, R92 ;  /* 0x000000c6d45c723c */ /* 0x080fe2000000185c */
[----:B-1----:R-:W3:Y:S03]  /*7fe0*/  LDL R0, [R1+0x8] ;  /* 0x0000080001007983 */ /* 0x002ee60000100800 */
[----:B------:R-:W-:Y:S04]  /*7ff0*/  IMAD.MOV.U32 R197, RZ, RZ, 0x4 ;  /* 0x00000004ffc57424 */ /* 0x000fe800078e00ff */
        /* <DEDUP_REMOVED lines=18> */
[-C--:B------:R-:W-:Y:S01]  /*8120*/  HMMA.16816.F32 R124, R212, R206.reuse, R124 ;  /* 0x000000ced47c723c */ /* 0x080fe2000000187c */
[----:B------:R-:W-:Y:S03]  /*8130*/  IMAD.MOV.U32 R204, RZ, RZ, c[0x0][0x22c] ;  /* 0x00008b00ffcc7624 */ /* 0x000fe600078e00ff */
[----:B------:R-:W-:Y:S02]  /*8140*/  IMAD R210, R210, 0x28, RZ ;  /* 0x00000028d2d27824 */ /* 0x000fe400078e02ff */
[----:B------:R-:W-:Y:S02]  /*8150*/  IMAD R204, R204, c[0x0][0x1c0], RZ ;  /* 0x00007000cccc7a24 */ /* 0x000fe400078e02ff */
[----:B------:R-:W-:Y:S01]  /*8160*/  HMMA.16816.F32 R128, R200, R206, R128 ;  /* 0x000000cec880723c */ /* 0x000fe20000001880 */
[----:B------:R-:W-:Y:S03]  /*8170*/  IMAD.MOV.U32 R205, RZ, RZ, c[0x0][0x22c] ;  /* 0x00008b00ffcd7624 */ /* 0x000fe600078e00ff */
[----:B------:R-:W-:Y:S02]  /*8180*/  IMAD R204, R204, 0x18, RZ ;  /* 0x00000018cccc7824 */ /* 0x000fe400078e02ff */
[----:B------:R-:W-:Y:S06]  /*8190*/  IMAD R205, R205, c[0x0][0x1c0], RZ ;  /* 0x00007000cdcd7a24 */ /* 0x000fec00078e02ff */
[----:B------:R-:W-:Y:S02]  /*81a0*/  IMAD R205, R205, 0x38, RZ ;  /* 0x00000038cdcd7824 */ /* 0x000fe400078e02ff */
[----:B---3--:R-:W-:Y:S01]  /*81b0*/  @P1 IMAD.WIDE R198, R0, R197, UR8 ;  /* 0x0000000800c61e25 */ /* 0x008fe2000f8e02c5 */
[-C--:B------:R-:W-:Y:S01]  /*81c0*/  LEA.HI.X.SX32 R197, R239, R235.reuse, 0x2, P2 ;  /* 0x000000ebefc57211 */ /* 0x080fe200010f16ff */
[----:B------:R-:W2:Y:S05]  /*81d0*/  LDL R0, [R1+0x2c] ;  /* 0x00002c0001007983 */ /* 0x000eaa0000100800 */
[----:B------:R1:W5:Y:S05]  /*81e0*/  @P1 LDG.E R250, [R198.64] ;  /* 0x00000004c6fa1981 */ /* 0x00036a000c1e1900 */
[----:B------:R1:W5:Y:S01]  /*81f0*/  @P1 LDG.E R251, [R198.64+0x20] ;  /* 0x00002004c6fb1981 */ /* 0x000362000c1e1900 */
[CC--:B------:R-:W-:Y:S04]  /*8200*/  LEA R202, P1, R204.reuse, R234.reuse, 0x2 ;  /* 0x000000eaccca7211 */ /* 0x0c0fe800078210ff */
[-C--:B------:R-:W-:Y:S01]  /*8210*/  LEA.HI.X.SX32 R203, R204, R235.reuse, 0x2, P1 ;  /* 0x000000ebcccb7211 */ /* 0x080fe200008f16ff */
[----:B------:R3:W-:Y:S05]  /*8220*/  RED.E.ADD.F32.FTZ.RN.STRONG.GPU [R234.64], R4 ;  /* 0x00000004ea00798e */ /* 0x0007ea000c10e784 */
[----:B------:R-:W4:Y:S05]  /*8230*/  LDL R204, [R1+0x48] ;  /* 0x0000480001cc7983 */ /* 0x000f2a0000100800 */
[----:B------:R3:W-:Y:S01]  /*8240*/  RED.E.ADD.F32.FTZ.RN.STRONG.GPU [R196.64], R5 ;  /* 0x00000005c400798e */ /* 0x0007e2000c10e784 */
[CC--:B-1----:R-:W-:Y:S04]  /*8250*/  LEA R198, P0, R209.reuse, R234.reuse, 0x2 ;  /* 0x000000ead1c67211 */ /* 0x0c2fe800078010ff */
[-C--:B------:R-:W-:Y:S02]  /*8260*/  LEA.HI.X.SX32 R199, R209, R235.reuse, 0x2, P0 ;  /* 0x000000ebd1c77211 */ /* 0x080fe400000f16ff */
[CC--:B------:R-:W-:Y:S02]  /*8270*/  LEA R200, P0, R211.reuse, R234.reuse, 0x2 ;  /* 0x000000ead3c87211 */ /* 0x0c0fe400078010ff */
[CC--:B---3--:R-:W-:Y:S01]  /*8280*/  LEA R4, P1, R208.reuse, R234.reuse, 0x2 ;  /* 0x000000ead0047211 */ /* 0x0c8fe200078210ff */
[----:B------:R1:W-:Y:S01]  /*8290*/  RED.E.ADD.F32.FTZ.RN.STRONG.GPU [R198.64], R6 ;  /* 0x00000006c600798e */ /* 0x0003e2000c10e784 */
[-C--:B------:R-:W-:Y:S01]  /*82a0*/  LEA.HI.X.SX32 R201, R211, R235.reuse, 0x2, P0 ;  /* 0x000000ebd3c97211 */ /* 0x080fe200000f16ff */
[----:B------:R-:W-:Y:S03]  /*82b0*/  IMAD.MOV.U32 R211, RZ, RZ, c[0x0][0x22c] ;  /* 0x00008b00ffd37624 */ /* 0x000fe600078e00ff */
[----:B------:R3:W-:Y:S01]  /*82c0*/  RED.E.ADD.F32.FTZ.RN.STRONG.GPU [R202.64], R7 ;  /* 0x00000007ca00798e */ /* 0x0007e2000c10e784 */
[----:B------:R-:W-:Y:S01]  /*82d0*/  IMAD R211, R211, c[0x0][0x1c0], RZ ;  /* 0x00007000d3d37a24 */ /* 0x000fe200078e02ff */
[-C--:B------:R-:W-:Y:S03]  /*82e0*/  LEA.HI.X.SX32 R5, R208, R235.reuse, 0x2, P1 ;  /* 0x000000ebd0057211 */ /* 0x080fe600008f16ff */
[----:B------:R-:W-:Y:S01]  /*82f0*/  RED.E.ADD.F32.FTZ.RN.STRONG.GPU [R200.64], R8 ;  /* 0x00000008c800798e */ /* 0x000fe2000c10e784 */
[----:B------:R-:W-:Y:S02]  /*8300*/  IMAD.SHL.U32 R211, R211, 0x10, RZ ;  /* 0x00000010d3d37824 */ /* 0x000fe400078e00ff */
[----:B------:R-:W-:Y:S04]  /*8310*/  IMAD.MOV.U32 R208, RZ, RZ, c[0x0][0x22c] ;  /* 0x00008b00ffd07624 */ /* 0x000fe800078e00ff */
[----:B------:R-:W-:Y:S04]  /*8320*/  IMAD R208, R208, c[0x0][0x1c0], RZ ;  /* 0x00007000d0d07a24 */ /* 0x000fe800078e02ff */
[----:B------:R-:W-:Y:S01]  /*8330*/  IMAD.SHL.U32 R208, R208, 0x10, RZ ;  /* 0x00000010d0d07824 */ /* 0x000fe200078e00ff */
[CC--:B-1----:R-:W-:Y:S02]  /*8340*/  LEA R198, P2, R210.reuse, R234.reuse, 0x2 ;  /* 0x000000ead2c67211 */ /* 0x0c2fe400078410ff */
[CC--:B------:R-:W-:Y:S02]  /*8350*/  LEA R6, P0, R205.reuse, R234.reuse, 0x2 ;  /* 0x000000eacd067211 */ /* 0x0c0fe400078010ff */
[-C--:B------:R-:W-:Y:S02]  /*8360*/  LEA.HI.X.SX32 R199, R210, R235.reuse, 0x2, P2 ;  /* 0x000000ebd2c77211 */ /* 0x080fe400010f16ff */
[-C--:B---3--:R-:W-:Y:S02]  /*8370*/  LEA.HI.X.SX32 R7, R205, R235.reuse, 0x2, P0 ;  /* 0x000000ebcd077211 */ /* 0x088fe400000f16ff */
[----:B------:R-:W-:Y:S01]  /*8380*/  IADD3 R205, R211, 0x20, RZ ;  /* 0x00000020d3cd7810 */ /* 0x000fe20007ffe0ff */
[----:B------:R1:W-:Y:S01]  /*8390*/  RED.E.ADD.F32.FTZ.RN.STRONG.GPU [R198.64], R9 ;  /* 0x00000009c600798e */ /* 0x0003e2000c10e784 */
[C---:B------:R-:W-:Y:S01]  /*83a0*/  IADD3 R210, R208.reuse, 0x20, RZ ;  /* 0x00000020d0d27810 */ /* 0x040fe20007ffe0ff */
[----:B------:R-:W-:Y:S03]  /*83b0*/  IMAD.MOV.U32 R211, RZ, RZ, c[0x0][0x22c] ;  /* 0x00008b00ffd37624 */ /* 0x000fe600078e00ff */
[----:B------:R3:W-:Y:S01]  /*83c0*/  RED.E.ADD.F32.FTZ.RN.STRONG.GPU [R4.64], R10 ;  /* 0x0000000a0400798e */ /* 0x0007e2000c10e784 */
[----:B------:R-:W-:Y:S02]  /*83d0*/  IMAD.IADD R210, R239, 0x1, R210 ;  /* 0x00000001efd27824 */ /* 0x000fe400078e02d2 */
[----:B------:R-:W-:Y:S02]  /*83e0*/  IMAD R211, R211, c[0x0][0x1c0], RZ ;  /* 0x00007000d3d37a24 */ /* 0x000fe400078e02ff */
[----:B------:R3:W-:Y:S02]  /*83f0*/  RED.E.ADD.F32.FTZ.RN.STRONG.GPU [R6.64], R11 ;  /* 0x0000000b0600798e */ /* 0x0007e4000c10e784 */
[----:B------:R-:W-:Y:S03]  /*8400*/  IMAD.SHL.U32 R211, R211, 0x10, RZ ;  /* 0x00000010d3d37824 */ /* 0x000fe600078e00ff */
[----:B------:R-:W-:Y:S05]  /*8410*/  RED.E.ADD.F32.FTZ.RN.STRONG.GPU [R234.64+0x80], R16 ;  /* 0x00008010ea00798e */ /* 0x000fea000c10e784 */
[----:B------:R-:W-:Y:S05]  /*8420*/  RED.E.ADD.F32.FTZ.RN.STRONG.GPU [R196.64+0x80], R17 ;  /* 0x00008011c400798e */ /* 0x000fea000c10e784 */
[----:B-1----:R-:W4:Y:S01]  /*8430*/  LDL R199, [R1+0x28] ;  /* 0x0000280001c77983 */ /* 0x002f220000100800 */
[CC--:B---3--:R-:W-:Y:S04]  /*8440*/  LEA R4, P0, R205.reuse, R234.reuse, 0x2 ;  /* 0x000000eacd047211 */ /* 0x0c8fe800078010ff */
[----:B------:R-:W3:Y:S01]  /*8450*/  LDL R198, [R1+0x44] ;  /* 0x0000440001c67983 */ /* 0x000ee20000100800 */
[-C--:B------:R-:W-:Y:S02]  /*8460*/  LEA.HI.X.SX32 R5, R205, R235.reuse, 0x2, P0 ;  /* 0x000000ebcd057211 */ /* 0x080fe400000f16ff */
[C---:B------:R-:W-:Y:S02]  /*8470*/  IADD3 R205, R208.reuse, 0x20, RZ ;  /* 0x00000020d0cd7810 */ /* 0x040fe40007ffe0ff */
[----:B------:R-:W-:Y:S01]  /*8480*/  IADD3 R208, R208, 0x20, RZ ;  /* 0x00000020d0d07810 */ /* 0x000fe20007ffe0ff */
[----:B------:R-:W-:Y:S01]  /*8490*/  RED.E.ADD.F32.FTZ.RN.STRONG.GPU [R4.64], R18 ;  /* 0x000000120400798e */ /* 0x000fe2000c10e784 */
[CC--:B------:R-:W-:Y:S01]  /*84a0*/  LEA R6, P1, R210.reuse, R234.reuse, 0x2 ;  /* 0x000000ead2067211 */ /* 0x0c0fe200078210ff */
[C---:B------:R-:W-:Y:S02]  /*84b0*/  IMAD.IADD R205, R239.reuse, 0x1, R205 ;  /* 0x00000001efcd7824 */ /* 0x040fe400078e02cd */
[C---:B------:R-:W-:Y:S01]  /*84c0*/  IMAD.IADD R208, R239.reuse, 0x1, R208 ;  /* 0x00000001efd07824 */ /* 0x040fe200078e02d0 */
[-C--:B------:R-:W-:Y:S01]  /*84d0*/  LEA.HI.X.SX32 R7, R210, R235.reuse, 0x2, P1 ;  /* 0x000000ebd2077211 */ /* 0x080fe200008f16ff */
[C---:B------:R-:W-:Y:S02]  /*84e0*/  IMAD.IADD R205, R239.reuse, 0x1, R205 ;  /* 0x00000001efcd7824 */ /* 0x040fe400078e02cd */
[C---:B------:R-:W-:Y:S02]  /*84f0*/  IMAD.IADD R208, R239.reuse, 0x1, R208 ;  /* 0x00000001efd07824 */ /* 0x040fe400078e02d0 */
[----:B------:R-:W-:Y:S01]  /*8500*/  IMAD.IADD R205, R239, 0x1, R205 ;  /* 0x00000001efcd7824 */ /* 0x000fe200078e02cd */
[----:B------:R-:W-:Y:S02]  /*8510*/  RED.E.ADD.F32.FTZ.RN.STRONG.GPU [R6.64], R19 ;  /* 0x000000130600798e */ /* 0x000fe4000c10e784 */
[CC--:B------:R-:W-:Y:S02]  /*8520*/  LEA R10, P0, R208.reuse, R234.reuse, 0x2 ;  /* 0x000000ead00a7211 */ /* 0x0c0fe400078010ff */
[CC--:B------:R-:W-:Y:S02]  /*8530*/  LEA R8, P2, R205.reuse, R234.reuse, 0x2 ;  /* 0x000000eacd087211 */ /* 0x0c0fe400078410ff */
[-C--:B------:R-:W-:Y:S01]  /*8540*/  LEA.HI.X.SX32 R11, R208, R235.reuse, 0x2, P0 ;  /* 0x000000ebd00b7211 */ /* 0x080fe200000f16ff */
[----:B------:R-:W-:Y:S01]  /*8550*/  IMAD.MOV.U32 R208, RZ, RZ, c[0x0][0x22c] ;  /* 0x00008b00ffd07624 */ /* 0x000fe200078e00ff */
[-C--:B------:R-:W-:Y:S03]  /*8560*/  LEA.HI.X.SX32 R9, R205, R235.reuse, 0x2, P2 ;  /* 0x000000ebcd097211 */ /* 0x080fe600010f16ff */
[----:B------:R1:W-:Y:S01]  /*8570*/  RED.E.ADD.F32.FTZ.RN.STRONG.GPU [R10.64], R12 ;  /* 0x0000000c0a00798e */ /* 0x0003e2000c10e784 */
[----:B------:R-:W-:Y:S04]  /*8580*/  IMAD R208, R208, c[0x0][0x1c0], RZ ;  /* 0x00007000d0d07a24 */ /* 0x000fe800078e02ff */
[----:B------:R1:W-:Y:S01]  /*8590*/  RED.E.ADD.F32.FTZ.RN.STRONG.GPU [R8.64], R13 ;  /* 0x0000000d0800798e */ /* 0x0003e2000c10e784 */
[----:B------:R-:W-:Y:S05]  /*85a0*/  IMAD.SHL.U32 R208, R208, 0x10, RZ ;  /* 0x00000010d0d07824 */ /* 0x000fea00078e00ff */
[C---:B------:R-:W-:Y:S02]  /*85b0*/  IADD3 R202, R208.reuse, 0x40, RZ ;  /* 0x00000040d0ca7810 */ /* 0x040fe40007ffe0ff */
[C---:B------:R-:W-:Y:S02]  /*85c0*/  IADD3 R201, R208.reuse, 0x40, RZ ;  /* 0x00000040d0c97810 */ /* 0x040fe40007ffe0ff */
[----:B------:R-:W-:Y:S01]  /*85d0*/  IADD3 R200, R208, 0x40, RZ ;  /* 0x00000040d0c87810 */ /* 0x000fe20007ffe0ff */
[C---:B------:R-:W-:Y:S02]  /*85e0*/  IMAD.IADD R202, R239.reuse, 0x1, R202 ;  /* 0x00000001efca7824 */ /* 0x040fe400078e02ca */
[C---:B------:R-:W-:Y:S02]  /*85f0*/  IMAD.IADD R201, R239.reuse, 0x1, R201 ;  /* 0x00000001efc97824 */ /* 0x040fe400078e02c9 */
[C---:B------:R-:W-:Y:S02]  /*8600*/  IMAD.IADD R200, R239.reuse, 0x1, R200 ;  /* 0x00000001efc87824 */ /* 0x040fe400078e02c8 */
[C---:B------:R-:W-:Y:S02]  /*8610*/  IMAD.IADD R201, R239.reuse, 0x1, R201 ;  /* 0x00000001efc97824 */ /* 0x040fe400078e02c9 */
[----:B------:R-:W-:Y:S02]  /*8620*/  IMAD.IADD R200, R239, 0x1, R200 ;  /* 0x00000001efc87824 */ /* 0x000fe400078e02c8 */
[----:B------:R-:W-:Y:S01]  /*8630*/  IMAD.MOV.U32 R208, RZ, RZ, c[0x0][0x22c] ;  /* 0x00008b00ffd07624 */ /* 0x000fe200078e00ff */
[----:B-1----:R-:W-:Y:S01]  /*8640*/  IADD3 R12, R211, 0x60, RZ ;  /* 0x00000060d30c7810 */ /* 0x002fe20007ffe0ff */
[----:B------:R-:W-:Y:S02]  /*8650*/  IMAD.IADD R200, R239, 0x1, R200 ;  /* 0x00000001efc87824 */ /* 0x000fe400078e02c8 */
[----:B------:R-:W-:Y:S01]  /*8660*/  IMAD R208, R208, c[0x0][0x1c0], RZ ;  /* 0x00007000d0d07a24 */ /* 0x000fe200078e02ff */
[----:B------:R-:W3:Y:S02]  /*8670*/  LDL R13, [R1+0x20] ;  /* 0x00002000010d7983 */ /* 0x000ee40000100800 */
[-C--:B------:R-:W-:Y:S01]  /*8680*/  LEA R8, P2, R200, R234.reuse, 0x2 ;  /* 0x000000eac8087211 */ /* 0x080fe200078410ff */
[----:B------:R-:W-:Y:S02]  /*8690*/  IMAD.SHL.U32 R208, R208, 0x10, RZ ;  /* 0x00000010d0d07824 */ /* 0x000fe400078e00ff */
[----:B------:R-:W-:Y:S01]  /*86a0*/  IMAD.MOV.U32 R211, RZ, RZ, c[0x0][0x22c] ;  /* 0x00008b00ffd37624 */ /* 0x000fe200078e00ff */
[-C--:B------:R-:W-:Y:S02]  /*86b0*/  LEA.HI.X.SX32 R9, R200, R235.reuse, 0x2, P2 ;  /* 0x000000ebc8097211 */ /* 0x080fe400010f16ff */
[C---:B------:R-:W-:Y:S01]  /*86c0*/  IADD3 R17, R208.reuse, 0x60, RZ ;  /* 0x00000060d0117810 */ /* 0x040fe20007ffe0ff */
[----:B------:R-:W-:Y:S01]  /*86d0*/  IMAD R211, R211, c[0x0][0x1c0], RZ ;  /* 0x00007000d3d37a24 */ /* 0x000fe200078e02ff */
[----:B------:R-:W-:Y:S03]  /*86e0*/  IADD3 R16, R208, 0x60, RZ ;  /* 0x00000060d0107810 */ /* 0x000fe60007ffe0ff */
[C---:B------:R-:W-:Y:S02]  /*86f0*/  IMAD.IADD R17, R239.reuse, 0x1, R17 ;  /* 0x00000001ef117824 */ /* 0x040fe400078e0211 */
[----:B------:R-:W-:Y:S02]  /*8700*/  IMAD.IADD R16, R239, 0x1, R16 ;  /* 0x00000001ef107824 */ /* 0x000fe400078e0210 */
[----:B------:R-:W-:Y:S02]  /*8710*/  IMAD.SHL.U32 R211, R211, 0x10, RZ ;  /* 0x00000010d3d37824 */ /* 0x000fe400078e00ff */
[----:B------:R-:W-:Y:S01]  /*8720*/  IMAD.IADD R16, R239, 0x1, R16 ;  /* 0x00000001ef107824 */ /* 0x000fe200078e0210 */
[CC--:B--2---:R-:W-:Y:S04]  /*8730*/  LEA R4, P1, R0.reuse, R234.reuse, 0x2 ;  /* 0x000000ea00047211 */ /* 0x0c4fe800078210ff */
[-C--:B------:R-:W-:Y:S01]  /*8740*/  LEA.HI.X.SX32 R5, R0, R235.reuse, 0x2, P1 ;  /* 0x000000eb00057211 */ /* 0x080fe200008f16ff */
[----:B------:R-:W-:Y:S04]  /*8750*/  IMAD.MOV.U32 R0, RZ, RZ, c[0x0][0x22c] ;  /* 0x00008b00ff007624 */ /* 0x000fe800078e00ff */
[----:B------:R1:W-:Y:S01]  /*8760*/  RED.E.ADD.F32.FTZ.RN.STRONG.GPU [R4.64], R14 ;  /* 0x0000000e0400798e */ /* 0x0003e2000c10e784 */
[----:B------:R-:W-:Y:S04]  /*8770*/  IMAD R0, R0, c[0x0][0x1c0], RZ ;  /* 0x0000700000007a24 */ /* 0x000fe800078e02ff */
[----:B------:R-:W-:Y:S05]  /*8780*/  IMAD.SHL.U32 R0, R0, 0x10, RZ ;  /* 0x0000001000007824 */ /* 0x000fea00078e00ff */
[----:B------:R-:W-:Y:S02]  /*8790*/  IADD3 R0, R0, 0x40, RZ ;  /* 0x0000004000007810 */ /* 0x000fe40007ffe0ff */
[CC--:B----4-:R-:W-:Y:S04]  /*87a0*/  LEA R6, P0, R204.reuse, R234.reuse, 0x2 ;  /* 0x000000eacc067211 */ /* 0x0d0fe800078010ff */
[-C--:B------:R-:W-:Y:S05]  /*87b0*/  LEA.HI.X.SX32 R7, R204, R235.reuse, 0x2, P0 ;  /* 0x000000ebcc077211 */ /* 0x080fea00000f16ff */
[----:B------:R2:W-:Y:S05]  /*87c0*/  RED.E.ADD.F32.FTZ.RN.STRONG.GPU [R6.64], R15 ;  /* 0x0000000f0600798e */ /* 0x0005ea000c10e784 */
[----:B------:R-:W-:Y:S01]  /*87d0*/  RED.E.ADD.F32.FTZ.RN.STRONG.GPU [R234.64+0x100], R84 ;  /* 0x00010054ea00798e */ /* 0x000fe2000c10e784 */
[CC--:B-1----:R-:W-:Y:S04]  /*87e0*/  LEA R4, P0, R0.reuse, R234.reuse, 0x2 ;  /* 0x000000ea00047211 */ /* 0x0c2fe800078010ff */
[-C--:B------:R-:W-:Y:S01]  /*87f0*/  LEA.HI.X.SX32 R5, R0, R235.reuse, 0x2, P0 ;  /* 0x000000eb00057211 */ /* 0x080fe200000f16ff */
[----:B------:R-:W4:Y:S01]  /*8800*/  LDL R14, [R1+0x40] ;  /* 0x00004000010e7983 */ /* 0x000f220000100800 */
[CC--:B------:R-:W-:Y:S04]  /*8810*/  LEA R10, P0, R201.reuse, R234.reuse, 0x2 ;  /* 0x000000eac90a7211 */ /* 0x0c0fe800078010ff */
[----:B------:R-:W4:Y:S01]  /*8820*/  LDL R0, [R1+0x24] ;  /* 0x0000240001007983 */ /* 0x000f220000100800 */
[-C--:B------:R-:W-:Y:S04]  /*8830*/  LEA.HI.X.SX32 R11, R201, R235.reuse, 0x2, P0 ;  /* 0x000000ebc90b7211 */ /* 0x080fe800000f16ff */
[----:B------:R-:W-:Y:S05]  /*8840*/  RED.E.ADD.F32.FTZ.RN.STRONG.GPU [R196.64+0x100], R85 ;  /* 0x00010055c400798e */ /* 0x000fea000c10e784 */
[----:B------:R-:W-:Y:S01]  /*8850*/  RED.E.ADD.F32.FTZ.RN.STRONG.GPU [R4.64], R86 ;  /* 0x000000560400798e */ /* 0x000fe2000c10e784 */
[-C--:B--2---:R-:W-:Y:S02]  /*8860*/  LEA R6, P1, R202, R234.reuse, 0x2 ;  /* 0x000000eaca067211 */ /* 0x084fe400078210ff */
[----:B------:R-:W-:Y:S01]  /*8870*/  IADD3 R15, R208, 0x60, RZ ;  /* 0x00000060d00f7810 */ /* 0x000fe20007ffe0ff */
[----:B------:R-:W-:Y:S01]  /*8880*/  IMAD.MOV.U32 R208, RZ, RZ, c[0x0][0x22c] ;  /* 0x00008b00ffd07624 */ /* 0x000fe200078e00ff */
[-C--:B------:R-:W-:Y:S03]  /*8890*/  LEA.HI.X.SX32 R7, R202, R235.reuse, 0x2, P1 ;  /* 0x000000ebca077211 */ /* 0x080fe600008f16ff */
[C---:B------:R-:W-:Y:S02]  /*88a0*/  IMAD.IADD R15, R239.reuse, 0x1, R15 ;  /* 0x00000001ef0f7824 */ /* 0x040fe400078e020f */
[----:B------:R-:W-:Y:S01]  /*88b0*/  RED.E.ADD.F32.FTZ.RN.STRONG.GPU [R6.64], R87 ;  /* 0x000000570600798e */ /* 0x000fe2000c10e784 */
[----:B------:R-:W-:Y:S02]  /*88c0*/  IMAD R208, R208, c[0x0][0x1c0], RZ ;  /* 0x00007000d0d07a24 */ /* 0x000fe400078e02ff */
[C---:B------:R-:W-:Y:S02]  /*88d0*/  IMAD.IADD R15, R239.reuse, 0x1, R15 ;  /* 0x00000001ef0f7824 */ /* 0x040fe400078e020f */
[----:B------:R-:W-:Y:S01]  /*88e0*/  RED.E.ADD.F32.FTZ.RN.STRONG.GPU [R10.64], R88 ;  /* 0x000000580a00798e */ /* 0x000fe2000c10e784 */
[----:B------:R-:W-:Y:S02]  /*88f0*/  IMAD.SHL.U32 R208, R208, 0x10, RZ ;  /* 0x00000010d0d07824 */ /* 0x000fe400078e00ff */
[----:B------:R-:W-:Y:S02]  /*8900*/  IMAD.IADD R15, R239, 0x1, R15 ;  /* 0x00000001ef0f7824 */ /* 0x000fe400078e020f */
[----:B------:R1:W-:Y:S05]  /*8910*/  RED.E.ADD.F32.FTZ.RN.STRONG.GPU [R8.64], R89 ;  /* 0x000000590800798e */ /* 0x0003ea000c10e784 */
[----:B------:R-:W-:Y:S01]  /*8920*/  LDSM.16.MT88.4 R84, [R2+0x4000] ;  /* 0x004000000254783b */ /* 0x000fe20000004200 */
[-C--:B-1----:R-:W-:Y:S02]  /*8930*/  LEA R8, P2, R15, R234.reuse, 0x2 ;  /* 0x000000ea0f087211 */ /* 0x082fe400078410ff */
[-C--:B------:R-:W-:Y:S02]  /*8940*/  LEA R4, P1, R199, R234.reuse, 0x2 ;  /* 0x000000eac7047211 */ /* 0x080fe400078210ff */
[-C--:B------:R-:W-:Y:S02]  /*8950*/  LEA.HI.X.SX32 R9, R15, R235.reuse, 0x2, P2 ;  /* 0x000000eb0f097211 */ /* 0x080fe400010f16ff */
[-C--:B------:R-:W-:Y:S02]  /*8960*/  LEA.HI.X.SX32 R5, R199, R235.reuse, 0x2, P1 ;  /* 0x000000ebc7057211 */ /* 0x080fe400008f16ff */
[-C--:B---3--:R-:W-:Y:S02]  /*8970*/  LEA R6, P0, R198, R234.reuse, 0x2 ;  /* 0x000000eac6067211 */ /* 0x088fe400078010ff */
[----:B------:R-:W-:Y:S01]  /*8980*/  IADD3 R15, R208, 0x80, RZ ;  /* 0x00000080d00f7810 */ /* 0x000fe20007ffe0ff */
[----:B------:R1:W-:Y:S01]  /*8990*/  RED.E.ADD.F32.FTZ.RN.STRONG.GPU [R4.64], R90 ;  /* 0x0000005a0400798e */ /* 0x0003e2000c10e784 */
[-C--:B------:R-:W-:Y:S03]  /*89a0*/  LEA.HI.X.SX32 R7, R198, R235.reuse, 0x2, P0 ;  /* 0x000000ebc6077211 */ /* 0x080fe600000f16ff */
[C---:B------:R-:W-:Y:S02]  /*89b0*/  IMAD.IADD R15, R239.reuse, 0x1, R15 ;  /* 0x00000001ef0f7824 */ /* 0x040fe400078e020f */
[----:B------:R2:W-:Y:S02]  /*89c0*/  RED.E.ADD.F32.FTZ.RN.STRONG.GPU [R6.64], R91 ;  /* 0x0000005b0600798e */ /* 0x0005e4000c10e784 */
[C---:B------:R-:W-:Y:S03]  /*89d0*/  IMAD.IADD R15, R239.reuse, 0x1, R15 ;  /* 0x00000001ef0f7824 */ /* 0x040fe600078e020f */
[----:B------:R-:W-:Y:S01]  /*89e0*/  RED.E.ADD.F32.FTZ.RN.STRONG.GPU [R234.64+0x180], R96 ;  /* 0x00018060ea00798e */ /* 0x000fe2000c10e784 */
[----:B------:R-:W-:Y:S04]  /*89f0*/  IMAD.IADD R15, R239, 0x1, R15 ;  /* 0x00000001ef0f7824 */ /* 0x000fe800078e020f */
[----:B------:R-:W-:Y:S05]  /*8a00*/  RED.E.ADD.F32.FTZ.RN.STRONG.GPU [R196.64+0x180], R97 ;  /* 0x00018061c400798e */ /* 0x000fea000c10e784 */
[----:B------:R-:W-:Y:S01]  /*8a10*/  LDSM.16.MT88.4 R88, [R2+0x6000] ;  /* 0x006000000258783b */ /* 0x000fe20000004200 */
[CC--:B-1----:R-:W-:Y:S04]  /*8a20*/  LEA R4, P0, R12.reuse, R234.reuse, 0x2 ;  /* 0x000000ea0c047211 */ /* 0x0c2fe800078010ff */
[-C--:B------:R-:W-:Y:S02]  /*8a30*/  LEA.HI.X.SX32 R5, R12, R235.reuse, 0x2, P0 ;  /* 0x000000eb0c057211 */ /* 0x080fe400000f16ff */
[CC--:B--2---:R-:W-:Y:S01]  /*8a40*/  LEA R6, P1, R17.reuse, R234.reuse, 0x2 ;  /* 0x000000ea11067211 */ /* 0x0c4fe200078210ff */
[----:B------:R-:W2:Y:S01]  /*8a50*/  LDL R12, [R1+0x3c] ;  /* 0x00003c00010c7983 */ /* 0x000ea20000100800 */
[CC--:B------:R-:W-:Y:S02]  /*8a60*/  LEA R10, P0, R16.reuse, R234.reuse, 0x2 ;  /* 0x000000ea100a7211 */ /* 0x0c0fe400078010ff */
[-C--:B------:R-:W-:Y:S02]  /*8a70*/  LEA.HI.X.SX32 R7, R17, R235.reuse, 0x2, P1 ;  /* 0x000000eb11077211 */ /* 0x080fe400008f16ff */
[----:B------:R-:W-:Y:S01]  /*8a80*/  RED.E.ADD.F32.FTZ.RN.STRONG.GPU [R4.64], R98 ;  /* 0x000000620400798e */ /* 0x000fe2000c10e784 */
[-C--:B------:R-:W-:Y:S02]  /*8a90*/  LEA.HI.X.SX32 R11, R16, R235.reuse, 0x2, P0 ;  /* 0x000000eb100b7211 */ /* 0x080fe400000f16ff */
[C---:B------:R-:W-:Y:S02]  /*8aa0*/  IADD3 R17, R208.reuse, 0x80, RZ ;  /* 0x00000080d0117810 */ /* 0x040fe40007ffe0ff */
[----:B------:R-:W-:Y:S01]  /*8ab0*/  RED.E.ADD.F32.FTZ.RN.STRONG.GPU [R6.64], R99 ;  /* 0x000000630600798e */ /* 0x000fe2000c10e784 */
[----:B------:R-:W-:Y:S01]  /*8ac0*/  IADD3 R16, R208, 0x80, RZ ;  /* 0x00000080d0107810 */ /* 0x000fe20007ffe0ff */
[----:B------:R-:W-:Y:S02]  /*8ad0*/  IMAD.MOV.U32 R208, RZ, RZ, c[0x0][0x22c] ;  /* 0x00008b00ffd07624 */ /* 0x000fe400078e00ff */
[C---:B------:R-:W-:Y:S01]  /*8ae0*/  IMAD.IADD R17, R239.reuse, 0x1, R17 ;  /* 0x00000001ef117824 */ /* 0x040fe200078e0211 */
[----:B------:R-:W-:Y:S01]  /*8af0*/  RED.E.ADD.F32.FTZ.RN.STRONG.GPU [R10.64], R92 ;  /* 0x0000005c0a00798e */ /* 0x000fe2000c10e784 */
[C---:B------:R-:W-:Y:S02]  /*8b00*/  IMAD.IADD R16, R239.reuse, 0x1, R16 ;  /* 0x00000001ef107824 */ /* 0x040fe400078e0210 */
[----:B------:R-:W-:Y:S02]  /*8b10*/  IMAD R208, R208, c[0x0][0x1c0], RZ ;  /* 0x00007000d0d07a24 */ /* 0x000fe400078e02ff */
[----:B------:R1:W-:Y:S01]  /*8b20*/  RED.E.ADD.F32.FTZ.RN.STRONG.GPU [R8.64], R93 ;  /* 0x0000005d0800798e */ /* 0x0003e2000c10e784 */
[C---:B------:R-:W-:Y:S02]  /*8b30*/  IMAD.IADD R16, R239.reuse, 0x1, R16 ;  /* 0x00000001ef107824 */ /* 0x040fe400078e0210 */
[----:B------:R-:W-:Y:S02]  /*8b40*/  IMAD.SHL.U32 R208, R208, 0x10, RZ ;  /* 0x00000010d0d07824 */ /* 0x000fe400078e00ff */
[----:B------:R-:W-:Y:S03]  /*8b50*/  LDSM.16.MT88.4 R96, [R220+0x28800] ;  /* 0x02880000dc60783b */ /* 0x000fe60000004200 */
[C---:B------:R-:W-:Y:S02]  /*8b60*/  IADD3 R19, R208.reuse, 0xa0, RZ ;  /* 0x000000a0d0137810 */ /* 0x040fe40007ffe0ff */
[----:B------:R-:W-:Y:S03]  /*8b70*/  IADD3 R18, R208, 0xa0, RZ ;  /* 0x000000a0d0127810 */ /* 0x000fe60007ffe0ff */
[C---:B------:R-:W-:Y:S02]  /*8b80*/  IMAD.IADD R19, R239.reuse, 0x1, R19 ;  /* 0x00000001ef137824 */ /* 0x040fe400078e0213 */
[C---:B------:R-:W-:Y:S04]  /*8b90*/  IMAD.IADD R18, R239.reuse, 0x1, R18 ;  /* 0x00000001ef127824 */ /* 0x040fe800078e0212 */
[----:B------:R-:W-:Y:S01]  /*8ba0*/  IMAD.IADD R18, R239, 0x1, R18 ;  /* 0x00000001ef127824 */ /* 0x000fe200078e0212 */
[CC--:B-1----:R-:W-:Y:S04]  /*8bb0*/  LEA R8, P2, R15.reuse, R234.reuse, 0x2 ;  /* 0x000000ea0f087211 */ /* 0x0c2fe800078410ff */
[-C--:B------:R-:W-:Y:S02]  /*8bc0*/  LEA.HI.X.SX32 R9, R15, R235.reuse, 0x2, P2 ;  /* 0x000000eb0f097211 */ /* 0x080fe400010f16ff */
[----:B------:R-:W-:Y:S01]  /*8bd0*/  IADD3 R15, R211, 0xa0, RZ ;  /* 0x000000a0d30f7810 */ /* 0x000fe20007ffe0ff */
[----:B------:R-:W-:Y:S04]  /*8be0*/  IMAD.MOV.U32 R211, RZ, RZ, c[0x0][0x22c] ;  /* 0x00008b00ffd37624 */ /* 0x000fe800078e00ff */
[----:B------:R-:W-:Y:S04]  /*8bf0*/  IMAD R211, R211, c[0x0][0x1c0], RZ ;  /* 0x00007000d3d37a24 */ /* 0x000fe800078e02ff */
[----:B------:R-:W-:Y:S01]  /*8c00*/  IMAD.SHL.U32 R211, R211, 0x10, RZ ;  /* 0x00000010d3d37824 */ /* 0x000fe200078e00ff */
[CC--:B----4-:R-:W-:Y:S04]  /*8c10*/  LEA R6, P0, R14.reuse, R234.reuse, 0x2 ;  /* 0x000000ea0e067211 */ /* 0x0d0fe800078010ff */
[-C--:B------:R-:W-:Y:S02]  /*8c20*/  LEA.HI.X.SX32 R7, R14, R235.reuse, 0x2, P0 ;  /* 0x000000eb0e077211 */ /* 0x080fe400000f16ff */
[CC--:B------:R-:W-:Y:S01]  /*8c30*/  LEA R4, P1, R0.reuse, R234.reuse, 0x2 ;  /* 0x000000ea00047211 */ /* 0x0c0fe200078210ff */
[----:B------:R-:W3:Y:S03]  /*8c40*/  LDL R14, [R1+0x1c] ;  /* 0x00001c00010e7983 */ /* 0x000ee60000100800 */
        /* <DEDUP_REMOVED lines=13> */
[CC--:B----4-:R-:W-:Y:S02]  /*8d20*/  LEA R6, P1, R17.reuse, R234.reuse, 0x2 ;  /* 0x000000ea11067211 */ /* 0x0d0fe400078210ff */
[CC--:B------:R-:W-:Y:S02]  /*8d30*/  LEA R10, P0, R16.reuse, R234.reuse, 0x2 ;  /* 0x000000ea100a7211 */ /* 0x0c0fe400078010ff */
[----:B------:R1:W-:Y:S01]  /*8d40*/  RED.E.ADD.F32.FTZ.RN.STRONG.GPU [R4.64], R102 ;  /* 0x000000660400798e */ /* 0x0003e2000c10e784 */
[-C--:B------:R-:W-:Y:S02]  /*8d50*/  LEA.HI.X.SX32 R7, R17, R235.reuse, 0x2, P1 ;  /* 0x000000eb11077211 */ /* 0x080fe400008f16ff */
[-C--:B------:R-:W-:Y:S02]  /*8d60*/  LEA.HI.X.SX32 R11, R16, R235.reuse, 0x2, P0 ;  /* 0x000000eb100b7211 */ /* 0x080fe400000f16ff */
[----:B------:R-:W4:Y:S05]  /*8d70*/  LDL R17, [R1+0x18] ;  /* 0x0000180001117983 */ /* 0x000f2a0000100800 */
[----:B------:R2:W-:Y:S05]  /*8d80*/  RED.E.ADD.F32.FTZ.RN.STRONG.GPU [R6.64], R103 ;  /* 0x000000670600798e */ /* 0x0005ea000c10e784 */
[----:B------:R-:W-:Y:S05]  /*8d90*/  RED.E.ADD.F32.FTZ.RN.STRONG.GPU [R10.64], R104 ;  /* 0x000000680a00798e */ /* 0x000fea000c10e784 */
[----:B------:R-:W-:Y:S05]  /*8da0*/  RED.E.ADD.F32.FTZ.RN.STRONG.GPU [R8.64], R105 ;  /* 0x000000690800798e */ /* 0x000fea000c10e784 */
[----:B------:R-:W4:Y:S01]  /*8db0*/  LDL R16, [R1+0x34] ;  /* 0x0000340001107983 */ /* 0x000f220000100800 */
[CC--:B-1----:R-:W-:Y:S04]  /*8dc0*/  LEA R4, P1, R13.reuse, R234.reuse, 0x2 ;  /* 0x000000ea0d047211 */ /* 0x0c2fe800078210ff */
[----:B------:R-:W-:Y:S01]  /*8dd0*/  LDSM.16.MT88.4 R100, [R2+0x2800] ;  /* 0x002800000264783b */ /* 0x000fe20000004200 */
[-C--:B------:R-:W-:Y:S05]  /*8de0*/  LEA.HI.X.SX32 R5, R13, R235.reuse, 0x2, P1 ;  /* 0x000000eb0d057211 */ /* 0x080fea00008f16ff */
[----:B------:R1:W-:Y:S01]  /*8df0*/  RED.E.ADD.F32.FTZ.RN.STRONG.GPU [R4.64], R106 ;  /* 0x0000006a0400798e */ /* 0x0003e2000c10e784 */
[CC--:B--2---:R-:W-:Y:S04]  /*8e00*/  LEA R6, P0, R12.reuse, R234.reuse, 0x2 ;  /* 0x000000ea0c067211 */ /* 0x0c4fe800078010ff */
[-C--:B------:R-:W-:Y:S02]  /*8e10*/  LEA.HI.X.SX32 R7, R12, R235.reuse, 0x2, P0 ;  /* 0x000000eb0c077211 */ /* 0x080fe400000f16ff */
[-C--:B------:R-:W-:Y:S02]  /*8e20*/  LEA R12, P1, R19, R234.reuse, 0x2 ;  /* 0x000000ea130c7211 */ /* 0x080fe400078210ff */
[-C--:B-1----:R-:W-:Y:S01]  /*8e30*/  LEA R4, P0, R15, R234.reuse, 0x2 ;  /* 0x000000ea0f047211 */ /* 0x082fe200078010ff */
[----:B------:R-:W-:Y:S01]  /*8e40*/  RED.E.ADD.F32.FTZ.RN.STRONG.GPU [R6.64], R107 ;  /* 0x0000006b0600798e */ /* 0x000fe2000c10e784 */
[-C--:B------:R-:W-:Y:S02]  /*8e50*/  LEA.HI.X.SX32 R13, R19, R235.reuse, 0x2, P1 ;  /* 0x000000eb130d7211 */ /* 0x080fe400008f16ff */
[-C--:B------:R-:W-:Y:S02]  /*8e60*/  LEA.HI.X.SX32 R5, R15, R235.reuse, 0x2, P0 ;  /* 0x000000eb0f057211 */ /* 0x080fe400000f16ff */
[----:B------:R-:W-:Y:S01]  /*8e70*/  RED.E.ADD.F32.FTZ.RN.STRONG.GPU [R234.64+0x280], R112 ;  /* 0x00028070ea00798e */ /* 0x000fe2000c10e784 */
[-C--:B------:R-:W-:Y:S02]  /*8e80*/  LEA R10, P0, R18, R234.reuse, 0x2 ;  /* 0x000000ea120a7211 */ /* 0x080fe400078010ff */
[----:B------:R-:W-:Y:S01]  /*8e90*/  IADD3 R15, R208, 0xa0, RZ ;  /* 0x000000a0d00f7810 */ /* 0x000fe20007ffe0ff */
[----:B------:R-:W-:Y:S01]  /*8ea0*/  IMAD.MOV.U32 R208, RZ, RZ, c[0x0][0x22c] ;  /* 0x00008b00ffd07624 */ /* 0x000fe200078e00ff */
[----:B------:R-:W-:Y:S01]  /*8eb0*/  RED.E.ADD.F32.FTZ.RN.STRONG.GPU [R196.64+0x280], R113 ;  /* 0x00028071c400798e */ /* 0x000fe2000c10e784 */
[-C--:B------:R-:W-:Y:S02]  /*8ec0*/  LEA.HI.X.SX32 R11, R18, R235.reuse, 0x2, P0 ;  /* 0x000000eb120b7211 */ /* 0x080fe400000f16ff */
[----:B------:R-:W-:Y:S01]  /*8ed0*/  IMAD.IADD R15, R239, 0x1, R15 ;  /* 0x00000001ef0f7824 */ /* 0x000fe200078e020f */
[----:B------:R-:W-:Y:S01]  /*8ee0*/  IADD3 R19, R211, 0xc0, RZ ;  /* 0x000000c0d3137810 */ /* 0x000fe20007ffe0ff */
[----:B------:R-:W-:Y:S01]  /*8ef0*/  RED.E.ADD.F32.FTZ.RN.STRONG.GPU [R4.64], R114 ;  /* 0x000000720400798e */ /* 0x000fe2000c10e784 */
[----:B------:R-:W-:Y:S02]  /*8f00*/  IMAD R208, R208, c[0x0][0x1c0], RZ ;  /* 0x00007000d0d07a24 */ /* 0x000fe400078e02ff */
[C---:B------:R-:W-:Y:S02]  /*8f10*/  IMAD.IADD R15, R239.reuse, 0x1, R15 ;  /* 0x00000001ef0f7824 */ /* 0x040fe400078e020f */
[----:B------:R-:W-:Y:S01]  /*8f20*/  RED.E.ADD.F32.FTZ.RN.STRONG.GPU [R12.64], R115 ;  /* 0x000000730c00798e */ /* 0x000fe2000c10e784 */
[----:B------:R-:W-:Y:S02]  /*8f30*/  IMAD.SHL.U32 R208, R208, 0x10, RZ ;  /* 0x00000010d0d07824 */ /* 0x000fe400078e00ff */
[C---:B------:R-:W-:Y:S02]  /*8f40*/  IMAD.IADD R15, R239.reuse, 0x1, R15 ;  /* 0x00000001ef0f7824 */ /* 0x040fe400078e020f */
[----:B------:R1:W-:Y:S01]  /*8f50*/  RED.E.ADD.F32.FTZ.RN.STRONG.GPU [R10.64], R108 ;  /* 0x0000006c0a00798e */ /* 0x0003e2000c10e784 */
[----:B------:R-:W-:Y:S02]  /*8f60*/  IMAD.IADD R19, R239, 0x1, R19 ;  /* 0x00000001ef137824 */ /* 0x000fe400078e0213 */
[CC--:B------:R-:W-:Y:S02]  /*8f70*/  LEA R8, P2, R15.reuse, R234.reuse, 0x2 ;  /* 0x000000ea0f087211 */ /* 0x0c0fe400078410ff */
[----:B------:R-:W-:Y:S02]  /*8f80*/  LDSM.16.MT88.4 R104, [R2+0x4800] ;  /* 0x004800000268783b */ /* 0x000fe40000004200 */
[-C--:B------:R-:W-:Y:S02]  /*8f90*/  LEA.HI.X.SX32 R9, R15, R235.reuse, 0x2, P2 ;  /* 0x000000eb0f097211 */ /* 0x080fe400010f16ff */
[----:B------:R-:W-:Y:S01]  /*8fa0*/  IADD3 R15, R208, 0xc0, RZ ;  /* 0x000000c0d00f7810 */ /* 0x000fe20007ffe0ff */
[----:B------:R-:W-:Y:S02]  /*8fb0*/  IMAD.MOV.U32 R208, RZ, RZ, c[0x0][0x22c] ;  /* 0x00008b00ffd07624 */ /* 0x000fe400078e00ff */
[----:B------:R-:W-:Y:S02]  /*8fc0*/  RED.E.ADD.F32.FTZ.RN.STRONG.GPU [R8.64], R109 ;  /* 0x0000006d0800798e */ /* 0x000fe4000c10e784 */
[----:B------:R-:W-:Y:S04]  /*8fd0*/  IMAD R208, R208, c[0x0][0x1c0], RZ ;  /* 0x00007000d0d07a24 */ /* 0x000fe800078e02ff */
[----:B------:R-:W-:Y:S05]  /*8fe0*/  IMAD.SHL.U32 R208, R208, 0x10, RZ ;  /* 0x00000010d0d07824 */ /* 0x000fea00078e00ff */
[----:B------:R-:W-:Y:S05]  /*8ff0*/  IADD3 R18, R208, 0xc0, RZ ;  /* 0x000000c0d0127810 */ /* 0x000fea0007ffe0ff */
[C---:B------:R-:W-:Y:S04]  /*9000*/  IMAD.IADD R18, R239.reuse, 0x1, R18 ;  /* 0x00000001ef127824 */ /* 0x040fe800078e0212 */
[C---:B------:R-:W-:Y:S04]  /*9010*/  IMAD.IADD R18, R239.reuse, 0x1, R18 ;  /* 0x00000001ef127824 */ /* 0x040fe800078e0212 */
[----:B------:R-:W-:Y:S05]  /*9020*/  IMAD.IADD R18, R239, 0x1, R18 ;  /* 0x00000001ef127824 */ /* 0x000fea00078e0212 */
[CC--:B-1----:R-:W-:Y:S04]  /*9030*/  LEA R10, P2, R18.reuse, R234.reuse, 0x2 ;  /* 0x000000ea120a7211 */ /* 0x0c2fe800078410ff */
[-C--:B------:R-:W-:Y:S02]  /*9040*/  LEA.HI.X.SX32 R11, R18, R235.reuse, 0x2, P2 ;  /* 0x000000eb120b7211 */ /* 0x080fe400010f16ff */
[CC--:B---3--:R-:W-:Y:S04]  /*9050*/  LEA R6, P1, R14.reuse, R234.reuse, 0x2 ;  /* 0x000000ea0e067211 */ /* 0x0c8fe800078210ff */
[-C--:B------:R-:W-:Y:S02]  /*9060*/  LEA.HI.X.SX32 R7, R14, R235.reuse, 0x2, P1 ;  /* 0x000000eb0e077211 */ /* 0x080fe400008f16ff */
[----:B------:R-:W2:Y:S05]  /*9070*/  LDL R14, [R1+0xc] ;  /* 0x00000c00010e7983 */ /* 0x000eaa0000100800 */
[----:B------:R1:W-:Y:S02]  /*9080*/  RED.E.ADD.F32.FTZ.RN.STRONG.GPU [R6.64], R110 ;  /* 0x0000006e0600798e */ /* 0x0003e4000c10e784 */
[CC--:B-1----:R-:W-:Y:S02]  /*9090*/  LEA R6, P1, R19.reuse, R234.reuse, 0x2 ;  /* 0x000000ea13067211 */ /* 0x0c2fe400078210ff */
[CC--:B------:R-:W-:Y:S02]  /*90a0*/  LEA R4, P0, R0.reuse, R234.reuse, 0x2 ;  /* 0x000000ea00047211 */ /* 0x0c0fe400078010ff */
[-C--:B------:R-:W-:Y:S02]  /*90b0*/  LEA.HI.X.SX32 R7, R19, R235.reuse, 0x2, P1 ;  /* 0x000000eb13077211 */ /* 0x080fe400008f16ff */
[-C--:B------:R-:W-:Y:S02]  /*90c0*/  LEA.HI.X.SX32 R5, R0, R235.reuse, 0x2, P0 ;  /* 0x000000eb00057211 */ /* 0x080fe400000f16ff */
[----:B------:R-:W3:Y:S01]  /*90d0*/  LDL R0, [R1+0x30] ;  /* 0x0000300001007983 */ /* 0x000ee20000100800 */
[CC--:B------:R-:W-:Y:S04]  /*90e0*/  LEA R8, P0, R15.reuse, R234.reuse, 0x2 ;  /* 0x000000ea0f087211 */ /* 0x0c0fe800078010ff */
[----:B------:R1:W-:Y:S01]  /*90f0*/  RED.E.ADD.F32.FTZ.RN.STRONG.GPU [R4.64], R111 ;  /* 0x0000006f0400798e */ /* 0x0003e2000c10e784 */
[-C--:B------:R-:W-:Y:S02]  /*9100*/  LEA.HI.X.SX32 R9, R15, R235.reuse, 0x2, P0 ;  /* 0x000000eb0f097211 */ /* 0x080fe400000f16ff */
[----:B------:R-:W-:Y:S02]  /*9110*/  IADD3 R15, R211, 0xc0, RZ ;  /* 0x000000c0d30f7810 */ /* 0x000fe40007ffe0ff */
[----:B------:R-:W-:Y:S03]  /*9120*/  RED.E.ADD.F32.FTZ.RN.STRONG.GPU [R234.64+0x300], R116 ;  /* 0x00030074ea00798e */ /* 0x000fe6000c10e784 */
[C---:B------:R-:W-:Y:S02]  /*9130*/  IMAD.IADD R15, R239.reuse, 0x1, R15 ;  /* 0x00000001ef0f7824 */ /* 0x040fe400078e020f */
[----:B------:R-:W-:Y:S02]  /*9140*/  RED.E.ADD.F32.FTZ.RN.STRONG.GPU [R196.64+0x300], R117 ;  /* 0x00030075c400798e */ /* 0x000fe4000c10e784 */
[----:B------:R-:W-:Y:S03]  /*9150*/  IMAD.IADD R15, R239, 0x1, R15 ;  /* 0x00000001ef0f7824 */ /* 0x000fe600078e020f */
[----:B------:R4:W-:Y:S05]  /*9160*/  RED.E.ADD.F32.FTZ.RN.STRONG.GPU [R8.64], R118 ;  /* 0x000000760800798e */ /* 0x0009ea000c10e784 */
[----:B------:R4:W-:Y:S05]  /*9170*/  RED.E.ADD.F32.FTZ.RN.STRONG.GPU [R6.64], R119 ;  /* 0x000000770600798e */ /* 0x0009ea000c10e784 */
[----:B------:R-:W-:Y:S01]  /*9180*/  LDSM.16.MT88.4 R108, [R2+0x6800] ;  /* 0x00680000026c783b */ /* 0x000fe20000004200 */
[CC--:B-1----:R-:W-:Y:S04]  /*9190*/  LEA R4, P0, R15.reuse, R234.reuse, 0x2 ;  /* 0x000000ea0f047211 */ /* 0x0c2fe800078010ff */
[-C--:B------:R-:W-:Y:S02]  /*91a0*/  LEA.HI.X.SX32 R5, R15, R235.reuse, 0x2, P0 ;  /* 0x000000eb0f057211 */ /* 0x080fe400000f16ff */
[----:B------:R-:W-:Y:S03]  /*91b0*/  IADD3 R15, R208, 0xe0, RZ ;  /* 0x000000e0d00f7810 */ /* 0x000fe60007ffe0ff */
[----:B------:R1:W-:Y:S05]  /*91c0*/  RED.E.ADD.F32.FTZ.RN.STRONG.GPU [R4.64], R120 ;  /* 0x000000780400798e */ /* 0x0003ea000c10e784 */
[----:B------:R1:W-:Y:S01]  /*91d0*/  RED.E.ADD.F32.FTZ.RN.STRONG.GPU [R10.64], R121 ;  /* 0x000000790a00798e */ /* 0x0003e2000c10e784 */
[CC--:B----4-:R-:W-:Y:S04]  /*91e0*/  LEA R8, P1, R17.reuse, R234.reuse, 0x2 ;  /* 0x000000ea11087211 */ /* 0x0d0fe800078210ff */
[-C--:B------:R-:W-:Y:S02]  /*91f0*/  LEA.HI.X.SX32 R9, R17, R235.reuse, 0x2, P1 ;  /* 0x000000eb11097211 */ /* 0x080fe400008f16ff */
[CC--:B------:R-:W-:Y:S02]  /*9200*/  LEA R6, P0, R16.reuse, R234.reuse, 0x2 ;  /* 0x000000ea10067211 */ /* 0x0c0fe400078010ff */
[C---:B------:R-:W-:Y:S01]  /*9210*/  IADD3 R17, R209.reuse, 0xe0, RZ ;  /* 0x000000e0d1117810 */ /* 0x040fe20007ffe0ff */
[----:B------:R4:W-:Y:S01]  /*9220*/  RED.E.ADD.F32.FTZ.RN.STRONG.GPU [R8.64], R122 ;  /* 0x0000007a0800798e */ /* 0x0009e2000c10e784 */
[-C--:B------:R-:W-:Y:S02]  /*9230*/  LEA.HI.X.SX32 R7, R16, R235.reuse, 0x2, P0 ;  /* 0x000000eb10077211 */ /* 0x080fe400000f16ff */
[----:B------:R-:W-:Y:S01]  /*9240*/  IADD3 R16, R209, 0xe0, RZ ;  /* 0x000000e0d1107810 */ /* 0x000fe20007ffe0ff */
[C---:B------:R-:W-:Y:S02]  /*9250*/  IMAD.IADD R17, R239.reuse, 0x1, R17 ;  /* 0x00000001ef117824 */ /* 0x040fe400078e0211 */
[----:B------:R2:W-:Y:S02]  /*9260*/  RED.E.ADD.F32.FTZ.RN.STRONG.GPU [R6.64], R123 ;  /* 0x0000007b0600798e */ /* 0x0005e4000c10e784 */
[----:B------:R-:W-:Y:S01]  /*9270*/  IMAD.IADD R16, R239, 0x1, R16 ;  /* 0x00000001ef107824 */ /* 0x000fe200078e0210 */
[-C--:B------:R-:W-:Y:S02]  /*9280*/  LEA R12, P0, R17, R234.reuse, 0x2 ;  /* 0x000000ea110c7211 */ /* 0x080fe400078010ff */
[----:B------:R-:W-:Y:S01]  /*9290*/  RED.E.ADD.F32.FTZ.RN.STRONG.GPU [R234.64+0x380], R128 ;  /* 0x00038080ea00798e */ /* 0x000fe2000c10e784 */
[-C--:B-1----:R-:W-:Y:S01]  /*92a0*/  LEA R4, P1, R15, R234.reuse, 0x2 ;  /* 0x000000ea0f047211 */ /* 0x082fe200078210ff */
[----:B------:R-:W-:Y:S01]  /*92b0*/  IMAD.IADD R16, R239, 0x1, R16 ;  /* 0x00000001ef107824 */ /* 0x000fe200078e0210 */
[-C--:B------:R-:W-:Y:S02]  /*92c0*/  LEA.HI.X.SX32 R13, R17, R235.reuse, 0x2, P0 ;  /* 0x000000eb110d7211 */ /* 0x080fe400000f16ff */
[----:B------:R-:W-:Y:S01]  /*92d0*/  RED.E.ADD.F32.FTZ.RN.STRONG.GPU [R196.64+0x380], R129 ;  /* 0x00038081c400798e */ /* 0x000fe2000c10e784 */
[-C--:B------:R-:W-:Y:S02]  /*92e0*/  LEA.HI.X.SX32 R5, R15, R235.reuse, 0x2, P1 ;  /* 0x000000eb0f057211 */ /* 0x080fe400008f16ff */
[----:B------:R-:W-:Y:S02]  /*92f0*/  IADD3 R15, R209, 0xe0, RZ ;  /* 0x000000e0d10f7810 */ /* 0x000fe40007ffe0ff */
[CC--:B------:R-:W-:Y:S01]  /*9300*/  LEA R10, P3, R16.reuse, R234.reuse, 0x2 ;  /* 0x000000ea100a7211 */ /* 0x0c0fe200078610ff */
[----:B------:R3:W-:Y:S02]  /*9310*/  RED.E.ADD.F32.FTZ.RN.STRONG.GPU [R4.64], R130 ;  /* 0x000000820400798e */ /* 0x0007e4000c10e784 */
[C---:B------:R-:W-:Y:S01]  /*9320*/  IMAD.IADD R15, R239.reuse, 0x1, R15 ;  /* 0x00000001ef0f7824 */ /* 0x040fe200078e020f */
[-C--:B------:R-:W-:Y:S02]  /*9330*/  LEA.HI.X.SX32 R11, R16, R235.reuse, 0x2, P3 ;  /* 0x000000eb100b7211 */ /* 0x080fe400018f16ff */
[----:B------:R-:W-:Y:S01]  /*9340*/  RED.E.ADD.F32.FTZ.RN.STRONG.GPU [R12.64], R131 ;  /* 0x000000830c00798e */ /* 0x000fe2000c10e784 */
[C---:B------:R-:W-:Y:S04]  /*9350*/  IMAD.IADD R15, R239.reuse, 0x1, R15 ;  /* 0x00000001ef0f7824 */ /* 0x040fe800078e020f */
[----:B------:R-:W-:Y:S01]  /*9360*/  IMAD.IADD R15, R239, 0x1, R15 ;  /* 0x00000001ef0f7824 */ /* 0x000fe200078e020f */
[----:B------:R-:W-:Y:S04]  /*9370*/  RED.E.ADD.F32.FTZ.RN.STRONG.GPU [R10.64], R124 ;  /* 0x0000007c0a00798e */ /* 0x000fe8000c10e784 */
[CC--:B----4-:R-:W-:Y:S01]  /*9380*/  LEA R8, P2, R15.reuse, R234.reuse, 0x2 ;  /* 0x000000ea0f087211 */ /* 0x0d0fe200078410ff */
[----:B------:R-:W-:Y:S03]  /*9390*/  LDSM.16.MT88.4 R16, [R2+0x2000] ;  /* 0x002000000210783b */ /* 0x000fe60000004200 */
[-C--:B------:R-:W-:Y:S05]  /*93a0*/  LEA.HI.X.SX32 R9, R15, R235.reuse, 0x2, P2 ;  /* 0x000000eb0f097211 */ /* 0x080fea00010f16ff */
[----:B------:R-:W-:Y:S05]  /*93b0*/  RED.E.ADD.F32.FTZ.RN.STRONG.GPU [R8.64], R125 ;  /* 0x0000007d0800798e */ /* 0x000fea000c10e784 */
[----:B------:R-:W-:Y:S01]  /*93c0*/  LDSM.16.MT88.4 R8, [R2] ;  /* 0x000000000208783b */ /* 0x000fe20000004200 */
[CC--:B--2---:R-:W-:Y:S04]  /*93d0*/  LEA R6, P1, R14.reuse, R234.reuse, 0x2 ;  /* 0x000000ea0e067211 */ /* 0x0c4fe800078210ff */
[-C--:B------:R-:W-:Y:S02]  /*93e0*/  LEA.HI.X.SX32 R7, R14, R235.reuse, 0x2, P1 ;  /* 0x000000eb0e077211 */ /* 0x080fe400008f16ff */
[----:B------:R-:W-:Y:S01]  /*93f0*/  LDSM.16.MT88.4 R12, [R220+0x28000] ;  /* 0x02800000dc0c783b */ /* 0x000fe20000004200 */
[----:B------:R-:W-:Y:S01]  /*9400*/  ISETP.LT.AND P1, PT, RZ, UR7, PT ;  /* 0x00000007ff007c0c */ /* 0x000fe2000bf21270 */
[----:B------:R-:W-:Y:S03]  /*9410*/  UIADD3 UR7, UR7, -0x1, URZ ;  /* 0xffffffff07077890 */ /* 0x000fe6000fffe03f */
[----:B------:R-:W-:Y:S01]  /*9420*/  RED.E.ADD.F32.FTZ.RN.STRONG.GPU [R6.64], R126 ;  /* 0x0000007e0600798e */ /* 0x000fe2000c10e784 */
[C---:B---3--:R-:W-:Y:S04]  /*9430*/  LEA R4, P0, R0.reuse, R234, 0x2 ;  /* 0x000000ea00047211 */ /* 0x048fe800078010ff */
        /* <DEDUP_REMOVED lines=89> */
[----:B------:R-:W-:Y:S01]  /*99d0*/  FMUL.FTZ R84, R64, c[0x0][0x2dc] ;  /* 0x0000b70040547a20 */ /* 0x000fe20000410000 */
[----:B------:R-:W-:Y:S01]  /*99e0*/  UISETP.NE.AND UP0, UPT, UR31, -0x1, UPT ;  /* 0xffffffff1f00788c */ /* 0x000fe2000bf05270 */
[----:B------:R-:W-:Y:S01]  /*99f0*/  FMUL.FTZ R64, R60, c[0x0][0x2dc] ;  /* 0x0000b7003c407a20 */ /* 0x000fe20000410000 */
[----:B------:R-:W-:Y:S01]  /*9a00*/  ULDC.64 UR10, c[0x0][0x3a0] ;  /* 0x0000e800000a7ab9 */ /* 0x000fe20000000a00 */
[----:B------:R-:W-:-:S02]  /*9a10*/  FMUL.FTZ R14, R59, c[0x0][0x2dc] ;  /* 0x0000b7003b0e7a20 */ /* 0x000fc40000410000 */
[----:B------:R-:W-:Y:S01]  /*9a20*/  FMUL.FTZ R132, R132, c[0x0][0x2e0] ;  /* 0x0000b80084847a20 */ /* 0x000fe20000410000 */
[----:B------:R-:W-:Y:S01]  /*9a30*/  PLOP3.LUT P0, PT, PT, PT, UP0, 0x80, 0x0 ;  /* 0x000000000000781c */ /* 0x000fe20003f0f008 */
[----:B------:R-:W-:Y:S02]  /*9a40*/  FMUL.FTZ R60, R133, c[0x0][0x2e0] ;  /* 0x0000b800853c7a20 */ /* 0x000fe40000410000 */
[----:B------:R-:W-:Y:S02]  /*9a50*/  FMUL.FTZ R86, R56, c[0x0][0x2dc] ;  /* 0x0000b70038567a20 */ /* 0x000fe40000410000 */
[----:B------:R-:W-:Y:S01]  /*9a60*/  FMUL.FTZ R134, R134, c[0x0][0x2e0] ;  /* 0x0000b80086867a20 */ /* 0x000fe20000410000 */
[----:B------:R-:W-:Y:S01]  /*9a70*/  F2FP.PACK_AB R60, R60, R132 ;  /* 0x000000843c3c723e */ /* 0x000fe200000000ff */
[----:B------:R-:W-:Y:S01]  /*9a80*/  BAR.SYNC.DEFER_BLOCKING 0x0 ;  /* 0x0000000000007b1d */ /* 0x000fe20000010000 */
[----:B------:R-:W-:Y:S01]  /*9a90*/  FMUL.FTZ R59, R135, c[0x0][0x2e0] ;  /* 0x0000b800873b7a20 */ /* 0x000fe20000410000 */
[----:B------:R-:W-:Y:S01]  /*9aa0*/  @UP0 UIADD3 UR7, UR30, UR31, URZ ;  /* 0x0000001f1e070290 */ /* 0x000fe2000fffe03f */
[----:B------:R-:W-:-:S02]  /*9ab0*/  FMUL.FTZ R16, R55, c[0x0][0x2dc] ;  /* 0x0000b70037107a20 */ /* 0x000fc40000410000 */
[----:B------:R-:W-:Y:S01]  /*9ac0*/  FMUL.FTZ R144, R144, c[0x0][0x2e0] ;  /* 0x0000b80090907a20 */ /* 0x000fe20000410000 */
[----:B------:R-:W-:Y:S01]  /*9ad0*/  F2FP.PACK_AB R59, R59, R134 ;  /* 0x000000863b3b723e */ /* 0x000fe200000000ff */
[----:B------:R-:W-:Y:S01]  /*9ae0*/  FMUL.FTZ R56, R145, c[0x0][0x2e0] ;  /* 0x0000b80091387a20 */ /* 0x000fe20000410000 */
[----:B------:R-:W-:Y:S01]  /*9af0*/  @UP0 UIMAD.WIDE.U32 UR8, UR7, UR10, URZ ;  /* 0x0000000a070802a5 */ /* 0x000fe2000f8e003f */
[----:B------:R-:W-:Y:S02]  /*9b00*/  FMUL.FTZ R85, R58, c[0x0][0x2dc] ;  /* 0x0000b7003a557a20 */ /* 0x000fe40000410000 */
[----:B------:R-:W-:Y:S01]  /*9b10*/  FMUL.FTZ R146, R146, c[0x0][0x2e0] ;  /* 0x0000b80092927a20 */ /* 0x000fe20000410000 */
[----:B------:R-:W-:Y:S01]  /*9b20*/  F2FP.PACK_AB R56, R56, R144 ;  /* 0x000000903838723e */ /* 0x000fe200000000ff */
[----:B------:R-:W-:Y:S01]  /*9b30*/  FMUL.FTZ R55, R147, c[0x0][0x2e0] ;  /* 0x0000b80093377a20 */ /* 0x000fe20000410000 */
[----:B------:R-:W-:Y:S01]  /*9b40*/  F2FP.PACK_AB R14, R14, R85 ;  /* 0x000000550e0e723e */ /* 0x000fe200000000ff */
[----:B------:R-:W-:Y:S01]  /*9b50*/  FMUL.FTZ R15, R57, c[0x0][0x2dc] ;  /* 0x0000b700390f7a20 */ /* 0x000fe20000410000 */
[----:B------:R-:W-:Y:S01]  /*9b60*/  @UP0 UIMAD UR15, UR7, UR11, UR9 ;  /* 0x0000000b070f02a4 */ /* 0x000fe2000f8e0209 */
[----:B------:R-:W-:Y:S01]  /*9b70*/  FMUL.FTZ R136, R136, c[0x0][0x2e0] ;  /* 0x0000b80088887a20 */ /* 0x000fe20000410000 */
[----:B------:R-:W-:Y:S01]  /*9b80*/  F2FP.PACK_AB R55, R55, R146 ;  /* 0x000000923737723e */ /* 0x000fe200000000ff */
[----:B------:R-:W-:Y:S01]  /*9b90*/  FMUL.FTZ R58, R137, c[0x0][0x2e0] ;  /* 0x0000b800893a7a20 */ /* 0x000fe20000410000 */
[----:B------:R-:W-:Y:S01]  /*9ba0*/  F2FP.PACK_AB R15, R15, R86 ;  /* 0x000000560f0f723e */ /* 0x000fe200000000ff */
[----:B------:R-:W-:Y:S01]  /*9bb0*/  FMUL.FTZ R87, R54, c[0x0][0x2dc] ;  /* 0x0000b70036577a20 */ /* 0x000fe20000410000 */
[----:B------:R-:W-:Y:S01]  /*9bc0*/  @UP0 UMOV UR14, UR8 ;  /* 0x00000008000e0c82 */ /* 0x000fe20008000000 */
[----:B------:R-:W-:Y:S01]  /*9bd0*/  FMUL.FTZ R138, R138, c[0x0][0x2e0] ;  /* 0x0000b8008a8a7a20 */ /* 0x000fe20000410000 */
[----:B------:R-:W-:Y:S01]  /*9be0*/  F2FP.PACK_AB R58, R58, R136 ;  /* 0x000000883a3a723e */ /* 0x000fe200000000ff */
[----:B------:R-:W-:Y:S01]  /*9bf0*/  FMUL.FTZ R57, R139, c[0x0][0x2e0] ;  /* 0x0000b8008b397a20 */ /* 0x000fe20000410000 */
[----:B------:R-:W-:Y:S01]  /*9c00*/  F2FP.PACK_AB R16, R16, R87 ;  /* 0x000000571010723e */ /* 0x000fe200000000ff */
[----:B------:R-:W-:-:S02]  /*9c10*/  FMUL.FTZ R17, R53, c[0x0][0x2dc] ;  /* 0x0000b70035117a20 */ /* 0x000fc40000410000 */
[----:B------:R-:W-:Y:S01]  /*9c20*/  FMUL.FTZ R140, R140, c[0x0][0x2e0] ;  /* 0x0000b8008c8c7a20 */ /* 0x000fe20000410000 */
[----:B------:R-:W-:Y:S01]  /*9c30*/  F2FP.PACK_AB R57, R57, R138 ;  /* 0x0000008a3939723e */ /* 0x000fe200000000ff */
[----:B------:R-:W-:Y:S02]  /*9c40*/  FMUL.FTZ R54, R141, c[0x0][0x2e0] ;  /* 0x0000b8008d367a20 */ /* 0x000fe40000410000 */
[----:B------:R-:W-:Y:S02]  /*9c50*/  FMUL.FTZ R110, R20, c[0x0][0x2dc] ;  /* 0x0000b700146e7a20 */ /* 0x000fe40000410000 */
[----:B------:R-:W-:Y:S01]  /*9c60*/  FMUL.FTZ R88, R52, c[0x0][0x2dc] ;  /* 0x0000b70034587a20 */ /* 0x000fe20000410000 */
[----:B------:R-:W-:Y:S01]  /*9c70*/  F2FP.PACK_AB R54, R54, R140 ;  /* 0x0000008c3636723e */ /* 0x000fe200000000ff */
[----:B------:R-:W-:Y:S02]  /*9c80*/  FMUL.FTZ R142, R142, c[0x0][0x2e0] ;  /* 0x0000b8008e8e7a20 */ /* 0x000fe40000410000 */
        /* <DEDUP_REMOVED lines=49> */
[----:B------:R-:W-:Y:S02]  /*9fa0*/  FMUL.FTZ R24, R39, c[0x0][0x2dc] ;  /* 0x0000b70027187a20 */ /* 0x000fe40000410000 */
[----:B------:R-:W-:Y:S01]  /*9fb0*/  FMUL.FTZ R176, R176, c[0x0][0x2e0] ;  /* 0x0000b800b0b07a20 */ /* 0x000fe20000410000 */
[----:B------:R-:W-:Y:S01]  /*9fc0*/  F2FP.PACK_AB R43, R43, R166 ;  /* 0x000000a62b2b723e */ /* 0x000fe200000000ff */
[----:B------:R-:W-:Y:S02]  /*9fd0*/  FMUL.FTZ R40, R177, c[0x0][0x2e0] ;  /* 0x0000b800b1287a20 */ /* 0x000fe40000410000 */
[----:B------:R-:W-:Y:S02]  /*9fe0*/  FMUL.FTZ R107, R23, c[0x0][0x2dc] ;  /* 0x0000b700176b7a20 */ /* 0x000fe40000410000 */
[----:B------:R-:W-:Y:S01]  /*9ff0*/  FMUL.FTZ R93, R42, c[0x0][0x2dc] ;  /* 0x0000b7002a5d7a20 */ /* 0x000fe20000410000 */
[----:B------:R-:W-:Y:S01]  /*a000*/  F2FP.PACK_AB R40, R40, R176 ;  /* 0x000000b02828723e */ /* 0x000fe200000000ff */
[----:B------:R-:W-:-:S02]  /*a010*/  FMUL.FTZ R178, R178, c[0x0][0x2e0] ;  /* 0x0000b800b2b27a20 */ /* 0x000fc40000410000 */
[----:B------:R-:W-:Y:S01]  /*a020*/  FMUL.FTZ R39, R179, c[0x0][0x2e0] ;  /* 0x0000b800b3277a20 */ /* 0x000fe20000410000 */
[----:B------:R-:W-:Y:S01]  /*a030*/  F2FP.PACK_AB R22, R22, R93 ;  /* 0x0000005d1616723e */ /* 0x000fe200000000ff */
[----:B------:R-:W-:Y:S02]  /*a040*/  FMUL.FTZ R23, R41, c[0x0][0x2dc] ;  /* 0x0000b70029177a20 */ /* 0x000fe40000410000 */
[----:B------:R-:W-:Y:S01]  /*a050*/  FMUL.FTZ R168, R168, c[0x0][0x2e0] ;  /* 0x0000b800a8a87a20 */ /* 0x000fe20000410000 */
[----:B------:R-:W-:Y:S01]  /*a060*/  F2FP.PACK_AB R39, R39, R178 ;  /* 0x000000b22727723e */ /* 0x000fe200000000ff */
        /* <DEDUP_REMOVED lines=11> */
[----:B------:R-:W-:Y:S02]  /*a120*/  FMUL.FTZ R38, R173, c[0x0][0x2e0] ;  /* 0x0000b800ad267a20 */ /* 0x000fe40000410000 */
        /* <DEDUP_REMOVED lines=80> */
[----:B------:R-:W-:-:S04]  /*a630*/  F2FP.PACK_AB R2, R2, R76 ;  /* 0x0000004c0202723e */ /* 0x000fc800000000ff */
[----:B------:R-:W-:Y:S01]  /*a640*/  F2FP.PACK_AB R0, R0, R78 ;  /* 0x0000004e0000723e */ /* 0x000fe200000000ff */
        /* <DEDUP_REMOVED lines=78> */
.L_x_1463:
        /* <DEDUP_REMOVED lines=19> */
.L_x_1464:
        /* <DEDUP_REMOVED lines=11> */
[----:B------:R-:W-:Y:S01]  /*ad10*/  USHF.R.S32.HI UR13, URZ, 0x1f, UR36 ;  /* 0x0000001f3f0d7899 */ /* 0x000fe20008011424 */
[----:B------:R-:W-:Y:S01]  /*ad20*/  IMAD.WIDE.U32 R4, R32, c[0x0][0x3a0], R6 ;  /* 0x0000e80020047a25 */ /* 0x000fe200078e0006 */
[----:B------:R-:W-:Y:S01]  /*ad30*/  UIMAD UR8, UR7, UR9, UR8 ;  /* 0x00000009070872a4 */ /* 0x000fe2000f8e0208 */
[----:B------:R-:W-:-:S02]  /*ad40*/  IADD3 R30, R244, 0x40, RZ ;  /* 0x00000040f41e7810 */ /* 0x000fc40007ffe0ff */
[----:B------:R-:W-:Y:S01]  /*ad50*/  IADD3 R29, R244, 0x80, RZ ;  /* 0x00000080f41d7810 */ /* 0x000fe20007ffe0ff */
[----:B------:R-:W-:Y:S01]  /*ad60*/  BAR.SYNC.DEFER_BLOCKING 0x0 ;  /* 0x0000000000007b1d */ /* 0x000fe20000010000 */
[----:B------:R-:W-:Y:S01]  /*ad70*/  IADD3 R4, P0, R4, UR14, RZ ;  /* 0x0000000e04047c10 */ /* 0x000fe2000ff1e0ff */
[----:B------:R-:W-:Y:S01]  /*ad80*/  IMAD.U32 R8, RZ, RZ, UR8 ;  /* 0x00000008ff087e24 */ /* 0x000fe2000f8e00ff */
[----:B------:R-:W-:-:S03]  /*ad90*/  IADD3 R31, R244, 0xc0, RZ ;  /* 0x000000c0f41f7810 */ /* 0x000fc60007ffe0ff */
        /* <DEDUP_REMOVED lines=46> */
.L_x_1466:
[----:B--23--:R-:W-:Y:S05]  /*b080*/  BSYNC B0 ;  /* 0x0000000000007941 */ /* 0x00cfea0003800000 */
.L_x_1465:
        /* <DEDUP_REMOVED lines=22> */
.L_x_1468:
[----:B------:R-:W-:Y:S05]  /*b1f0*/  BSYNC B0 ;  /* 0x0000000000007941 */ /* 0x000fea0003800000 */
.L_x_1467:
[----:B------:R-:W-:Y:S01]  /*b200*/  ULDC.64 UR8, c[0x0][0x3a8] ;  /* 0x0000ea0000087ab9 */ /* 0x000fe20000000a00 */
[----:B------:R-:W-:Y:S01]  /*b210*/  IMAD.WIDE.U32 R6, R32, c[0x0][0x3a8], R6 ;  /* 0x0000ea0020067a25 */ /* 0x000fe200078e0006 */
        /* <DEDUP_REMOVED lines=30> */
.L_x_1470:
[----:B------:R-:W-:Y:S05]  /*b400*/  BSYNC B0 ;  /* 0x0000000000007941 */ /* 0x000fea0003800000 */
.L_x_1469:
        /* <DEDUP_REMOVED lines=20> */
.L_x_1441:
        /* <DEDUP_REMOVED lines=20> */
.L_x_1472:
        /* <DEDUP_REMOVED lines=18> */
.L_x_1473:
        /* <DEDUP_REMOVED lines=44> */
.L_x_1475:
[----:B------:R-:W-:Y:S05]  /*ba70*/  BSYNC B0 ;  /* 0x0000000000007941 */ /* 0x000fea0003800000 */
.L_x_1474:
        /* <DEDUP_REMOVED lines=21> */
.L_x_1477:
[----:B------:R-:W-:Y:S05]  /*bbd0*/  BSYNC B0 ;  /* 0x0000000000007941 */ /* 0x000fea0003800000 */
.L_x_1476:
        /* <DEDUP_REMOVED lines=31> */
.L_x_1479:
[----:B------:R-:W-:Y:S05]  /*bdd0*/  BSYNC B0 ;  /* 0x0000000000007941 */ /* 0x000fea0003800000 */
.L_x_1478:
        /* <DEDUP_REMOVED lines=18> */
.L_x_1471:
[----:B------:R-:W-:Y:S05]  /*bf00*/  BSYNC B1 ;  /* 0x0000000000017941 */ /* 0x000fea0003800000 */
.L_x_1436:
        /* <DEDUP_REMOVED lines=12> */
.L_x_1480:
[----:B------:R-:W-:Y:S05]  /*bfd0*/  EXIT ;  /* 0x000000000000794d */ /* 0x000fea0003800000 */
.L_x_1482:
        /* <DEDUP_REMOVED lines=10> */
.L_x_2040:


//--------------------- .text._ZN5flash44flash_bwd_dq_dk_dv_loop_seqk_parallel_kernelI23Flash_bwd_kernel_traitsILi256ELi64ELi64ELi8ELi4ELi2ELi2ELb0ELb0EN7cutlass6half_tE19Flash_kernel_traitsILi256ELi64ELi64ELi8ES3_EELb0ELb0ELb0ELb0ELb0ELb0ELb1EEEvNS_16Flash_bwd_paramsE --------------------------
	.section	.text._ZN5flash44flash_bwd_dq_dk_dv_loop_seqk_parallel_kernelI23Flash_bwd_kernel_traitsILi256ELi64ELi64ELi8ELi4ELi2ELi2ELb0ELb0EN7cutlass6half_tE19Flash_kernel_traitsILi256ELi64ELi64ELi8ES3_EELb0ELb0ELb0ELb0ELb0ELb0ELb1EEEvNS_16Flash_bwd_paramsE,"ax",@progbits
	.sectioninfo	@"SHI_REGISTERS=255"
	.align	128
        .global         _ZN5flash44flash_bwd_dq_dk_dv_loop_seqk_parallel_kernelI23Flash_bwd_kernel_traitsILi256ELi64ELi64ELi8ELi4ELi2ELi2ELb0ELb0EN7cutlass6half_tE19Flash_kernel_traitsILi256ELi64ELi64ELi8ES3_EELb0ELb0ELb0ELb0ELb0ELb0ELb1EEEvNS_16Flash_bwd_paramsE
        .type           _ZN5flash44flash_bwd_dq_dk_dv_loop_seqk_parallel_kernelI23Flash_bwd_kernel_traitsILi256ELi64ELi64ELi8ELi4ELi2ELi2ELb0ELb0EN7cutlass6half_tE19Flash_kernel_traitsILi256ELi64ELi64ELi8ES3_EELb0ELb0ELb0ELb0ELb0ELb0ELb1EEEvNS_16Flash_bwd_paramsE,@function
        .size           _ZN5flash44flash_bwd_dq_dk_dv_loop_seqk_parallel_kernelI23Flash_bwd_kernel_traitsILi256ELi64ELi64ELi8ELi4ELi2ELi2ELb0ELb0EN7cutlass6half_tE19Flash_kernel_traitsILi256ELi64ELi64ELi8ES3_EELb0ELb0ELb0ELb0ELb0ELb0ELb1EEEvNS_16Flash_bwd_paramsE,(.L_x_2041 - _ZN5flash44flash_bwd_dq_dk_dv_loop_seqk_parallel_kernelI23Flash_bwd_kernel_traitsILi256ELi64ELi64ELi8ELi4ELi2ELi2ELb0ELb0EN7cutlass6half_tE19Flash_kernel_traitsILi256ELi64ELi64ELi8ES3_EELb0ELb0ELb0ELb0ELb0ELb0ELb1EEEvNS_16Flash_bwd_paramsE)
        .other          _ZN5flash44flash_bwd_dq_dk_dv_loop_seqk_parallel_kernelI23Flash_bwd_kernel_traitsILi256ELi64ELi64ELi8ELi4ELi2ELi2ELb0ELb0EN7cutlass6half_tE19Flash_kernel_traitsILi256ELi64ELi64ELi8ES3_EELb0ELb0ELb0ELb0ELb0ELb0ELb1EEEvNS_16Flash_bwd_paramsE,@"STO_CUDA_ENTRY STV_DEFAULT"
_ZN5flash44flash_bwd_dq_dk_dv_loop_seqk_parallel_kernelI23Flash_bwd_kernel_traitsILi256ELi64ELi64ELi8ELi4ELi2ELi2ELb0ELb0EN7cutlass6half_tE19Flash_kernel_traitsILi256ELi64ELi64ELi8ES3_EELb0ELb0ELb0ELb0ELb0ELb0ELb1EEEvNS_16Flash_bwd_paramsE:
.text._ZN5flash44flash_bwd_dq_dk_dv_loop_seqk_parallel_kernelI23Flash_bwd_kernel_traitsILi256ELi64ELi64ELi8ELi4ELi2ELi2ELb0ELb0EN7cutlass6half_tE19Flash_kernel_traitsILi256ELi64ELi64ELi8ES3_EELb0ELb0ELb0ELb0ELb0ELb0ELb1EEEvNS_16Flash_bwd_paramsE:
        /* <DEDUP_REMOVED lines=177> */
.L_x_1529:
        /* <DEDUP_REMOVED lines=66> */
.L_x_1483:
        /* <DEDUP_REMOVED lines=58> */
.L_x_1485:
        /* <DEDUP_REMOVED lines=43> */
.L_x_1486:
        /* <DEDUP_REMOVED lines=45> */
.L_x_1487:
[----:B------:R-:W-:-:S03]  /*1850*/  UMOV UR11, UR50 ;  /* 0x00000032000b7c82 */ /* 0x000fc60008000000 */
.L_x_1488:
        /* <DEDUP_REMOVED lines=37> */
[----:B------:R-:W-:Y:S01]  /*1ab0*/  IMAD.WIDE.U32 R2, R5, c[0x0][0x378], R2 ;  /* 0x0000de0005027a25 */ /* 0x000fe200078e0002 */
[----:B------:R-:W-:-:S02]  /*1ac0*/  UMOV UR38, 0x4 ;  /* 0x0000000400267882 */ /* 0x000fc40000000000 */
[----:B------:R-:W-:Y:S01]  /*1ad0*/  ULDC.64 UR12, c[0x0][0x3c8] ;  /* 0x0000f200000c7ab9 */ /* 0x000fe20000000a00 */
[----:B------:R-:W-:Y:S01]  /*1ae0*/  IADD3.X R7, R7, UR29, R15, P1, !PT ;  /* 0x0000001d07077c10 */ /* 0x000fe20008ffe40f */
[----:B------:R-:W-:Y:S01]  /*1af0*/  ULDC.64 UR10, c[0x0][0x200] ;  /* 0x00008000000a7ab9 */ /* 0x000fe20000000a00 */
[----:B------:R-:W-:Y:S01]  /*1b00*/  IADD3 R5, R3, UR16, RZ ;  /* 0x0000001003057c10 */ /* 0x000fe2000fffe0ff */
[----:B------:R-:W-:Y:S01]  /*1b10*/  ULEA.HI.SX32 UR7, UR34, 0xffffffff, 0x1a ;  /* 0xffffffff22077891 */ /* 0x000fe2000f8fd23f */
[----:B------:R-:W-:Y:S01]  /*1b20*/  IMAD.MOV.U32 R4, RZ, RZ, R2 ;  /* 0x000000ffff047224 */ /* 0x000fe200078e0002 */
[----:B------:R-:W-:Y:S02]  /*1b30*/  UIMAD.WIDE UR8, UR8, UR38, UR12 ;  /* 0x00000026080872a5 */ /* 0x000fe4000f8e020c */
[----:B------:R-:W-:Y:S01]  /*1b40*/  UIMAD.WIDE UR14, UR14, UR38, UR10 ;  /* 0x000000260e0e72a5 */ /* 0x000fe2000f8e020a */
[----:B------:R-:W-:Y:S05]  /*1b50*/  @!P0 BRA `(.L_x_1489) ;  /* 0x0000916000008947 */ /* 0x000fea0003800000 */
[----:B------:R-:W2:Y:S01]  /*1b60*/  LDL R27, [R1+0x58] ;  /* 0x00005800011b7983 */ /* 0x000ea20000100800 */
[----:B------:R-:W-:Y:S01]  /*1b70*/  PLOP3.LUT P0, PT, PT, PT, UP2, 0x80, 0x0 ;  /* 0x000000000000781c */ /* 0x000fe20003f0f028 */
[----:B------:R-:W-:Y:S01]  /*1b80*/  UMOV UR13, UR8 ;  /* 0x00000008000d7c82 */ /* 0x000fe20008000000 */
[C---:B------:R-:W-:Y:S01]  /*1b90*/  IADD3 R25, R240.reuse, 0xc0, RZ ;  /* 0x000000c0f0197810 */ /* 0x040fe20007ffe0ff */
[----:B------:R-:W-:Y:S01]  /*1ba0*/  ULEA.HI UR8, UR7, UR7, URZ, 0x1 ;  /* 0x0000000707087291 */ /* 0x000fe2000f8f083f */
[----:B------:R-:W-:Y:S01]  /*1bb0*/  IADD3 R26, R240, 0x40, RZ ;  /* 0x00000040f01a7810 */ /* 0x000fe20007ffe0ff */
[----:B------:R-:W-:Y:S01]  /*1bc0*/  ULDC.64 UR10, c[0x0][0x1a8] ;  /* 0x00006a00000a7ab9 */ /* 0x000fe20000000a00 */
[----:B------:R-:W-:Y:S01]  /*1bd0*/  IMAD.U32 R10, RZ, RZ, UR35 ;  /* 0x00000023ff0a7e24 */ /* 0x000fe2000f8e00ff */
[----:B------:R-:W-:Y:S01]  /*1be0*/  ULOP3.LUT UR8, UR8, 0xfffffffe, URZ, 0xc0, !UPT ;  /* 0xfffffffe08087892 */ /* 0x000fe2000f8ec03f */
[----:B------:R1:W-:Y:S01]  /*1bf0*/  STL [R1+0x4], R25 ;  /* 0x0000041901007387 */ /* 0x0003e20000100800 */
[----:B------:R-:W-:Y:S01]  /*1c00*/  UMOV UR12, UR9 ;  /* 0x00000009000c7c82 */ /* 0x000fe20008000000 */
[----:B------:R-:W-:Y:S01]  /*1c10*/  IMAD R0, R23, c[0x0][0x370], RZ ;  /* 0x0000dc0017007a24 */ /* 0x000fe200078e02ff */
[----:B------:R-:W-:Y:S01]  /*1c20*/  UIADD3 UR8, UR7, -UR8, URZ ;  /* 0x8000000807087290 */ /* 0x000fe2000fffe03f */
[----:B------:R1:W-:Y:S01]  /*1c30*/  STL [R1], R26 ;  /* 0x0000001a01007387 */ /* 0x0003e20000100800 */
[----:B------:R-:W-:Y:S01]  /*1c40*/  UIMAD UR9, UR61, UR10, URZ ;  /* 0x0000000a3d0972a4 */ /* 0x000fe2000f8e023f */
[----:B------:R-:W-:Y:S01]  /*1c50*/  IMAD.WIDE.U32 R4, R12, c[0x0][0x370], R4 ;  /* 0x0000dc000c047a25 */ /* 0x000fe200078e0004 */
[----:B------:R-:W-:Y:S01]  /*1c60*/  UISETP.NE.AND UP0, UPT, UR8, 0x1, UPT ;  /* 0x000000010800788c */ /* 0x000fe2000bf05270 */
[----:B------:R-:W-:Y:S01]  /*1c70*/  @P0 BAR.SYNC.DEFER_BLOCKING 0x0 ;  /* 0x0000000000000b1d */ /* 0x000fe20000010000 */
[----:B------:R-:W-:Y:S01]  /*1c80*/  UIMAD UR8, UR7, -0x40, UR32 ;  /* 0xffffffc0070878a4 */ /* 0x000fe2000f8e0220 */
[----:B------:R-:W-:Y:S01]  /*1c90*/  IMAD.WIDE.U32 R10, R10, c[0x0][0x1a8], R6 ;  /* 0x00006a000a0a7a25 */ /* 0x000fe200078e0006 */
[----:B------:R-:W-:Y:S01]  /*1ca0*/  UIMAD UR9, UR35, UR11, UR9 ;  /* 0x0000000b230972a4 */ /* 0x000fe2000f8e0209 */
[----:B------:R-:W-:-:S02]  /*1cb0*/  LEA R243, P0, R4, c[0x0][0x330], 0x1 ;  /* 0x0000cc0004f37a11 */ /* 0x000fc400078008ff */
[C---:B------:R-:W-:Y:S01]  /*1cc0*/  IMAD R0, R12.reuse, c[0x0][0x374], R0 ;  /* 0x0000dd000c007a24 */ /* 0x040fe200078e0200 */
[----:B------:R-:W-:Y:S01]  /*1cd0*/  ISETP.GE.AND P6, PT, R12, UR8, PT ;  /* 0x000000080c007c0c */ /* 0x000fe2000bfc6270 */
[----:B------:R-:W-:Y:S01]  /*1ce0*/  UMOV UR11, UR14 ;  /* 0x0000000e000b7c82 */ /* 0x000fe20008000000 */
[----:B------:R-:W-:Y:S01]  /*1cf0*/  LEA R242, P1, R10, c[0x0][0x160], 0x1 ;  /* 0x000058000af27a11 */ /* 0x000fe200078208ff */
[----:B------:R-:W-:Y:S01]  /*1d00*/  IMAD.IADD R8, R5, 0x1, R0 ;  /* 0x0000000105087824 */ /* 0x000fe200078e0200 */
[----:B------:R-:W-:Y:S01]  /*1d10*/  IADD3 R16, R11, UR9, RZ ;  /* 0x000000090b107c10 */ /* 0x000fe2000fffe0ff */
[----:B------:R-:W-:Y:S01]  /*1d20*/  UMOV UR10, UR15 ;  /* 0x0000000f000a7c82 */ /* 0x000fe20008000000 */
[----:B------:R-:W-:Y:S01]  /*1d30*/  BSSY B0, `(.L_x_1490) ;  /* 0x0000032000007945 */ /* 0x000fe20003800000 */
[----:B------:R-:W-:Y:S02]  /*1d40*/  IADD3 R252, R240, 0x80, RZ ;  /* 0x00000080f0fc7810 */ /* 0x000fe40007ffe0ff */
[----:B------:R-:W-:-:S02]  /*1d50*/  LEA.HI.X R245, R4, c[0x0][0x334], R8, 0x1, P0 ;  /* 0x0000cd0004f57a11 */ /* 0x000fc400000f0c08 */
        /* <DEDUP_REMOVED lines=47> */
.L_x_1491:
[----:B------:R-:W-:Y:S05]  /*2050*/  BSYNC B0 ;  /* 0x0000000000007941 */ /* 0x000fea0003800000 */
.L_x_1490:
        /* <DEDUP_REMOVED lines=48> */
.L_x_1493:
[----:B------:R-:W-:Y:S05]  /*2360*/  BSYNC B0 ;  /* 0x0000000000007941 */ /* 0x000fea0003800000 */
.L_x_1492:
        /* <DEDUP_REMOVED lines=23> */
.L_x_1495:
        /* <DEDUP_REMOVED lines=50> */
.L_x_1496:
[----:B------:R-:W-:Y:S05]  /*2800*/  BSYNC B0 ;  /* 0x0000000000007941 */ /* 0x000fea0003800000 */
.L_x_1494:
        /* <DEDUP_REMOVED lines=21> */
.L_x_1498:
        /* <DEDUP_REMOVED lines=49> */
.L_x_1499:
[----:B------:R-:W-:Y:S05]  /*2c70*/  BSYNC B0 ;  /* 0x0000000000007941 */ /* 0x000fea0003800000 */
.L_x_1497:
[----:B--23--:R-:W-:Y:S02]  /*2c80*/  SHF.R.S32.HI R2, RZ, 0x1f, R19 ;  /* 0x0000001fff027819 */ /* 0x00cfe40000011413 */
        /* <DEDUP_REMOVED lines=15> */
[C---:B------:R-:W-:Y:S01]  /*2d80*/  ISETP.GE.AND P3, PT, R0.reuse, UR8, PT ;  /* 0x0000000800007c0c */ /* 0x040fe2000bf66270 */
[----:B------:R-:W-:Y:S01]  /*2d90*/  IMAD.U32 R16, RZ, RZ, UR26 ;  /* 0x0000001aff107e24 */ /* 0x000fe2000f8e00ff */
[----:B------:R-:W-:Y:S01]  /*2da0*/  ISETP.GE.AND P2, PT, R3, UR8, PT ;  /* 0x0000000803007c0c */ /* 0x000fe2000bf46270 */
[----:B------:R-:W-:Y:S01]  /*2db0*/  USHF.R.S32.HI UR8, URZ, 0x1f, UR26 ;  /* 0x0000001f3f087899 */ /* 0x000fe2000801141a */
[----:B------:R-:W-:Y:S01]  /*2dc0*/  SHF.L.U64.HI R4, R0, 0x2, R2 ;  /* 0x0000000200047819 */ /* 0x000fe20000010202 */
[----:B------:R2:W-:Y:S01]  /*2dd0*/  STL [R1+0x44], R5 ;  /* 0x0000440501007387 */ /* 0x0005e20000100800 */
[----:B------:R-:W-:Y:S01]  /*2de0*/  IADD3 R2, P1, R5, UR11, RZ ;  /* 0x0000000b05027c10 */ /* 0x000fe2000ff3e0ff */
[----:B------:R-:W-:-:S02]  /*2df0*/  UIMAD UR14, UR8, UR14, URZ ;  /* 0x0000000e080e72a4 */ /* 0x000fc4000f8e023f */
[----:B------:R2:W-:Y:S01]  /*2e00*/  STL [R1+0x40], R4 ;  /* 0x0000400401007387 */ /* 0x0005e20000100800 */
        /* <DEDUP_REMOVED lines=63> */
.L_x_1501:
[----:B--2---:R-:W-:Y:S05]  /*3200*/  BSYNC B0 ;  /* 0x0000000000007941 */ /* 0x004fea0003800000 */
.L_x_1500:
        /* <DEDUP_REMOVED lines=55> */
.L_x_1503:
[----:B------:R-:W-:Y:S05]  /*3580*/  BSYNC B0 ;  /* 0x0000000000007941 */ /* 0x000fea0003800000 */
.L_x_1502:
        /* <DEDUP_REMOVED lines=62> */
.L_x_1505:
[----:B------:R-:W-:Y:S05]  /*3970*/  BSYNC B0 ;  /* 0x0000000000007941 */ /* 0x000fea0003800000 */
.L_x_1504:
        /* <DEDUP_REMOVED lines=54> */
.L_x_1507:
[----:B------:R-:W-:Y:S05]  /*3ce0*/  BSYNC B0 ;  /* 0x0000000000007941 */ /* 0x000fea0003800000 */
.L_x_1506:
[----:B------:R-:W-:Y:S01]  /*3cf0*/  IADD3 R0, R230, 0x4000, RZ ;  /* 0x00004000e6007810 */ /* 0x000fe20007ffe0ff */
[----:B------:R-:W0:Y:S01]  /*3d00*/  LDGDEPBAR ;  /* 0x00000000000079af */ /* 0x000e220000000000 */
[----:B-1-3--:R-:W-:Y:S01]  /*3d10*/  IADD3 R2, R231, 0x4000, RZ ;  /* 0x00004000e7027810 */ /* 0x00afe20007ffe0ff */
[----:B------:R-:W-:Y:S01]  /*3d20*/  IMAD.MOV.U32 R238, RZ, RZ, R236 ;  /* 0x000000ffffee7224 */ /* 0x000fe200078e00ec */
[----:B------:R-:W-:Y:S01]  /*3d30*/  SEL R0, R0, R230, !P0 ;  /* 0x000000e600007207 */ /* 0x000fe20004000000 */
[----:B------:R-:W-:Y:S01]  /*3d40*/  CS2R R190, SRZ ;  /* 0x0000000000be7805 */ /* 0x000fe2000001ff00 */
[----:B------:R-:W-:Y:S01]  /*3d50*/  SEL R2, R2, R231, !P0 ;  /* 0x000000e702027207 */ /* 0x000fe20004000000 */
[----:B------:R-:W-:Y:S01]  /*3d60*/  CS2R R188, SRZ ;  /* 0x0000000000bc7805 */ /* 0x000fe2000001ff00 */
[----:B------:R-:W-:Y:S01]  /*3d70*/  SHF.L.U32 R220, R0, 0x1, RZ ;  /* 0x0000000100dc7819 */ /* 0x000fe200000006ff */
[----:B------:R-:W-:Y:S01]  /*3d80*/  IMAD.MOV.U32 R0, RZ, RZ, c[0x0][0x22c] ;  /* 0x00008b00ff007624 */ /* 0x000fe200078e00ff */
[----:B------:R-:W-:Y:S01]  /*3d90*/  CS2R R194, SRZ ;  /* 0x0000000000c27805 */ /* 0x000fe2000001ff00 */
[----:B------:R-:W-:Y:S01]  /*3da0*/  IMAD.SHL.U32 R225, R2, 0x2, RZ ;  /* 0x0000000202e17824 */ /* 0x000fe200078e00ff */
[----:B------:R-:W-:Y:S01]  /*3db0*/  CS2R R192, SRZ ;  /* 0x0000000000c07805 */ /* 0x000fe2000001ff00 */
        /* <DEDUP_REMOVED lines=9> */
[C---:B------:R-:W-:Y:S01]  /*3e50*/  IADD3 R7, R8.reuse, 0x20, RZ ;  /* 0x0000002008077810 */ /* 0x040fe20007ffe0ff */
[----:B------:R-:W-:Y:S01]  /*3e60*/  CS2R R178, SRZ ;  /* 0x0000000000b27805 */ /* 0x000fe2000001ff00 */
[C---:B------:R-:W-:Y:S01]  /*3e70*/  IADD3 R6, R8.reuse, 0x40, RZ ;  /* 0x0000004008067810 */ /* 0x040fe20007ffe0ff */
[----:B------:R-:W-:Y:S01]  /*3e80*/  CS2R R176, SRZ ;  /* 0x0000000000b07805 */ /* 0x000fe2000001ff00 */
[C---:B------:R-:W-:Y:S01]  /*3e90*/  IADD3 R5, R8.reuse, 0x60, RZ ;  /* 0x0000006008057810 */ /* 0x040fe20007ffe0ff */
[C---:B------:R-:W-:Y:S01]  /*3ea0*/  IMAD.IADD R7, R239.reuse, 0x1, R7 ;  /* 0x00000001ef077824 */ /* 0x040fe200078e0207 */
[C---:B------:R-:W-:Y:S01]  /*3eb0*/  IADD3 R4, R8.reuse, 0x80, RZ ;  /* 0x0000008008047810 */ /* 0x040fe20007ffe0ff */
[C---:B------:R-:W-:Y:S01]  /*3ec0*/  IMAD.IADD R6, R239.reuse, 0x1, R6 ;  /* 0x00000001ef067824 */ /* 0x040fe200078e0206 */
[C---:B------:R-:W-:Y:S01]  /*3ed0*/  IADD3 R3, R8.reuse, 0xa0, RZ ;  /* 0x000000a008037810 */ /* 0x040fe20007ffe0ff */
[C---:B------:R-:W-:Y:S01]  /*3ee0*/  IMAD.IADD R7, R239.reuse, 0x1, R7 ;  /* 0x00000001ef077824 */ /* 0x040fe200078e0207 */
[C---:B------:R-:W-:Y:S01]  /*3ef0*/  IADD3 R5, R239.reuse, R5, RZ ;  /* 0x00000005ef057210 */ /* 0x040fe20007ffe0ff */
[C---:B------:R-:W-:Y:S01]  /*3f00*/  IMAD.IADD R4, R239.reuse, 0x1, R4 ;  /* 0x00000001ef047824 */ /* 0x040fe200078e0204 */
[C---:B------:R-:W-:Y:S01]  /*3f10*/  IADD3 R2, R8.reuse, 0xc0, RZ ;  /* 0x000000c008027810 */ /* 0x040fe20007ffe0ff */
        /* <DEDUP_REMOVED lines=21> */
[----:B------:R1:W-:Y:S01]  /*4070*/  STL [R1+0x20], R7 ;  /* 0x0000200701007387 */ /* 0x0003e20000100800 */
[C---:B------:R-:W-:Y:S01]  /*4080*/  IMAD.IADD R3, R239.reuse, 0x1, R3 ;  /* 0x00000001ef037824 */ /* 0x040fe200078e0203 */
[C---:B------:R-:W-:Y:S01]  /*4090*/  IADD3 R2, R239.reuse, R2, RZ ;  /* 0x00000002ef027210 */ /* 0x040fe20007ffe0ff */
[C---:B------:R-:W-:Y:S01]  /*40a0*/  IMAD.IADD R0, R239.reuse, 0x1, R0 ;  /* 0x00000001ef007824 */ /* 0x040fe200078e0200 */
        /* <DEDUP_REMOVED lines=25> */
[C---:B---3--:R-:W-:Y:S01]  /*4240*/  IMAD.IADD R6, R239.reuse, 0x1, R6 ;  /* 0x00000001ef067824 */ /* 0x048fe200078e0206 */
[----:B------:R-:W-:Y:S01]  /*4250*/  STL [R1+0x3c], R7 ;  /* 0x00003c0701007387 */ /* 0x000fe20000100800 */
[----:B------:R-:W-:Y:S01]  /*4260*/  CS2R R78, SRZ ;  /* 0x00000000004e7805 */ /* 0x000fe2000001ff00 */
[----:B------:R-:W-:Y:S01]  /*4270*/  CS2R R76, SRZ ;  /* 0x00000000004c7805 */ /* 0x000fe2000001ff00 */
[C---:B--2---:R-:W-:Y:S01]  /*4280*/  IADD3 R5, R239.reuse, R5, RZ ;  /* 0x00000005ef057210 */ /* 0x044fe20007ffe0ff */
[----:B------:R1:W-:Y:S01]  /*4290*/  STL [R1+0xc], R2 ;  /* 0x00000c0201007387 */ /* 0x0003e20000100800 */
[----:B------:R-:W-:Y:S01]  /*42a0*/  CS2R R82, SRZ ;  /* 0x0000000000527805 */ /* 0x000fe2000001ff00 */
[----:B------:R-:W-:Y:S01]  /*42b0*/  CS2R R80, SRZ ;  /* 0x0000000000507805 */ /* 0x000fe2000001ff00 */
[C---:B----4-:R-:W-:Y:S01]  /*42c0*/  IMAD.IADD R4, R239.reuse, 0x1, R4 ;  /* 0x00000001ef047824 */ /* 0x050fe200078e0204 */
[----:B------:R-:W-:Y:S01]  /*42d0*/  STL [R1+0x38], R6 ;  /* 0x0000380601007387 */ /* 0x000fe20000100800 */
[----:B------:R-:W-:Y:S01]  /*42e0*/  CS2R R74, SRZ ;  /* 0x00000000004a7805 */ /* 0x000fe2000001ff00 */
[----:B------:R-:W-:Y:S01]  /*42f0*/  CS2R R72, SRZ ;  /* 0x0000000000487805 */ /* 0x000fe2000001ff00 */
[C---:B------:R-:W-:Y:S01]  /*4300*/  IADD3 R3, R239.reuse, R3, RZ ;  /* 0x00000003ef037210 */ /* 0x040fe20007ffe0ff */
        /* <DEDUP_REMOVED lines=17> */
[C---:B-1----:R-:W-:Y:S01]  /*4420*/  IMAD.IADD R2, R239.reuse, 0x1, R2 ;  /* 0x00000001ef027824 */ /* 0x042fe200078e0202 */
[----:B------:R-:W-:Y:S01]  /*4430*/  CS2R R48, SRZ ;  /* 0x0000000000307805 */ /* 0x000fe2000001ff00 */
[----:B------:R-:W-:Y:S01]  /*4440*/  CS2R R42, SRZ ;  /* 0x00000000002a7805 */ /* 0x000fe2000001ff00 */
[----:B------:R-:W-:Y:S01]  /*4450*/  CS2R R40, SRZ ;  /* 0x0000000000287805 */ /* 0x000fe2000001ff00 */
[----:B------:R-:W-:Y:S01]  /*4460*/  CS2R R38, SRZ ;  /* 0x0000000000267805 */ /* 0x000fe2000001ff00 */
[----:B------:R-:W-:Y:S01]  /*4470*/  CS2R R36, SRZ ;  /* 0x0000000000247805 */ /* 0x000fe2000001ff00 */
[----:B------:R-:W-:Y:S01]  /*4480*/  CS2R R30, SRZ ;  /* 0x00000000001e7805 */ /* 0x000fe2000001ff00 */
[----:B------:R-:W-:Y:S01]  /*4490*/  CS2R R28, SRZ ;  /* 0x00000000001c7805 */ /* 0x000fe2000001ff00 */
[----:B--2---:R-:W-:Y:S01]  /*44a0*/  IADD3 R0, R239, R0, RZ ;  /* 0x00000000ef007210 */ /* 0x004fe20007ffe0ff */
[----:B------:R-:W-:Y:S01]  /*44b0*/  CS2R R34, SRZ ;  /* 0x0000000000227805 */ /* 0x000fe2000001ff00 */
[----:B------:R-:W-:Y:S01]  /*44c0*/  CS2R R32, SRZ ;  /* 0x0000000000207805 */ /* 0x000fe2000001ff00 */
[----:B------:R-:W-:Y:S01]  /*44d0*/  CS2R R26, SRZ ;  /* 0x00000000001a7805 */ /* 0x000fe2000001ff00 */
[----:B------:R-:W-:Y:S01]  /*44e0*/  CS2R R24, SRZ ;  /* 0x0000000000187805 */ /* 0x000fe2000001ff00 */
[----:B------:R3:W-:Y:S01]  /*44f0*/  STL [R1+0x24], R0 ;  /* 0x0000240001007387 */ /* 0x0007e20000100800 */
[----:B------:R-:W-:Y:S01]  /*4500*/  CS2R R22, SRZ ;  /* 0x0000000000167805 */ /* 0x000fe2000001ff00 */
[----:B------:R-:W-:Y:S01]  /*4510*/  CS2R R20, SRZ ;  /* 0x0000000000147805 */ /* 0x000fe2000001ff00 */
[----:B------:R-:W-:Y:S01]  /*4520*/  IMAD.MOV.U32 R233, RZ, RZ, 0x20 ;  /* 0x00000020ffe97424 */ /* 0x000fe200078e00ff */
[----:B------:R3:W-:Y:S01]  /*4530*/  STL [R1+0x28], R2 ;  /* 0x0000280201007387 */ /* 0x0007e20000100800 */
[----:B------:R-:W-:Y:S01]  /*4540*/  MOV R232, 0x40 ;  /* 0x0000004000e87802 */ /* 0x000fe20000000f00 */
[----:B------:R-:W-:-:S02]  /*4550*/  IMAD.SHL.U32 R228, R231, 0x2, RZ ;  /* 0x00000002e7e47824 */ /* 0x000fc400078e00ff */
.L_x_1510:
[----:B---3--:R-:W2:Y:S01]  /*4560*/  LDL R0, [R1+0x54] ;  /* 0x0000540001007983 */ /* 0x008ea20000100800 */
[----:B------:R-:W-:Y:S01]  /*4570*/  USHF.L.U32 UR8, UR17, 0x6, URZ ;  /* 0x0000000611087899 */ /* 0x000fe2000800063f */
[----:B------:R-:W-:Y:S01]  /*4580*/  MOV R129, c[0x0][0x22c] ;  /* 0x00008b0000817a02 */ /* 0x000fe20000000f00 */
[----:B------:R-:W-:Y:S02]  /*4590*/  UISETP.GE.AND UP4, UPT, UR7, 0x1, UPT ;  /* 0x000000010700788c */ /* 0x000fe4000bf86270 */
[----:B------:R-:W-:Y:S01]  /*45a0*/  UIADD3 UR8, UR8, 0x40, URZ ;  /* 0x0000004008087890 */ /* 0x000fe2000fffe03f */
[----:B------:R-:W0:Y:S01]  /*45b0*/  LDGDEPBAR ;  /* 0x00000000000079af */ /* 0x000e220000000000 */
[----:B------:R-:W-:Y:S02]  /*45c0*/  IMAD R129, R129, c[0x0][0x1c0], RZ ;  /* 0x0000700081817a24 */ /* 0x000fe400078e02ff */
[----:B------:R-:W-:Y:S03]  /*45d0*/  UISETP.GE.AND UP0, UPT, UR8, UR6, UPT ;  /* 0x000000060800728c */ /* 0x000fe6000bf06270 */
[----:B------:R-:W3:Y:S01]  /*45e0*/  LDL R117, [R1+0x50] ;  /* 0x0000500001757983 */ /* 0x000ee20000100800 */
[----:B------:R-:W-:Y:S05]  /*45f0*/  LEA R129, -R129, RZ, 0x6 ;  /* 0x000000ff81817211 */ /* 0x000fea00078e31ff */
[----:B------:R-:W4:Y:S06]  /*4600*/  LDL R127, [R1+0x44] ;  /* 0x00004400017f7983 */ /* 0x000f2c0000100800 */
[----:B------:R-:W3:Y:S06]  /*4610*/  LDL R128, [R1+0x40] ;  /* 0x0000400001807983 */ /* 0x000eec0000100800 */
[----:B-----5:R1:W5:Y:S01]  /*4620*/  LDL R130, [R1] ;  /* 0x0000000001827983 */ /* 0x0203620000100800 */
        /* <DEDUP_REMOVED lines=13> */
[----:B------:R-:W-:Y:S01]  /*4700*/  LDSM.16.M88.4 R84, [R224+0x18800] ;  /* 0x01880000e054783b */ /* 0x000fe20000000200 */
[----:B--2---:R-:W-:Y:S02]  /*4710*/  R2P PR, R0, 0x6 ;  /* 0x0000000600007804 */ /* 0x004fe40000000000 */
[----:B------:R-:W-:Y:S02]  /*4720*/  PLOP3.LUT P0, PT, PT, PT, UP0, 0x80, 0x0 ;  /* 0x000000000000781c */ /* 0x000fe40003f0f008 */
[----:B------:R-:W-:Y:S02]  /*4730*/  PLOP3.LUT P5, PT, PT, PT, UP0, 0x80, 0x0 ;  /* 0x000000000000781c */ /* 0x000fe40003faf008 */
[----:B------:R-:W-:Y:S04]  /*4740*/  SEL R116, R233, 0xffffffe0, !P1 ;  /* 0xffffffe0e9747807 */ /* 0x000fe80004800000 */
[----:B------:R-:W-:Y:S02]  /*4750*/  SEL R217, R232, 0xffffffc0, !P2 ;  /* 0xffffffc0e8d97807 */ /* 0x000fe40005000000 */
[C---:B------:R-:W-:Y:S02]  /*4760*/  IADD3 R3, R225.reuse, R116, RZ ;  /* 0x00000074e1037210 */ /* 0x040fe40007ffe0ff */
[-C--:B------:R-:W-:Y:S02]  /*4770*/  IADD3 R2, R225, R217.reuse, RZ ;  /* 0x000000d9e1027210 */ /* 0x080fe40007ffe0ff */
[----:B------:R-:W-:Y:S01]  /*4780*/  IADD3 R0, R3, R217, RZ ;  /* 0x000000d903007210 */ /* 0x000fe20007ffe0ff */
[----:B------:R-:W1:Y:S01]  /*4790*/  LDSM.16.M88.4 R88, [R3] ;  /* 0x000000000358783b */ /* 0x000e620000000200 */
[----:B------:R-:W-:Y:S02]  /*47a0*/  PLOP3.LUT P1, PT, PT, PT, UP0, 0x80, 0x0 ;  /* 0x000000000000781c */ /* 0x000fe40003f2f008 */
[----:B------:R-:W-:Y:S02]  /*47b0*/  PLOP3.LUT P2, PT, PT, PT, UP0, 0x80, 0x0 ;  /* 0x000000000000781c */ /* 0x000fe40003f4f008 */
[----:B------:R-:W-:Y:S01]  /*47c0*/  PLOP3.LUT P3, PT, PT, PT, UP0, 0x80, 0x0 ;  /* 0x000000000000781c */ /* 0x000fe20003f6f008 */
[----:B------:R-:W2:Y:S01]  /*47d0*/  LDSM.16.M88.4 R100, [R2] ;  /* 0x000000000264783b */ /* 0x000ea20000000200 */
[----:B------:R-:W-:Y:S02]  /*47e0*/  PLOP3.LUT P4, PT, PT, PT, UP0, 0x80, 0x0 ;  /* 0x000000000000781c */ /* 0x000fe40003f8f008 */
[----:B------:R-:W-:Y:S03]  /*47f0*/  PLOP3.LUT P6, PT, PT, PT, UP0, 0x80, 0x0 ;  /* 0x000000000000781c */ /* 0x000fe60003fcf008 */
[----:B------:R-:W2:Y:S01]  /*4800*/  LDSM.16.M88.4 R108, [R0] ;  /* 0x00000000006c783b */ /* 0x000ea20000000200 */
[C---:B-1----:R-:W-:Y:S08]  /*4810*/  HMMA.16816.F32 R4, R88.reuse, R92, R4 ;  /* 0x0000005c5804723c */ /* 0x042ff00000001804 */
[C---:B------:R-:W-:Y:S01]  /*4820*/  HMMA.16816.F32 R8, R88.reuse, R94, R8 ;  /* 0x0000005e5808723c */ /* 0x040fe20000001808 */
[----:B------:R-:W-:Y:S07]  /*4830*/  LDSM.16.M88.4 R92, [R225+0x2000] ;  /* 0x00200000e15c783b */ /* 0x000fee0000000200 */
[C---:B------:R-:W-:Y:S08]  /*4840*/  HMMA.16816.F32 R12, R88.reuse, R96, R12 ;  /* 0x00000060580c723c */ /* 0x040ff0000000180c */
[----:B------:R-:W-:Y:S01]  /*4850*/  HMMA.16816.F32 R16, R88, R98, R16 ;  /* 0x000000625810723c */ /* 0x000fe20000001810 */
[----:B------:R-:W1:Y:S06]  /*4860*/  LDSM.16.M88.4 R88, [R223+0x18800] ;  /* 0x01880000df58783b */ /* 0x000e6c0000000200 */
[----:B------:R-:W1:Y:S01]  /*4870*/  LDSM.16.M88.4 R96, [R221+0x1a000] ;  /* 0x01a00000dd60783b */ /* 0x000e620000000200 */
[C---:B--2---:R-:W-:Y:S08]  /*4880*/  HMMA.16816.F32 R4, R100.reuse, R104, R4 ;  /* 0x000000686404723c */ /* 0x044ff00000001804 */
[C---:B------:R-:W-:Y:S01]  /*4890*/  HMMA.16816.F32 R8, R100.reuse, R106, R8 ;  /* 0x0000006a6408723c */ /* 0x040fe20000001808 */
[----:B------:R-:W-:Y:S07]  /*48a0*/  LDSM.16.M88.4 R104, [R222+0x1a000] ;  /* 0x01a00000de68783b */ /* 0x000fee0000000200 */
[C---:B------:R-:W-:Y:S08]  /*48b0*/  HMMA.16816.F32 R12, R100.reuse, R84, R12 ;  /* 0x00000054640c723c */ /* 0x040ff0000000180c */
[----:B------:R-:W-:Y:S01]  /*48c0*/  HMMA.16816.F32 R16, R100, R86, R16 ;  /* 0x000000566410723c */ /* 0x000fe20000001810 */
[----:B------:R-:W2:Y:S06]  /*48d0*/  LDSM.16.M88.4 R84, [R221+0x1a800] ;  /* 0x01a80000dd54783b */ /* 0x000eac0000000200 */
[----:B------:R-:W2:Y:S01]  /*48e0*/  LDSM.16.M88.4 R100, [R3+0x2000] ;  /* 0x002000000364783b */ /* 0x000ea20000000200 */
[C---:B------:R-:W-:Y:S08]  /*48f0*/  HMMA.16816.F32 R4, R108.reuse, R112, R4 ;  /* 0x000000706c04723c */ /* 0x040ff00000001804 */
[C---:B------:R-:W-:Y:S01]  /*4900*/  HMMA.16816.F32 R8, R108.reuse, R114, R8 ;  /* 0x000000726c08723c */ /* 0x040fe20000001808 */
[----:B------:R-:W-:Y:S07]  /*4910*/  LDSM.16.M88.4 R112, [R224+0x1a000] ;  /* 0x01a00000e070783b */ /* 0x000fee0000000200 */
[C---:B-1----:R-:W-:Y:S08]  /*4920*/  HMMA.16816.F32 R12, R108.reuse, R88, R12 ;  /* 0x000000586c0c723c */ /* 0x042ff0000000180c */
[----:B------:R-:W-:Y:S01]  /*4930*/  HMMA.16816.F32 R16, R108, R90, R16 ;  /* 0x0000005a6c10723c */ /* 0x000fe20000001810 */
[----:B------:R-:W1:Y:S06]  /*4940*/  LDSM.16.M88.4 R88, [R222+0x1a800] ;  /* 0x01a80000de58783b */ /* 0x000e6c0000000200 */
[----:B------:R-:W1:Y:S01]  /*4950*/  LDSM.16.M88.4 R108, [R2+0x2000] ;  /* 0x00200000026c783b */ /* 0x000e620000000200 */
[C---:B------:R-:W-:Y:S08]  /*4960*/  HMMA.16816.F32 R4, R92.reuse, R96, R4 ;  /* 0x000000605c04723c */ /* 0x040ff00000001804 */
[C---:B------:R-:W-:Y:S01]  /*4970*/  HMMA.16816.F32 R8, R92.reuse, R98, R8 ;  /* 0x000000625c08723c */ /* 0x040fe20000001808 */
[----:B------:R-:W-:Y:S07]  /*4980*/  LDSM.16.M88.4 R96, [R223+0x1a000] ;  /* 0x01a00000df60783b */ /* 0x000fee0000000200 */
[C---:B--2---:R-:W-:Y:S08]  /*4990*/  HMMA.16816.F32 R12, R92.reuse, R84, R12 ;  /* 0x000000545c0c723c */ /* 0x044ff0000000180c */
        /* <DEDUP_REMOVED lines=44> */
[----:B------:R3:W2:Y:S01]  /*4c60*/  LDSM.16.M88.4 R92, [R3+0x6000] ;  /* 0x00600000035c783b */ /* 0x0006a20000000200 */
[C---:B------:R-:W-:Y:S08]  /*4c70*/  HMMA.16816.F32 R4, R100.reuse, R104, R4 ;  /* 0x000000686404723c */ /* 0x040ff00000001804 */
[C---:B------:R-:W-:Y:S01]  /*4c80*/  HMMA.16816.F32 R8, R100.reuse, R106, R8 ;  /* 0x0000006a6408723c */ /* 0x040fe20000001808 */
[----:B------:R-:W-:Y:S07]  /*4c90*/  LDSM.16.M88.4 R104, [R224+0x1e000] ;  /* 0x01e00000e068783b */ /* 0x000fee0000000200 */
[C---:B-1----:R-:W-:Y:S01]  /*4ca0*/  HMMA.16816.F32 R12, R100.reuse, R88, R12 ;  /* 0x00000058640c723c */ /* 0x042fe2000000180c */
[----:B---3--:R-:W-:Y:S07]  /*4cb0*/  MOV R3, UR17 ;  /* 0x0000001100037c02 */ /* 0x008fee0008000f00 */
[----:B------:R-:W-:Y:S01]  /*4cc0*/  HMMA.16816.F32 R16, R100, R90, R16 ;  /* 0x0000005a6410723c */ /* 0x000fe20000001810 */
[----:B------:R-:W1:Y:S03]  /*4cd0*/  LDSM.16.M88.4 R88, [R222+0x1e800] ;  /* 0x01e80000de58783b */ /* 0x000e660000000200 */
[----:B------:R-:W-:Y:S02]  /*4ce0*/  @P0 LEA R3, R3, R117, 0x6 ;  /* 0x0000007503030211 */ /* 0x000fe400078e30ff */
[----:B------:R-:W-:Y:S01]  /*4cf0*/  PLOP3.LUT P0, PT, PT, PT, UP0, 0x80, 0x0 ;  /* 0x000000000000781c */ /* 0x000fe20003f0f008 */
[----:B------:R3:W1:Y:S01]  /*4d00*/  LDSM.16.M88.4 R100, [R2+0x6000] ;  /* 0x006000000264783b */ /* 0x0006620000000200 */
[C---:B------:R-:W-:Y:S05]  /*4d10*/  HMMA.16816.F32 R4, R108.reuse, R112, R4 ;  /* 0x000000706c04723c */ /* 0x040fea0000001804 */
[C---:B------:R-:W-:Y:S03]  /*4d20*/  @P5 ISETP.GE.AND P5, PT, R3.reuse, UR6, PT ;  /* 0x0000000603005c0c */ /* 0x040fe6000bfa6270 */
[C---:B------:R-:W-:Y:S01]  /*4d30*/  HMMA.16816.F32 R8, R108.reuse, R114, R8 ;  /* 0x000000726c08723c */ /* 0x040fe20000001808 */
[----:B------:R-:W-:Y:S07]  /*4d40*/  LDSM.16.M88.4 R112, [R223+0x1e000] ;  /* 0x01e00000df70783b */ /* 0x000fee0000000200 */
[C---:B--2---:R-:W-:Y:S04]  /*4d50*/  HMMA.16816.F32 R12, R108.reuse, R84, R12 ;  /* 0x000000546c0c723c */ /* 0x044fe8000000180c */
[C---:B---3--:R-:W-:Y:S04]  /*4d60*/  FMUL.FTZ R2, R250.reuse, 1.4426950216293334961 ;  /* 0x3fb8aa3bfa027820 */ /* 0x048fe80000410000 */
[----:B------:R-:W-:Y:S01]  /*4d70*/  HMMA.16816.F32 R16, R108, R86, R16 ;  /* 0x000000566c10723c */ /* 0x000fe20000001810 */
[----:B------:R-:W2:Y:S06]  /*4d80*/  LDSM.16.M88.4 R84, [R224+0x1e800] ;  /* 0x01e80000e054783b */ /* 0x000eac0000000200 */
[----:B------:R3:W2:Y:S01]  /*4d90*/  LDSM.16.M88.4 R108, [R0+0x6000] ;  /* 0x00600000006c783b */ /* 0x0006a20000000200 */
[C---:B------:R-:W-:Y:S08]  /*4da0*/  HMMA.16816.F32 R4, R92.reuse, R96, R4 ;  /* 0x000000605c04723c */ /* 0x040ff00000001804 */
[C---:B------:R-:W-:Y:S08]  /*4db0*/  HMMA.16816.F32 R8, R92.reuse, R98, R8 ;  /* 0x000000625c08723c */ /* 0x040ff00000001808 */
[C---:B-1----:R-:W-:Y:S04]  /*4dc0*/  HMMA.16816.F32 R12, R92.reuse, R88, R12 ;  /* 0x000000585c0c723c */ /* 0x042fe8000000180c */
[----:B---3--:R-:W-:Y:S04]  /*4dd0*/  @P1 IADD3 R0, R3, 0x1, RZ ;  /* 0x0000000103001810 */ /* 0x008fe80007ffe0ff */
[----:B------:R-:W-:Y:S03]  /*4de0*/  HMMA.16816.F32 R16, R92, R90, R16 ;  /* 0x0000005a5c10723c */ /* 0x000fe60000001810 */
[----:B------:R-:W-:Y:S02]  /*4df0*/  FSETP.NEU.FTZ.AND P1, PT, R250, -INF , PT ;  /* 0xff800000fa00780b */ /* 0x000fe40003f3d000 */
[----:B------:R-:W-:Y:S02]  /*4e00*/  @P4 ISETP.GE.AND P4, PT, R0, UR6, PT ;  /* 0x0000000600004c0c */ /* 0x000fe4000bf86270 */
[----:B------:R-:W-:Y:S01]  /*4e10*/  FSEL R2, R2, RZ, P1 ;  /* 0x000000ff02027208 */ /* 0x000fe20000800000 */
[C---:B------:R-:W-:Y:S05]  /*4e20*/  HMMA.16816.F32 R4, R100.reuse, R104, R4 ;  /* 0x000000686404723c */ /* 0x040fea0000001804 */
[----:B------:R-:W-:Y:S03]  /*4e30*/  FSETP.NEU.FTZ.AND P1, PT, R251, -INF , PT ;  /* 0xff800000fb00780b */ /* 0x000fe60003f3d000 */
[C---:B------:R-:W-:Y:S08]  /*4e40*/  HMMA.16816.F32 R8, R100.reuse, R106, R8 ;  /* 0x0000006a6408723c */ /* 0x040ff00000001808 */
[C---:B--2---:R-:W-:Y:S08]  /*4e50*/  HMMA.16816.F32 R12, R100.reuse, R84, R12 ;  /* 0x00000054640c723c */ /* 0x044ff0000000180c */
[----:B------:R-:W-:Y:S01]  /*4e60*/  HMMA.16816.F32 R16, R100, R86, R16 ;  /* 0x000000566410723c */ /* 0x000fe20000001810 */
[----:B------:R-:W1:Y:S07]  /*4e70*/  LDSM.16.M88.4 R84, [R223+0x1e800] ;  /* 0x01e80000df54783b */ /* 0x000e6e0000000200 */
[C---:B------:R-:W-:Y:S08]  /*4e80*/  HMMA.16816.F32 R4, R108.reuse, R112, R4 ;  /* 0x000000706c04723c */ /* 0x040ff00000001804 */
[C---:B------:R-:W-:Y:S11]  /*4e90*/  HMMA.16816.F32 R8, R108.reuse, R114, R8 ;  /* 0x000000726c08723c */ /* 0x040ff60000001808 */
[----:B------:R-:W-:Y:S05]  /*4ea0*/  @!UPT UIADD3 URZ, URZ, URZ, URZ ;  /* 0x0000003f3f3ff290 */ /* 0x000fea000fffe03f */
[----:B------:R-:W-:Y:S02]  /*4eb0*/  FMUL.FTZ R4, R4, c[0x0][0x2ec] ;  /* 0x0000bb0004047a20 */ /* 0x000fe40000410000 */
[----:B------:R-:W-:Y:S02]  /*4ec0*/  FMUL.FTZ R5, R5, c[0x0][0x2ec] ;  /* 0x0000bb0005057a20 */ /* 0x000fe40000410000 */
[----:B------:R-:W2:Y:S01]  /*4ed0*/  MUFU.TANH R101, R4 ;  /* 0x0000000400657308 */ /* 0x000ea20000002400 */
[----:B------:R-:W-:Y:S02]  /*4ee0*/  FMUL.FTZ R6, R6, c[0x0][0x2ec] ;  /* 0x0000bb0006067a20 */ /* 0x000fe40000410000 */
[----:B------:R-:W-:Y:S01]  /*4ef0*/  FMUL.FTZ R7, R7, c[0x0][0x2ec] ;  /* 0x0000bb0007077a20 */ /* 0x000fe20000410000 */
[C---:B-1----:R-:W-:Y:S03]  /*4f00*/  HMMA.16816.F32 R12, R108.reuse, R84, R12 ;  /* 0x000000546c0c723c */ /* 0x042fe6000000180c */
[----:B------:R-:W-:Y:S03]  /*4f10*/  FMUL.FTZ R8, R8, c[0x0][0x2ec] ;  /* 0x0000bb0008087a20 */ /* 0x000fe60000410000 */
[----:B------:R-:W1:Y:S01]  /*4f20*/  MUFU.TANH R99, R5 ;  /* 0x0000000500637308 */ /* 0x000e620000002400 */
[----:B------:R-:W-:Y:S01]  /*4f30*/  FMUL.FTZ R9, R9, c[0x0][0x2ec] ;  /* 0x0000bb0009097a20 */ /* 0x000fe20000410000 */
[----:B------:R-:W-:Y:S04]  /*4f40*/  HMMA.16816.F32 R16, R108, R86, R16 ;  /* 0x000000566c10723c */ /* 0x000fe80000001810 */
[----:B------:R-:W-:Y:S02]  /*4f50*/  FMUL.FTZ R10, R10, c[0x0][0x2ec] ;  /* 0x0000bb000a0a7a20 */ /* 0x000fe40000410000 */
[----:B------:R-:W-:Y:S02]  /*4f60*/  FMUL.FTZ R11, R11, c[0x0][0x2ec] ;  /* 0x0000bb000b0b7a20 */ /* 0x000fe40000410000 */
[----:B------:R3:W3:Y:S01]  /*4f70*/  MUFU.TANH R113, R6 ;  /* 0x0000000600717308 */ /* 0x0006e20000002400 */
[----:B--2---:R-:W-:Y:S03]  /*4f80*/  MOV R0, R101 ;  /* 0x0000006500007202 */ /* 0x004fe60000000f00 */
[----:B------:R-:W-:Y:S02]  /*4f90*/  @P0 FSEL R0, R101, -INF , !P5 ;  /* 0xff80000065000808 */ /* 0x000fe40006800000 */
[----:B------:R-:W-:Y:S04]  /*4fa0*/  PLOP3.LUT P0, PT, PT, PT, UP0, 0x80, 0x0 ;  /* 0x000000000000781c */ /* 0x000fe80003f0f008 */
[----:B------:R-:W2:Y:S01]  /*4fb0*/  MUFU.TANH R112, R7 ;  /* 0x0000000700707308 */ /* 0x000ea20000002400 */
[----:B------:R-:W-:Y:S02]  /*4fc0*/  FMUL.FTZ R12, R12, c[0x0][0x2ec] ;  /* 0x0000bb000c0c7a20 */ /* 0x000fe40000410000 */
[----:B------:R-:W-:Y:S01]  /*4fd0*/  FMUL.FTZ R13, R13, c[0x0][0x2ec] ;  /* 0x0000bb000d0d7a20 */ /* 0x000fe20000410000 */
[----:B-1----:R-:W-:Y:S01]  /*4fe0*/  MOV R4, R99 ;  /* 0x0000006300047202 */ /* 0x002fe20000000f00 */
[--C-:B------:R-:W-:Y:S01]  /*4ff0*/  FFMA.FTZ R5, R0, c[0x0][0x23c], -R2.reuse ;  /* 0x00008f0000057a23 */ /* 0x100fe20000010802 */
[----:B------:R-:W-:Y:S01]  /*5000*/  @P2 FSEL R4, R99, -INF , !P4 ;  /* 0xff80000063042808 */ /* 0x000fe20006000000 */
[----:B------:R-:W-:Y:S01]  /*5010*/  FMUL.FTZ R0, R251, 1.4426950216293334961 ;  /* 0x3fb8aa3bfb007820 */ /* 0x000fe20000410000 */
[----:B------:R-:W-:Y:S01]  /*5020*/  PLOP3.LUT P2, PT, PT, PT, UP0, 0x80, 0x0 ;  /* 0x000000000000781c */ /* 0x000fe20003f4f008 */
[----:B------:R-:W-:Y:S01]  /*5030*/  FMUL.FTZ R14, R14, c[0x0][0x2ec] ;  /* 0x0000bb000e0e7a20 */ /* 0x000fe20000410000 */
[----:B------:R1:W-:Y:S01]  /*5040*/  MUFU.EX2 R118, R5 ;  /* 0x0000000500767308 */ /* 0x0003e20000000800 */
[----:B------:R-:W-:Y:S01]  /*5050*/  FMUL.FTZ R15, R15, c[0x0][0x2ec] ;  /* 0x0000bb000f0f7a20 */ /* 0x000fe20000410000 */
[----:B------:R-:W-:Y:S01]  /*5060*/  FSEL R0, R0, RZ, P1 ;  /* 0x000000ff00007208 */ /* 0x000fe20000800000 */
[----:B------:R-:W-:Y:S01]  /*5070*/  FMUL.FTZ R16, R16, c[0x0][0x2ec] ;  /* 0x0000bb0010107a20 */ /* 0x000fe20000410000 */
[----:B------:R-:W-:Y:S01]  /*5080*/  PLOP3.LUT P1, PT, PT, PT, UP0, 0x80, 0x0 ;  /* 0x000000000000781c */ /* 0x000fe20003f2f008 */
[----:B------:R-:W-:Y:S01]  /*5090*/  FMUL.FTZ R17, R17, c[0x0][0x2ec] ;  /* 0x0000bb0011117a20 */ /* 0x000fe20000410000 */
[----:B---3--:R-:W-:Y:S01]  /*50a0*/  @P3 IADD3 R6, R3, 0x8, RZ ;  /* 0x0000000803063810 */ /* 0x008fe20007ffe0ff */
[----:B------:R-:W-:Y:S01]  /*50b0*/  FMUL.FTZ R18, R18, c[0x0][0x2ec] ;  /* 0x0000bb0012127a20 */ /* 0x000fe20000410000 */
[----:B------:R-:W-:Y:S01]  /*50c0*/  PLOP3.LUT P3, PT, PT, PT, UP0, 0x80, 0x0 ;  /* 0x000000000000781c */ /* 0x000fe20003f6f008 */
[----:B------:R-:W-:Y:S01]  /*50d0*/  FMUL.FTZ R19, R19, c[0x0][0x2ec] ;  /* 0x0000bb0013137a20 */ /* 0x000fe20000410000 */
[----:B------:R-:W3:Y:S01]  /*50e0*/  MUFU.TANH R98, R8 ;  /* 0x0000000800627308 */ /* 0x000ee20000002400 */
[----:B------:R-:W-:Y:S02]  /*50f0*/  @P6 ISETP.GE.AND P6, PT, R6, UR6, PT ;  /* 0x0000000606006c0c */ /* 0x000fe4000bfc6270 */
[----:B------:R-:W-:Y:S02]  /*5100*/  @P2 IADD3 R6, R3, 0x9, RZ ;  /* 0x0000000903062810 */ /* 0x000fe40007ffe0ff */
[----:B------:R-:W-:Y:S05]  /*5110*/  PLOP3.LUT P2, PT, PT, PT, UP0, 0x80, 0x0 ;  /* 0x000000000000781c */ /* 0x000fea0003f4f008 */
[----:B------:R-:W2:Y:S01]  /*5120*/  MUFU.TANH R97, R9 ;  /* 0x0000000900617308 */ /* 0x000ea20000002400 */
[----:B------:R-:W-:Y:S01]  /*5130*/  @P3 ISETP.GE.AND P3, PT, R6, UR6, PT ;  /* 0x0000000606003c0c */ /* 0x000fe2000bf66270 */
[----:B-1----:R-:W-:Y:S01]  /*5140*/  FFMA.FTZ R5, R4, c[0x0][0x23c], -R2 ;  /* 0x00008f0004057a23 */ /* 0x002fe20000010802 */
[----:B------:R-:W-:Y:S02]  /*5150*/  MOV R4, R113 ;  /* 0x0000007100047202 */ /* 0x000fe40000000f00 */
[----:B------:R-:W-:Y:S02]  /*5160*/  @P0 FSEL R4, R113, -INF , !P5 ;  /* 0xff80000071040808 */ /* 0x000fe40006800000 */
[----:B------:R-:W-:Y:S03]  /*5170*/  PLOP3.LUT P0, PT, PT, PT, UP0, 0x80, 0x0 ;  /* 0x000000000000781c */ /* 0x000fe60003f0f008 */
[----:B------:R1:W-:Y:S01]  /*5180*/  MUFU.EX2 R115, R5 ;  /* 0x0000000500737308 */ /* 0x0003e20000000800 */
[----:B------:R-:W-:Y:S09]  /*5190*/  PLOP3.LUT P5, PT, PT, PT, UP0, 0x80, 0x0 ;  /* 0x000000000000781c */ /* 0x000ff20003faf008 */
[----:B------:R-:W3:Y:S10]  /*51a0*/  MUFU.TANH R107, R10 ;  /* 0x0000000a006b7308 */ /* 0x000ef40000002400 */
[----:B------:R-:W3:Y:S01]  /*51b0*/  MUFU.TANH R106, R11 ;  /* 0x0000000b006a7308 */ /* 0x000ee20000002400 */
[--C-:B-1----:R-:W-:Y:S01]  /*51c0*/  FFMA.FTZ R5, R4, c[0x0][0x23c], -R0.reuse ;  /* 0x00008f0004057a23 */ /* 0x102fe20000010800 */
[----:B--2---:R-:W-:Y:S02]  /*51d0*/  MOV R4, R112 ;  /* 0x0000007000047202 */ /* 0x004fe40000000f00 */
[----:B------:R-:W-:Y:S02]  /*51e0*/  @P1 FSEL R4, R112, -INF , !P4 ;  /* 0xff80000070041808 */ /* 0x000fe40006000000 */
[----:B------:R-:W-:Y:S04]  /*51f0*/  PLOP3.LUT P1, PT, PT, PT, UP0, 0x80, 0x0 ;  /* 0x000000000000781c */ /* 0x000fe80003f2f008 */
[----:B------:R1:W-:Y:S01]  /*5200*/  MUFU.EX2 R126, R5 ;  /* 0x00000005007e7308 */ /* 0x0003e20000000800 */
[----:B------:R-:W-:Y:S09]  /*5210*/  PLOP3.LUT P4, PT, PT, PT, UP0, 0x80, 0x0 ;  /* 0x000000000000781c */ /* 0x000ff20003f8f008 */
[----:B------:R-:W2:Y:S04]  /*5220*/  MUFU.TANH R100, R12 ;  /* 0x0000000c00647308 */ /* 0x000ea80000002400 */
[C---:B------:R-:W-:Y:S02]  /*5230*/  @P4 IADD3 R6, R3.reuse, 0x10, RZ ;  /* 0x0000001003064810 */ /* 0x040fe40007ffe0ff */
[----:B------:R-:W-:Y:S02]  /*5240*/  PLOP3.LUT P4, PT, PT, PT, UP0, 0x80, 0x0 ;  /* 0x000000000000781c */ /* 0x000fe40003f8f008 */
[----:B------:R-:W-:Y:S02]  /*5250*/  @P5 ISETP.GE.AND P5, PT, R6, UR6, PT ;  /* 0x0000000606005c0c */ /* 0x000fe4000bfa6270 */
[----:B------:R-:W2:Y:S01]  /*5260*/  MUFU.TANH R96, R13 ;  /* 0x0000000d00607308 */ /* 0x000ea20000002400 */
[----:B------:R-:W-:Y:S02]  /*5270*/  @P2 IADD3 R6, R3, 0x11, RZ ;  /* 0x0000001103062810 */ /* 0x000fe40007ffe0ff */
[----:B------:R-:W-:Y:S01]  /*5280*/  PLOP3.LUT P2, PT, PT, PT, UP0, 0x80, 0x0 ;  /* 0x000000000000781c */ /* 0x000fe20003f4f008 */
[----:B-1----:R-:W-:Y:S01]  /*5290*/  FFMA.FTZ R5, R4, c[0x0][0x23c], -R0 ;  /* 0x00008f0004057a23 */ /* 0x002fe20000010800 */
[----:B---3--:R-:W-:Y:S02]  /*52a0*/  MOV R4, R98 ;  /* 0x0000006200047202 */ /* 0x008fe40000000f00 */
[----:B------:R-:W-:Y:S02]  /*52b0*/  @P0 FSEL R4, R98, -INF , !P6 ;  /* 0xff80000062040808 */ /* 0x000fe40007000000 */
[----:B------:R-:W-:Y:S01]  /*52c0*/  PLOP3.LUT P0, PT, PT, PT, UP0, 0x80, 0x0 ;  /* 0x000000000000781c */ /* 0x000fe20003f0f008 */
[----:B------:R1:W-:Y:S10]  /*52d0*/  MUFU.EX2 R125, R5 ;  /* 0x00000005007d7308 */ /* 0x0003f40000000800 */
[----:B------:R-:W3:Y:S10]  /*52e0*/  MUFU.TANH R105, R14 ;  /* 0x0000000e00697308 */ /* 0x000ef40000002400 */
[----:B------:R-:W-:Y:S01]  /*52f0*/  MUFU.TANH R104, R15 ;  /* 0x0000000f00687308 */ /* 0x000fe20000002400 */
[--C-:B-1----:R-:W-:Y:S01]  /*5300*/  FFMA.FTZ R5, R4, c[0x0][0x23c], -R2.reuse ;  /* 0x00008f0004057a23 */ /* 0x102fe20000010802 */
[----:B------:R-:W-:Y:S02]  /*5310*/  MOV R4, R97 ;  /* 0x0000006100047202 */ /* 0x000fe40000000f00 */
[----:B------:R-:W-:Y:S02]  /*5320*/  @P1 FSEL R4, R97, -INF , !P3 ;  /* 0xff80000061041808 */ /* 0x000fe40005800000 */
[----:B------:R-:W-:Y:S04]  /*5330*/  PLOP3.LUT P1, PT, PT, PT, UP0, 0x80, 0x0 ;  /* 0x000000000000781c */ /* 0x000fe80003f2f008 */
[----:B------:R1:W-:Y:S10]  /*5340*/  MUFU.EX2 R111, R5 ;  /* 0x00000005006f7308 */ /* 0x0003f40000000800 */
[----:B------:R-:W2:Y:S10]  /*5350*/  MUFU.TANH R95, R16 ;  /* 0x00000010005f7308 */ /* 0x000eb40000002400 */
[----:B------:R-:W-:Y:S01]  /*5360*/  MUFU.TANH R94, R17 ;  /* 0x00000011005e7308 */ /* 0x000fe20000002400 */
[----:B-1----:R-:W-:Y:S01]  /*5370*/  FFMA.FTZ R5, R4, c[0x0][0x23c], -R2 ;  /* 0x00008f0004057a23 */ /* 0x002fe20000010802 */
[----:B------:R-:W-:Y:S02]  /*5380*/  MOV R4, R107 ;  /* 0x0000006b00047202 */ /* 0x000fe40000000f00 */
[----:B------:R-:W-:Y:S02]  /*5390*/  @P0 FSEL R4, R107, -INF , !P6 ;  /* 0xff8000006b040808 */ /* 0x000fe40007000000 */
[----:B------:R-:W-:Y:S04]  /*53a0*/  PLOP3.LUT P0, PT, PT, PT, UP0, 0x80, 0x0 ;  /* 0x000000000000781c */ /* 0x000fe80003f0f008 */
[----:B------:R1:W-:Y:S01]  /*53b0*/  MUFU.EX2 R110, R5 ;  /* 0x00000005006e7308 */ /* 0x0003e20000000800 */
[----:B------:R-:W-:Y:S09]  /*53c0*/  PLOP3.LUT P6, PT, PT, PT, UP0, 0x80, 0x0 ;  /* 0x000000000000781c */ /* 0x000ff20003fcf008 */
[----:B------:R-:W-:Y:S04]  /*53d0*/  MUFU.TANH R103, R18 ;  /* 0x0000001200677308 */ /* 0x000fe80000002400 */
[----:B------:R-:W-:Y:S06]  /*53e0*/  @P6 ISETP.GE.AND P6, PT, R6, UR6, PT ;  /* 0x0000000606006c0c */ /* 0x000fec000bfc6270 */
[----:B------:R-:W-:Y:S01]  /*53f0*/  MUFU.TANH R102, R19 ;  /* 0x0000001300667308 */ /* 0x000fe20000002400 */
[--C-:B-1----:R-:W-:Y:S01]  /*5400*/  FFMA.FTZ R5, R4, c[0x0][0x23c], -R0.reuse ;  /* 0x00008f0004057a23 */ /* 0x102fe20000010800 */
[----:B------:R-:W-:Y:S02]  /*5410*/  MOV R4, R106 ;  /* 0x0000006a00047202 */ /* 0x000fe40000000f00 */
[----:B------:R-:W-:Y:S02]  /*5420*/  @P1 FSEL R4, R106, -INF , !P3 ;  /* 0xff8000006a041808 */ /* 0x000fe40005800000 */
[----:B------:R-:W-:Y:S04]  /*5430*/  PLOP3.LUT P1, PT, PT, PT, UP0, 0x80, 0x0 ;  /* 0x000000000000781c */ /* 0x000fe80003f2f008 */
[----:B------:R1:W-:Y:S01]  /*5440*/  MUFU.EX2 R124, R5 ;  /* 0x00000005007c7308 */ /* 0x0003e20000000800 */
[----:B------:R-:W-:Y:S11]  /*5450*/  PLOP3.LUT P3, PT, PT, PT, UP0, 0x80, 0x0 ;  /* 0x000000000000781c */ /* 0x000ff60003f6f008 */
[----:B------:R-:W-:Y:S02]  /*5460*/  @!UPT UIADD3 URZ, URZ, URZ, URZ ;  /* 0x0000003f3f3ff290 */ /* 0x000fe4000fffe03f */
[C---:B------:R-:W-:Y:S02]  /*5470*/  @P3 IADD3 R6, R3.reuse, 0x18, RZ ;  /* 0x0000001803063810 */ /* 0x040fe40007ffe0ff */
[----:B------:R-:W-:Y:S01]  /*5480*/  @P4 IADD3 R3, R3, 0x19, RZ ;  /* 0x0000001903034810 */ /* 0x000fe20007ffe0ff */
[----:B-1----:R-:W-:Y:S01]  /*5490*/  FFMA.FTZ R5, R4, c[0x0][0x23c], -R0 ;  /* 0x00008f0004057a23 */ /* 0x002fe20000010800 */
[----:B--2---:R-:W-:Y:S02]  /*54a0*/  MOV R4, R100 ;  /* 0x0000006400047202 */ /* 0x004fe40000000f00 */
        /* <DEDUP_REMOVED lines=11> */
[----:B-1----:R-:W-:Y:S01]  /*5560*/  FFMA.FTZ R5, R4, c[0x0][0x23c], -R2 ;  /* 0x00008f0004057a23 */ /* 0x002fe20000010802 */
[----:B---3--:R-:W-:Y:S02]  /*5570*/  MOV R4, R105 ;  /* 0x0000006900047202 */ /* 0x008fe40000000f00 */
        /* <DEDUP_REMOVED lines=13> */
[----:B------:R-:W-:Y:S06]  /*5650*/  FFMA.FTZ R4, R4, c[0x0][0x23c], -R0 ;  /* 0x00008f0004047a23 */ /* 0x000fec0000010800 */
        /* <DEDUP_REMOVED lines=9> */
[----:B------:R-:W-:Y:S05]  /*56f0*/  @P2 FSEL R3, R103, -INF , !P3 ;  /* 0xff80000067032808 */ /* 0x000fea0005800000 */
[----:B------:R1:W2:Y:S01]  /*5700*/  MUFU.EX2 R108, R2 ;  /* 0x00000002006c7308 */ /* 0x0002a20000000800 */
[--C-:B------:R-:W-:Y:S09]  /*5710*/  FFMA.FTZ R3, R3, c[0x0][0x23c], -R0.reuse ;  /* 0x00008f0003037a23 */ /* 0x100ff20000010800 */
[----:B------:R2:W-:Y:S01]  /*5720*/  MUFU.EX2 R120, R3 ;  /* 0x0000000300787308 */ /* 0x0005e20000000800 */
[----:B---3--:R-:W-:Y:S02]  /*5730*/  F2FP.PACK_AB R4, R114, R117 ;  /* 0x000000757204723e */ /* 0x008fe400000000ff */
[----:B-1----:R-:W-:Y:S02]  /*5740*/  MOV R2, R102 ;  /* 0x0000006600027202 */ /* 0x002fe40000000f00 */
[----:B------:R-:W-:Y:S02]  /*5750*/  @P0 FSEL R2, R102, -INF , !P1 ;  /* 0xff80000066020808 */ /* 0x000fe40004800000 */
[----:B----4-:R-:W-:Y:S02]  /*5760*/  IADD3 R92, P0, R127, UR13, RZ ;  /* 0x0000000d7f5c7c10 */ /* 0x010fe4000ff1e0ff */
[----:B------:R-:W-:Y:S01]  /*5770*/  PLOP3.LUT P1, PT, PT, PT, UP4, 0x80, 0x0 ;  /* 0x000000000000781c */ /* 0x000fe20003f2f048 */
[----:B------:R-:W-:Y:S01]  /*5780*/  FFMA.FTZ R0, R2, c[0x0][0x23c], -R0 ;  /* 0x00008f0002007a23 */ /* 0x000fe20000010800 */
[----:B------:R-:W-:Y:S02]  /*5790*/  F2FP.PACK_AB R2, R125, R126 ;  /* 0x0000007e7d02723e */ /* 0x000fe400000000ff */
[----:B--2---:R-:W-:Y:S01]  /*57a0*/  F2FP.PACK_AB R3, R115, R118 ;  /* 0x000000767303723e */ /* 0x004fe200000000ff */
[----:B------:R1:W2:Y:S01]  /*57b0*/  MUFU.EX2 R119, R0 ;  /* 0x0000000000777308 */ /* 0x0002a20000000800 */
[----:B------:R-:W-:Y:S01]  /*57c0*/  IADD3.X R93, R128, UR12, RZ, P0, !PT ;  /* 0x0000000c805d7c10 */ /* 0x000fe200087fe4ff */
[----:B------:R3:W-:Y:S01]  /*57d0*/  STS [R246+0x2a400], R2 ;  /* 0x02a40002f6007388 */ /* 0x0007e20000000800 */
[C---:B------:R-:W-:Y:S04]  /*57e0*/  LEA R234, P0, R129.reuse, R234, 0x2 ;  /* 0x000000ea81ea7211 */ /* 0x040fe800078010ff */
[----:B------:R-:W-:Y:S01]  /*57f0*/  LEA.HI.X.SX32 R235, R129, R235, 0x2, P0 ;  /* 0x000000eb81eb7211 */ /* 0x000fe200000f16ff */
[----:B------:R4:W-:Y:S06]  /*5800*/  STS [R246+0x2a000], R3 ;  /* 0x02a00003f6007388 */ /* 0x0009ec0000000800 */
[----:B------:R-:W-:Y:S06]  /*5810*/  STS [R249+0x2a400], R5 ;  /* 0x02a40005f9007388 */ /* 0x000fec0000000800 */
[----:B------:R2:W5:Y:S01]  /*5820*/  LDL R129, [R1+0x4] ;  /* 0x0000040001817983 */ /* 0x0005620000100800 */
[----:B-1----:R-:W-:Y:S02]  /*5830*/  F2FP.PACK_AB R0, R110, R111 ;  /* 0x0000006f6e00723e */ /* 0x002fe400000000ff */
[----:B---3--:R-:W-:Y:S03]  /*5840*/  F2FP.PACK_AB R2, R108, R109 ;  /* 0x0000006d6c02723e */ /* 0x008fe600000000ff */
[----:B------:R2:W-:Y:S01]  /*5850*/  STS [R249+0x2a000], R0 ;  /* 0x02a00000f9007388 */ /* 0x0005e20000000800 */
[----:B----4-:R-:W-:Y:S05]  /*5860*/  F2FP.PACK_AB R3, R122, R123 ;  /* 0x0000007b7a03723e */ /* 0x010fea00000000ff */
[----:B------:R-:W-:Y:S06]  /*5870*/  STS [R247+0x2a000], R4 ;  /* 0x02a00004f7007388 */ /* 0x000fec0000000800 */
[----:B------:R1:W-:Y:S06]  /*5880*/  STS [R247+0x2a400], R3 ;  /* 0x02a40003f7007388 */ /* 0x0003ec0000000800 */
[----:B------:R-:W-:Y:S01]  /*5890*/  STS [R248+0x2a000], R2 ;  /* 0x02a00002f8007388 */ /* 0x000fe20000000800 */
[----:B--2---:R-:W-:Y:S05]  /*58a0*/  F2FP.PACK_AB R0, R119, R120 ;  /* 0x000000787700723e */ /* 0x004fea00000000ff */
[----:B------:R2:W-:Y:S06]  /*58b0*/  STS [R248+0x2a400], R0 ;  /* 0x02a40000f8007388 */ /* 0x0005ec0000000800 */
[----:B------:R-:W-:Y:S01]  /*58c0*/  LDSM.16.M88.4 R16, [R228+0x10000] ;  /* 0x01000000e410783b */ /* 0x000fe20000000200 */
[CC--:B-1----:R-:W-:Y:S05]  /*58d0*/  IADD3 R3, R217.reuse, R228.reuse, RZ ;  /* 0x000000e4d9037210 */ /* 0x0c2fea0007ffe0ff */
[----:B------:R-:W1:Y:S06]  /*58e0*/  LDSM.16.M88.4 R8, [R221+0x20000] ;  /* 0x02000000dd08783b */ /* 0x000e6c0000000200 */
[----:B------:R-:W3:Y:S01]  /*58f0*/  LDSM.16.M88.4 R84, [R221+0x20800] ;  /* 0x02080000dd54783b */ /* 0x000ee20000000200 */
[----:B--2---:R-:W-:Y:S04]  /*5900*/  IADD3 R0, R116, R228, RZ ;  /* 0x000000e474007210 */ /* 0x004fe80007ffe0ff */
[----:B------:R-:W-:Y:S01]  /*5910*/  IADD3 R2, R217, R0, RZ ;  /* 0x00000000d9027210 */ /* 0x000fe20007ffe0ff */
[----:B------:R-:W-:Y:S01]  /*5920*/  LDSM.16.M88.4 R88, [R0+0x10000] ;  /* 0x010000000058783b */ /* 0x000fe20000000200 */
[C---:B-1----:R-:W-:Y:S08]  /*5930*/  HMMA.16816.F32 R4, R16.reuse, R8, RZ ;  /* 0x000000081004723c */ /* 0x042ff000000018ff */
[C---:B------:R-:W-:Y:S08]  /*5940*/  HMMA.16816.F32 R8, R16.reuse, R10, RZ ;  /* 0x0000000a1008723c */ /* 0x040ff000000018ff */
[C---:B---3--:R-:W-:Y:S08]  /*5950*/  HMMA.16816.F32 R12, R16.reuse, R84, RZ ;  /* 0x00000054100c723c */ /* 0x048ff000000018ff */
        /* <DEDUP_REMOVED lines=85> */
[----:B------:R-:W2:Y:S06]  /*5eb0*/  LDSM.16.M88.4 R88, [R222+0x26000] ;  /* 0x02600000de58783b */ /* 0x000eac0000000200 */
[----:B-1----:R1:W3:Y:S01]  /*5ec0*/  LDG.E R0, [R92.64+0x20] ;  /* 0x000020045c007981 */ /* 0x0022e2000c1e1900 */
[C---:B--2---:R-:W-:Y:S08]  /*5ed0*/  HMMA.16816.F32 R4, R84.reuse, R88, R4 ;  /* 0x000000585404723c */ /* 0x044ff00000001804 */
[C---:B------:R-:W-:Y:S01]  /*5ee0*/  HMMA.16816.F32 R8, R84.reuse, R90, R8 ;  /* 0x0000005a5408723c */ /* 0x040fe20000001808 */
[----:B------:R-:W2:Y:S07]  /*5ef0*/  LDSM.16.M88.4 R88, [R222+0x26800] ;  /* 0x02680000de58783b */ /* 0x000eae0000000200 */
[C---:B--2---:R-:W-:Y:S08]  /*5f00*/  HMMA.16816.F32 R12, R84.reuse, R88, R12 ;  /* 0x00000058540c723c */ /* 0x044ff0000000180c */
[----:B------:R-:W-:Y:S01]  /*5f10*/  HMMA.16816.F32 R16, R84, R90, R16 ;  /* 0x0000005a5410723c */ /* 0x000fe20000001810 */
[----:B------:R2:W-:Y:S06]  /*5f20*/  LDSM.16.M88.4 R84, [R3+0x16000] ;  /* 0x016000000354783b */ /* 0x0005ec0000000200 */
[----:B------:R-:W4:Y:S06]  /*5f30*/  LDSM.16.M88.4 R88, [R224+0x26000] ;  /* 0x02600000e058783b */ /* 0x000f2c0000000200 */
[----:B--2---:R1:W2:Y:S01]  /*5f40*/  LDG.E R3, [R92.64] ;  /* 0x000000045c037981 */ /* 0x0042a2000c1e1900 */
[C---:B----4-:R-:W-:Y:S03]  /*5f50*/  HMMA.16816.F32 R4, R84.reuse, R88, R4 ;  /* 0x000000585404723c */ /* 0x050fe60000001804 */
[----:B-1----:R-:W-:Y:S04]  /*5f60*/  FFMA.FTZ R92, -R101, R101, 1 ;  /* 0x3f800000655c7423 */ /* 0x002fe80000010165 */
[----:B------:R-:W-:Y:S01]  /*5f70*/  FMUL.FTZ R92, R92, c[0x0][0x2ec] ;  /* 0x0000bb005c5c7a20 */ /* 0x000fe20000410000 */
        /* <DEDUP_REMOVED lines=9> */
[C---:B-1----:R-:W-:Y:S07]  /*6010*/  HMMA.16816.F32 R12, R84.reuse, R88, R12 ;  /* 0x00000058540c723c */ /* 0x042fee000000180c */
[----:B------:R-:W-:Y:S01]  /*6020*/  FFMA.FTZ R89, -R96, R96, 1 ;  /* 0x3f80000060597423 */ /* 0x000fe20000010160 */
[----:B------:R-:W-:Y:S04]  /*6030*/  HMMA.16816.F32 R16, R84, R90, R16 ;  /* 0x0000005a5410723c */ /* 0x000fe80000001810 */
[----:B------:R-:W-:Y:S02]  /*6040*/  FMUL.FTZ R89, R89, c[0x0][0x2ec] ;  /* 0x0000bb0059597a20 */ /* 0x000fe40000410000 */
[----:B------:R-:W-:Y:S02]  /*6050*/  FFMA.FTZ R88, -R95, R95, 1 ;  /* 0x3f8000005f587423 */ /* 0x000fe4000001015f */
[----:B------:R-:W-:Y:S04]  /*6060*/  FFMA.FTZ R91, -R99, R99, 1 ;  /* 0x3f800000635b7423 */ /* 0x000fe80000010163 */
[----:B------:R-:W-:Y:S02]  /*6070*/  FFMA.FTZ R86, -R98, R98, 1 ;  /* 0x3f80000062567423 */ /* 0x000fe40000010162 */
[----:B------:R-:W-:Y:S02]  /*6080*/  FMUL.FTZ R91, R91, c[0x0][0x2ec] ;  /* 0x0000bb005b5b7a20 */ /* 0x000fe40000410000 */
[----:B------:R-:W-:Y:S02]  /*6090*/  FMUL.FTZ R86, R86, c[0x0][0x2ec] ;  /* 0x0000bb0056567a20 */ /* 0x000fe40000410000 */
[----:B------:R-:W-:Y:S02]  /*60a0*/  FFMA.FTZ R90, -R100, R100, 1 ;  /* 0x3f800000645a7423 */ /* 0x000fe40000010164 */
[----:B------:R-:W-:Y:S02]  /*60b0*/  FFMA.FTZ R87, -R94, R94, 1 ;  /* 0x3f8000005e577423 */ /* 0x000fe4000001015e */
[----:B------:R-:W-:Y:S02]  /*60c0*/  FMUL.FTZ R90, R90, c[0x0][0x2ec] ;  /* 0x0000bb005a5a7a20 */ /* 0x000fe40000410000 */
[----:B------:R-:W-:Y:S02]  /*60d0*/  FMUL.FTZ R87, R87, c[0x0][0x2ec] ;  /* 0x0000bb0057577a20 */ /* 0x000fe40000410000 */
[----:B------:R-:W-:Y:S02]  /*60e0*/  FFMA.FTZ R84, -R113, R113, 1 ;  /* 0x3f80000071547423 */ /* 0x000fe40000010171 */
[----:B------:R-:W-:Y:S02]  /*60f0*/  FMUL.FTZ R88, R88, c[0x0][0x2ec] ;  /* 0x0000bb0058587a20 */ /* 0x000fe40000410000 */
[----:B------:R-:W-:Y:S02]  /*6100*/  FMUL.FTZ R84, R84, c[0x0][0x2ec] ;  /* 0x0000bb0054547a20 */ /* 0x000fe40000410000 */
[----:B---3--:R-:W-:Y:S02]  /*6110*/  FADD.FTZ R18, -R0, R18 ;  /* 0x0000001200127221 */ /* 0x008fe40000010100 */
[----:B------:R-:W-:Y:S04]  /*6120*/  FFMA.FTZ R85, -R97, R97, 1 ;  /* 0x3f80000061557423 */ /* 0x000fe80000010161 */
[----:B------:R-:W-:Y:S02]  /*6130*/  FMUL.FTZ R85, R85, c[0x0][0x2ec] ;  /* 0x0000bb0055557a20 */ /* 0x000fe40000410000 */
[C---:B--2---:R-:W-:Y:S02]  /*6140*/  FADD.FTZ R2, -R3.reuse, R4 ;  /* 0x0000000403027221 */ /* 0x044fe40000010100 */
[C---:B------:R-:W-:Y:S02]  /*6150*/  FADD.FTZ R4, -R3.reuse, R5 ;  /* 0x0000000503047221 */ /* 0x040fe40000010100 */
[----:B------:R-:W-:Y:S02]  /*6160*/  FMUL.FTZ R2, R118, R2 ;  /* 0x0000000276027220 */ /* 0x000fe40000410000 */
[----:B------:R-:W-:Y:S02]  /*6170*/  FADD.FTZ R5, -R3, R8 ;  /* 0x0000000803057221 */ /* 0x000fe40000010100 */
[----:B------:R-:W-:Y:S02]  /*6180*/  FMUL.FTZ R4, R115, R4 ;  /* 0x0000000473047220 */ /* 0x000fe40000410000 */
[----:B------:R-:W-:Y:S02]  /*6190*/  FMUL.FTZ R5, R111, R5 ;  /* 0x000000056f057220 */ /* 0x000fe40000410000 */
[----:B------:R-:W-:Y:S02]  /*61a0*/  FMUL.FTZ R92, R2, R92 ;  /* 0x0000005c025c7220 */ /* 0x000fe40000410000 */
[C---:B------:R-:W-:Y:S02]  /*61b0*/  FADD.FTZ R2, -R3.reuse, R12 ;  /* 0x0000000c03027221 */ /* 0x040fe40000010100 */
[C---:B------:R-:W-:Y:S02]  /*61c0*/  FADD.FTZ R13, -R3.reuse, R13 ;  /* 0x0000000d030d7221 */ /* 0x040fe40000010100 */
[C---:B------:R-:W-:Y:S02]  /*61d0*/  FADD.FTZ R17, -R3.reuse, R17 ;  /* 0x0000001103117221 */ /* 0x040fe40000010100 */
[C---:B------:R-:W-:Y:S02]  /*61e0*/  FADD.FTZ R8, -R3.reuse, R9 ;  /* 0x0000000903087221 */ /* 0x040fe40000010100 */
[----:B------:R-:W-:Y:S02]  /*61f0*/  FMUL.FTZ R91, R4, R91 ;  /* 0x0000005b045b7220 */ /* 0x000fe40000410000 */
        /* <DEDUP_REMOVED lines=8> */
[----:B------:R-:W-:Y:S02]  /*6280*/  FADD.FTZ R3, -R0, R7 ;  /* 0x0000000700037221 */ /* 0x000fe40000010100 */
[----:B------:R-:W-:Y:S02]  /*6290*/  FMUL.FTZ R87, R5, R87 ;  /* 0x0000005705577220 */ /* 0x000fe40000410000 */
[----:B------:R-:W-:Y:S02]  /*62a0*/  FFMA.FTZ R5, -R112, R112, 1 ;  /* 0x3f80000070057423 */ /* 0x000fe40000010170 */
[----:B------:R-:W-:Y:S02]  /*62b0*/  FMUL.FTZ R4, R109, R4 ;  /* 0x000000046d047220 */ /* 0x000fe40000410000 */
[----:B------:R-:W-:Y:S02]  /*62c0*/  FMUL.FTZ R2, R126, R2 ;  /* 0x000000027e027220 */ /* 0x000fe40000410000 */
[----:B------:R-:W-:Y:S02]  /*62d0*/  FMUL.FTZ R3, R125, R3 ;  /* 0x000000037d037220 */ /* 0x000fe40000410000 */
[----:B------:R-:W-:Y:S02]  /*62e0*/  FMUL.FTZ R5, R5, c[0x0][0x2ec] ;  /* 0x0000bb0005057a20 */ /* 0x000fe40000410000 */
[----:B------:R-:W-:Y:S02]  /*62f0*/  FMUL.FTZ R88, R4, R88 ;  /* 0x0000005804587220 */ /* 0x000fe40000410000 */
[C---:B------:R-:W-:Y:S02]  /*6300*/  FADD.FTZ R4, -R0.reuse, R10 ;  /* 0x0000000a00047221 */ /* 0x040fe40000010100 */
[----:B------:R-:W-:Y:S02]  /*6310*/  FADD.FTZ R6, -R0, R11 ;  /* 0x0000000b00067221 */ /* 0x000fe40000010100 */
[----:B------:R-:W-:Y:S02]  /*6320*/  FMUL.FTZ R84, R2, R84 ;  /* 0x0000005402547220 */ /* 0x000fe40000410000 */
[----:B------:R-:W-:Y:S02]  /*6330*/  FMUL.FTZ R5, R3, R5 ;  /* 0x0000000503057220 */ /* 0x000fe40000410000 */
[C---:B------:R-:W-:Y:S02]  /*6340*/  FADD.FTZ R7, -R0.reuse, R14 ;  /* 0x0000000e00077221 */ /* 0x040fe40000010100 */
[----:B------:R-:W-:Y:S02]  /*6350*/  FADD.FTZ R3, -R0, R15 ;  /* 0x0000000f00037221 */ /* 0x000fe40000010100 */
[----:B------:R-:W-:Y:S02]  /*6360*/  FFMA.FTZ R15, -R107, R107, 1 ;  /* 0x3f8000006b0f7423 */ /* 0x000fe4000001016b */
[----:B------:R-:W-:Y:S02]  /*6370*/  FFMA.FTZ R14, -R106, R106, 1 ;  /* 0x3f8000006a0e7423 */ /* 0x000fe4000001016a */
[----:B------:R-:W-:Y:S02]  /*6380*/  FADD.FTZ R2, -R0, R19 ;  /* 0x0000001300027221 */ /* 0x000fe40000010100 */
[----:B------:R-:W-:Y:S02]  /*6390*/  FMUL.FTZ R0, R120, R18 ;  /* 0x0000001278007220 */ /* 0x000fe40000410000 */
[----:B------:R-:W-:Y:S02]  /*63a0*/  FFMA.FTZ R17, -R105, R105, 1 ;  /* 0x3f80000069117423 */ /* 0x000fe40000010169 */
[----:B------:R-:W-:Y:S02]  /*63b0*/  FFMA.FTZ R16, -R104, R104, 1 ;  /* 0x3f80000068107423 */ /* 0x000fe40000010168 */
[----:B------:R-:W-:Y:S02]  /*63c0*/  FFMA.FTZ R19, -R103, R103, 1 ;  /* 0x3f80000067137423 */ /* 0x000fe40000010167 */
[----:B------:R-:W-:Y:S02]  /*63d0*/  FFMA.FTZ R18, -R102, R102, 1 ;  /* 0x3f80000066127423 */ /* 0x000fe40000010166 */
[----:B------:R-:W-:Y:S02]  /*63e0*/  FMUL.FTZ R8, R110, R8 ;  /* 0x000000086e087220 */ /* 0x000fe40000410000 */
[----:B------:R-:W-:Y:S02]  /*63f0*/  FMUL.FTZ R4, R124, R4 ;  /* 0x000000047c047220 */ /* 0x000fe40000410000 */
[----:B------:R-:W-:Y:S02]  /*6400*/  FMUL.FTZ R6, R121, R6 ;  /* 0x0000000679067220 */ /* 0x000fe40000410000 */
[----:B------:R-:W-:Y:S02]  /*6410*/  FMUL.FTZ R7, R123, R7 ;  /* 0x000000077b077220 */ /* 0x000fe40000410000 */
[----:B------:R-:W-:Y:S02]  /*6420*/  FMUL.FTZ R15, R15, c[0x0][0x2ec] ;  /* 0x0000bb000f0f7a20 */ /* 0x000fe40000410000 */
[----:B------:R-:W-:Y:S02]  /*6430*/  FMUL.FTZ R14, R14, c[0x0][0x2ec] ;  /* 0x0000bb000e0e7a20 */ /* 0x000fe40000410000 */
[----:B------:R-:W-:Y:S02]  /*6440*/  FMUL.FTZ R3, R122, R3 ;  /* 0x000000037a037220 */ /* 0x000fe40000410000 */
[----:B------:R-:W-:Y:S02]  /*6450*/  FMUL.FTZ R2, R119, R2 ;  /* 0x0000000277027220 */ /* 0x000fe40000410000 */
[----:B------:R-:W-:Y:S02]  /*6460*/  FMUL.FTZ R17, R17, c[0x0][0x2ec] ;  /* 0x0000bb0011117a20 */ /* 0x000fe40000410000 */
[----:B------:R-:W-:Y:S02]  /*6470*/  FMUL.FTZ R16, R16, c[0x0][0x2ec] ;  /* 0x0000bb0010107a20 */ /* 0x000fe40000410000 */
[----:B------:R-:W-:Y:S02]  /*6480*/  FMUL.FTZ R19, R19, c[0x0][0x2ec] ;  /* 0x0000bb0013137a20 */ /* 0x000fe40000410000 */
[----:B------:R-:W-:Y:S02]  /*6490*/  FMUL.FTZ R18, R18, c[0x0][0x2ec] ;  /* 0x0000bb0012127a20 */ /* 0x000fe40000410000 */
        /* <DEDUP_REMOVED lines=103> */
.L_x_1508:
        /* <DEDUP_REMOVED lines=126> */
[CC--:B------:R-:W-:Y:S02]  /*72f0*/  @!P3 LEA R8, P0, R0.reuse, R243.reuse, 0x1 ;  /* 0x000000f30008b211 */ /* 0x0c0fe400078008ff */
        /* <DEDUP_REMOVED lines=46> */
.L_x_1509:
[----:B-1----:R-:W-:Y:S01]  /*75e0*/  IMAD.MOV.U32 R2, RZ, RZ, R128 ;  /* 0x000000ffff027224 */ /* 0x002fe200078e0080 */
[----:B------:R-:W-:Y:S01]  /*75f0*/  LDSM.16.MT88.4 R16, [R216+0x18000] ;  /* 0x01800000d810783b */ /* 0x000fe20000004200 */
[----:B------:R-:W-:Y:S01]  /*7600*/  IMAD.MOV.U32 R3, RZ, RZ, R127 ;  /* 0x000000ffff037224 */ /* 0x000fe200078e007f */
[----:B------:R-:W-:Y:S01]  /*7610*/  ULOP3.LUT UR8, UR7, 0x1, URZ, 0xc0, !UPT ;  /* 0x0000000107087892 */ /* 0x000fe2000f8ec03f */
[----:B------:R-:W-:Y:S01]  /*7620*/  IMAD.IADD R0, R229, 0x1, R116 ;  /* 0x00000001e5007824 */ /* 0x000fe200078e0274 */
[----:B------:R-:W-:Y:S01]  /*7630*/  @UP4 UIADD3 UR9, UP3, UR11, -0x100, URZ ;  /* 0xffffff000b094890 */ /* 0x000fe2000ff7e03f */
[----:B-----5:R-:W1:Y:S01]  /*7640*/  LDSM.16.M88.4 R128, [R229] ;  /* 0x00000000e580783b */ /* 0x020e620000000200 */
[----:B------:R-:W-:Y:S02]  /*7650*/  UISETP.NE.U32.AND UP0, UPT, UR8, 0x1, UPT ;  /* 0x000000010800788c */ /* 0x000fe4000bf05070 */
[----:B------:R-:W-:Y:S02]  /*7660*/  UIADD3 UR14, UR7, -0x1, URZ ;  /* 0xffffffff070e7890 */ /* 0x000fe4000fffe03f */
[----:B------:R-:W2:Y:S01]  /*7670*/  LDSM.16.M88.4 R124, [R229+0x1000] ;  /* 0x00100000e57c783b */ /* 0x000ea20000000200 */
[----:B------:R-:W-:Y:S04]  /*7680*/  @UP4 UIADD3.X UR8, UR10, -0x1, URZ, UP3, !UPT ;  /* 0xffffffff0a084890 */ /* 0x000fe80009ffe43f */
[----:B------:R-:W3:Y:S05]  /*7690*/  LDSM.16.MT88.4 R96, [R216+0x1a000] ;  /* 0x01a00000d860783b */ /* 0x000eea0000004200 */
[----:B------:R-:W4:Y:S05]  /*76a0*/  LDSM.16.MT88.4 R112, [R216+0x1c000] ;  /* 0x01c00000d870783b */ /* 0x000f2a0000004200 */
        /* <DEDUP_REMOVED lines=706> */
.L_x_1511:
        /* <DEDUP_REMOVED lines=18> */
.L_x_1512:
        /* <DEDUP_REMOVED lines=65> */
.L_x_1514:
[----:B--23--:R-:W-:Y:S05]  /*a800*/  BSYNC B0 ;  /* 0x0000000000007941 */ /* 0x00cfea0003800000 */
.L_x_1513:
        /* <DEDUP_REMOVED lines=21> */
.L_x_1516:
[----:B------:R-:W-:Y:S05]  /*a960*/  BSYNC B0 ;  /* 0x0000000000007941 */ /* 0x000fea0003800000 */
.L_x_1515:
        /* <DEDUP_REMOVED lines=31> */
.L_x_1518:
[----:B------:R-:W-:Y:S05]  /*ab60*/  BSYNC B0 ;  /* 0x0000000000007941 */ /* 0x000fea0003800000 */
.L_x_1517:
        /* <DEDUP_REMOVED lines=21> */
.L_x_1489:
        /* <DEDUP_REMOVED lines=20> */
.L_x_1520:
        /* <DEDUP_REMOVED lines=18> */
.L_x_1521:
        /* <DEDUP_REMOVED lines=44> */
.L_x_1523:
[----:B------:R-:W-:Y:S05]  /*b1e0*/  BSYNC B0 ;  /* 0x0000000000007941 */ /* 0x000fea0003800000 */
.L_x_1522:
        /* <DEDUP_REMOVED lines=21> */
.L_x_1525:
[----:B------:R-:W-:Y:S05]  /*b340*/  BSYNC B0 ;  /* 0x0000000000007941 */ /* 0x000fea0003800000 */
.L_x_1524:
        /* <DEDUP_REMOVED lines=31> */
.L_x_1527:
[----:B------:R-:W-:Y:S05]  /*b540*/  BSYNC B0 ;  /* 0x0000000000007941 */ /* 0x000fea0003800000 */
.L_x_1526:
        /* <DEDUP_REMOVED lines=18> */
.L_x_1519:
[----:B------:R-:W-:Y:S05]  /*b670*/  BSYNC B1 ;  /* 0x0000000000017941 */ /* 0x000fea0003800000 */
.L_x_1484:
        /* <DEDUP_REMOVED lines=12> */
.L_x_1528:
[----:B------:R-:W-:Y:S05]  /*b740*/  EXIT ;  /* 0x000000000000794d */ /* 0x000fea0003800000 */
.L_x_1530:
        /* <DEDUP_REMOVED lines=11> */
.L_x_2041:


//--------------------- .text._ZN5flash44flash_bwd_dq_dk_dv_loop_seqk_parallel_kernelI23Flash_bwd_kernel_traitsILi256ELi64ELi64ELi8ELi4ELi2ELi2ELb0ELb0EN7cutlass6half_tE19Flash_kernel_traitsILi256ELi64ELi64ELi8ES3_EELb1ELb0ELb1ELb0ELb0ELb0ELb0EEEvNS_16Flash_bwd_paramsE --------------------------
	.section	.text._ZN5flash44flash_bwd_dq_dk_dv_loop_seqk_parallel_kernelI23Flash_bwd_kernel_traitsILi256ELi64ELi64ELi8ELi4ELi2ELi2ELb0ELb0EN7cutlass6half_tE19Flash_kernel_traitsILi256ELi64ELi64ELi8ES3_EELb1ELb0ELb1ELb0ELb0ELb0ELb0EEEvNS_16Flash_bwd_paramsE,"ax",@progbits
	.sectioninfo	@"SHI_REGISTERS=255"
	.align	128
        .global         _ZN5flash44flash_bwd_dq_dk_dv_loop_seqk_parallel_kernelI23Flash_bwd_kernel_traitsILi256ELi64ELi64ELi8ELi4ELi2ELi2ELb0ELb0EN7cutlass6half_tE19Flash_kernel_traitsILi256ELi64ELi64ELi8ES3_EELb1ELb0ELb1ELb0ELb0ELb0ELb0EEEvNS_16Flash_bwd_paramsE
        .type           _ZN5flash44flash_bwd_dq_dk_dv_loop_seqk_parallel_kernelI23Flash_bwd_kernel_traitsILi256ELi64ELi64ELi8ELi4ELi2ELi2ELb0ELb0EN7cutlass6half_tE19Flash_kernel_traitsILi256ELi64ELi64ELi8ES3_EELb1ELb0ELb1ELb0ELb0ELb0ELb0EEEvNS_16Flash_bwd_paramsE,@function
        .size           _ZN5flash44flash_bwd_dq_dk_dv_loop_seqk_parallel_kernelI23Flash_bwd_kernel_traitsILi256ELi64ELi64ELi8ELi4ELi2ELi2ELb0ELb0EN7cutlass6half_tE19Flash_kernel_traitsILi256ELi64ELi64ELi8ES3_EELb1ELb0ELb1ELb0ELb0ELb0ELb0EEEvNS_16Flash_bwd_paramsE,(.L_x_2042 - _ZN5flash44flash_bwd_dq_dk_dv_loop_seqk_parallel_kernelI23Flash_bwd_kernel_traitsILi256ELi64ELi64ELi8ELi4ELi2ELi2ELb0ELb0EN7cutlass6half_tE19Flash_kernel_traitsILi256ELi64ELi64ELi8ES3_EELb1ELb0ELb1ELb0ELb0ELb0ELb0EEEvNS_16Flash_bwd_paramsE)
        .other          _ZN5flash44flash_bwd_dq_dk_dv_loop_seqk_parallel_kernelI23Flash_bwd_kernel_traitsILi256ELi64ELi64ELi8ELi4ELi2ELi2ELb0ELb0EN7cutlass6half_tE19Flash_kernel_traitsILi256ELi64ELi64ELi8ES3_EELb1ELb0ELb1ELb0ELb0ELb0ELb0EEEvNS_16Flash_bwd_paramsE,@"STO_CUDA_ENTRY STV_DEFAULT"
_ZN5flash44flash_bwd_dq_dk_dv_loop_seqk_parallel_kernelI23Flash_bwd_kernel_traitsILi256ELi64ELi64ELi8ELi4ELi2ELi2ELb0ELb0EN7cutlass6half_tE19Flash_kernel_traitsILi256ELi64ELi64ELi8ES3_EELb1ELb0ELb1ELb0ELb0ELb0ELb0EEEvNS_16Flash_bwd_paramsE:
.text._ZN5flash44flash_bwd_dq_dk_dv_loop_seqk_parallel_kernelI23Flash_bwd_kernel_traitsILi256ELi64ELi64ELi8ELi4ELi2ELi2ELb0ELb0EN7cutlass6half_tE19Flash_kernel_traitsILi256ELi64ELi64ELi8ES3_EELb1ELb0ELb1ELb0ELb0ELb0ELb0EEEvNS_16Flash_bwd_paramsE:
        /* <DEDUP_REMOVED lines=15> */
[----:B------:R-:W-:Y:S01]  /*00f0*/  ULDC.U8 UR10, c[0x0][0x328] ;  /* 0x0000ca00000a7ab9 */ /* 0x000fe20000000000 */
[----:B------:R-:W-:Y:S01]  /*0100*/  IMAD.MOV.U32 R214, RZ, RZ, 0x40 ;  /* 0x00000040ffd67424 */ /* 0x000fe200078e00ff */
[----:B------:R-:W-:Y:S01]  /*0110*/  UISETP.NE.AND UP5, UPT, UR10, URZ, UPT ;  /* 0x0000003f0a00728c */ /* 0x000fe2000bfa5270 */
[----:B------:R-:W-:Y:S01]  /*0120*/  IMAD.MOV.U32 R238, RZ, RZ, -0x10 ;  /* 0xfffffff0ffee7424 */ /* 0x000fe200078e00ff */
[----:B------:R-:W-:Y:S01]  /*0130*/  UMOV UR9, 0x80 ;  /* 0x0000008000097882 */ /* 0x000fe20000000000 */
[----:B------:R-:W3:Y:S01]  /*0140*/  S2UR UR38, SR_CTAID.Y ;  /* 0x00000000002679c3 */ /* 0x000ee20000002600 */
[----:B------:R-:W-:-:S02]  /*0150*/  ULDC UR7, c[0x0][0x210] ;  /* 0x0000840000077ab9 */ /* 0x000fc40000000800 */
[----:B------:R-:W-:Y:S02]  /*0160*/  ULDC UR61, c[0x0][0x234] ;  /* 0x00008d00003d7ab9 */ /* 0x000fe40000000800 */
[----:B------:R-:W-:Y:S02]  /*0170*/  ULDC UR16, c[0x0][0x224] ;  /* 0x0000890000107ab9 */ /* 0x000fe40000000800 */
[----:B------:R-:W-:Y:S02]  /*0180*/  ULDC UR51, c[0x0][0x22c] ;  /* 0x00008b0000337ab9 */ /* 0x000fe40000000800 */
[----:B------:R-:W-:Y:S02]  /*0190*/  ULDC UR40, c[0x0][0x1c0] ;  /* 0x0000700000287ab9 */ /* 0x000fe40000000800 */
[----:B------:R-:W-:Y:S02]  /*01a0*/  ULDC UR13, c[0x0][0x1c0] ;  /* 0x00007000000d7ab9 */ /* 0x000fe40000000800 */
[----:B------:R-:W-:Y:S01]  /*01b0*/  ULDC UR14, c[0x0][0x1c0] ;  /* 0x00007000000e7ab9 */ /* 0x000fe20000000800 */
[----:B-1----:R-:W-:Y:S01]  /*01c0*/  SHF.R.S32.HI R6, RZ, 0x1f, R5 ;  /* 0x0000001fff067819 */ /* 0x002fe20000011405 */
[----:B--2---:R-:W-:-:S02]  /*01d0*/  ULOP3.LUT UR6, UR39, UR6, URZ, 0x3c, !UPT ;  /* 0x0000000627067292 */ /* 0x004fc4000f8e3c3f */
[----:B------:R-:W-:Y:S01]  /*01e0*/  UIMAD UR61, UR9, UR7, UR61 ;  /* 0x00000007093d72a4 */ /* 0x000fe2000f8e023d */
[CC--:B------:R-:W-:Y:S01]  /*01f0*/  LEA.HI R3, R6.reuse, R5.reuse, RZ, 0x5 ;  /* 0x0000000506037211 */ /* 0x0c0fe200078f28ff */
[----:B------:R-:W-:Y:S01]  /*0200*/  USHF.R.S32.HI UR8, URZ, 0x1f, UR16 ;  /* 0x0000001f3f087899 */ /* 0x000fe20008011410 */
        /* <DEDUP_REMOVED lines=9> */
[----:B------:R-:W-:Y:S01]  /*02a0*/  UIMAD UR51, UR51, UR13, URZ ;  /* 0x0000000d333372a4 */ /* 0x000fe2000f8e023f */
[----:B------:R-:W-:Y:S01]  /*02b0*/  LOP3.LUT R4, R3, 0xffffffe0, RZ, 0xc0, !PT ;  /* 0xffffffe003047812 */ /* 0x000fe200078ec0ff */
[----:B------:R-:W-:Y:S01]  /*02c0*/  ULDC UR15, c[0x0][0x1c0] ;  /* 0x00007000000f7ab9 */ /* 0x000fe20000000800 */
        /* <DEDUP_REMOVED lines=12> */
[-C--:B------:R-:W-:Y:S01]  /*0390*/  LEA.HI R7, R12, R0.reuse, RZ, 0x2 ;  /* 0x000000000c077211 */ /* 0x080fe200078f10ff */
[----:B------:R-:W-:Y:S01]  /*03a0*/  UIMAD UR58, UR8, UR38, URZ ;  /* 0x00000026083a72a4 */ /* 0x000fe2000f8e023f */
[----:B------:R-:W-:Y:S01]  /*03b0*/  LEA.HI R3, R3, R0, RZ, 0x1 ;  /* 0x0000000003037211 */ /* 0x000fe200078f08ff */
[----:B------:R-:W-:Y:S01]  /*03c0*/  UIMAD.WIDE.U32 UR48, UR38, UR16, URZ ;  /* 0x00000010263072a5 */ /* 0x000fe2000f8e003f */
[----:B------:R-:W-:Y:S01]  /*03d0*/  LEA.HI R4, R2, R5, RZ, 0x1 ;  /* 0x0000000502047211 */ /* 0x000fe200078f08ff */
[----:B------:R-:W-:Y:S01]  /*03e0*/  UIMAD UR7, UR38, UR12, UR39 ;  /* 0x0000000c260772a4 */ /* 0x000fe2000f8e0227 */
[----:B------:R-:W-:Y:S01]  /*03f0*/  LOP3.LUT R7, R7, 0xfffffffc, RZ, 0xc0, !PT ;  /* 0xfffffffc07077812 */ /* 0x000fe200078ec0ff */
[----:B------:R-:W-:Y:S01]  /*0400*/  @!UP5 UIMAD UR8, UR38, UR15, UR39 ;  /* 0x0000000f2608d2a4 */ /* 0x000fe2000f8e0227 */
[----:B------:R-:W-:Y:S01]  /*0410*/  LOP3.LUT R2, R3, 0xfffffffe, RZ, 0xc0, !PT ;  /* 0xfffffffe03027812 */ /* 0x000fe200078ec0ff */
[----:B------:R-:W-:Y:S01]  /*0420*/  USHF.L.U32 UR50, UR51, 0x6, URZ ;  /* 0x0000000633327899 */ /* 0x000fe2000800063f */
[----:B------:R-:W-:Y:S01]  /*0430*/  LOP3.LUT R3, R4, 0xfffffffe, RZ, 0xc0, !PT ;  /* 0xfffffffe04037812 */ /* 0x000fe200078ec0ff */
[C---:B------:R-:W-:Y:S01]  /*0440*/  IMAD.IADD R251, R0.reuse, 0x1, -R7 ;  /* 0x0000000100fb7824 */ /* 0x040fe200078e0a07 */
[----:B------:R-:W-:Y:S01]  /*0450*/  SHF.R.S32.HI R245, RZ, 0x7, R245 ;  /* 0x00000007fff57819 */ /* 0x000fe200000114f5 */
[----:B------:R-:W-:Y:S01]  /*0460*/  IMAD.IADD R218, R0, 0x1, -R2 ;  /* 0x0000000100da7824 */ /* 0x000fe200078e0a02 */
[--C-:B------:R-:W-:Y:S01]  /*0470*/  SHF.R.S32.HI R0, RZ, 0x1f, R6.reuse ;  /* 0x0000001fff007819 */ /* 0x100fe20000011406 */
[----:B------:R-:W-:Y:S01]  /*0480*/  IMAD.IADD R7, R5, 0x1, -R3 ;  /* 0x0000000105077824 */ /* 0x000fe200078e0a03 */
[----:B------:R-:W-:Y:S01]  /*0490*/  SHF.R.S32.HI R3, RZ, 0x2, R6 ;  /* 0x00000002ff037819 */ /* 0x000fe20000011406 */
[----:B------:R-:W-:Y:S01]  /*04a0*/  ULDC UR55, c[0x0][0x214] ;  /* 0x0000850000377ab9 */ /* 0x000fe20000000800 */
[----:B------:R-:W-:Y:S01]  /*04b0*/  SHF.R.S32.HI R2, RZ, 0x3, R11 ;  /* 0x00000003ff027819 */ /* 0x000fe2000001140b */
[----:B------:R-:W-:Y:S01]  /*04c0*/  IMAD.SHL.U32 R215, R7, 0x200, RZ ;  /* 0x0000020007d77824 */ /* 0x000fe200078e00ff */
[----:B------:R-:W-:Y:S01]  /*04d0*/  LEA.HI R0, R0, R3, RZ, 0x3 ;  /* 0x0000000300007211 */ /* 0x000fe200078f18ff */
[----:B------:R-:W-:Y:S01]  /*04e0*/  ULDC.U8 UR11, c[0x0][0x3d0] ;  /* 0x0000f400000b7ab9 */ /* 0x000fe20000000000 */
[----:B------:R-:W-:Y:S01]  /*04f0*/  SHF.R.S32.HI R5, RZ, 0x1f, R9 ;  /* 0x0000001fff057819 */ /* 0x000fe20000011409 */
[----:B------:R-:W-:Y:S01]  /*0500*/  IMAD.SHL.U32 R2, R2, 0x40, RZ ;  /* 0x0000004002027824 */ /* 0x000fe200078e00ff */
[----:B------:R-:W-:Y:S01]  /*0510*/  LOP3.LUT R0, R0, 0xfffffff8, RZ, 0xc0, !PT ;  /* 0xfffffff800007812 */ /* 0x000fe200078ec0ff */
[----:B------:R-:W-:Y:S01]  /*0520*/  ULDC UR56, c[0x0][0x224] ;  /* 0x0000890000387ab9 */ /* 0x000fe20000000800 */
[C---:B------:R-:W-:Y:S01]  /*0530*/  LOP3.LUT P4, RZ, R8.reuse, 0x4, RZ, 0xc0, !PT ;  /* 0x0000000408ff7812 */ /* 0x040fe2000788c0ff */
[----:B------:R-:W-:Y:S01]  /*0540*/  @UP5 UIMAD UR60, UR38, UR55, URZ ;  /* 0x00000037263c52a4 */ /* 0x000fe2000f8e023f */
[----:B------:R-:W-:Y:S01]  /*0550*/  LOP3.LUT P3, RZ, R8, 0x2, RZ, 0xc0, !PT ;  /* 0x0000000208ff7812 */ /* 0x000fe2000786c0ff */
[----:B------:R-:W-:Y:S01]  /*0560*/  IMAD.IADD R4, R3, 0x1, -R0 ;  /* 0x0000000103047824 */ /* 0x000fe200078e0a00 */
[----:B------:R-:W-:Y:S01]  /*0570*/  LOP3.LUT R0, R2, 0x1c0, RZ, 0xc0, !PT ;  /* 0x000001c002007812 */ /* 0x000fe200078ec0ff */
[----:B------:R-:W-:Y:S01]  /*0580*/  UMOV UR42, URZ ;  /* 0x0000003f002a7c82 */ /* 0x000fe20008000000 */
[----:B------:R-:W-:Y:S01]  /*0590*/  SHF.R.S32.HI R3, RZ, 0x1f, R10 ;  /* 0x0000001fff037819 */ /* 0x000fe2000001140a */
[----:B------:R-:W-:Y:S01]  /*05a0*/  ULDC.64 UR4, c[0x0][0x118] ;  /* 0x0000460000047ab9 */ /* 0x000fe20000000a00 */
[----:B------:R-:W-:Y:S01]  /*05b0*/  LOP3.LUT R2, R0, 0x38, R234, 0xf8, !PT ;  /* 0x0000003800027812 */ /* 0x000fe200078ef8ea */
[----:B------:R-:W-:Y:S01]  /*05c0*/  ULDC UR44, c[0x0][0x2e8] ;  /* 0x0000ba00002c7ab9 */ /* 0x000fe20000000800 */
[----:B------:R-:W-:Y:S01]  /*05d0*/  SHF.R.U32.HI R0, RZ, 0x3, R0 ;  /* 0x00000003ff007819 */ /* 0x000fe20000011600 */
[----:B------:R-:W-:Y:S01]  /*05e0*/  ULDC.U8 UR35, c[0x0][0x2d8] ;  /* 0x0000b60000237ab9 */ /* 0x000fe20000000000 */
[----:B------:R-:W-:Y:S01]  /*05f0*/  LEA.HI R233, R3, R10, RZ, 0x2 ;  /* 0x0000000a03e97211 */ /* 0x000fe200078f10ff */
[----:B------:R-:W-:Y:S01]  /*0600*/  UISETP.NE.AND UP6, UPT, UR11, URZ, UPT ;  /* 0x0000003f0b00728c */ /* 0x000fe2000bfc5270 */
[----:B------:R-:W-:Y:S01]  /*0610*/  LOP3.LUT R6, R2, R0, RZ, 0x3c, !PT ;  /* 0x0000000002067212 */ /* 0x000fe200078e3cff */
[----:B------:R-:W-:Y:S01]  /*0620*/  IMAD.U32 R0, RZ, RZ, UR6 ;  /* 0x00000006ff007e24 */ /* 0x000fe2000f8e00ff */
[----:B------:R-:W-:Y:S01]  /*0630*/  LEA.HI R10, R5, R9, RZ, 0x3 ;  /* 0x00000009050a7211 */ /* 0x000fe200078f18ff */
[----:B------:R-:W-:Y:S01]  /*0640*/  USHF.L.U32 UR6, UR38, 0x7, URZ ;  /* 0x0000000726067899 */ /* 0x000fe2000800063f */
[----:B------:R-:W-:Y:S01]  /*0650*/  LOP3.LUT R3, R4, 0x1, RZ, 0xc0, !PT ;  /* 0x0000000104037812 */ /* 0x000fe200078ec0ff */
[----:B------:R-:W-:Y:S01]  /*0660*/  UIMAD.WIDE.U32 UR46, UR40, UR48, URZ ;  /* 0x00000030282e72a5 */ /* 0x000fe2000f8e003f */
[----:B------:R-:W-:Y:S01]  /*0670*/  LOP3.LUT R2, R10, 0xfffffff8, RZ, 0xc0, !PT ;  /* 0xfffffff80a027812 */ /* 0x000fe200078ec0ff */
[----:B------:R1:W-:Y:S01]  /*0680*/  STL [R1], R0 ;  /* 0x0000000001007387 */ /* 0x0003e20000100800 */
[----:B------:R-:W-:Y:S01]  /*0690*/  ISETP.NE.U32.AND P0, PT, R3, 0x1, PT ;  /* 0x000000010300780c */ /* 0x000fe20003f05070 */
[----:B------:R-:W-:Y:S01]  /*06a0*/  IMAD.U32 R5, RZ, RZ, UR6 ;  /* 0x00000006ff057e24 */ /* 0x000fe2000f8e00ff */
[----:B------:R-:W-:Y:S01]  /*06b0*/  USHF.R.S32.HI UR6, URZ, 0x1f, UR39 ;  /* 0x0000001f3f067899 */ /* 0x000fe20008011427 */
[----:B------:R-:W-:Y:S01]  /*06c0*/  IMAD.IADD R9, R9, 0x1, -R2 ;  /* 0x0000000109097824 */ /* 0x000fe200078e0a02 */
[----:B------:R-:W-:Y:S01]  /*06d0*/  R2P PR, R4, 0x6 ;  /* 0x0000000604007804 */ /* 0x000fe20000000000 */
[----:B------:R-:W-:Y:S01]  /*06e0*/  IMAD.SHL.U32 R2, R218, 0x10, RZ ;  /* 0x00000010da027824 */ /* 0x000fe200078e00ff */
[----:B------:R-:W-:Y:S01]  /*06f0*/  SEL R209, R209, 0xffffffe0, !P3 ;  /* 0xffffffe0d1d17807 */ /* 0x000fe20005800000 */
[----:B------:R-:W-:Y:S01]  /*0700*/  IMAD.SHL.U32 R3, R4, 0x40, RZ ;  /* 0x0000004004037824 */ /* 0x000fe200078e00ff */
[----:B------:R-:W-:Y:S01]  /*0710*/  SEL R214, R214, 0xffffffc0, !P4 ;  /* 0xffffffc0d6d67807 */ /* 0x000fe20006000000 */
[----:B------:R-:W-:Y:S01]  /*0720*/  IMAD.SHL.U32 R4, R7, 0x20, RZ ;  /* 0x0000002007047824 */ /* 0x000fe200078e00ff */
[----:B------:R-:W-:Y:S01]  /*0730*/  SEL R238, R238, 0x10, !P0 ;  /* 0x00000010eeee7807 */ /* 0x000fe20004000000 */
[----:B------:R-:W-:Y:S01]  /*0740*/  UIMAD UR57, UR41, UR48, URZ ;  /* 0x00000030293972a4 */ /* 0x000fe2000f8e023f */
[----:B------:R-:W-:Y:S01]  /*0750*/  SHF.R.S32.HI R233, RZ, 0x2, R233 ;  /* 0x00000002ffe97819 */ /* 0x000fe200000114e9 */
[----:B------:R-:W-:Y:S01]  /*0760*/  USHF.R.S32.HI UR59, URZ, 0x1f, UR52 ;  /* 0x0000001f3f3b7899 */ /* 0x000fe20008011434 */
[C---:B------:R-:W-:Y:S01]  /*0770*/  IADD3 R243, R234.reuse, 0x40, RZ ;  /* 0x00000040eaf37810 */ /* 0x040fe20007ffe0ff */
[----:B------:R-:W-:Y:S01]  /*0780*/  UIMAD UR56, UR7, UR56, URZ ;  /* 0x00000038073872a4 */ /* 0x000fe2000f8e023f */
[C---:B------:R-:W-:Y:S01]  /*0790*/  IADD3 R242, R234.reuse, 0x80, RZ ;  /* 0x00000080eaf27810 */ /* 0x040fe20007ffe0ff */
[----:B------:R-:W-:Y:S01]  /*07a0*/  IMAD R233, R251, 0x10, R233 ;  /* 0x00000010fbe97824 */ /* 0x000fe200078e02e9 */
[----:B------:R-:W-:Y:S01]  /*07b0*/  IADD3 R244, R234, 0xc0, RZ ;  /* 0x000000c0eaf47810 */ /* 0x000fe20007ffe0ff */
[----:B------:R-:W-:-:S02]  /*07c0*/  @!UP5 UIMAD UR55, UR8, UR55, URZ ;  /* 0x000000370837d2a4 */ /* 0x000fc4000f8e023f */
[----:B------:R-:W-:Y:S02]  /*07d0*/  USHF.R.S32.HI UR54, URZ, 0x1f, UR50 ;  /* 0x0000001f3f367899 */ /* 0x000fe40008011432 */
[----:B------:R-:W-:Y:S01]  /*07e0*/  UMOV UR43, 0xffff8000 ;  /* 0xffff8000002b7882 */ /* 0x000fe20000000000 */
[----:B-1----:R-:W-:Y:S02]  /*07f0*/  IMAD.SHL.U32 R0, R8, 0x40, RZ ;  /* 0x0000004008007824 */ /* 0x002fe400078e00ff */
[----:B------:R-:W-:-:S03]  /*0800*/  IMAD.U32 R8, RZ, RZ, UR9 ;  /* 0x00000009ff087e24 */ /* 0x000fc6000f8e00ff */
[----:B------:R-:W-:-:S04]  /*0810*/  LOP3.LUT R0, R0, 0x1c0, RZ, 0xc0, !PT ;  /* 0x000001c000007812 */ /* 0x000fc800078ec0ff */
[C---:B------:R-:W-:Y:S02]  /*0820*/  LOP3.LUT R211, R0.reuse, 0x8, R11, 0xf8, !PT ;  /* 0x0000000800d37812 */ /* 0x040fe400078ef80b */
[----:B------:R-:W-:Y:S01]  /*0830*/  LOP3.LUT R5, R0, 0x10, R2, 0xf8, !PT ;  /* 0x0000001000057812 */ /* 0x000fe200078ef802 */
[----:B------:R-:W-:Y:S01]  /*0840*/  IMAD R2, R245, 0x800, R215 ;  /* 0x00000800f5027824 */ /* 0x000fe200078e02d7 */
[----:B------:R-:W-:Y:S02]  /*0850*/  SHF.R.U32.HI R0, RZ, 0x3, R0 ;  /* 0x00000003ff007819 */ /* 0x000fe40000011600 */
[----:B------:R-:W-:Y:S02]  /*0860*/  LOP3.LUT R5, R5, 0x8, R11, 0xf8, !PT ;  /* 0x0000000805057812 */ /* 0x000fe400078ef80b */
[----:B------:R-:W-:Y:S02]  /*0870*/  LOP3.LUT R211, R211, R0, RZ, 0x3c, !PT ;  /* 0x00000000d3d37212 */ /* 0x000fe400078e3cff */
[----:B------:R-:W-:Y:S01]  /*0880*/  LOP3.LUT R215, R215, R5, R0, 0xf6, !PT ;  /* 0x00000005d7d77212 */ /* 0x000fe200078ef600 */
[----:B------:R-:W-:Y:S01]  /*0890*/  IMAD.SHL.U32 R5, R245, 0x20, RZ ;  /* 0x00000020f5057824 */ /* 0x000fe200078e00ff */
[----:B------:R-:W-:Y:S01]  /*08a0*/  LOP3.LUT R0, R3, 0x1c0, RZ, 0xc0, !PT ;  /* 0x000001c003007812 */ /* 0x000fe200078ec0ff */
[----:B------:R-:W-:Y:S01]  /*08b0*/  IMAD.IADD R211, R2, 0x1, R211 ;  /* 0x0000000102d37824 */ /* 0x000fe200078e02d3 */
[----:B------:R-:W-:Y:S01]  /*08c0*/  SHF.R.S32.HI R2, RZ, 0x6, R13 ;  /* 0x00000006ff027819 */ /* 0x000fe2000001140d */
[----:B------:R-:W-:Y:S01]  /*08d0*/  IMAD.U32 R3, RZ, RZ, UR6 ;  /* 0x00000006ff037e24 */ /* 0x000fe2000f8e00ff */
[----:B------:R-:W-:Y:S01]  /*08e0*/  SHF.R.U32.HI R3, RZ, 0x3, R0 ;  /* 0x00000003ff037819 */ /* 0x000fe20000011600 */
[----:B------:R-:W-:Y:S01]  /*08f0*/  IMAD R209, R211, 0x2, R209 ;  /* 0x00000002d3d17824 */ /* 0x000fe200078e02d1 */
[----:B------:R-:W-:Y:S01]  /*0900*/  UIMAD UR6, UR38, UR14, UR39 ;  /* 0x0000000e260672a4 */ /* 0x000fe2000f8e0227 */
[----:B------:R-:W-:-:S02]  /*0910*/  IMAD R252, R2, 0x200, R6 ;  /* 0x0000020002fc7824 */ /* 0x000fc400078e0206 */
[----:B------:R-:W-:Y:S01]  /*0920*/  IMAD.SHL.U32 R2, R2, 0x8, RZ ;  /* 0x0000000802027824 */ /* 0x000fe200078e00ff */
[----:B------:R-:W-:Y:S01]  /*0930*/  USHF.L.U32 UR45, UR6, 0x5, URZ ;  /* 0x00000005062d7899 */ /* 0x000fe2000800063f */
[C---:B------:R-:W-:Y:S02]  /*0940*/  IMAD.SHL.U32 R212, R211.reuse, 0x2, RZ ;  /* 0x00000002d3d47824 */ /* 0x040fe400078e00ff */
[--C-:B------:R-:W-:Y:S01]  /*0950*/  IMAD R211, R211, 0x2, R214.reuse ;  /* 0x00000002d3d37824 */ /* 0x100fe200078e02d6 */
[----:B------:R-:W-:Y:S01]  /*0960*/  LOP3.LUT R2, R2, 0x18, RZ, 0xc0, !PT ;  /* 0x0000001802027812 */ /* 0x000fe200078ec0ff */
[----:B------:R-:W-:Y:S01]  /*0970*/  IMAD.IADD R210, R214, 0x1, R209 ;  /* 0x00000001d6d27824 */ /* 0x000fe200078e02d1 */
[----:B------:R-:W-:Y:S01]  /*0980*/  USHF.R.S32.HI UR53, URZ, 0x1f, UR45 ;  /* 0x0000001f3f357899 */ /* 0x000fe2000801142d */
[C---:B------:R-:W-:Y:S01]  /*0990*/  IMAD R214, R215.reuse, 0x2, R214 ;  /* 0x00000002d7d67824 */ /* 0x040fe200078e02d6 */
[----:B------:R-:W-:Y:S01]  /*09a0*/  LOP3.LUT R6, R2, 0x20, R4, 0xf8, !PT ;  /* 0x0000002002067812 */ /* 0x000fe200078ef804 */
[----:B------:R-:W-:Y:S01]  /*09b0*/  IMAD.SHL.U32 R215, R215, 0x2, RZ ;  /* 0x00000002d7d77824 */ /* 0x000fe200078e00ff */
[----:B------:R-:W-:-:S02]  /*09c0*/  LOP3.LUT R4, R0, 0x20, R5, 0xf8, !PT ;  /* 0x0000002000047812 */ /* 0x000fc400078ef805 */
[----:B------:R-:W-:Y:S01]  /*09d0*/  LOP3.LUT R5, R3, R0, R2, 0x1e, !PT ;  /* 0x0000000003057212 */ /* 0x000fe200078e1e02 */
[----:B------:R-:W-:Y:S01]  /*09e0*/  IMAD.SHL.U32 R0, R14, 0x2, RZ ;  /* 0x000000020e007824 */ /* 0x000fe200078e00ff */
[----:B------:R-:W-:Y:S01]  /*09f0*/  LOP3.LUT R3, R4, R3, RZ, 0x3c, !PT ;  /* 0x0000000304037212 */ /* 0x000fe200078e3cff */
[----:B------:R-:W-:Y:S02]  /*0a00*/  IMAD.U32 R4, RZ, RZ, UR10 ;  /* 0x0000000aff047e24 */ /* 0x000fe4000f8e00ff */
[--C-:B------:R-:W-:Y:S02]  /*0a10*/  IMAD R2, R251, 0x400, R0.reuse ;  /* 0x00000400fb027824 */ /* 0x100fe400078e0200 */
[----:B------:R-:W-:Y:S02]  /*0a20*/  IMAD.SHL.U32 R4, R9, 0x40, RZ ;  /* 0x0000004009047824 */ /* 0x000fe400078e00ff */
[----:B------:R-:W-:Y:S02]  /*0a30*/  IMAD R0, R218, 0x400, R0 ;  /* 0x00000400da007824 */ /* 0x000fe400078e0200 */
[----:B------:R-:W-:Y:S01]  /*0a40*/  IMAD.IADD R236, R2, 0x1, R3 ;  /* 0x0000000102ec7824 */ /* 0x000fe200078e0203 */
[----:B------:R-:W-:Y:S01]  /*0a50*/  LOP3.LUT R3, R4, 0x1c0, RZ, 0xc0, !PT ;  /* 0x000001c004037812 */ /* 0x000fe200078ec0ff */
[----:B------:R-:W-:-:S02]  /*0a60*/  IMAD.IADD R246, R0, 0x1, R5 ;  /* 0x0000000100f67824 */ /* 0x000fc400078e0205 */
[----:B------:R-:W-:Y:S01]  /*0a70*/  IMAD.SHL.U32 R0, R7, 0x8, RZ ;  /* 0x0000000807007824 */ /* 0x000fe200078e00ff */
[--C-:B------:R-:W-:Y:S01]  /*0a80*/  SHF.R.U32.HI R2, RZ, 0x3, R3.reuse ;  /* 0x00000003ff027819 */ /* 0x100fe20000011603 */
[----:B------:R-:W-:Y:S01]  /*0a90*/  IMAD.SHL.U32 R4, R10, 0x40, RZ ;  /* 0x000000400a047824 */ /* 0x000fe200078e00ff */
[----:B------:R-:W-:Y:S01]  /*0aa0*/  LEA R246, R246, 0x18000, 0x1 ;  /* 0x00018000f6f67811 */ /* 0x000fe200078e08ff */
[----:B------:R-:W-:Y:S01]  /*0ab0*/  IMAD.SHL.U32 R236, R236, 0x2, RZ ;  /* 0x00000002ecec7824 */ /* 0x000fe200078e00ff */
[----:B------:R-:W-:Y:S02]  /*0ac0*/  LOP3.LUT R5, R3, 0x8, R0, 0xf8, !PT ;  /* 0x0000000803057812 */ /* 0x000fe400078ef800 */
[----:B------:R-:W-:Y:S01]  /*0ad0*/  LOP3.LUT R0, R4, 0xfffffe00, RZ, 0xc0, !PT ;  /* 0xfffffe0004007812 */ /* 0x000fe200078ec0ff */
[----:B------:R-:W-:Y:S01]  /*0ae0*/  IMAD.IADD R239, R236, 0x1, R238 ;  /* 0x00000001ecef7824 */ /* 0x000fe200078e02ee */
[----:B------:R-:W-:Y:S02]  /*0af0*/  LOP3.LUT R3, R2, R6, R3, 0x1e, !PT ;  /* 0x0000000602037212 */ /* 0x000fe400078e1e03 */
[----:B------:R-:W-:Y:S01]  /*0b00*/  LOP3.LUT R2, R5, R2, RZ, 0x3c, !PT ;  /* 0x0000000205027212 */ /* 0x000fe200078e3cff */
[--C-:B------:R-:W-:Y:S01]  /*0b10*/  IMAD R218, R218, 0x400, R0.reuse ;  /* 0x00000400dada7824 */ /* 0x100fe200078e0200 */
        /* <DEDUP_REMOVED lines=10> */
.L_x_1579:
        /* <DEDUP_REMOVED lines=22> */
[----:B------:R-:W-:-:S02]  /*0d20*/  UIADD3 UR8, UP0, UR14, UR8, URZ ;  /* 0x000000080e087290 */ /* 0x000fc4000ff1e03f */
[----:B------:R-:W-:Y:S01]  /*0d30*/  PLOP3.LUT P1, PT, PT, PT, UP4, 0x80, 0x0 ;  /* 0x000000000000781c */ /* 0x000fe20003f2f048 */
[----:B------:R1:W3:Y:S01]  /*0d40*/  @P2 LDG.E R6, [R2.64+0x4] ;  /* 0x0000040402062981 */ /* 0x0002e2000c1e1900 */
[----:B------:R-:W-:Y:S01]  /*0d50*/  UIADD3.X UR9, UR12, UR9, URZ, UP0, !UPT ;  /* 0x000000090c097290 */ /* 0x000fe200087fe43f */
[----:B------:R-:W-:Y:S01]  /*0d60*/  PLOP3.LUT P0, PT, PT, PT, UP2, 0x80, 0x0 ;  /* 0x000000000000781c */ /* 0x000fe20003f0f028 */
[----:B------:R-:W-:Y:S02]  /*0d70*/  IMAD.U32 R4, RZ, RZ, UR6 ;  /* 0x00000006ff047e24 */ /* 0x000fe4000f8e00ff */
[----:B------:R-:W-:-:S10]  /*0d80*/  IMAD.U32 R5, RZ, RZ, UR7 ;  /* 0x00000007ff057e24 */ /* 0x000fd4000f8e00ff */
[----:B------:R-:W4:Y:S01]  /*0d90*/  @P0 LDG.E R4, [R4.64] ;  /* 0x0000000404040981 */ /* 0x000f22000c1e1900 */
        /* <DEDUP_REMOVED lines=14> */
[----:B--2---:R-:W1:Y:S08]  /*0e80*/  @P2 R2UR UR16, R7 ;  /* 0x00000000071023c2 */ /* 0x004e7000000e0000 */
[----:B---3--:R-:W1:Y:S08]  /*0e90*/  @P2 R2UR UR13, R6 ;  /* 0x00000000060d23c2 */ /* 0x008e7000000e0000 */
        /* <DEDUP_REMOVED lines=20> */
.L_x_1531:
        /* <DEDUP_REMOVED lines=24> */
[----:B------:R-:W-:Y:S02]  /*1160*/  UIMAD.WIDE.U32 UR10, UR38, UR8, URZ ;  /* 0x00000008260a72a5 */ /* 0x000fe4000f8e003f */
[----:B------:R-:W-:Y:S02]  /*1170*/  UIMAD UR9, UR38, UR9, UR6 ;  /* 0x00000009260972a4 */ /* 0x000fe4000f8e0206 */
[----:B------:R-:W-:-:S02]  /*1180*/  ULDC.64 UR14, c[0x0][0x190] ;  /* 0x00006400000e7ab9 */ /* 0x000fc40000000a00 */
[----:B------:R-:W-:Y:S02]  /*1190*/  UIADD3 UR27, UR11, UR9, URZ ;  /* 0x000000090b1b7290 */ /* 0x000fe4000fffe03f */
[----:B------:R-:W-:Y:S02]  /*11a0*/  UIMAD.WIDE.U32 UR8, UR16, UR14, URZ ;  /* 0x0000000e100872a5 */ /* 0x000fe4000f8e003f */
[----:B------:R-:W-:Y:S02]  /*11b0*/  UIMAD UR6, UR16, UR15, URZ ;  /* 0x0000000f100672a4 */ /* 0x000fe4000f8e023f */
[----:B------:R-:W-:Y:S02]  /*11c0*/  USEL UR29, UR10, UR8, !UP3 ;  /* 0x000000080a1d7287 */ /* 0x000fe4000d800000 */
[----:B------:R-:W-:Y:S02]  /*11d0*/  @UP3 UIADD3 UR27, UR9, UR6, URZ ;  /* 0x00000006091b3290 */ /* 0x000fe4000fffe03f */
[----:B------:R-:W-:-:S02]  /*11e0*/  UIADD3 UR6, UR13, 0x40, UR19 ;  /* 0x000000400d067890 */ /* 0x000fc4000fffe013 */
[----:B------:R-:W-:Y:S02]  /*11f0*/  ULDC UR12, c[0x0][0x2e4] ;  /* 0x0000b900000c7ab9 */ /* 0x000fe40000000800 */
[----:B------:R-:W-:Y:S02]  /*1200*/  UIADD3 UR8, UR13, 0x3f, URZ ;  /* 0x0000003f0d087890 */ /* 0x000fe4000fffe03f */
[----:B------:R-:W-:Y:S02]  /*1210*/  UIADD3 UR6, UR6, UR12, -UR7 ;  /* 0x0000000c06067290 */ /* 0x000fe4000fffe807 */
[----:B------:R-:W-:Y:S02]  /*1220*/  UISETP.NE.AND UP0, UPT, UR37, -0x1, UPT ;  /* 0xffffffff2500788c */ /* 0x000fe4000bf05270 */
[----:B------:R-:W-:Y:S02]  /*1230*/  USHF.R.S32.HI UR9, URZ, 0x1f, UR8 ;  /* 0x0000001f3f097899 */ /* 0x000fe40008011408 */
[----:B------:R-:W-:-:S02]  /*1240*/  UIADD3 UR6, UR6, 0x3f, URZ ;  /* 0x0000003f06067890 */ /* 0x000fc4000fffe03f */
[----:B------:R-:W-:Y:S01]  /*1250*/  ULEA.HI UR14, UR9, UR8, URZ, 0x6 ;  /* 0x00000008090e7291 */ /* 0x000fe2000f8f303f */
[----:B------:R-:W-:Y:S01]  /*1260*/  PLOP3.LUT P1, PT, PT, PT, UP0, 0x80, 0x0 ;  /* 0x000000000000781c */ /* 0x000fe20003f2f008 */
[----:B------:R-:W-:Y:S02]  /*1270*/  USHF.R.S32.HI UR8, URZ, 0x1f, UR6 ;  /* 0x0000001f3f087899 */ /* 0x000fe40008011406 */
[----:B------:R-:W-:Y:S02]  /*1280*/  ULDC.64 UR10, c[0x0][0x198] ;  /* 0x00006600000a7ab9 */ /* 0x000fe40000000a00 */
[----:B------:R-:W-:Y:S02]  /*1290*/  ULEA.HI UR12, UR8, UR6, URZ, 0x6 ;  /* 0x00000006080c7291 */ /* 0x000fe4000f8f303f */
[----:B------:R-:W-:-:S04]  /*12a0*/  @UP0 UIADD3 UR6, UR36, UR37, URZ ;  /* 0x0000002524060290 */ /* 0x000fc8000fffe03f */
[----:B------:R-:W-:-:S04]  /*12b0*/  @UP0 UIMAD.WIDE.U32 UR8, UR6, UR10, URZ ;  /* 0x0000000a060802a5 */ /* 0x000fc8000f8e003f */
[----:B------:R-:W-:Y:S02]  /*12c0*/  @UP0 UIMAD UR25, UR6, UR11, UR9 ;  /* 0x0000000b061902a4 */ /* 0x000fe4000f8e0209 */
[----:B------:R-:W-:Y:S02]  /*12d0*/  USHF.R.S32.HI UR9, URZ, 0x6, UR14 ;  /* 0x000000063f097899 */ /* 0x000fe4000801140e */
[----:B------:R-:W-:Y:S02]  /*12e0*/  USHF.R.S32.HI UR6, URZ, 0x6, UR12 ;  /* 0x000000063f067899 */ /* 0x000fe4000801140c */
[----:B------:R-:W-:Y:S02]  /*12f0*/  @UP0 UMOV UR23, UR8 ;  /* 0x0000000800170c82 */ /* 0x000fe40008000000 */
[----:B------:R-:W-:-:S04]  /*1300*/  UISETP.LT.AND UP2, UPT, UR9, UR6, UPT ;  /* 0x000000060900728c */ /* 0x000fc8000bf41270 */
[----:B------:R-:W-:-:S04]  /*1310*/  USEL UR31, UR9, UR6, UP2 ;  /* 0x00000006091f7287 */ /* 0x000fc80009000000 */
[----:B------:R-:W-:-:S04]  /*1320*/  ULEA UR17, UR31, 0xffffffc0, 0x6 ;  /* 0xffffffc01f117891 */ /* 0x000fc8000f8e303f */
        /* <DEDUP_REMOVED lines=14> */
.L_x_1533:
[----:B------:R-:W2:Y:S01]  /*1410*/  LDL R0, [R1] ;  /* 0x0000000001007983 */ /* 0x000ea20000100800 */
[----:B------:R-:W-:Y:S01]  /*1420*/  IABS R5, c[0x0][0x1c8] ;  /* 0x0000720000057a13 */ /* 0x000fe20000000000 */
[----:B------:R-:W-:Y:S01]  /*1430*/  @UP0 UIADD3 UR6, UR36, UR37, URZ ;  /* 0x0000002524060290 */ /* 0x000fe2000fffe03f */
[----:B------:R-:W-:Y:S01]  /*1440*/  IABS R4, UR39 ;  /* 0x0000002700047c13 */ /* 0x000fe20008000000 */
[----:B------:R-:W-:Y:S01]  /*1450*/  ULDC.64 UR10, c[0x0][0x1a0] ;  /* 0x00006800000a7ab9 */ /* 0x000fe20000000a00 */
[----:B------:R-:W1:Y:S01]  /*1460*/  I2F.RP R2, R5 ;  /* 0x0000000500027306 */ /* 0x000e620000209400 */
[----:B------:R-:W-:-:S04]  /*1470*/  @UP0 UIMAD.WIDE.U32 UR8, UR6, UR10, URZ ;  /* 0x0000000a060802a5 */ /* 0x000fc8000f8e003f */
[----:B------:R-:W-:-:S03]  /*1480*/  @UP0 UIMAD UR24, UR6, UR11, UR9 ;  /* 0x0000000b061802a4 */ /* 0x000fc6000f8e0209 */
[----:B------:R-:W-:Y:S01]  /*1490*/  @UP0 UMOV UR22, UR8 ;  /* 0x0000000800160c82 */ /* 0x000fe20008000000 */
[----:B-1----:R-:W1:Y:S02]  /*14a0*/  MUFU.RCP R2, R2 ;  /* 0x0000000200027308 */ /* 0x002e640000001000 */
[----:B-1----:R-:W-:-:S06]  /*14b0*/  IADD3 R2, R2, 0xffffffe, RZ ;  /* 0x0ffffffe02027810 */ /* 0x002fcc0007ffe0ff */
[----:B------:R1:W3:Y:S02]  /*14c0*/  F2I.FTZ.U32.TRUNC.NTZ R3, R2 ;  /* 0x0000000200037305 */ /* 0x0002e4000021f000 */
[----:B-1----:R-:W-:Y:S01]  /*14d0*/  IMAD.MOV.U32 R2, RZ, RZ, RZ ;  /* 0x000000ffff027224 */ /* 0x002fe200078e00ff */
[----:B--2---:R3:W1:Y:S02]  /*14e0*/  R2UR UR12, R0 ;  /* 0x00000000000c73c2 */ /* 0x00466400000e0000 */
[----:B---3--:R-:W-:Y:S01]  /*14f0*/  IMAD.MOV R0, RZ, RZ, -R3 ;  /* 0x000000ffff007224 */ /* 0x008fe200078e0a03 */
[----:B-1----:R-:W-:-:S03]  /*1500*/  ISETP.LE.AND P0, PT, RZ, UR12, PT ;  /* 0x0000000cff007c0c */ /* 0x002fc6000bf03270 */
        /* <DEDUP_REMOVED lines=29> */
.L_x_1534:
        /* <DEDUP_REMOVED lines=45> */
.L_x_1535:
[----:B------:R-:W-:-:S03]  /*19b0*/  UMOV UR14, UR56 ;  /* 0x00000038000e7c82 */ /* 0x000fc60008000000 */
.L_x_1536:
[----:B------:R-:W-:Y:S01]  /*19c0*/  UIADD3 UR8, UP4, UP3, UR8, UR50, UR52 ;  /* 0x0000003208087290 */ /* 0x000fe2000fb9e034 */
[----:B------:R-:W-:Y:S01]  /*19d0*/  LEA.HI R2, R23, R24, RZ, 0x5 ;  /* 0x0000001817027211 */ /* 0x000fe200078f28ff */
[----:B------:R-:W-:Y:S01]  /*19e0*/  USHF.R.S32.HI UR16, URZ, 0x1f, UR39 ;  /* 0x0000001f3f107899 */ /* 0x000fe20008011427 */
[----:B------:R-:W-:Y:S01]  /*19f0*/  SHF.R.S32.HI R235, RZ, 0x1f, R234 ;  /* 0x0000001fffeb7819 */ /* 0x000fe200000114ea */
[----:B------:R-:W-:Y:S01]  /*1a00*/  UIADD3 UR28, UP2, UP1, UR18, UR8, UR26 ;  /* 0x00000008121c7290 */ /* 0x000fe2000f95e01a */
[----:B------:R-:W-:Y:S01]  /*1a10*/  LOP3.LUT R0, R2, 0xffffffe0, RZ, 0xc0, !PT ;  /* 0xffffffe002007812 */ /* 0x000fe200078ec0ff */
[----:B------:R-:W-:Y:S01]  /*1a20*/  UIADD3.X UR6, UR10, UR54, UR59, UP4, UP3 ;  /* 0x000000360a067290 */ /* 0x000fe2000a7e643b */
[----:B------:R-:W-:Y:S01]  /*1a30*/  SHF.R.S32.HI R2, RZ, 0x5, R2 ;  /* 0x00000005ff027819 */ /* 0x000fe20000011402 */
[----:B------:R-:W-:Y:S01]  /*1a40*/  ULDC.64 UR8, c[0x0][0x1a8] ;  /* 0x00006a0000087ab9 */ /* 0x000fe20000000a00 */
[----:B------:R-:W-:Y:S01]  /*1a50*/  IADD3 R9, P0, R12, UR17, RZ ;  /* 0x000000110c097c10 */ /* 0x000fe2000ff1e0ff */
[----:B------:R-:W-:Y:S01]  /*1a60*/  UIADD3.X UR26, UR11, UR6, UR12, UP2, UP1 ;  /* 0x000000060b1a7290 */ /* 0x000fe200097e240c */
[----:B------:R-:W-:Y:S01]  /*1a70*/  IMAD.IADD R19, R24, 0x1, -R0 ;  /* 0x0000000118137824 */ /* 0x000fe200078e0a00 */
[----:B------:R-:W-:Y:S01]  /*1a80*/  UIMAD UR6, UR16, UR8, URZ ;  /* 0x00000008100672a4 */ /* 0x000fe2000f8e023f */
[----:B------:R-:W-:Y:S01]  /*1a90*/  IMAD.U32 R4, RZ, RZ, UR17 ;  /* 0x00000011ff047e24 */ /* 0x000fe2000f8e00ff */
[----:B------:R-:W-:Y:S01]  /*1aa0*/  ULDC UR18, c[0x0][0x2e8] ;  /* 0x0000ba0000127ab9 */ /* 0x000fe20000000800 */
[----:B------:R-:W-:Y:S01]  /*1ab0*/  IMAD R0, R2, UR51, R19 ;  /* 0x0000003302007c24 */ /* 0x000fe2000f8e0213 */
[----:B------:R-:W-:Y:S01]  /*1ac0*/  UIMAD UR12, UR39, UR9, UR6 ;  /* 0x00000009270c72a4 */ /* 0x000fe2000f8e0206 */
[----:B------:R-:W-:Y:S01]  /*1ad0*/  IADD3 R2, P2, R234, UR20, RZ ;  /* 0x00000014ea027c10 */ /* 0x000fe2000ff5e0ff */
[----:B------:R-:W-:Y:S01]  /*1ae0*/  IMAD.U32 R7, RZ, RZ, UR39 ;  /* 0x00000027ff077e24 */ /* 0x000fe2000f8e00ff */
[----:B------:R-:W-:Y:S01]  /*1af0*/  ULDC.64 UR8, c[0x0][0x370] ;  /* 0x0000dc0000087ab9 */ /* 0x000fe20000000a00 */
[----:B------:R-:W-:Y:S01]  /*1b00*/  IADD3.X R13, R21, UR30, RZ, P0, !PT ;  /* 0x0000001e150d7c10 */ /* 0x000fe200087fe4ff */
[----:B------:R-:W-:Y:S01]  /*1b10*/  UIMAD UR6, UR30, UR8, URZ ;  /* 0x000000081e0672a4 */ /* 0x000fe2000f8e023f */
[----:B------:R-:W-:Y:S01]  /*1b20*/  IADD3.X R3, R235, UR21, RZ, P2, !PT ;  /* 0x00000015eb037c10 */ /* 0x000fe200097fe4ff */
[----:B------:R-:W-:Y:S01]  /*1b30*/  UIADD3 UR15, UR17, UR15, URZ ;  /* 0x0000000f110f7290 */ /* 0x000fe2000fffe03f */
[----:B------:R-:W-:Y:S01]  /*1b40*/  IADD3 R8, P0, R0, UR28, RZ ;  /* 0x0000001c00087c10 */ /* 0x000fe2000ff1e0ff */
[----:B------:R-:W-:Y:S01]  /*1b50*/  UIMAD UR10, UR17, UR9, UR6 ;  /* 0x00000009110a72a4 */ /* 0x000fe2000f8e0206 */
[----:B------:R-:W-:Y:S01]  /*1b60*/  IMAD.U32 R10, RZ, RZ, UR39 ;  /* 0x00000027ff0a7e24 */ /* 0x000fe2000f8e00ff */
[----:B------:R-:W-:Y:S01]  /*1b70*/  UMOV UR33, 0x4 ;  /* 0x0000000400217882 */ /* 0x000fe20000000000 */
[----:B------:R-:W-:Y:S01]  /*1b80*/  IMAD.WIDE.U32 R2, R4, c[0x0][0x370], R2 ;  /* 0x0000dc0004027a25 */ /* 0x000fe200078e0002 */
[----:B------:R-:W-:Y:S01]  /*1b90*/  ULDC.64 UR8, c[0x0][0x378] ;  /* 0x0000de0000087ab9 */ /* 0x000fe20000000a00 */
[----:B------:R-:W-:Y:S01]  /*1ba0*/  LEA.HI.X.SX32 R15, R0, UR26, 0x1, P0 ;  /* 0x0000001a000f7c11 */ /* 0x000fe200080f0eff */
[----:B------:R-:W-:Y:S01]  /*1bb0*/  UIMAD UR6, UR16, UR8, URZ ;  /* 0x00000008100672a4 */ /* 0x000fe2000f8e023f */
[----:B------:R-:W-:Y:S01]  /*1bc0*/  IMAD R0, R13, c[0x0][0x190], RZ ;  /* 0x000064000d007a24 */ /* 0x000fe200078e02ff */
[----:B------:R-:W-:Y:S01]  /*1bd0*/  UIADD3 UR8, UR17, UR14, URZ ;  /* 0x0000000e11087290 */ /* 0x000fe2000fffe03f */
[----:B------:R-:W-:Y:S01]  /*1be0*/  IMAD.WIDE.U32 R4, R9, c[0x0][0x190], R234 ;  /* 0x0000640009047a25 */ /* 0x000fe200078e00ea */
[----:B------:R-:W-:Y:S01]  /*1bf0*/  UIADD3 UR14, UR19, UR13, URZ ;  /* 0x0000000d130e7290 */ /* 0x000fe2000fffe03f */
[----:B------:R-:W-:Y:S01]  /*1c00*/  IADD3 R3, R3, UR10, RZ ;  /* 0x0000000a03037c10 */ /* 0x000fe2000fffe0ff */
[----:B------:R-:W-:Y:S01]  /*1c10*/  UIMAD UR11, UR39, UR9, UR6 ;  /* 0x00000009270b72a4 */ /* 0x000fe2000f8e0206 */
[----:B------:R-:W-:Y:S01]  /*1c20*/  IMAD R16, R9, c[0x0][0x194], R0 ;  /* 0x0000650009107a24 */ /* 0x000fe200078e0200 */
[----:B------:R-:W-:Y:S01]  /*1c30*/  UIADD3 UR6, UR14, -UR18, -UR7 ;  /* 0x800000120e067290 */ /* 0x000fe2000fffe807 */
[----:B------:R-:W-:Y:S01]  /*1c40*/  IADD3 R6, P0, R4, UR29, RZ ;  /* 0x0000001d04067c10 */ /* 0x000fe2000ff1e0ff */
[----:B------:R-:W-:Y:S01]  /*1c50*/  IMAD.WIDE.U32 R2, R7, c[0x0][0x378], R2 ;  /* 0x0000de0007027a25 */ /* 0x000fe200078e0002 */
[----:B------:R-:W-:Y:S01]  /*1c60*/  ULDC.64 UR16, c[0x0][0x3c8] ;  /* 0x0000f20000107ab9 */ /* 0x000fe20000000a00 */
[----:B------:R-:W-:Y:S01]  /*1c70*/  BSSY B1, `(.L_x_1532) ;  /* 0x000098e000017945 */ /* 0x000fe20003800000 */
[----:B------:R-:W-:Y:S01]  /*1c80*/  USHF.R.S32.HI UR18, URZ, 0x1f, UR6 ;  /* 0x0000001f3f127899 */ /* 0x000fe20008011406 */
[----:B------:R-:W-:Y:S01]  /*1c90*/  IADD3.X R7, R5, UR27, R16, P0, !PT ;  /* 0x0000001b05077c10 */ /* 0x000fe200087fe410 */
[----:B------:R-:W-:Y:S01]  /*1ca0*/  UIMAD.WIDE UR8, UR8, UR33, UR16 ;  /* 0x00000021080872a5 */ /* 0x000fe2000f8e0210 */
[C---:B------:R-:W-:Y:S01]  /*1cb0*/  LEA R224, P0, R8.reuse, c[0x0][0x350], 0x2 ;  /* 0x0000d40008e07a11 */ /* 0x040fe200078010ff */
[----:B------:R-:W-:Y:S01]  /*1cc0*/  ULEA.HI UR18, UR18, UR6, URZ, 0x6 ;  /* 0x0000000612127291 */ /* 0x000fe2000f8f303f */
[----:B------:R-:W-:Y:S01]  /*1cd0*/  IADD3 R5, R3, UR11, RZ ;  /* 0x0000000b03057c10 */ /* 0x000fe2000fffe0ff */
[----:B------:R-:W-:Y:S01]  /*1ce0*/  IMAD R0, R21, c[0x0][0x370], RZ ;  /* 0x0000dc0015007a24 */ /* 0x000fe200078e02ff */
[----:B------:R-:W-:Y:S01]  /*1cf0*/  LEA.HI.X R225, R8, c[0x0][0x354], R15, 0x2, P0 ;  /* 0x0000d50008e17a11 */ /* 0x000fe200000f140f */
[----:B------:R-:W-:Y:S01]  /*1d00*/  USHF.R.S32.HI UR18, URZ, 0x6, UR18 ;  /* 0x000000063f127899 */ /* 0x000fe20008011412 */
[----:B------:R-:W-:Y:S01]  /*1d10*/  IMAD.MOV.U32 R4, RZ, RZ, R2 ;  /* 0x000000ffff047224 */ /* 0x000fe200078e0002 */
[----:B------:R-:W-:Y:S01]  /*1d20*/  UMOV UR17, UR8 ;  /* 0x0000000800117c82 */ /* 0x000fe20008000000 */
[----:B------:R-:W-:Y:S01]  /*1d30*/  IMAD.WIDE.U32 R10, R10, c[0x0][0x1a8], R6 ;  /* 0x00006a000a0a7a25 */ /* 0x000fe200078e0006 */
[----:B------:R-:W-:-:S02]  /*1d40*/  UISETP.LT.AND UP1, UPT, URZ, UR18, UPT ;  /* 0x000000123f00728c */ /* 0x000fc4000bf21270 */
[----:B------:R-:W-:Y:S01]  /*1d50*/  UMOV UR16, UR9 ;  /* 0x0000000900107c82 */ /* 0x000fe20008000000 */
[C---:B------:R-:W-:Y:S01]  /*1d60*/  IMAD R0, R12.reuse, c[0x0][0x374], R0 ;  /* 0x0000dd000c007a24 */ /* 0x040fe200078e0200 */
[----:B------:R-:W-:Y:S01]  /*1d70*/  USEL UR18, URZ, UR18, !UP1 ;  /* 0x000000123f127287 */ /* 0x000fe2000c800000 */
[----:B------:R-:W-:Y:S01]  /*1d80*/  IMAD.WIDE.U32 R4, R12, c[0x0][0x370], R4 ;  /* 0x0000dc000c047a25 */ /* 0x000fe200078e0004 */
[----:B------:R-:W-:Y:S01]  /*1d90*/  ULDC.64 UR8, c[0x0][0x200] ;  /* 0x0000800000087ab9 */ /* 0x000fe20000000a00 */
[----:B------:R-:W-:Y:S01]  /*1da0*/  IADD3 R15, R11, UR12, RZ ;  /* 0x0000000c0b0f7c10 */ /* 0x000fe2000fffe0ff */
[----:B------:R-:W-:Y:S01]  /*1db0*/  UISETP.GT.AND UP1, UPT, UR31, UR18, UPT ;  /* 0x000000121f00728c */ /* 0x000fe2000bf24270 */
[----:B------:R-:W-:Y:S01]  /*1dc0*/  IMAD.IADD R8, R5, 0x1, R0 ;  /* 0x0000000105087824 */ /* 0x000fe200078e0200 */
[----:B------:R-:W-:Y:S01]  /*1dd0*/  LEA R230, P3, R10, c[0x0][0x160], 0x1 ;  /* 0x000058000ae67a11 */ /* 0x000fe200078608ff */
[----:B------:R-:W-:Y:S01]  /*1de0*/  UIADD3 UR6, UR31, -0x1, URZ ;  /* 0xffffffff1f067890 */ /* 0x000fe2000fffe03f */
[----:B------:R-:W-:Y:S01]  /*1df0*/  LEA R229, P2, R4, c[0x0][0x330], 0x1 ;  /* 0x0000cc0004e57a11 */ /* 0x000fe200078408ff */
[----:B------:R-:W-:Y:S01]  /*1e00*/  UIMAD.WIDE UR8, UR15, UR33, UR8 ;  /* 0x000000210f0872a5 */ /* 0x000fe2000f8e0208 */
[----:B------:R-:W-:-:S02]  /*1e10*/  PLOP3.LUT P0, PT, PT, PT, UP1, 0x80, 0x0 ;  /* 0x000000000000781c */ /* 0x000fc40003f0f018 */
[----:B------:R-:W-:Y:S02]  /*1e20*/  LEA.HI.X R231, R10, c[0x0][0x164], R15, 0x1, P3 ;  /* 0x000059000ae77a11 */ /* 0x000fe400018f0c0f */
[----:B------:R-:W-:-:S09]  /*1e30*/  LEA.HI.X R232, R4, c[0x0][0x334], R8, 0x1, P2 ;  /* 0x0000cd0004e87a11 */ /* 0x000fd200010f0c08 */
        /* <DEDUP_REMOVED lines=19> */
.L_x_1538:
        /* <DEDUP_REMOVED lines=18> */
.L_x_1539:
        /* <DEDUP_REMOVED lines=8> */
[----:B------:R-:W-:Y:S01]  /*2110*/  USHF.R.S32.HI UR15, URZ, 0x1f, UR39 ;  /* 0x0000001f3f0f7899 */ /* 0x000fe20008011427 */
        /* <DEDUP_REMOVED lines=27> */
.L_x_1541:
[----:B------:R-:W-:Y:S05]  /*22d0*/  BSYNC B0 ;  /* 0x0000000000007941 */ /* 0x000fea0003800000 */
.L_x_1540:
        /* <DEDUP_REMOVED lines=21> */
.L_x_1543:
[----:B------:R-:W-:Y:S05]  /*2430*/  BSYNC B0 ;  /* 0x0000000000007941 */ /* 0x000fea0003800000 */
.L_x_1542:
        /* <DEDUP_REMOVED lines=32> */
.L_x_1545:
[----:B------:R-:W-:Y:S05]  /*2640*/  BSYNC B0 ;  /* 0x0000000000007941 */ /* 0x000fea0003800000 */
.L_x_1544:
        /* <DEDUP_REMOVED lines=20> */
.L_x_1537:
        /* <DEDUP_REMOVED lines=55> */
.L_x_1548:
[----:B------:R-:W-:Y:S05]  /*2b00*/  BSYNC B0 ;  /* 0x0000000000007941 */ /* 0x000fea0003800000 */
.L_x_1547:
        /* <DEDUP_REMOVED lines=48> */
.L_x_1550:
[----:B------:R-:W-:Y:S05]  /*2e10*/  BSYNC B0 ;  /* 0x0000000000007941 */ /* 0x000fea0003800000 */
.L_x_1549:
        /* <DEDUP_REMOVED lines=23> */
.L_x_1552:
        /* <DEDUP_REMOVED lines=50> */
.L_x_1553:
[----:B------:R-:W-:Y:S05]  /*32b0*/  BSYNC B0 ;  /* 0x0000000000007941 */ /* 0x000fea0003800000 */
.L_x_1551:
        /* <DEDUP_REMOVED lines=21> */
.L_x_1555:
        /* <DEDUP_REMOVED lines=49> */
.L_x_1556:
[----:B------:R-:W-:Y:S05]  /*3720*/  BSYNC B0 ;  /* 0x0000000000007941 */ /* 0x000fea0003800000 */
.L_x_1554:
[C---:B------:R-:W-:Y:S01]  /*3730*/  IADD3 R0, R233.reuse, 0x8, RZ ;  /* 0x00000008e9007810 */ /* 0x040fe20007ffe0ff */
[----:B------:R-:W-:Y:S01]  /*3740*/  USHF.R.S32.HI UR11, URZ, 0x1f, UR19 ;  /* 0x0000001f3f0b7899 */ /* 0x000fe20008011413 */
[C---:B------:R-:W-:Y:S01]  /*3750*/  ISETP.GE.AND P2, PT, R233.reuse, UR10, PT ;  /* 0x0000000ae9007c0c */ /* 0x040fe2000bf46270 */
[----:B--23--:R-:W-:Y:S01]  /*3760*/  IMAD.MOV.U32 R2, RZ, RZ, 0x4 ;  /* 0x00000004ff027424 */ /* 0x00cfe200078e00ff */
[----:B------:R-:W-:Y:S01]  /*3770*/  ISETP.GE.AND P1, PT, R0, UR10, PT ;  /* 0x0000000a00007c0c */ /* 0x000fe2000bf26270 */
[----:B------:R-:W-:Y:S01]  /*3780*/  UIADD3 UR10, -UR19, UR7, URZ ;  /* 0x00000007130a7290 */ /* 0x000fe2000fffe13f */
[----:B------:R-:W-:Y:S01]  /*3790*/  MOV R240, 0x7f800000 ;  /* 0x7f80000000f07802 */ /* 0x000fe20000000f00 */
[----:B------:R-:W-:Y:S01]  /*37a0*/  ULDC.64 UR20, c[0x0][0x198] ;  /* 0x0000660000147ab9 */ /* 0x000fe20000000a00 */
        /* <DEDUP_REMOVED lines=67> */
.L_x_1558:
[----:B---3--:R-:W-:Y:S05]  /*3be0*/  BSYNC B0 ;  /* 0x0000000000007941 */ /* 0x008fea0003800000 */
.L_x_1557:
        /* <DEDUP_REMOVED lines=55> */
.L_x_1560:
[----:B------:R-:W-:Y:S05]  /*3f60*/  BSYNC B0 ;  /* 0x0000000000007941 */ /* 0x000fea0003800000 */
.L_x_1559:
        /* <DEDUP_REMOVED lines=62> */
.L_x_1562:
[----:B------:R-:W-:Y:S05]  /*4350*/  BSYNC B0 ;  /* 0x0000000000007941 */ /* 0x000fea0003800000 */
.L_x_1561:
        /* <DEDUP_REMOVED lines=53> */
.L_x_1564:
[----:B------:R-:W-:Y:S05]  /*46b0*/  BSYNC B0 ;  /* 0x0000000000007941 */ /* 0x000fea0003800000 */
.L_x_1563:
[----:B-1----:R-:W-:Y:S02]  /*46c0*/  IMAD.MOV.U32 R6, RZ, RZ, c[0x0][0x308] ;  /* 0x0000c200ff067624 */ /* 0x002fe400078e00ff */
[----:B------:R-:W-:Y:S01]  /*46d0*/  IMAD.MOV.U32 R7, RZ, RZ, c[0x0][0x30c] ;  /* 0x0000c300ff077624 */ /* 0x000fe200078e00ff */
[----:B------:R-:W-:Y:S01]  /*46e0*/  LEA.HI R0, R23, R24, RZ, 0x4 ;  /* 0x0000001817007211 */ /* 0x000fe200078f20ff */
[----:B------:R-:W0:Y:S04]  /*46f0*/  LDGDEPBAR ;  /* 0x00000000000079af */ /* 0x000e280000000000 */
[----:B--2---:R1:W2:Y:S04]  /*4700*/  LDG.E.64 R2, [R6.64+0x8] ;  /* 0x0000080406027981 */ /* 0x0042a8000c1e1b00 */
[----:B-1-3--:R-:W3:Y:S01]  /*4710*/  LDG.E.64 R6, [R6.64] ;  /* 0x0000000406067981 */ /* 0x00aee2000c1e1b00 */
[----:B------:R-:W-:Y:S01]  /*4720*/  LOP3.LUT R0, R0, 0xfffffff0, RZ, 0xc0, !PT ;  /* 0xfffffff000007812 */ /* 0x000fe200078ec0ff */
[----:B------:R-:W-:Y:S01]  /*4730*/  IMAD.MOV.U32 R216, RZ, RZ, 0x40 ;  /* 0x00000040ffd87424 */ /* 0x000fe200078e00ff */
[----:B------:R-:W-:Y:S01]  /*4740*/  SHF.R.S32.HI R5, RZ, 0x1f, R19 ;  /* 0x0000001fff057819 */ /* 0x000fe20000011413 */
[----:B------:R-:W-:Y:S01]  /*4750*/  UIADD3 UR21, -UR7, 0x40, UR14 ;  /* 0x0000004007157890 */ /* 0x000fe2000fffe10e */
[----:B------:R-:W-:Y:S01]  /*4760*/  IMAD.MOV.U32 R228, RZ, RZ, R226 ;  /* 0x000000ffffe47224 */ /* 0x000fe200078e00e2 */
        /* <DEDUP_REMOVED lines=73> */
[----:B------:R-:W-:Y:S02]  /*4c00*/  IADD3 R2, R222, 0x4000, RZ ;  /* 0x00004000de027810 */ /* 0x000fe40007ffe0ff */
[----:B------:R-:W-:Y:S02]  /*4c10*/  IADD3.X R250, R3, UR53, R5, P2, P1 ;  /* 0x0000003503fa7c10 */ /* 0x000fe400097e2405 */
[----:B------:R-:W-:Y:S02]  /*4c20*/  R2P PR, R0, 0x6 ;  /* 0x0000000600007804 */ /* 0x000fe40000000000 */
[----:B------:R-:W-:-:S02]  /*4c30*/  IADD3 R0, R223, 0x4000, RZ ;  /* 0x00004000df007810 */ /* 0x000fc40007ffe0ff */
[----:B------:R-:W-:Y:S02]  /*4c40*/  SEL R2, R2, R222, !P0 ;  /* 0x000000de02027207 */ /* 0x000fe40004000000 */
[----:B------:R-:W-:Y:S02]  /*4c50*/  SEL R217, R217, 0xffffffe0, !P1 ;  /* 0xffffffe0d9d97807 */ /* 0x000fe40004800000 */
[----:B------:R-:W-:Y:S01]  /*4c60*/  SEL R0, R0, R223, !P0 ;  /* 0x000000df00007207 */ /* 0x000fe20004000000 */
[----:B------:R-:W-:Y:S01]  /*4c70*/  IMAD.SHL.U32 R213, R2, 0x2, RZ ;  /* 0x0000000202d57824 */ /* 0x000fe200078e00ff */
[----:B------:R-:W-:Y:S01]  /*4c80*/  SEL R216, R216, 0xffffffc0, !P2 ;  /* 0xffffffc0d8d87807 */ /* 0x000fe20005000000 */
[----:B------:R-:W-:Y:S02]  /*4c90*/  IMAD.IADD R219, R218, 0x1, R217 ;  /* 0x00000001dadb7824 */ /* 0x000fe400078e02d9 */
[----:B------:R-:W-:Y:S02]  /*4ca0*/  IMAD.SHL.U32 R208, R0, 0x2, RZ ;  /* 0x0000000200d07824 */ /* 0x000fe400078e00ff */
[----:B------:R-:W-:-:S02]  /*4cb0*/  IMAD.IADD R220, R218, 0x1, R216 ;  /* 0x00000001dadc7824 */ /* 0x000fc400078e02d8 */
[----:B------:R-:W-:Y:S01]  /*4cc0*/  IMAD.IADD R221, R216, 0x1, R219 ;  /* 0x00000001d8dd7824 */ /* 0x000fe200078e02db */
        /* <DEDUP_REMOVED lines=14> */
.L_x_1569:
[----:B------:R-:W0:Y:S01]  /*4db0*/  LDGDEPBAR ;  /* 0x00000000000079af */ /* 0x000e220000000000 */
[C---:B------:R-:W-:Y:S01]  /*4dc0*/  IMAD.IADD R3, R213.reuse, 0x1, R217 ;  /* 0x00000001d5037824 */ /* 0x040fe200078e02d9 */
[----:B------:R-:W-:Y:S01]  /*4dd0*/  USHF.L.U32 UR11, UR6, 0x6, URZ ;  /* 0x00000006060b7899 */ /* 0x000fe2000800063f */
[----:B------:R-:W-:Y:S01]  /*4de0*/  IMAD.IADD R2, R213, 0x1, R216 ;  /* 0x00000001d5027824 */ /* 0x000fe200078e02d8 */
[----:B------:R-:W-:Y:S02]  /*4df0*/  ULDC UR10, c[0x0][0x2e4] ;  /* 0x0000b900000a7ab9 */ /* 0x000fe40000000800 */
[----:B------:R-:W-:Y:S01]  /*4e00*/  IADD3 R0, R3, R216, RZ ;  /* 0x000000d803007210 */ /* 0x000fe20007ffe0ff */
[----:B------:R-:W-:Y:S01]  /*4e10*/  UISETP.GE.AND UP0, UPT, UR11, UR21, UPT ;  /* 0x000000150b00728c */ /* 0x000fe2000bf06270 */
        /* <DEDUP_REMOVED lines=35> */
[----:B------:R-:W-:Y:S01]  /*5050*/  MOV R89, UR16 ;  /* 0x0000001000597c02 */ /* 0x000fe20008000f00 */
        /* <DEDUP_REMOVED lines=98> */
.L_x_1565:
[----:B------:R-:W-:Y:S01]  /*5680*/  IADD3 R0, R233, UR11, RZ ;  /* 0x0000000be9007c10 */ /* 0x000fe2000fffe0ff */
[----:B------:R-:W-:Y:S02]  /*5690*/  UIADD3 UR11, -UR10, UR7, -UR13 ;  /* 0x000000070a0b7290 */ /* 0x000fe4000fffe90d */
[----:B------:R-:W-:Y:S01]  /*56a0*/  UMOV UR15, UR10 ;  /* 0x0000000a000f7c82 */ /* 0x000fe20008000000 */
[C---:B------:R-:W-:Y:S03]  /*56b0*/  IADD3 R2, R0.reuse, 0x8, RZ ;  /* 0x0000000800027810 */ /* 0x040fe60007ffe0ff */
[----:B------:R-:W-:Y:S02]  /*56c0*/  IADD3 R85, R0, UR11, RZ ;  /* 0x0000000b00557c10 */ /* 0x000fe4000fffe0ff */
[----:B------:R-:W-:Y:S01]  /*56d0*/  IADD3 R3, R2, UR11, RZ ;  /* 0x0000000b02037c10 */ /* 0x000fe2000fffe0ff */
        /* <DEDUP_REMOVED lines=69> */
.L_x_1566:
[C---:B------:R-:W-:Y:S01]  /*5b30*/  FMUL.FTZ R2, R240.reuse, 1.4426950216293334961 ;  /* 0x3fb8aa3bf0027820 */ /* 0x040fe20000410000 */
[----:B------:R-:W-:Y:S01]  /*5b40*/  FSETP.NEU.FTZ.AND P0, PT, R240, -INF , PT ;  /* 0xff800000f000780b */ /* 0x000fe20003f1d000 */
[----:B------:R-:W-:Y:S01]  /*5b50*/  FMUL.FTZ R0, R241, 1.4426950216293334961 ;  /* 0x3fb8aa3bf1007820 */ /* 0x000fe20000410000 */
[----:B------:R-:W-:Y:S01]  /*5b60*/  UISETP.GT.AND UP2, UPT, UR6, UR18, UPT ;  /* 0x000000120600728c */ /* 0x000fe2000bf44270 */
[----:B------:R-:W-:Y:S01]  /*5b70*/  IMAD.U32 R3, RZ, RZ, UR6 ;  /* 0x00000006ff037e24 */ /* 0x000fe2000f8e00ff */
[----:B------:R-:W-:Y:S01]  /*5b80*/  FSEL R2, R2, RZ, P0 ;  /* 0x000000ff02027208 */ /* 0x000fe20000000000 */
[----:B------:R-:W-:Y:S01]  /*5b90*/  IMAD.WIDE.U32 R90, R249, -0x2daee0ad, RZ ;  /* 0xd2511f53f95a7825 */ /* 0x000fe200078e00ff */
[----:B------:R-:W-:Y:S03]  /*5ba0*/  FSETP.NEU.FTZ.AND P0, PT, R241, -INF , PT ;  /* 0xff800000f100780b */ /* 0x000fe60003f1d000 */
[--C-:B------:R-:W-:Y:S01]  /*5bb0*/  FFMA.FTZ R8, R8, c[0x0][0x23c], -R2.reuse ;  /* 0x00008f0008087a23 */ /* 0x100fe20000010802 */
[----:B------:R-:W-:Y:S01]  /*5bc0*/  FSEL R0, R0, RZ, P0 ;  /* 0x000000ff00007208 */ /* 0x000fe20000000000 */
[----:B------:R-:W-:Y:S02]  /*5bd0*/  IMAD R3, R3, 0x4, R251 ;  /* 0x0000000403037824 */ /* 0x000fe400078e02fb */
[----:B------:R-:W-:Y:S01]  /*5be0*/  MUFU.EX2 R128, R8 ;  /* 0x0000000800807308 */ /* 0x000fe20000000800 */
[----:B------:R-:W-:Y:S02]  /*5bf0*/  FFMA.FTZ R4, R4, c[0x0][0x23c], -R2 ;  /* 0x00008f0004047a23 */ /* 0x000fe40000010802 */
[--C-:B------:R-:W-:Y:S02]  /*5c00*/  FFMA.FTZ R7, R7, c[0x0][0x23c], -R0.reuse ;  /* 0x00008f0007077a23 */ /* 0x100fe40000010800 */
[----:B------:R-:W-:Y:S02]  /*5c10*/  FFMA.FTZ R6, R6, c[0x0][0x23c], -R0 ;  /* 0x00008f0006067a23 */ /* 0x000fe40000010800 */
[----:B------:R-:W-:Y:S03]  /*5c20*/  IMAD.WIDE.U32 R84, R3, -0x326172a9, RZ ;  /* 0xcd9e8d5703547825 */ /* 0x000fe600078e00ff */
[----:B------:R1:W-:Y:S01]  /*5c30*/  MUFU.EX2 R127, R7 ;  /* 0x00000007007f7308 */ /* 0x0003e20000000800 */
[----:B------:R-:W-:Y:S01]  /*5c40*/  FFMA.FTZ R5, R5, c[0x0][0x23c], -R2 ;  /* 0x00008f0005057a23 */ /* 0x000fe20000010802 */
[----:B------:R-:W-:Y:S01]  /*5c50*/  LOP3.LUT R88, R85, UR20, R250, 0x96, !PT ;  /* 0x0000001455587c12 */ /* 0x000fe2000f8e96fa */
[----:B------:R-:W-:Y:S02]  /*5c60*/  FFMA.FTZ R10, R10, c[0x0][0x23c], -R0 ;  /* 0x00008f000a0a7a23 */ /* 0x000fe40000010800 */
[----:B------:R-:W-:Y:S02]  /*5c70*/  FFMA.FTZ R3, R9, c[0x0][0x23c], -R2 ;  /* 0x00008f0009037a23 */ /* 0x000fe40000010802 */
[----:B------:R-:W-:Y:S03]  /*5c80*/  IMAD.WIDE.U32 R88, R88, -0x2daee0ad, RZ ;  /* 0xd2511f5358587825 */ /* 0x000fe600078e00ff */
[----:B------:R2:W-:Y:S01]  /*5c90*/  MUFU.EX2 R124, R6 ;  /* 0x00000006007c7308 */ /* 0x0005e20000000800 */
[----:B------:R-:W-:Y:S02]  /*5ca0*/  FFMA.FTZ R11, R11, c[0x0][0x23c], -R0 ;  /* 0x00008f000b0b7a23 */ /* 0x000fe40000010800 */
[--C-:B------:R-:W-:Y:S02]  /*5cb0*/  FFMA.FTZ R16, R16, c[0x0][0x23c], -R2.reuse ;  /* 0x00008f0010107a23 */ /* 0x100fe40000010802 */
[----:B------:R-:W-:Y:S02]  /*5cc0*/  FFMA.FTZ R12, R12, c[0x0][0x23c], -R2 ;  /* 0x00008f000c0c7a23 */ /* 0x000fe40000010802 */
[--C-:B------:R-:W-:Y:S02]  /*5cd0*/  FFMA.FTZ R19, R19, c[0x0][0x23c], -R0.reuse ;  /* 0x00008f0013137a23 */ /* 0x100fe40000010800 */
[--C-:B------:R-:W-:Y:S01]  /*5ce0*/  FFMA.FTZ R15, R15, c[0x0][0x23c], -R0.reuse ;  /* 0x00008f000f0f7a23 */ /* 0x100fe20000010800 */
[----:B------:R3:W-:Y:S01]  /*5cf0*/  MUFU.EX2 R125, R4 ;  /* 0x00000004007d7308 */ /* 0x0007e20000000800 */
[--C-:B------:R-:W-:Y:S02]  /*5d00*/  FFMA.FTZ R14, R14, c[0x0][0x23c], -R0.reuse ;  /* 0x00008f000e0e7a23 */ /* 0x100fe40000010800 */
[----:B------:R-:W-:Y:S02]  /*5d10*/  FFMA.FTZ R0, R18, c[0x0][0x23c], -R0 ;  /* 0x00008f0012007a23 */ /* 0x000fe40000010800 */
[----:B-1----:R-:W-:Y:S02]  /*5d20*/  IMAD.U32 R7, RZ, RZ, UR34 ;  /* 0x00000022ff077e24 */ /* 0x002fe4000f8e00ff */
[----:B------:R-:W-:Y:S02]  /*5d30*/  IMAD.MOV.U32 R248, RZ, RZ, c[0x0][0x22c] ;  /* 0x00008b00fff87624 */ /* 0x000fe400078e00ff */
[----:B------:R-:W-:Y:S01]  /*5d40*/  IMAD R7, R7, 0x2, R245 ;  /* 0x0000000207077824 */ /* 0x000fe200078e02f5 */
[----:B------:R-:W-:Y:S01]  /*5d50*/  MUFU.EX2 R122, R10 ;  /* 0x0000000a007a7308 */ /* 0x000fe20000000800 */
[----:B------:R-:W-:Y:S03]  /*5d60*/  IMAD R248, R248, c[0x0][0x1c0], RZ ;  /* 0x00007000f8f87a24 */ /* 0x000fe600078e02ff */
[----:B------:R-:W-:Y:S02]  /*5d70*/  LOP3.LUT R86, R91, UR19, R7, 0x96, !PT ;  /* 0x000000135b567c12 */ /* 0x000fe4000f8e9607 */
[----:B--2---:R-:W-:Y:S03]  /*5d80*/  LOP3.LUT R6, R89, UR32, R90, 0x96, !PT ;  /* 0x0000002059067c12 */ /* 0x004fe6000f8e965a */
[----:B------:R-:W-:Y:S01]  /*5d90*/  IMAD.WIDE.U32 R86, R86, -0x326172a9, RZ ;  /* 0xcd9e8d5756567825 */ /* 0x000fe200078e00ff */
[----:B------:R1:W-:Y:S03]  /*5da0*/  MUFU.EX2 R121, R5 ;  /* 0x0000000500797308 */ /* 0x0003e60000000800 */
[----:B------:R-:W-:Y:S01]  /*5db0*/  IMAD.WIDE.U32 R6, R6, -0x326172a9, RZ ;  /* 0xcd9e8d5706067825 */ /* 0x000fe200078e00ff */
[----:B------:R-:W-:Y:S04]  /*5dc0*/  LOP3.LUT R8, R87, UR33, R84, 0x96, !PT ;  /* 0x0000002157087c12 */ /* 0x000fe8000f8e9654 */
[----:B------:R-:W-:Y:S01]  /*5dd0*/  LOP3.LUT R86, R7, UR31, R86, 0x96, !PT ;  /* 0x0000001f07567c12 */ /* 0x000fe2000f8e9656 */
[----:B------:R-:W-:Y:S01]  /*5de0*/  IMAD.WIDE.U32 R8, R8, -0x2daee0ad, RZ ;  /* 0xd2511f5308087825 */ /* 0x000fe200078e00ff */
[----:B------:R2:W-:Y:S03]  /*5df0*/  MUFU.EX2 R129, R11 ;  /* 0x0000000b00817308 */ /* 0x0005e60000000800 */
[----:B------:R-:W-:Y:S01]  /*5e00*/  IMAD.WIDE.U32 R86, R86, -0x2daee0ad, RZ ;  /* 0xd2511f5356567825 */ /* 0x000fe200078e00ff */
[----:B------:R-:W-:Y:S04]  /*5e10*/  LOP3.LUT R84, R9, UR30, R88, 0x96, !PT ;  /* 0x0000001e09547c12 */ /* 0x000fe8000f8e9658 */
[----:B---3--:R-:W-:Y:S01]  /*5e20*/  LOP3.LUT R4, R87, UR28, R8, 0x96, !PT ;  /* 0x0000001c57047c12 */ /* 0x008fe2000f8e9608 */
[----:B------:R-:W-:Y:S01]  /*5e30*/  IMAD.WIDE.U32 R84, R84, -0x326172a9, RZ ;  /* 0xcd9e8d5754547825 */ /* 0x000fe200078e00ff */
[----:B------:R3:W-:Y:S04]  /*5e40*/  MUFU.EX2 R130, R16 ;  /* 0x0000001000827308 */ /* 0x0007e80000000800 */
[----:B------:R-:W-:Y:S01]  /*5e50*/  LOP3.LUT R6, R85, UR29, R6, 0x96, !PT ;  /* 0x0000001d55067c12 */ /* 0x000fe2000f8e9606 */
[----:B-1----:R-:W-:Y:S04]  /*5e60*/  IMAD.WIDE.U32 R4, R4, -0x326172a9, RZ ;  /* 0xcd9e8d5704047825 */ /* 0x002fe800078e00ff */
[----:B------:R-:W-:Y:S01]  /*5e70*/  IMAD.WIDE.U32 R6, R6, -0x2daee0ad, RZ ;  /* 0xd2511f5306067825 */ /* 0x000fe200078e00ff */
[----:B------:R1:W-:Y:S01]  /*5e80*/  MUFU.EX2 R120, R12 ;  /* 0x0000000c00787308 */ /* 0x0003e20000000800 */
[----:B------:R-:W-:Y:S03]  /*5e90*/  LOP3.LUT R8, R5, UR27, R84, 0x96, !PT ;  /* 0x0000001b05087c12 */ /* 0x000fe6000f8e9654 */
[----:B------:R-:W-:Y:S02]  /*5ea0*/  LOP3.LUT R10, R7, UR26, R86, 0x96, !PT ;  /* 0x0000001a070a7c12 */ /* 0x000fe4000f8e9656 */
[----:B------:R-:W-:Y:S04]  /*5eb0*/  IMAD.WIDE.U32 R8, R8, -0x2daee0ad, RZ ;  /* 0xd2511f5308087825 */ /* 0x000fe800078e00ff */
[----:B--2---:R-:W-:Y:S01]  /*5ec0*/  IMAD.WIDE.U32 R10, R10, -0x326172a9, RZ ;  /* 0xcd9e8d570a0a7825 */ /* 0x004fe200078e00ff */
[----:B------:R2:W-:Y:S03]  /*5ed0*/  MUFU.EX2 R126, R3 ;  /* 0x00000003007e7308 */ /* 0x0005e60000000800 */
[----:B---3--:R-:W-:Y:S01]  /*5ee0*/  FFMA.FTZ R16, R13, c[0x0][0x23c], -R2 ;  /* 0x00008f000d107a23 */ /* 0x008fe20000010802 */
[----:B------:R-:W-:Y:S01]  /*5ef0*/  LOP3.LUT R7, R11, UR25, R4, 0x96, !PT ;  /* 0x000000190b077c12 */ /* 0x000fe2000f8e9604 */
[----:B------:R-:W-:Y:S01]  /*5f00*/  FFMA.FTZ R2, R17, c[0x0][0x23c], -R2 ;  /* 0x00008f0011027a23 */ /* 0x000fe20000010802 */
[----:B------:R-:W-:Y:S03]  /*5f10*/  LOP3.LUT R4, R9, UR24, R6, 0x96, !PT ;  /* 0x0000001809047c12 */ /* 0x000fe6000f8e9606 */
[----:B------:R-:W-:Y:S01]  /*5f20*/  IMAD.WIDE.U32 R6, R7, -0x2daee0ad, RZ ;  /* 0xd2511f5307067825 */ /* 0x000fe200078e00ff */
[----:B------:R3:W-:Y:S03]  /*5f30*/  MUFU.EX2 R116, R2 ;  /* 0x0000000200747308 */ /* 0x0007e60000000800 */
[----:B------:R-:W-:Y:S01]  /*5f40*/  IMAD.WIDE.U32 R4, R4, -0x326172a9, RZ ;  /* 0xcd9e8d5704047825 */ /* 0x000fe200078e00ff */
[C---:B------:R-:W-:Y:S02]  /*5f50*/  LOP3.LUT R9, R6.reuse, 0xff, RZ, 0xc0, !PT ;  /* 0x000000ff06097812 */ /* 0x040fe400078ec0ff */
[--C-:B------:R-:W-:Y:S02]  /*5f60*/  SHF.R.U32.HI R11, RZ, 0x18, R6.reuse ;  /* 0x00000018ff0b7819 */ /* 0x100fe40000011606 */
[----:B------:R-:W-:Y:S02]  /*5f70*/  ISETP.LE.U32.AND P2, PT, R9, UR35, PT ;  /* 0x0000002309007c0c */ /* 0x000fe4000bf43070 */
[----:B-1----:R-:W-:Y:S01]  /*5f80*/  SHF.R.U32.HI R12, RZ, 0x10, R6 ;  /* 0x00000010ff0c7819 */ /* 0x002fe20000011606 */
[----:B------:R-:W-:Y:S01]  /*5f90*/  MUFU.EX2 R115, R0 ;  /* 0x0000000000737308 */ /* 0x000fe20000000800 */
[----:B------:R-:W-:Y:S02]  /*5fa0*/  LOP3.LUT R13, R6, 0xffff, RZ, 0xc0, !PT ;  /* 0x0000ffff060d7812 */ /* 0x000fe400078ec0ff */
[----:B------:R-:W-:Y:S02]  /*5fb0*/  LOP3.LUT R8, R7, UR22, R8, 0x96, !PT ;  /* 0x0000001607087c12 */ /* 0x000fe4000f8e9608 */
[C---:B------:R-:W-:Y:S02]  /*5fc0*/  LOP3.LUT R6, R4.reuse, 0xff, RZ, 0xc0, !PT ;  /* 0x000000ff04067812 */ /* 0x040fe400078ec0ff */
[----:B------:R-:W-:Y:S02]  /*5fd0*/  LOP3.LUT R9, R4, 0xffff, RZ, 0xc0, !PT ;  /* 0x0000ffff04097812 */ /* 0x000fe400078ec0ff */
[----:B--2---:R-:W-:Y:S01]  /*5fe0*/  LOP3.LUT R3, R5, UR23, R10, 0x96, !PT ;  /* 0x0000001705037c12 */ /* 0x004fe2000f8e960a */
[----:B------:R-:W-:Y:S01]  /*5ff0*/  MUFU.EX2 R118, R16 ;  /* 0x0000001000767308 */ /* 0x000fe20000000800 */
[--C-:B------:R-:W-:Y:S02]  /*6000*/  SHF.R.U32.HI R7, RZ, 0x18, R4.reuse ;  /* 0x00000018ff077819 */ /* 0x100fe40000011604 */
[----:B------:R-:W-:Y:S02]  /*6010*/  ISETP.LE.U32.AND P6, PT, R6, UR35, PT ;  /* 0x0000002306007c0c */ /* 0x000fe4000bfc3070 */
[----:B------:R-:W-:Y:S02]  /*6020*/  LOP3.LUT R5, R8, 0xff, RZ, 0xc0, !PT ;  /* 0x000000ff08057812 */ /* 0x000fe400078ec0ff */
[----:B------:R-:W-:Y:S02]  /*6030*/  SHF.R.U32.HI R10, RZ, 0x10, R4 ;  /* 0x00000010ff0a7819 */ /* 0x000fe40000011604 */
[--C-:B------:R-:W-:Y:S01]  /*6040*/  SHF.R.U32.HI R4, RZ, 0x18, R8.reuse ;  /* 0x00000018ff047819 */ /* 0x100fe20000011608 */
[----:B------:R-:W-:Y:S01]  /*6050*/  MUFU.EX2 R119, R15 ;  /* 0x0000000f00777308 */ /* 0x000fe20000000800 */
[----:B------:R-:W-:Y:S02]  /*6060*/  ISETP.LE.U32.AND P1, PT, R7, UR35, PT ;  /* 0x0000002307007c0c */ /* 0x000fe4000bf23070 */
[----:B------:R-:W-:Y:S02]  /*6070*/  ISETP.LE.U32.AND P5, PT, R5, UR35, PT ;  /* 0x0000002305007c0c */ /* 0x000fe4000bfa3070 */
[----:B------:R-:W-:Y:S02]  /*6080*/  LOP3.LUT R5, R3, 0xff, RZ, 0xc0, !PT ;  /* 0x000000ff03057812 */ /* 0x000fe400078ec0ff */
[----:B------:R-:W-:Y:S02]  /*6090*/  ISETP.LE.U32.AND P3, PT, R4, UR35, PT ;  /* 0x0000002304007c0c */ /* 0x000fe4000bf63070 */
[--C-:B------:R-:W-:Y:S01]  /*60a0*/  SHF.R.U32.HI R4, RZ, 0x10, R3.reuse ;  /* 0x00000010ff047819 */ /* 0x100fe20000011603 */
[----:B------:R-:W-:Y:S01]  /*60b0*/  MUFU.EX2 R117, R14 ;  /* 0x0000000e00757308 */ /* 0x000fe20000000800 */
[----:B------:R-:W-:Y:S02]  /*60c0*/  SHF.R.U32.HI R6, RZ, 0x18, R3 ;  /* 0x00000018ff067819 */ /* 0x000fe40000011603 */
[----:B------:R-:W-:Y:S02]  /*60d0*/  LOP3.LUT R4, R4, 0xff, RZ, 0xc0, !PT ;  /* 0x000000ff04047812 */ /* 0x000fe400078ec0ff */
[----:B------:R-:W-:Y:S02]  /*60e0*/  ISETP.LE.U32.AND P4, PT, R6, UR35, PT ;  /* 0x0000002306007c0c */ /* 0x000fe4000bf83070 */
[----:B---3--:R-:W-:Y:S02]  /*60f0*/  LOP3.LUT R2, R10, 0xff, RZ, 0xc0, !PT ;  /* 0x000000ff0a027812 */ /* 0x008fe400078ec0ff */
[----:B------:R-:W-:Y:S01]  /*6100*/  ISETP.LE.U32.AND P0, PT, R11, UR35, PT ;  /* 0x000000230b007c0c */ /* 0x000fe2000bf03070 */
[----:B------:R-:W1:Y:S11]  /*6110*/  MUFU.EX2 R123, R19 ;  /* 0x00000013007b7308 */ /* 0x000e760000000800 */
[----:B------:R-:W-:Y:S01]  /*6120*/  @!UPT UIADD3 URZ, URZ, URZ, URZ ;  /* 0x0000003f3f3ff290 */ /* 0x000fe2000fffe03f */
[----:B-1----:R-:W-:Y:S02]  /*6130*/  @!P0 FADD.FTZ R123, -R123, -RZ ;  /* 0x800000ff7b7b8221 */ /* 0x002fe40000010100 */
[----:B------:R-:W-:Y:S01]  /*6140*/  @!P2 FADD.FTZ R130, -R130, -RZ ;  /* 0x800000ff8282a221 */ /* 0x000fe20000010100 */
[----:B------:R-:W-:Y:S01]  /*6150*/  ISETP.LE.U32.AND P2, PT, R5, UR35, PT ;  /* 0x0000002305007c0c */ /* 0x000fe2000bf43070 */
[----:B------:R-:W-:Y:S01]  /*6160*/  @!P6 FADD.FTZ R128, -R128, -RZ ;  /* 0x800000ff8080e221 */ /* 0x000fe20000010100 */
[----:B------:R-:W-:Y:S01]  /*6170*/  LOP3.LUT R5, R3, 0xffff, RZ, 0xc0, !PT ;  /* 0x0000ffff03057812 */ /* 0x000fe200078ec0ff */
[----:B------:R-:W-:Y:S01]  /*6180*/  @!P1 FADD.FTZ R129, -R129, -RZ ;  /* 0x800000ff81819221 */ /* 0x000fe20000010100 */
[----:B------:R-:W-:Y:S01]  /*6190*/  ISETP.LE.U32.AND P6, PT, R4, UR35, PT ;  /* 0x0000002304007c0c */ /* 0x000fe2000bfc3070 */
[----:B------:R-:W-:Y:S01]  /*61a0*/  @!P4 FADD.FTZ R127, -R127, -RZ ;  /* 0x800000ff7f7fc221 */ /* 0x000fe20000010100 */
[----:B------:R-:W-:Y:S01]  /*61b0*/  SHF.R.U32.HI R4, RZ, 0x8, R9 ;  /* 0x00000008ff047819 */ /* 0x000fe20000011609 */
[----:B------:R-:W-:Y:S01]  /*61c0*/  @!P5 FADD.FTZ R120, -R120, -RZ ;  /* 0x800000ff7878d221 */ /* 0x000fe20000010100 */
[----:B------:R-:W-:Y:S01]  /*61d0*/  LOP3.LUT R3, R12, 0xff, RZ, 0xc0, !PT ;  /* 0x000000ff0c037812 */ /* 0x000fe200078ec0ff */
[----:B------:R-:W-:Y:S01]  /*61e0*/  @!P3 FADD.FTZ R119, -R119, -RZ ;  /* 0x800000ff7777b221 */ /* 0x000fe20000010100 */
[----:B------:R-:W-:Y:S02]  /*61f0*/  SHF.R.U32.HI R5, RZ, 0x8, R5 ;  /* 0x00000008ff057819 */ /* 0x000fe40000011605 */
[----:B------:R-:W-:Y:S01]  /*6200*/  ISETP.LE.U32.AND P1, PT, R3, UR35, PT ;  /* 0x0000002303007c0c */ /* 0x000fe2000bf23070 */
[----:B------:R-:W-:Y:S01]  /*6210*/  @!P2 FADD.FTZ R125, -R125, -RZ ;  /* 0x800000ff7d7da221 */ /* 0x000fe20000010100 */
[----:B------:R-:W-:Y:S02]  /*6220*/  LOP3.LUT R3, R4, 0xffff, RZ, 0xc0, !PT ;  /* 0x0000ffff04037812 */ /* 0x000fe400078ec0ff */
[----:B------:R-:W-:Y:S01]  /*6230*/  LOP3.LUT R4, R5, 0xffff, RZ, 0xc0, !PT ;  /* 0x0000ffff05047812 */ /* 0x000fe200078ec0ff */
[----:B------:R-:W-:Y:S01]  /*6240*/  @!P6 FADD.FTZ R124, -R124, -RZ ;  /* 0x800000ff7c7ce221 */ /* 0x000fe20000010100 */
[----:B------:R-:W-:Y:S02]  /*6250*/  ISETP.LE.U32.AND P4, PT, R3, UR35, PT ;  /* 0x0000002303007c0c */ /* 0x000fe4000bf83070 */
[----:B------:R-:W-:Y:S02]  /*6260*/  ISETP.LE.U32.AND P2, PT, R4, UR35, PT ;  /* 0x0000002304007c0c */ /* 0x000fe4000bf43070 */
[----:B------:R-:W-:Y:S02]  /*6270*/  ISETP.LE.U32.AND P6, PT, R2, UR35, PT ;  /* 0x0000002302007c0c */ /* 0x000fe4000bfc3070 */
[----:B------:R-:W-:Y:S01]  /*6280*/  SHF.R.U32.HI R3, RZ, 0x10, R8 ;  /* 0x00000010ff037819 */ /* 0x000fe20000011608 */
[----:B------:R-:W-:Y:S01]  /*6290*/  @!P1 FADD.FTZ R115, -R115, -RZ ;  /* 0x800000ff73739221 */ /* 0x000fe20000010100 */
[----:B------:R-:W-:Y:S02]  /*62a0*/  LOP3.LUT R8, R8, 0xffff, RZ, 0xc0, !PT ;  /* 0x0000ffff08087812 */ /* 0x000fe400078ec0ff */
[----:B------:R-:W-:Y:S02]  /*62b0*/  SHF.R.U32.HI R2, RZ, 0x8, R13 ;  /* 0x00000008ff027819 */ /* 0x000fe4000001160d */
[----:B------:R-:W-:Y:S01]  /*62c0*/  SHF.R.U32.HI R8, RZ, 0x8, R8 ;  /* 0x00000008ff087819 */ /* 0x000fe20000011608 */
[----:B------:R-:W-:Y:S01]  /*62d0*/  @!P4 FADD.FTZ R126, -R126, -RZ ;  /* 0x800000ff7e7ec221 */ /* 0x000fe20000010100 */
[----:B------:R-:W-:Y:S01]  /*62e0*/  LOP3.LUT R3, R3, 0xff, RZ, 0xc0, !PT ;  /* 0x000000ff03037812 */ /* 0x000fe200078ec0ff */
[----:B------:R-:W-:Y:S01]  /*62f0*/  @!P2 FADD.FTZ R121, -R121, -RZ ;  /* 0x800000ff7979a221 */ /* 0x000fe20000010100 */
[----:B------:R-:W-:Y:S01]  /*6300*/  LOP3.LUT R0, R2, 0xffff, RZ, 0xc0, !PT ;  /* 0x0000ffff02007812 */ /* 0x000fe200078ec0ff */
[----:B------:R-:W-:Y:S01]  /*6310*/  @!P6 FADD.FTZ R122, -R122, -RZ ;  /* 0x800000ff7a7ae221 */ /* 0x000fe20000010100 */
[----:B------:R-:W-:Y:S02]  /*6320*/  LOP3.LUT R2, R8, 0xffff, RZ, 0xc0, !PT ;  /* 0x0000ffff08027812 */ /* 0x000fe400078ec0ff */
[----:B------:R-:W-:Y:S02]  /*6330*/  ISETP.LE.U32.AND P4, PT, R3, UR35, PT ;  /* 0x0000002303007c0c */ /* 0x000fe4000bf83070 */
[----:B------:R-:W-:Y:S02]  /*6340*/  F2FP.RELU.PACK_AB R3, R121, R125 ;  /* 0x0000007d7903723e */ /* 0x000fe400000008ff */
[----:B------:R-:W-:Y:S02]  /*6350*/  ISETP.LE.U32.AND P6, PT, R2, UR35, PT ;  /* 0x0000002302007c0c */ /* 0x000fe4000bfc3070 */
        /* <DEDUP_REMOVED lines=11> */
[----:B------:R-:W-:Y:S03]  /*6410*/  F2FP.RELU.PACK_AB R4, R119, R117 ;  /* 0x000000757704723e */ /* 0x000fe600000008ff */
[----:B------:R-:W-:Y:S01]  /*6420*/  @!P2 FADD.FTZ R116, -R116, -RZ ;  /* 0x800000ff7474a221 */ /* 0x000fe20000010100 */
[----:B------:R-:W-:Y:S02]  /*6430*/  F2FP.RELU.PACK_AB R5, R118, R120 ;  /* 0x000000787605723e */ /* 0x000fe400000008ff */
[----:B------:R-:W-:Y:S02]  /*6440*/  FSETP.GE.FTZ.AND P2, PT, R121, RZ, PT ;  /* 0x000000ff7900720b */ /* 0x000fe40003f56000 */
[----:B-1----:R-:W-:Y:S02]  /*6450*/  F2FP.RELU.PACK_AB R3, R116, R130 ;  /* 0x000000827403723e */ /* 0x002fe400000008ff */
[----:B--2---:R-:W-:Y:S02]  /*6460*/  F2FP.RELU.PACK_AB R2, R123, R115 ;  /* 0x000000737b02723e */ /* 0x004fe400000008ff */
[----:B---3--:R-:W-:Y:S05]  /*6470*/  F2FP.RELU.PACK_AB R0, R129, R122 ;  /* 0x0000007a8100723e */ /* 0x008fea00000008ff */
[----:B------:R1:W-:Y:S04]  /*6480*/  STS [R239+0x2a400], R0 ;  /* 0x02a40000ef007388 */ /* 0x0003e80000000800 */
[----:B------:R-:W-:Y:S04]  /*6490*/  STS [R237+0x2a000], R5 ;  /* 0x02a00005ed007388 */ /* 0x000fe80000000800 */
[----:B------:R-:W-:Y:S04]  /*64a0*/  STS [R237+0x2a400], R4 ;  /* 0x02a40004ed007388 */ /* 0x000fe80000000800 */
[----:B------:R2:W-:Y:S04]  /*64b0*/  STS [R238+0x2a000], R3 ;  /* 0x02a00003ee007388 */ /* 0x0005e80000000800 */
[----:B------:R3:W-:Y:S04]  /*64c0*/  STS [R238+0x2a400], R2 ;  /* 0x02a40002ee007388 */ /* 0x0007e80000000800 */
[----:B------:R-:W-:Y:S01]  /*64d0*/  LDSM.16.M88.4 R8, [R212+0x20000] ;  /* 0x02000000d408783b */ /* 0x000fe20000000200 */
[----:B-1----:R-:W-:Y:S07]  /*64e0*/  IMAD.SHL.U32 R0, R222, 0x2, RZ ;  /* 0x00000002de007824 */ /* 0x002fee00078e00ff */
[----:B------:R-:W-:Y:S08]  /*64f0*/  LDSM.16.M88.4 R84, [R212+0x20800] ;  /* 0x02080000d454783b */ /* 0x000ff00000000200 */
[----:B------:R-:W1:Y:S01]  /*6500*/  LDSM.16.M88.4 R16, [R0+0x10000] ;  /* 0x010000000010783b */ /* 0x000e620000000200 */
[C-C-:B--2---:R-:W-:Y:S02]  /*6510*/  IMAD.IADD R3, R216.reuse, 0x1, R0.reuse ;  /* 0x00000001d8037824 */ /* 0x144fe400078e0200 */
[----:B---3--:R-:W-:Y:S05]  /*6520*/  IMAD.IADD R2, R217, 0x1, R0 ;  /* 0x00000001d9027824 */ /* 0x008fea00078e0200 */
[----:B------:R-:W-:Y:S01]  /*6530*/  LDSM.16.M88.4 R92, [R209+0x20000] ;  /* 0x02000000d15c783b */ /* 0x000fe20000000200 */
[----:B------:R-:W-:Y:S07]  /*6540*/  IMAD.IADD R112, R216, 0x1, R2 ;  /* 0x00000001d8707824 */ /* 0x000fee00078e0202 */
[----:B------:R-:W2:Y:S08]  /*6550*/  LDSM.16.M88.4 R88, [R2+0x10000] ;  /* 0x010000000258783b */ /* 0x000eb00000000200 */
[----:B------:R-:W3:Y:S08]  /*6560*/  LDSM.16.M88.4 R96, [R209+0x20800] ;  /* 0x02080000d160783b */ /* 0x000ef00000000200 */
[----:B------:R-:W-:Y:S01]  /*6570*/  LDSM.16.M88.4 R100, [R3+0x10000] ;  /* 0x010000000364783b */ /* 0x000fe20000000200 */
[C---:B-1----:R-:W-:Y:S07]  /*6580*/  HMMA.16816.F32 R4, R16.reuse, R8, RZ ;  /* 0x000000081004723c */ /* 0x042fee00000018ff */
[----:B------:R-:W1:Y:S01]  /*6590*/  LDSM.16.M88.4 R104, [R211+0x20000] ;  /* 0x02000000d368783b */ /* 0x000e620000000200 */
[C---:B------:R-:W-:Y:S07]  /*65a0*/  HMMA.16816.F32 R8, R16.reuse, R10, RZ ;  /* 0x0000000a1008723c */ /* 0x040fee00000018ff */
[----:B------:R-:W-:Y:S01]  /*65b0*/  LDSM.16.M88.4 R108, [R210+0x20000] ;  /* 0x02000000d26c783b */ /* 0x000fe20000000200 */
[C---:B------:R-:W-:Y:S08]  /*65c0*/  HMMA.16816.F32 R12, R16.reuse, R84, RZ ;  /* 0x00000054100c723c */ /* 0x040ff000000018ff */
[----:B------:R-:W-:Y:S01]  /*65d0*/  HMMA.16816.F32 R16, R16, R86, RZ ;  /* 0x000000561010723c */ /* 0x000fe200000018ff */
[----:B------:R-:W4:Y:S07]  /*65e0*/  LDSM.16.M88.4 R84, [R211+0x20800] ;  /* 0x02080000d354783b */ /* 0x000f2e0000000200 */
[C---:B--2---:R-:W-:Y:S08]  /*65f0*/  HMMA.16816.F32 R4, R88.reuse, R92, R4 ;  /* 0x0000005c5804723c */ /* 0x044ff00000001804 */
[C---:B------:R-:W-:Y:S01]  /*6600*/  HMMA.16816.F32 R8, R88.reuse, R94, R8 ;  /* 0x0000005e5808723c */ /* 0x040fe20000001808 */
[----:B------:R-:W2:Y:S07]  /*6610*/  LDSM.16.M88.4 R92, [R112+0x10000] ;  /* 0x01000000705c783b */ /* 0x000eae0000000200 */
[C---:B---3--:R-:W-:Y:S08]  /*6620*/  HMMA.16816.F32 R12, R88.reuse, R96, R12 ;  /* 0x00000060580c723c */ /* 0x048ff0000000180c */
[----:B------:R-:W-:Y:S01]  /*6630*/  HMMA.16816.F32 R16, R88, R98, R16 ;  /* 0x000000625810723c */ /* 0x000fe20000001810 */
[----:B------:R-:W3:Y:S07]  /*6640*/  LDSM.16.M88.4 R88, [R210+0x20800] ;  /* 0x02080000d258783b */ /* 0x000eee0000000200 */
[C---:B-1----:R-:W-:Y:S01]  /*6650*/  HMMA.16816.F32 R4, R100.reuse, R104, R4 ;  /* 0x000000686404723c */ /* 0x042fe20000001804 */
[----:B------:R-:W-:Y:S07]  /*6660*/  LDSM.16.M88.4 R96, [R0+0x12000] ;  /* 0x012000000060783b */ /* 0x000fee0000000200 */
[C---:B------:R-:W-:Y:S01]  /*6670*/  HMMA.16816.F32 R8, R100.reuse, R106, R8 ;  /* 0x0000006a6408723c */ /* 0x040fe20000001808 */
[----:B------:R-:W1:Y:S07]  /*6680*/  LDSM.16.M88.4 R104, [R212+0x22000] ;  /* 0x02200000d468783b */ /* 0x000e6e0000000200 */
[C---:B----4-:R-:W-:Y:S08]  /*6690*/  HMMA.16816.F32 R12, R100.reuse, R84, R12 ;  /* 0x00000054640c723c */ /* 0x050ff0000000180c */
[----:B------:R-:W-:Y:S01]  /*66a0*/  HMMA.16816.F32 R16, R100, R86, R16 ;  /* 0x000000566410723c */ /* 0x000fe20000001810 */
[----:B------:R-:W4:Y:S07]  /*66b0*/  LDSM.16.M88.4 R84, [R212+0x22800] ;  /* 0x02280000d454783b */ /* 0x000f2e0000000200 */
[C---:B--2---:R-:W-:Y:S01]  /*66c0*/  HMMA.16816.F32 R4, R92.reuse, R108, R4 ;  /* 0x0000006c5c04723c */ /* 0x044fe20000001804 */
[----:B------:R-:W-:Y:S07]  /*66d0*/  LDSM.16.M88.4 R100, [R2+0x12000] ;  /* 0x012000000264783b */ /* 0x000fee0000000200 */
        /* <DEDUP_REMOVED lines=48> */
[----:B------:R1:W-:Y:S07]  /*69e0*/  LDSM.16.M88.4 R92, [R0+0x16000] ;  /* 0x01600000005c783b */ /* 0x0003ee0000000200 */
[C---:B------:R-:W-:Y:S01]  /*69f0*/  HMMA.16816.F32 R8, R96.reuse, R106, R8 ;  /* 0x0000006a6008723c */ /* 0x040fe20000001808 */
[----:B------:R-:W3:Y:S07]  /*6a00*/  LDSM.16.M88.4 R104, [R212+0x26000] ;  /* 0x02600000d468783b */ /* 0x000eee0000000200 */
[C---:B----4-:R-:W-:Y:S08]  /*6a10*/  HMMA.16816.F32 R12, R96.reuse, R84, R12 ;  /* 0x00000054600c723c */ /* 0x050ff0000000180c */
[----:B------:R-:W-:Y:S01]  /*6a20*/  HMMA.16816.F32 R16, R96, R86, R16 ;  /* 0x000000566010723c */ /* 0x000fe20000001810 */
[----:B------:R-:W4:Y:S03]  /*6a30*/  LDSM.16.M88.4 R84, [R212+0x26800] ;  /* 0x02680000d454783b */ /* 0x000f260000000200 */
[----:B-1----:R-:W-:Y:S04]  /*6a40*/  IMAD.U32 R0, R248, -0x40, RZ ;  /* 0xffffffc0f8007824 */ /* 0x002fe800078e00ff */
[C---:B--2---:R-:W-:Y:S01]  /*6a50*/  HMMA.16816.F32 R4, R100.reuse, R108, R4 ;  /* 0x0000006c6404723c */ /* 0x044fe20000001804 */
[----:B------:R-:W-:Y:S04]  /*6a60*/  LDSM.16.M88.4 R96, [R2+0x16000] ;  /* 0x016000000260783b */ /* 0x000fe80000000200 */
[C---:B------:R-:W-:Y:S03]  /*6a70*/  LEA R224, P0, R0.reuse, R224, 0x2 ;  /* 0x000000e000e07211 */ /* 0x040fe600078010ff */
[C---:B------:R-:W-:Y:S01]  /*6a80*/  HMMA.16816.F32 R8, R100.reuse, R110, R8 ;  /* 0x0000006e6408723c */ /* 0x040fe20000001808 */
[----:B------:R-:W1:Y:S03]  /*6a90*/  LDSM.16.M88.4 R108, [R209+0x26000] ;  /* 0x02600000d16c783b */ /* 0x000e660000000200 */
[----:B------:R-:W-:Y:S02]  /*6aa0*/  LEA.HI.X.SX32 R225, R0, R225, 0x2, P0 ;  /* 0x000000e100e17211 */ /* 0x000fe400000f16ff */
[----:B------:R-:W-:Y:S02]  /*6ab0*/  FSETP.GE.FTZ.AND P0, PT, R127, RZ, PT ;  /* 0x000000ff7f00720b */ /* 0x000fe40003f16000 */
[C---:B---3--:R-:W-:Y:S08]  /*6ac0*/  HMMA.16816.F32 R12, R100.reuse, R88, R12 ;  /* 0x00000058640c723c */ /* 0x048ff0000000180c */
[----:B------:R-:W-:Y:S01]  /*6ad0*/  HMMA.16816.F32 R16, R100, R90, R16 ;  /* 0x0000005a6410723c */ /* 0x000fe20000001810 */
[----:B------:R-:W2:Y:S07]  /*6ae0*/  LDSM.16.M88.4 R88, [R209+0x26800] ;  /* 0x02680000d158783b */ /* 0x000eae0000000200 */
[C---:B------:R-:W-:Y:S01]  /*6af0*/  HMMA.16816.F32 R4, R92.reuse, R104, R4 ;  /* 0x000000685c04723c */ /* 0x040fe20000001804 */
        /* <DEDUP_REMOVED lines=13> */
[C---:B---3--:R-:W-:Y:S08]  /*6bd0*/  HMMA.16816.F32 R4, R100.reuse, R104, R4 ;  /* 0x000000686404723c */ /* 0x048ff00000001804 */
[C---:B------:R-:W-:Y:S08]  /*6be0*/  HMMA.16816.F32 R8, R100.reuse, R106, R8 ;  /* 0x0000006a6408723c */ /* 0x040ff00000001808 */
[C---:B----4-:R-:W-:Y:S08]  /*6bf0*/  HMMA.16816.F32 R12, R100.reuse, R84, R12 ;  /* 0x00000054640c723c */ /* 0x050ff0000000180c */
[----:B------:R-:W-:Y:S08]  /*6c00*/  HMMA.16816.F32 R16, R100, R86, R16 ;  /* 0x000000566410723c */ /* 0x000ff00000001810 */
[C---:B-1----:R-:W-:Y:S08]  /*6c10*/  HMMA.16816.F32 R4, R92.reuse, R108, R4 ;  /* 0x0000006c5c04723c */ /* 0x042ff00000001804 */
[C---:B------:R-:W-:Y:S08]  /*6c20*/  HMMA.16816.F32 R8, R92.reuse, R110, R8 ;  /* 0x0000006e5c08723c */ /* 0x040ff00000001808 */
[C---:B--2---:R-:W-:Y:S08]  /*6c30*/  HMMA.16816.F32 R12, R92.reuse, R88, R12 ;  /* 0x000000585c0c723c */ /* 0x044ff0000000180c */
[C---:B-----5:R-:W-:Y:S01]  /*6c40*/  FADD.FTZ R0, -R113.reuse, R7 ;  /* 0x0000000771007221 */ /* 0x060fe20000010100 */
[----:B------:R-:W-:Y:S03]  /*6c50*/  HMMA.16816.F32 R16, R92, R90, R16 ;  /* 0x0000005a5c10723c */ /* 0x000fe60000001810 */
[----:B------:R-:W-:Y:S01]  /*6c60*/  FADD.FTZ R3, -R114, R5 ;  /* 0x0000000572037221 */ /* 0x000fe20000010100 */
[----:B------:R-:W-:Y:S01]  /*6c70*/  FSEL R0, R0, R113, P0 ;  /* 0x0000007100007208 */ /* 0x000fe20000000000 */
[----:B------:R-:W-:Y:S01]  /*6c80*/  FADD.FTZ R2, -R113, R6 ;  /* 0x0000000671027221 */ /* 0x000fe20000010100 */
[----:B------:R-:W-:Y:S01]  /*6c90*/  FSETP.GE.FTZ.AND P0, PT, R128, RZ, PT ;  /* 0x000000ff8000720b */ /* 0x000fe20003f16000 */
[----:B------:R-:W-:Y:S01]  /*6ca0*/  FADD.FTZ R8, -R114, R8 ;  /* 0x0000000872087221 */ /* 0x000fe20000010100 */
[----:B------:R-:W-:Y:S01]  /*6cb0*/  FSEL R3, R3, R114, P2 ;  /* 0x0000007203037208 */ /* 0x000fe20001000000 */
[----:B------:R-:W-:Y:S01]  /*6cc0*/  FADD.FTZ R11, -R113, R11 ;  /* 0x0000000b710b7221 */ /* 0x000fe20000010100 */
[----:B------:R-:W-:Y:S02]  /*6cd0*/  FSETP.GE.FTZ.AND P2, PT, R118, RZ, PT ;  /* 0x000000ff7600720b */ /* 0x000fe40003f56000 */
[----:B------:R-:W-:Y:S01]  /*6ce0*/  FMUL.FTZ R90, R127, R0 ;  /* 0x000000007f5a7220 */ /* 0x000fe20000410000 */
[-C--:B------:R-:W-:Y:S01]  /*6cf0*/  FSEL R0, R8, R114.reuse, P0 ;  /* 0x0000007208007208 */ /* 0x080fe20000000000 */
[----:B------:R-:W-:Y:S01]  /*6d00*/  FMUL.FTZ R92, R121, R3 ;  /* 0x00000003795c7220 */ /* 0x000fe20000410000 */
[----:B------:R-:W-:Y:S01]  /*6d10*/  FSETP.GE.FTZ.AND P0, PT, R129, RZ, PT ;  /* 0x000000ff8100720b */ /* 0x000fe20003f16000 */
[----:B------:R-:W-:Y:S01]  /*6d20*/  FADD.FTZ R3, -R114, R13 ;  /* 0x0000000d72037221 */ /* 0x000fe20000010100 */
[-C--:B------:R-:W-:Y:S01]  /*6d30*/  FSEL R2, R2, R113.reuse, P1 ;  /* 0x0000007102027208 */ /* 0x080fe20000800000 */
[----:B------:R-:W-:Y:S01]  /*6d40*/  FADD.FTZ R10, -R113, R10 ;  /* 0x0000000a710a7221 */ /* 0x000fe20000010100 */
[----:B------:R-:W-:Y:S01]  /*6d50*/  FSETP.GE.FTZ.AND P1, PT, R122, RZ, PT ;  /* 0x000000ff7a00720b */ /* 0x000fe20003f36000 */
[----:B------:R-:W-:Y:S01]  /*6d60*/  FADD.FTZ R4, -R114, R4 ;  /* 0x0000000472047221 */ /* 0x000fe20000010100 */
[----:B------:R-:W-:Y:S01]  /*6d70*/  FSEL R3, R3, R114, P2 ;  /* 0x0000007203037208 */ /* 0x000fe20001000000 */
[----:B------:R-:W-:Y:S01]  /*6d80*/  FMUL.FTZ R89, R128, R0 ;  /* 0x0000000080597220 */ /* 0x000fe20000410000 */
[-C--:B------:R-:W-:Y:S01]  /*6d90*/  FSEL R0, R11, R113.reuse, P0 ;  /* 0x000000710b007208 */ /* 0x080fe20000000000 */
[----:B------:R-:W-:Y:S01]  /*6da0*/  FADD.FTZ R15, -R113, R15 ;  /* 0x0000000f710f7221 */ /* 0x000fe20000010100 */
[----:B------:R-:W-:Y:S01]  /*6db0*/  FSEL R4, R4, R114, P3 ;  /* 0x0000007204047208 */ /* 0x000fe20001800000 */
[----:B------:R-:W-:Y:S01]  /*6dc0*/  FMUL.FTZ R91, R124, R2 ;  /* 0x000000027c5b7220 */ /* 0x000fe20000410000 */
[----:B------:R-:W-:Y:S01]  /*6dd0*/  FSEL R2, R10, R113, P1 ;  /* 0x000000710a027208 */ /* 0x000fe20000800000 */
[----:B------:R-:W-:Y:S01]  /*6de0*/  FMUL.FTZ R85, R129, R0 ;  /* 0x0000000081557220 */ /* 0x000fe20000410000 */
[----:B------:R-:W-:Y:S01]  /*6df0*/  FSETP.GE.FTZ.AND P1, PT, R119, RZ, PT ;  /* 0x000000ff7700720b */ /* 0x000fe20003f36000 */
[----:B------:R-:W-:Y:S01]  /*6e00*/  FADD.FTZ R0, -R113, R18 ;  /* 0x0000001271007221 */ /* 0x000fe20000010100 */
[----:B------:R-:W-:Y:S01]  /*6e10*/  FSETP.GE.FTZ.AND P2, PT, R116, RZ, PT ;  /* 0x000000ff7400720b */ /* 0x000fe20003f56000 */
[----:B------:R-:W-:Y:S01]  /*6e20*/  FMUL.FTZ R84, R118, R3 ;  /* 0x0000000376547220 */ /* 0x000fe20000410000 */
[-C--:B------:R-:W-:Y:S01]  /*6e30*/  FSEL R3, R15, R113.reuse, P1 ;  /* 0x000000710f037208 */ /* 0x080fe20000800000 */
[----:B------:R-:W-:Y:S01]  /*6e40*/  FMUL.FTZ R93, R125, R4 ;  /* 0x000000047d5d7220 */ /* 0x000fe20000410000 */
[----:B------:R-:W-:Y:S01]  /*6e50*/  FSETP.GE.FTZ.AND P1, PT, R115, RZ, PT ;  /* 0x000000ff7300720b */ /* 0x000fe20003f36000 */
[C---:B------:R-:W-:Y:S01]  /*6e60*/  FADD.FTZ R4, -R114.reuse, R12 ;  /* 0x0000000c72047221 */ /* 0x040fe20000010100 */
[----:B------:R-:W-:Y:S01]  /*6e70*/  FSETP.GE.FTZ.AND P0, PT, R123, RZ, PT ;  /* 0x000000ff7b00720b */ /* 0x000fe20003f16000 */
[----:B------:R-:W-:Y:S01]  /*6e80*/  FADD.FTZ R5, -R114, R9 ;  /* 0x0000000972057221 */ /* 0x000fe20000010100 */
[----:B------:R-:W-:Y:S01]  /*6e90*/  FSEL R0, R0, R113, P1 ;  /* 0x0000007100007208 */ /* 0x000fe20000800000 */
[----:B------:R-:W-:Y:S01]  /*6ea0*/  FADD.FTZ R14, -R113, R14 ;  /* 0x0000000e710e7221 */ /* 0x000fe20000010100 */
[----:B------:R-:W-:Y:S01]  /*6eb0*/  PLOP3.LUT P1, PT, PT, PT, UP2, 0x80, 0x0 ;  /* 0x000000000000781c */ /* 0x000fe20003f2f028 */
[----:B------:R-:W-:Y:S01]  /*6ec0*/  FMUL.FTZ R87, R122, R2 ;  /* 0x000000027a577220 */ /* 0x000fe20000410000 */
[----:B------:R-:W-:Y:S01]  /*6ed0*/  FSETP.GE.FTZ.AND P3, PT, R120, RZ, PT ;  /* 0x000000ff7800720b */ /* 0x000fe20003f76000 */
[----:B------:R-:W-:Y:S01]  /*6ee0*/  FADD.FTZ R2, -R114, R16 ;  /* 0x0000001072027221 */ /* 0x000fe20000010100 */
[-C--:B------:R-:W-:Y:S01]  /*6ef0*/  FSEL R5, R5, R114.reuse, P4 ;  /* 0x0000007205057208 */ /* 0x080fe20002000000 */
[----:B------:R-:W-:Y:S01]  /*6f00*/  FMUL.FTZ R16, R119, R3 ;  /* 0x0000000377107220 */ /* 0x000fe20000410000 */
[----:B------:R-:W-:Y:S02]  /*6f10*/  FSEL R4, R4, R114, P3 ;  /* 0x0000007204047208 */ /* 0x000fe40001800000 */
[----:B------:R-:W-:Y:S01]  /*6f20*/  FSETP.GE.FTZ.AND P3, PT, R117, RZ, PT ;  /* 0x000000ff7500720b */ /* 0x000fe20003f76000 */
[----:B------:R-:W-:Y:S01]  /*6f30*/  FMUL.FTZ R88, R126, R5 ;  /* 0x000000057e587220 */ /* 0x000fe20000410000 */
[----:B------:R-:W-:Y:S01]  /*6f40*/  FSETP.GE.FTZ.AND P4, PT, R130, RZ, PT ;  /* 0x000000ff8200720b */ /* 0x000fe20003f96000 */
[----:B------:R-:W-:Y:S01]  /*6f50*/  FMUL.FTZ R86, R120, R4 ;  /* 0x0000000478567220 */ /* 0x000fe20000410000 */
[----:B------:R-:W-:Y:S01]  /*6f60*/  FSEL R4, R14, R113, P3 ;  /* 0x000000710e047208 */ /* 0x000fe20001800000 */
[----:B------:R-:W-:Y:S01]  /*6f70*/  @P0 FADD.FTZ R113, -R113, R19 ;  /* 0x0000001371710221 */ /* 0x000fe20000010100 */
[----:B------:R-:W-:Y:S01]  /*6f80*/  FSEL R2, R2, R114, P4 ;  /* 0x0000007202027208 */ /* 0x000fe20002000000 */
[----:B------:R-:W-:Y:S02]  /*6f90*/  @P2 FADD.FTZ R114, -R114, R17 ;  /* 0x0000001172722221 */ /* 0x000fe40000010100 */
        /* <DEDUP_REMOVED lines=16> */
[----:B------:R-:W-:Y:S02]  /*70a0*/  LEA R2, P0, R5, R2, 0x1 ;  /* 0x0000000205027211 */ /* 0x000fe400078008ff */
[----:B------:R-:W-:Y:S01]  /*70b0*/  LEA R0, P6, R13, R5, 0x5 ;  /* 0x000000050d007211 */ /* 0x000fe200078c28ff */
[----:B------:R-:W-:Y:S01]  /*70c0*/  UISETP.NE.U32.AND UP0, UPT, UR10, 0x1, UPT ;  /* 0x000000010a00788c */ /* 0x000fe2000bf05070 */
[----:B------:R-:W-:Y:S02]  /*70d0*/  LEA.HI.X.SX32 R3, R5, R3, 0x1, P0 ;  /* 0x0000000305037211 */ /* 0x000fe400000f0eff */
[----:B------:R-:W-:Y:S01]  /*70e0*/  SHF.R.S32.HI R4, RZ, 0x1f, R5 ;  /* 0x0000001fff047819 */ /* 0x000fe20000011405 */
[----:B------:R-:W-:Y:S01]  /*70f0*/  USEL UR10, UR43, 0x8000, !UP0 ;  /* 0x000080002b0a7887 */ /* 0x000fe2000c000000 */
[C---:B------:R-:W-:Y:S02]  /*7100*/  @!P3 LEA R8, P0, R0.reuse, R230, 0x1 ;  /* 0x000000e60008b211 */ /* 0x040fe400078008ff */
[C-C-:B------:R-:W-:Y:S02]  /*7110*/  LEA.HI.X R4, R13.reuse, R4, R17.reuse, 0x5, P6 ;  /* 0x000000040d047211 */ /* 0x140fe400030f2c11 */
[----:B------:R-:W-:Y:S02]  /*7120*/  @!P4 LEA R10, P6, R0, R230, 0x1 ;  /* 0x000000e6000ac211 */ /* 0x000fe400078c08ff */
[----:B------:R-:W-:Y:S02]  /*7130*/  IADD3 R226, R226, UR10, RZ ;  /* 0x0000000ae2e27c10 */ /* 0x000fe4000fffe0ff */
[----:B------:R-:W-:Y:S02]  /*7140*/  IADD3 R228, R228, UR10, RZ ;  /* 0x0000000ae4e47c10 */ /* 0x000fe4000fffe0ff */
[CCC-:B------:R-:W-:Y:S01]  /*7150*/  @!P3 LEA.HI.X R9, R0.reuse, R231.reuse, R4.reuse, 0x1, P0 ;  /* 0x000000e70009b211 */ /* 0x1c0fe200000f0c04 */
[----:B------:R1:W-:Y:S01]  /*7160*/  @P5 STS [R226], RZ ;  /* 0x000000ffe2005388 */ /* 0x0003e20000000800 */
[C---:B------:R-:W-:Y:S02]  /*7170*/  @!P5 LEA R12, P0, R13.reuse, R2, 0x6 ;  /* 0x000000020d0cd211 */ /* 0x040fe400078030ff */
[C---:B------:R-:W-:Y:S01]  /*7180*/  @!P4 LEA.HI.X R11, R0.reuse, R231, R4, 0x1, P6 ;  /* 0x000000e7000bc211 */ /* 0x040fe200030f0c04 */
[----:B------:R1:W-:Y:S01]  /*7190*/  @P5 STS [R226+0x4], RZ ;  /* 0x000004ffe2005388 */ /* 0x0003e20000000800 */
[----:B------:R-:W-:Y:S02]  /*71a0*/  @!P5 LEA.HI.X R13, R13, R3, R17, 0x6, P0 ;  /* 0x000000030d0dd211 */ /* 0x000fe400000f3411 */
[C---:B------:R-:W-:Y:S01]  /*71b0*/  @!P2 LEA R6, P6, R0.reuse, R230, 0x1 ;  /* 0x000000e60006a211 */ /* 0x040fe200078c08ff */
[----:B------:R1:W-:Y:S01]  /*71c0*/  @P5 STS [R226+0x8], RZ ;  /* 0x000008ffe2005388 */ /* 0x0003e20000000800 */
[----:B------:R-:W-:Y:S01]  /*71d0*/  IADD3 R213, R213, UR10, RZ ;  /* 0x0000000ad5d57c10 */ /* 0x000fe2000fffe0ff */
[----:B------:R-:W-:Y:S01]  /*71e0*/  IMAD.MOV.U32 R230, RZ, RZ, R2 ;  /* 0x000000ffffe67224 */ /* 0x000fe200078e0002 */
[----:B------:R-:W-:Y:S01]  /*71f0*/  @!P2 LEA.HI.X R7, R0, R231, R4, 0x1, P6 ;  /* 0x000000e70007a211 */ /* 0x000fe200030f0c04 */
[----:B------:R1:W-:Y:S01]  /*7200*/  @P5 STS [R226+0xc], RZ ;  /* 0x00000cffe2005388 */ /* 0x0003e20000000800 */
[----:B------:R-:W-:Y:S03]  /*7210*/  IMAD.MOV.U32 R231, RZ, RZ, R3 ;  /* 0x000000ffffe77224 */ /* 0x000fe600078e0003 */
        /* <DEDUP_REMOVED lines=61> */
.L_x_1567:
        /* <DEDUP_REMOVED lines=173> */
.L_x_1568:
[----:B------:R-:W-:Y:S01]  /*80c0*/  LDSM.16.M88.4 R128, [R218] ;  /* 0x00000000da80783b */ /* 0x000fe20000000200 */
[----:B------:R-:W-:Y:S01]  /*80d0*/  @UP2 UIADD3 UR11, UP0, UR8, -0x100, URZ ;  /* 0xffffff00080b2890 */ /* 0x000fe2000ff1e03f */
[----:B-1----:R-:W-:Y:S01]  /*80e0*/  IMAD.MOV.U32 R2, RZ, RZ, 0x4 ;  /* 0x00000004ff027424 */ /* 0x002fe200078e00ff */
[----:B------:R-:W-:Y:S02]  /*80f0*/  UISETP.GT.AND UP1, UPT, UR6, UR18, UPT ;  /* 0x000000120600728c */ /* 0x000fe4000bf24270 */
[----:B------:R-:W1:Y:S01]  /*8100*/  LDSM.16.MT88.4 R16, [R0+0x18000] ;  /* 0x018000000010783b */ /* 0x000e620000004200 */
[----:B------:R-:W-:Y:S02]  /*8110*/  @UP2 UIADD3.X UR10, UR9, -0x1, URZ, UP0, !UPT ;  /* 0xffffffff090a2890 */ /* 0x000fe400087fe43f */
[----:B------:R-:W-:Y:S02]  /*8120*/  @UP2 UMOV UR8, UR11 ;  /* 0x0000000b00082c82 */ /* 0x000fe40008000000 */
[----:B------:R-:W2:Y:S03]  /*8130*/  LDSM.16.M88.4 R124, [R218+0x1000] ;  /* 0x00100000da7c783b */ /* 0x000ea60000000200 */
[----:B------:R-:W-:Y:S02]  /*8140*/  @UP2 UMOV UR9, UR10 ;  /* 0x0000000a00092c82 */ /* 0x000fe40008000000 */
[----:B------:R-:W3:Y:S01]  /*8150*/  LDSM.16.MT88.4 R96, [R0+0x1a000] ;  /* 0x01a000000060783b */ /* 0x000ee20000004200 */
[----:B------:R-:W-:Y:S01]  /*8160*/  @P1 IMAD.WIDE R2, R233, R2, UR8 ;  /* 0x00000008e9021e25 */ /* 0x000fe2000f8e0202 */
[----:B------:R-:W-:Y:S02]  /*8170*/  ULOP3.LUT UR10, UR6, 0x1, URZ, 0xc0, !UPT ;  /* 0x00000001060a7892 */ /* 0x000fe4000f8ec03f */
[----:B------:R-:W-:Y:S01]  /*8180*/  UIADD3 UR6, UR6, -0x1, URZ ;  /* 0xffffffff06067890 */ /* 0x000fe2000fffe03f */
[----:B------:R-:W4:Y:S01]  /*8190*/  LDSM.16.MT88.4 R112, [R0+0x1c000] ;  /* 0x01c000000070783b */ /* 0x000f220000004200 */
[----:B------:R-:W-:Y:S04]  /*81a0*/  UISETP.NE.U32.AND UP0, UPT, UR10, 0x1, UPT ;  /* 0x000000010a00788c */ /* 0x000fe8000bf05070 */
[----:B------:R-:W3:Y:S05]  /*81b0*/  LDSM.16.MT88.4 R196, [R0+0x1e000] ;  /* 0x01e0000000c4783b */ /* 0x000eea0000004200 */
[----:B------:R-:W-:Y:S05]  /*81c0*/  LDSM.16.M88.4 R200, [R219] ;  /* 0x00000000dbc8783b */ /* 0x000fea0000000200 */
[----:B------:R-:W3:Y:S05]  /*81d0*/  LDSM.16.MT88.4 R204, [R0+0x18800] ;  /* 0x0188000000cc783b */ /* 0x000eea0000004200 */
[----:B------:R3:W5:Y:S01]  /*81e0*/  @P1 LDG.E R240, [R2.64] ;  /* 0x0000000402f01981 */ /* 0x000762000c1e1900 */
[-C--:B-1----:R-:W-:Y:S04]  /*81f0*/  HMMA.16816.F32 R4, R128, R16.reuse, RZ ;  /* 0x000000108004723c */ /* 0x082fe800000018ff */
[----:B------:R1:W5:Y:S04]  /*8200*/  @P1 LDG.E R241, [R2.64+0x20] ;  /* 0x0000200402f11981 */ /* 0x000368000c1e1900 */
        /* <DEDUP_REMOVED lines=75> */
[----:B------:R2:W3:Y:S03]  /*86c0*/  LDSM.16.MT88.4 R196, [R0+0x1f800] ;  /* 0x01f8000000c4783b */ /* 0x0004e60000004200 */
[C---:B--2---:R-:W-:Y:S04]  /*86d0*/  IMAD R0, R248.reuse, 0x18, RZ ;  /* 0x00000018f8007824 */ /* 0x044fe800078e02ff */
[-C--:B---3--:R-:W-:Y:S08]  /*86e0*/  HMMA.16816.F32 R116, R204, R196.reuse, R116 ;  /* 0x000000c4cc74723c */ /* 0x088ff00000001874 */
[C---:B------:R-:W-:Y:S07]  /*86f0*/  HMMA.16816.F32 R120, R200.reuse, R196, R120 ;  /* 0x000000c4c878723c */ /* 0x040fee0000001878 */
[C---:B------:R-:W-:Y:S01]  /*8700*/  IMAD.SHL.U32 R197, R248.reuse, 0x20, RZ ;  /* 0x00000020f8c57824 */ /* 0x040fe200078e00ff */
        /* <DEDUP_REMOVED lines=166> */
[C---:B--2---:R-:W-:Y:S04]  /*9170*/  IADD3 R8, R201.reuse, 0xc0, RZ ;  /* 0x000000c0c9087810 */ /* 0x044fe80007ffe0ff */
        /* <DEDUP_REMOVED lines=10> */
[----:B------:R-:W-:Y:S04]  /*9220*/  IMAD.IADD R4, R200, 0x1, R5 ;  /* 0x00000001c8047824 */ /* 0x000fe800078e0205 */
[----:B------:R2:W-:Y:S01]  /*9230*/  RED.E.ADD.F32.FTZ.RN.STRONG.GPU [R8.64], R119 ;  /* 0x000000770800798e */ /* 0x0005e2000c10e784 */
[-C--:B------:R-:W-:Y:S01]  /*9240*/  LEA R10, P0, R4, R224.reuse, 0x2 ;  /* 0x000000e0040a7211 */ /* 0x080fe200078010ff */
[----:B------:R-:W-:Y:S03]  /*9250*/  IMAD.IADD R0, R200, 0x1, R4 ;  /* 0x00000001c8007824 */ /* 0x000fe600078e0204 */
[-C--:B------:R-:W-:Y:S02]  /*9260*/  LEA.HI.X.SX32 R11, R4, R225.reuse, 0x2, P0 ;  /* 0x000000e1040b7211 */ /* 0x080fe400000f16ff */
[----:B------:R-:W-:Y:S02]  /*9270*/  IADD3 R4, R201, 0xe0, RZ ;  /* 0x000000e0c9047810 */ /* 0x000fe40007ffe0ff */
[CC--:B-1----:R-:W-:Y:S04]  /*9280*/  LEA R6, P1, R5.reuse, R224.reuse, 0x2 ;  /* 0x000000e005067211 */ /* 0x0c2fe800078210ff */
[-C--:B------:R-:W-:Y:S01]  /*9290*/  LEA.HI.X.SX32 R7, R5, R225.reuse, 0x2, P1 ;  /* 0x000000e105077211 */ /* 0x080fe200008f16ff */
[----:B------:R-:W-:Y:S01]  /*92a0*/  IMAD.IADD R5, R200, 0x1, R0 ;  /* 0x00000001c8057824 */ /* 0x000fe200078e0200 */
[CC--:B--2---:R-:W-:Y:S03]  /*92b0*/  LEA R8, P0, R0.reuse, R224.reuse, 0x2 ;  /* 0x000000e000087211 */ /* 0x0c4fe600078010ff */
[----:B------:R1:W-:Y:S01]  /*92c0*/  RED.E.ADD.F32.FTZ.RN.STRONG.GPU [R6.64], R120 ;  /* 0x000000780600798e */ /* 0x0003e2000c10e784 */
[-C--:B------:R-:W-:Y:S01]  /*92d0*/  LEA.HI.X.SX32 R9, R0, R225.reuse, 0x2, P0 ;  /* 0x000000e100097211 */ /* 0x080fe200000f16ff */
[----:B------:R-:W-:Y:S03]  /*92e0*/  IMAD.IADD R0, R200, 0x1, R4 ;  /* 0x00000001c8007824 */ /* 0x000fe600078e0204 */
[----:B------:R-:W-:Y:S05]  /*92f0*/  RED.E.ADD.F32.FTZ.RN.STRONG.GPU [R10.64], R121 ;  /* 0x000000790a00798e */ /* 0x000fea000c10e784 */
[----:B------:R2:W-:Y:S01]  /*9300*/  RED.E.ADD.F32.FTZ.RN.STRONG.GPU [R8.64], R122 ;  /* 0x0000007a0800798e */ /* 0x0005e2000c10e784 */
[CC--:B-1----:R-:W-:Y:S04]  /*9310*/  LEA R6, P0, R5.reuse, R224.reuse, 0x2 ;  /* 0x000000e005067211 */ /* 0x0c2fe800078010ff */
[-C--:B------:R-:W-:Y:S05]  /*9320*/  LEA.HI.X.SX32 R7, R5, R225.reuse, 0x2, P0 ;  /* 0x000000e105077211 */ /* 0x080fea00000f16ff */
[----:B------:R1:W-:Y:S01]  /*9330*/  RED.E.ADD.F32.FTZ.RN.STRONG.GPU [R6.64], R123 ;  /* 0x0000007b0600798e */ /* 0x0003e2000c10e784 */
[CC--:B--2---:R-:W-:Y:S04]  /*9340*/  LEA R8, P0, R4.reuse, R224.reuse, 0x2 ;  /* 0x000000e004087211 */ /* 0x0c4fe800078010ff */
[----:B------:R-:W-:Y:S01]  /*9350*/  RED.E.ADD.F32.FTZ.RN.STRONG.GPU [R224.64+0x380], R128 ;  /* 0x00038080e000798e */ /* 0x000fe2000c10e784 */
[-C--:B------:R-:W-:Y:S02]  /*9360*/  LEA.HI.X.SX32 R9, R4, R225.reuse, 0x2, P0 ;  /* 0x000000e104097211 */ /* 0x080fe400000f16ff */
[CC--:B------:R-:W-:Y:S02]  /*9370*/  LEA R4, P0, R0.reuse, R224.reuse, 0x2 ;  /* 0x000000e000047211 */ /* 0x0c0fe400078010ff */
[----:B------:R2:W-:Y:S02]  /*9380*/  RED.E.ADD.F32.FTZ.RN.STRONG.GPU [R2.64+0x380], R129 ;  /* 0x000380810200798e */ /* 0x0005e4000c10e784 */
[-C--:B------:R-:W-:Y:S03]  /*9390*/  LEA.HI.X.SX32 R5, R0, R225.reuse, 0x2, P0 ;  /* 0x000000e100057211 */ /* 0x080fe600000f16ff */
[----:B------:R3:W-:Y:S05]  /*93a0*/  RED.E.ADD.F32.FTZ.RN.STRONG.GPU [R8.64], R130 ;  /* 0x000000820800798e */ /* 0x0007ea000c10e784 */
[----:B------:R4:W-:Y:S01]  /*93b0*/  RED.E.ADD.F32.FTZ.RN.STRONG.GPU [R4.64], R131 ;  /* 0x000000830400798e */ /* 0x0009e2000c10e784 */
[----:B-1----:R-:W-:Y:S05]  /*93c0*/  IMAD.IADD R6, R200, 0x1, R0 ;  /* 0x00000001c8067824 */ /* 0x002fea00078e0200 */
[CC--:B------:R-:W-:Y:S04]  /*93d0*/  LEA R10, P0, R6.reuse, R224.reuse, 0x2 ;  /* 0x000000e0060a7211 */ /* 0x0c0fe800078010ff */
[-C--:B------:R-:W-:Y:S01]  /*93e0*/  LEA.HI.X.SX32 R11, R6, R225.reuse, 0x2, P0 ;  /* 0x000000e1060b7211 */ /* 0x080fe200000f16ff */
[C---:B--2---:R-:W-:Y:S04]  /*93f0*/  IMAD.IADD R2, R200.reuse, 0x1, R6 ;  /* 0x00000001c8027824 */ /* 0x044fe800078e0206 */
[----:B------:R-:W-:Y:S01]  /*9400*/  IMAD.IADD R0, R200, 0x1, R2 ;  /* 0x00000001c8007824 */ /* 0x000fe200078e0202 */
[-C--:B---3--:R-:W-:Y:S01]  /*9410*/  LEA R8, P2, R2, R224.reuse, 0x2 ;  /* 0x000000e002087211 */ /* 0x088fe200078410ff */
[----:B------:R-:W-:Y:S02]  /*9420*/  RED.E.ADD.F32.FTZ.RN.STRONG.GPU [R10.64], R124 ;  /* 0x0000007c0a00798e */ /* 0x000fe4000c10e784 */
[----:B------:R-:W-:Y:S01]  /*9430*/  IMAD.IADD R3, R200, 0x1, R0 ;  /* 0x00000001c8037824 */ /* 0x000fe200078e0200 */
[-C--:B------:R-:W-:Y:S02]  /*9440*/  LEA.HI.X.SX32 R9, R2, R225.reuse, 0x2, P2 ;  /* 0x000000e102097211 */ /* 0x080fe400010f16ff */
[CC--:B------:R-:W-:Y:S02]  /*9450*/  LEA R6, P1, R0.reuse, R224.reuse, 0x2 ;  /* 0x000000e000067211 */ /* 0x0c0fe400078210ff */
[C---:B----4-:R-:W-:Y:S01]  /*9460*/  LEA R4, P0, R3.reuse, R224, 0x2 ;  /* 0x000000e003047211 */ /* 0x050fe200078010ff */
[----:B------:R-:W-:Y:S01]  /*9470*/  RED.E.ADD.F32.FTZ.RN.STRONG.GPU [R8.64], R125 ;  /* 0x0000007d0800798e */ /* 0x000fe2000c10e784 */
[-C--:B------:R-:W-:Y:S02]  /*9480*/  LEA.HI.X.SX32 R7, R0, R225.reuse, 0x2, P1 ;  /* 0x000000e100077211 */ /* 0x080fe400008f16ff */
[----:B------:R-:W-:Y:S02]  /*9490*/  LEA.HI.X.SX32 R5, R3, R225, 0x2, P0 ;  /* 0x000000e103057211 */ /* 0x000fe400000f16ff */
[----:B------:R-:W-:Y:S01]  /*94a0*/  LDSM.16.MT88.4 R8, [R208] ;  /* 0x00000000d008783b */ /* 0x000fe20000004200 */
[----:B------:R-:W-:Y:S01]  /*94b0*/  PLOP3.LUT P1, PT, PT, PT, UP0, 0x80, 0x0 ;  /* 0x000000000000781c */ /* 0x000fe20003f2f008 */
[----:B------:R-:W-:Y:S01]  /*94c0*/  @UP2 UIADD3 UR17, UP0, UR17, -0x100, URZ ;  /* 0xffffff0011112890 */ /* 0x000fe2000ff1e03f */
[----:B------:R-:W-:Y:S02]  /*94d0*/  PLOP3.LUT P0, PT, PT, PT, UP1, 0x80, 0x0 ;  /* 0x000000000000781c */ /* 0x000fe40003f0f018 */
[----:B------:R-:W-:Y:S01]  /*94e0*/  RED.E.ADD.F32.FTZ.RN.STRONG.GPU [R6.64], R126 ;  /* 0x0000007e0600798e */ /* 0x000fe2000c10e784 */
[C---:B------:R-:W-:Y:S01]  /*94f0*/  IADD3 R0, R208.reuse, -0x8000, RZ ;  /* 0xffff8000d0007810 */ /* 0x040fe20007ffe0ff */
[----:B------:R-:W-:Y:S03]  /*9500*/  @UP2 UIADD3.X UR16, UR16, -0x1, URZ, UP0, !UPT ;  /* 0xffffffff10102890 */ /* 0x000fe600087fe43f */
[----:B------:R-:W-:Y:S04]  /*9510*/  RED.E.ADD.F32.FTZ.RN.STRONG.GPU [R4.64], R127 ;  /* 0x0000007f0400798e */ /* 0x000fe8000c10e784 */
[----:B------:R-:W-:Y:S01]  /*9520*/  @P1 IADD3 R0, R208, 0x8000, RZ ;  /* 0x00008000d0001810 */ /* 0x000fe20007ffe0ff */
        /* <DEDUP_REMOVED lines=82> */
[----:B------:R-:W-:Y:S01]  /*9a50*/  UISETP.NE.AND UP0, UPT, UR37, -0x1, UPT ;  /* 0xffffffff2500788c */ /* 0x000fe2000bf05270 */
[----:B------:R-:W-:-:S02]  /*9a60*/  FMUL.FTZ R13, R59, c[0x0][0x2dc] ;  /* 0x0000b7003b0d7a20 */ /* 0x000fc40000410000 */
        /* <DEDUP_REMOVED lines=17> */
[----:B------:R-:W-:Y:S01]  /*9b80*/  @UP0 UIMAD UR14, UR6, UR11, UR9 ;  /* 0x0000000b060e02a4 */ /* 0x000fe2000f8e0209 */
[----:B------:R-:W-:Y:S01]  /*9b90*/  FMUL.FTZ R55, R145, c[0x0][0x2e0] ;  /* 0x0000b80091377a20 */ /* 0x000fe20000410000 */
[----:B------:R1:W-:Y:S01]  /*9ba0*/  STS [R246], R59 ;  /* 0x0000003bf6007388 */ /* 0x0003e20000000800 */
        /* <DEDUP_REMOVED lines=215> */
[----:B------:R-:W-:-:S02]  /*a920*/  F2FP.PACK_AB R2, R2, R76 ;  /* 0x0000004c0202723e */ /* 0x000fc400000000ff */
[----:B------:R1:W-:Y:S02]  /*a930*/  STS [R246+0xa400], R23 ;  /* 0x00a40017f6007388 */ /* 0x0003e40000000800 */
[----:B------:R-:W-:Y:S02]  /*a940*/  F2FP.PACK_AB R0, R0, R78 ;  /* 0x0000004e0000723e */ /* 0x000fe400000000ff */
        /* <DEDUP_REMOVED lines=36> */
.L_x_1570:
        /* <DEDUP_REMOVED lines=19> */
.L_x_1571:
        /* <DEDUP_REMOVED lines=13> */
[----:B------:R-:W-:-:S02]  /*ad90*/  USHF.R.S32.HI UR15, URZ, 0x1f, UR39 ;  /* 0x0000001f3f0f7899 */ /* 0x000fc40008011427 */
[----:B------:R-:W-:Y:S02]  /*ada0*/  UIMAD UR8, UR6, UR9, UR8 ;  /* 0x00000009060872a4 */ /* 0x000fe4000f8e0208 */
[----:B------:R-:W-:-:S04]  /*adb0*/  IADD3 R2, P0, R2, UR13, RZ ;  /* 0x0000000d02027c10 */ /* 0x000fc8000ff1e0ff */
[----:B------:R-:W-:Y:S01]  /*adc0*/  IMAD.U32 R6, RZ, RZ, UR8 ;  /* 0x00000008ff067e24 */ /* 0x000fe2000f8e00ff */
[----:B------:R-:W-:Y:S01]  /*add0*/  ULDC.64 UR8, c[0x0][0x3b8] ;  /* 0x0000ee0000087ab9 */ /* 0x000fe20000000a00 */
[----:B------:R2:W3:Y:S01]  /*ade0*/  LDS.128 R40, [R8+0x19000] ;  /* 0x0190000008287984 */ /* 0x0004e20000000c00 */
[----:B------:R-:W-:Y:S02]  /*adf0*/  UIMAD UR8, UR15, UR8, URZ ;  /* 0x000000080f0872a4 */ /* 0x000fe4000f8e023f */
[----:B------:R-:W-:Y:S01]  /*ae00*/  IADD3.X R3, R3, UR14, R6, P0, !PT ;  /* 0x0000000e03037c10 */ /* 0x000fe200087fe406 */
[----:B------:R-:W-:Y:S01]  /*ae10*/  IMAD.U32 R6, RZ, RZ, UR39 ;  /* 0x00000027ff067e24 */ /* 0x000fe2000f8e00ff */
[----:B------:R2:W4:Y:S01]  /*ae20*/  LDS.128 R36, [R8+0x1b000] ;  /* 0x01b0000008247984 */ /* 0x0005220000000c00 */
[----:B------:R-:W-:Y:S01]  /*ae30*/  UIMAD UR8, UR39, UR9, UR8 ;  /* 0x00000009270872a4 */ /* 0x000fe2000f8e0208 */
[----:B-1----:R-:W-:Y:S02]  /*ae40*/  SHF.R.S32.HI R0, RZ, 0x1f, R7 ;  /* 0x0000001fff007819 */ /* 0x002fe40000011407 */
[----:B------:R2:W1:Y:S02]  /*ae50*/  LDS.128 R32, [R8+0x1d000] ;  /* 0x01d0000008207984 */ /* 0x0004640000000c00 */
[----:B------:R-:W-:Y:S01]  /*ae60*/  LEA.HI R0, R0, R7, RZ, 0x3 ;  /* 0x0000000700007211 */ /* 0x000fe200078f18ff */
[----:B------:R-:W-:Y:S01]  /*ae70*/  IMAD.WIDE.U32 R6, R6, c[0x0][0x3b8], R2 ;  /* 0x0000ee0006067a25 */ /* 0x000fe200078e0002 */
[----:B------:R2:W1:Y:S02]  /*ae80*/  LDS.128 R28, [R8+0x1f000] ;  /* 0x01f00000081c7984 */ /* 0x0004640000000c00 */
[----:B------:R-:W-:-:S02]  /*ae90*/  SHF.R.S32.HI R0, RZ, 0x3, R0 ;  /* 0x00000003ff007819 */ /* 0x000fc40000011400 */
[----:B------:R2:W1:Y:S01]  /*aea0*/  LDS.128 R56, [R8+0x20000] ;  /* 0x0200000008387984 */ /* 0x0004620000000c00 */
[----:B------:R-:W-:Y:S02]  /*aeb0*/  IADD3 R10, R7, UR8, RZ ;  /* 0x00000008070a7c10 */ /* 0x000fe4000fffe0ff */
        /* <DEDUP_REMOVED lines=12> */
[----:B------:R-:W-:Y:S01]  /*af80*/  IMAD.MOV.U32 R2, RZ, RZ, R6 ;  /* 0x000000ffff027224 */ /* 0x000fe200078e0006 */
[----:B------:R-:W-:Y:S01]  /*af90*/  ISETP.GE.AND P2, PT, R243, c[0x0][0x220], PT ;  /* 0x00008800f3007a0c */ /* 0x000fe20003f46270 */
[----:B------:R-:W-:Y:S01]  /*afa0*/  IMAD.MOV.U32 R3, RZ, RZ, R10 ;  /* 0x000000ffff037224 */ /* 0x000fe200078e000a */
[----:B------:R-:W4:Y:S01]  /*afb0*/  LDS.128 R20, [R8+0x1c000] ;  /* 0x01c0000008147984 */ /* 0x000f220000000c00 */
[----:B------:R-:W-:Y:S01]  /*afc0*/  IMAD R77, R76, c[0x0][0x3a0], RZ ;  /* 0x0000e8004c4d7a24 */ /* 0x000fe200078e02ff */
[----:B------:R-:W-:-:S02]  /*afd0*/  ISETP.GE.AND P1, PT, R242, c[0x0][0x220], PT ;  /* 0x00008800f2007a0c */ /* 0x000fc40003f26270 */
[----:B------:R-:W-:Y:S01]  /*afe0*/  LDS.128 R12, [R8+0x1e000] ;  /* 0x01e00000080c7984 */ /* 0x000fe20000000c00 */
[----:B------:R-:W-:-:S03]  /*aff0*/  ISETP.GE.AND P0, PT, R244, c[0x0][0x220], PT ;  /* 0x00008800f4007a0c */ /* 0x000fc60003f06270 */
[----:B------:R2:W1:Y:S02]  /*b000*/  @!P3 LDS.128 R16, [R8+0x18000] ;  /* 0x018000000810b984 */ /* 0x0004640000000c00 */
[----:B--2---:R-:W-:-:S04]  /*b010*/  IMAD.WIDE.U32 R8, R0, c[0x0][0x3a0], R2 ;  /* 0x0000e80000087a25 */ /* 0x004fc800078e0002 */
[----:B------:R-:W-:-:S04]  /*b020*/  IMAD R2, R0, c[0x0][0x3a4], R77 ;  /* 0x0000e90000027a24 */ /* 0x000fc800078e024d */
[----:B------:R-:W-:Y:S01]  /*b030*/  IMAD.IADD R3, R2, 0x1, R9 ;  /* 0x0000000102037824 */ /* 0x000fe200078e0209 */
[----:B------:R-:W-:-:S04]  /*b040*/  LEA R2, P4, R8, c[0x0][0x340], 0x1 ;  /* 0x0000d00008027a11 */ /* 0x000fc800078808ff */
[----:B------:R-:W-:-:S05]  /*b050*/  LEA.HI.X R3, R8, c[0x0][0x344], R3, 0x1, P4 ;  /* 0x0000d10008037a11 */ /* 0x000fca00020f0c03 */
[----:B---3--:R2:W-:Y:S04]  /*b060*/  @!P2 STG.E.128 [R2.64+0x80], R24 ;  /* 0x000080180200a986 */ /* 0x0085e8000c101d04 */
[----:B----4-:R2:W-:Y:S04]  /*b070*/  @!P1 STG.E.128 [R2.64+0x100], R20 ;  /* 0x0001001402009986 */ /* 0x0105e8000c101d04 */
[----:B-1----:R2:W-:Y:S04]  /*b080*/  @!P3 STG.E.128 [R2.64], R16 ;  /* 0x000000100200b986 */ /* 0x0025e8000c101d04 */
[----:B------:R2:W-:Y:S02]  /*b090*/  @!P0 STG.E.128 [R2.64+0x180], R12 ;  /* 0x0001800c02008986 */ /* 0x0005e4000c101d04 */
.L_x_1573:
[----:B---34-:R-:W-:Y:S05]  /*b0a0*/  BSYNC B0 ;  /* 0x0000000000007941 */ /* 0x018fea0003800000 */
.L_x_1572:
[----:B--2---:R-:W-:Y:S01]  /*b0b0*/  IADD3 R2, R0, 0x20, RZ ;  /* 0x0000002000027810 */ /* 0x004fe20007ffe0ff */
        /* <DEDUP_REMOVED lines=18> */
[----:B-1----:R2:W-:Y:S04]  /*b1e0*/  @!P1 STG.E.128 [R2.64+0x100], R32 ;  /* 0x0001002002009986 */ /* 0x0025e8000c101d04 */
[----:B------:R2:W-:Y:S02]  /*b1f0*/  @!P0 STG.E.128 [R2.64+0x180], R28 ;  /* 0x0001801c02008986 */ /* 0x0005e4000c101d04 */
.L_x_1575:
[----:B------:R-:W-:Y:S05]  /*b200*/  BSYNC B0 ;  /* 0x0000000000007941 */ /* 0x000fea0003800000 */
.L_x_1574:
[----:B------:R-:W-:Y:S01]  /*b210*/  ULDC.64 UR8, c[0x0][0x3a8] ;  /* 0x0000ea0000087ab9 */ /* 0x000fe20000000a00 */
[----:B--2---:R-:W-:Y:S01]  /*b220*/  IMAD.WIDE.U32 R2, R11, c[0x0][0x3a8], R4 ;  /* 0x0000ea000b027a25 */ /* 0x004fe200078e0004 */
        /* <DEDUP_REMOVED lines=30> */
.L_x_1577:
[----:B------:R-:W-:Y:S05]  /*b410*/  BSYNC B0 ;  /* 0x0000000000007941 */ /* 0x000fea0003800000 */
.L_x_1576:
        /* <DEDUP_REMOVED lines=19> */
.L_x_1546:
[----:B------:R-:W-:Y:S05]  /*b550*/  BSYNC B1 ;  /* 0x0000000000017941 */ /* 0x000fea0003800000 */
.L_x_1532:
        /* <DEDUP_REMOVED lines=12> */
.L_x_1578:
[----:B------:R-:W-:Y:S05]  /*b620*/  EXIT ;  /* 0x000000000000794d */ /* 0x000fea0003800000 */
.L_x_1580:
        /* <DEDUP_REMOVED lines=13> */
.L_x_2042:


//--------------------- .text._ZN5flash44flash_bwd_dq_dk_dv_loop_seqk_parallel_kernelI23Flash_bwd_kernel_traitsILi256ELi64ELi64ELi8ELi4ELi2ELi2ELb0ELb0EN7cutlass6half_tE19Flash_kernel_traitsILi256ELi64ELi64ELi8ES3_EELb0ELb0ELb1ELb0ELb0ELb0ELb1EEEvNS_16Flash_bwd_paramsE --------------------------
	.section	.text._ZN5flash44flash_bwd_dq_dk_dv_loop_seqk_parallel_kernelI23Flash_bwd_kernel_traitsILi256ELi64ELi64ELi8ELi4ELi2ELi2ELb0ELb0EN7cutlass6half_tE19Flash_kernel_traitsILi256ELi64ELi64ELi8ES3_EELb0ELb0ELb1ELb0ELb0ELb0ELb1EEEvNS_16Flash_bwd_paramsE,"ax",@progbits
	.sectioninfo	@"SHI_REGISTERS=255"
	.align	128
        .global         _ZN5flash44flash_bwd_dq_dk_dv_loop_seqk_parallel_kernelI23Flash_bwd_kernel_traitsILi256ELi64ELi64ELi8ELi4ELi2ELi2ELb0ELb0EN7cutlass6half_tE19Flash_kernel_traitsILi256ELi64ELi64ELi8ES3_EELb0ELb0ELb1ELb0ELb0ELb0ELb1EEEvNS_16Flash_bwd_paramsE
        .type           _ZN5flash44flash_bwd_dq_dk_dv_loop_seqk_parallel_kernelI23Flash_bwd_kernel_traitsILi256ELi64ELi64ELi8ELi4ELi2ELi2ELb0ELb0EN7cutlass6half_tE19Flash_kernel_traitsILi256ELi64ELi64ELi8ES3_EELb0ELb0ELb1ELb0ELb0ELb0ELb1EEEvNS_16Flash_bwd_paramsE,@function
        .size           _ZN5flash44flash_bwd_dq_dk_dv_loop_seqk_parallel_kernelI23Flash_bwd_kernel_traitsILi256ELi64ELi64ELi8ELi4ELi2ELi2ELb0ELb0EN7cutlass6half_tE19Flash_kernel_traitsILi256ELi64ELi64ELi8ES3_EELb0ELb0ELb1ELb0ELb0ELb0ELb1EEEvNS_16Flash_bwd_paramsE,(.L_x_2043 - _ZN5flash44flash_bwd_dq_dk_dv_loop_seqk_parallel_kernelI23Flash_bwd_kernel_traitsILi256ELi64ELi64ELi8ELi4ELi2ELi2ELb0ELb0EN7cutlass6half_tE19Flash_kernel_traitsILi256ELi64ELi64ELi8ES3_EELb0ELb0ELb1ELb0ELb0ELb0ELb1EEEvNS_16Flash_bwd_paramsE)
        .other          _ZN5flash44flash_bwd_dq_dk_dv_loop_seqk_parallel_kernelI23Flash_bwd_kernel_traitsILi256ELi64ELi64ELi8ELi4ELi2ELi2ELb0ELb0EN7cutlass6half_tE19Flash_kernel_traitsILi256ELi64ELi64ELi8ES3_EELb0ELb0ELb1ELb0ELb0ELb0ELb1EEEvNS_16Flash_bwd_paramsE,@"STO_CUDA_ENTRY STV_DEFAULT"
_ZN5flash44flash_bwd_dq_dk_dv_loop_seqk_parallel_kernelI23Flash_bwd_kernel_traitsILi256ELi64ELi64ELi8ELi4ELi2ELi2ELb0ELb0EN7cutlass6half_tE19Flash_kernel_traitsILi256ELi64ELi64ELi8ES3_EELb0ELb0ELb1ELb0ELb0ELb0ELb1EEEvNS_16Flash_bwd_paramsE:
.text._ZN5flash44flash_bwd_dq_dk_dv_loop_seqk_parallel_kernelI23Flash_bwd_kernel_traitsILi256ELi64ELi64ELi8ELi4ELi2ELi2ELb0ELb0EN7cutlass6half_tE19Flash_kernel_traitsILi256ELi64ELi64ELi8ES3_EELb0ELb0ELb1ELb0ELb0ELb0ELb1EEEvNS_16Flash_bwd_paramsE:
        /* <DEDUP_REMOVED lines=181> */
.L_x_1629:
        /* <DEDUP_REMOVED lines=66> */
.L_x_1581:
        /* <DEDUP_REMOVED lines=67> */
.L_x_1583:
        /* <DEDUP_REMOVED lines=43> */
.L_x_1584:
        /* <DEDUP_REMOVED lines=45> */
.L_x_1585:
[----:B------:R-:W-:-:S03]  /*1920*/  UMOV UR13, UR53 ;  /* 0x00000035000d7c82 */ /* 0x000fc60008000000 */
.L_x_1586:
[----:B------:R-:W-:Y:S01]  /*1930*/  UIADD3 UR8, UP4, UP3, UR8, UR48, UR50 ;  /* 0x0000003008087290 */ /* 0x000fe2000fb9e032 */
[----:B------:R-:W-:Y:S01]  /*1940*/  IMAD.U32 R2, RZ, RZ, UR5 ;  /* 0x00000005ff027e24 */ /* 0x000fe2000f8e00ff */
        /* <DEDUP_REMOVED lines=9> */
[----:B------:R-:W-:Y:S01]  /*19e0*/  IMAD.U32 R7, RZ, RZ, UR37 ;  /* 0x00000025ff077e24 */ /* 0x000fe2000f8e00ff */
[----:B------:R-:W-:Y:S01]  /*19f0*/  UIMAD UR6, UR60, UR8, URZ ;  /* 0x000000083c0672a4 */ /* 0x000fe2000f8e023f */
[----:B------:R-:W-:Y:S01]  /*1a00*/  IMAD.U32 R11, RZ, RZ, UR37 ;  /* 0x00000025ff0b7e24 */ /* 0x000fe2000f8e00ff */
[----:B------:R-:W-:Y:S01]  /*1a10*/  UMOV UR14, 0x4 ;  /* 0x00000004000e7882 */ /* 0x000fe20000000000 */
[----:B------:R-:W-:Y:S01]  /*1a20*/  BSSY B1, `(.L_x_1582) ;  /* 0x0000946000017945 */ /* 0x000fe20003800000 */
[----:B------:R-:W-:Y:S01]  /*1a30*/  UIMAD UR11, UR37, UR9, UR6 ;  /* 0x00000009250b72a4 */ /* 0x000fe2000f8e0206 */
[C---:B------:R-:W-:Y:S01]  /*1a40*/  IADD3 R244, R238.reuse, 0x40, RZ ;  /* 0x00000040eef47810 */ /* 0x040fe20007ffe0ff */
[----:B------:R-:W-:Y:S01]  /*1a50*/  ULDC.64 UR4, c[0x0][0x3c8] ;  /* 0x0000f20000047ab9 */ /* 0x000fe20000000a00 */
[C---:B------:R-:W-:Y:S01]  /*1a60*/  IADD3 R243, R238.reuse, 0x80, RZ ;  /* 0x00000080eef37810 */ /* 0x040fe20007ffe0ff */
[----:B------:R-:W-:Y:S01]  /*1a70*/  ULDC.64 UR8, c[0x0][0x370] ;  /* 0x0000dc0000087ab9 */ /* 0x000fe20000000a00 */
[----:B------:R-:W-:Y:S01]  /*1a80*/  IADD3 R245, R238, 0xc0, RZ ;  /* 0x000000c0eef57810 */ /* 0x000fe20007ffe0ff */
[----:B------:R-:W-:-:S04]  /*1a90*/  UIMAD UR6, UR34, UR8, URZ ;  /* 0x00000008220672a4 */ /* 0x000fc8000f8e023f */
[----:B------:R-:W-:-:S03]  /*1aa0*/  UIMAD UR28, UR23, UR9, UR6 ;  /* 0x00000009171c72a4 */ /* 0x000fc6000f8e0206 */
[----:B------:R-:W-:Y:S02]  /*1ab0*/  ULDC.64 UR8, c[0x0][0x378] ;  /* 0x0000de0000087ab9 */ /* 0x000fe40000000a00 */
[----:B------:R-:W-:Y:S02]  /*1ac0*/  UIMAD UR6, UR60, UR8, URZ ;  /* 0x000000083c0672a4 */ /* 0x000fe4000f8e023f */
[----:B------:R-:W-:Y:S02]  /*1ad0*/  UIADD3 UR8, UR23, UR13, URZ ;  /* 0x0000000d17087290 */ /* 0x000fe4000fffe03f */
[----:B------:R-:W-:Y:S02]  /*1ae0*/  UIMAD UR10, UR37, UR9, UR6 ;  /* 0x00000009250a72a4 */ /* 0x000fe4000f8e0206 */
[----:B------:R-:W-:Y:S02]  /*1af0*/  UIMAD.WIDE UR8, UR8, UR14, UR4 ;  /* 0x0000000e080872a5 */ /* 0x000fe4000f8e0204 */
[----:B------:R-:W-:-:S02]  /*1b00*/  UIADD3 UR6, -UR7, UR12, UR18 ;  /* 0x0000000c07067290 */ /* 0x000fc4000fffe112 */
[----:B------:R-:W-:-:S03]  /*1b10*/  ULDC.64 UR4, c[0x0][0x200] ;  /* 0x0000800000047ab9 */ /* 0x000fc60000000a00 */
[----:B------:R-:W-:Y:S02]  /*1b20*/  UMOV UR16, UR8 ;  /* 0x0000000800107c82 */ /* 0x000fe40008000000 */
[----:B------:R-:W-:Y:S02]  /*1b30*/  UIADD3 UR8, UR23, UR17, URZ ;  /* 0x0000001117087290 */ /* 0x000fe4000fffe03f */
[----:B------:R-:W-:Y:S02]  /*1b40*/  UMOV UR15, UR9 ;  /* 0x00000009000f7c82 */ /* 0x000fe40008000000 */
[----:B------:R-:W-:Y:S01]  /*1b50*/  UIMAD.WIDE UR8, UR8, UR14, UR4 ;  /* 0x0000000e080872a5 */ /* 0x000fe2000f8e0204 */
[----:B------:R1:W2:Y:S01]  /*1b60*/  R2UR UR5, R2 ;  /* 0x00000000020573c2 */ /* 0x0002a200000e0000 */
[----:B------:R-:W-:Y:S02]  /*1b70*/  ULDC UR17, c[0x0][0x2e8] ;  /* 0x0000ba0000117ab9 */ /* 0x000fe40000000800 */
[----:B------:R-:W-:-:S03]  /*1b80*/  UIADD3 UR6, UR6, -UR17, URZ ;  /* 0x8000001106067290 */ /* 0x000fc6000fffe03f */
        /* <DEDUP_REMOVED lines=8> */
[----:B-1----:R-:W-:-:S03]  /*1c10*/  LEA.HI R2, R22, R23, RZ, 0x5 ;  /* 0x0000001716027211 */ /* 0x002fc600078f28ff */
[----:B------:R-:W-:-:S04]  /*1c20*/  USEL UR17, URZ, UR17, !UP1 ;  /* 0x000000113f117287 */ /* 0x000fc8000c800000 */
        /* <DEDUP_REMOVED lines=51> */
.L_x_1588:
        /* <DEDUP_REMOVED lines=18> */
.L_x_1589:
        /* <DEDUP_REMOVED lines=35> */
.L_x_1591:
[----:B------:R-:W-:Y:S05]  /*22b0*/  BSYNC B0 ;  /* 0x0000000000007941 */ /* 0x000fea0003800000 */
.L_x_1590:
        /* <DEDUP_REMOVED lines=21> */
.L_x_1593:
[----:B------:R-:W-:Y:S05]  /*2410*/  BSYNC B0 ;  /* 0x0000000000007941 */ /* 0x000fea0003800000 */
.L_x_1592:
        /* <DEDUP_REMOVED lines=31> */
.L_x_1595:
[----:B------:R-:W-:Y:S05]  /*2610*/  BSYNC B0 ;  /* 0x0000000000007941 */ /* 0x000fea0003800000 */
.L_x_1594:
        /* <DEDUP_REMOVED lines=20> */
.L_x_1587:
        /* <DEDUP_REMOVED lines=56> */
.L_x_1598:
[----:B------:R-:W-:Y:S05]  /*2ae0*/  BSYNC B0 ;  /* 0x0000000000007941 */ /* 0x000fea0003800000 */
.L_x_1597:
        /* <DEDUP_REMOVED lines=48> */
.L_x_1600:
[----:B------:R-:W-:Y:S05]  /*2df0*/  BSYNC B0 ;  /* 0x0000000000007941 */ /* 0x000fea0003800000 */
.L_x_1599:
        /* <DEDUP_REMOVED lines=23> */
.L_x_1602:
        /* <DEDUP_REMOVED lines=50> */
.L_x_1603:
[----:B------:R-:W-:Y:S05]  /*3290*/  BSYNC B0 ;  /* 0x0000000000007941 */ /* 0x000fea0003800000 */
.L_x_1601:
        /* <DEDUP_REMOVED lines=21> */
.L_x_1605:
        /* <DEDUP_REMOVED lines=49> */
.L_x_1606:
[----:B------:R-:W-:Y:S05]  /*3700*/  BSYNC B0 ;  /* 0x0000000000007941 */ /* 0x000fea0003800000 */
.L_x_1604:
        /* <DEDUP_REMOVED lines=79> */
.L_x_1608:
[----:B---3--:R-:W-:Y:S05]  /*3c00*/  BSYNC B0 ;  /* 0x0000000000007941 */ /* 0x008fea0003800000 */
.L_x_1607:
        /* <DEDUP_REMOVED lines=55> */
.L_x_1610:
[----:B------:R-:W-:Y:S05]  /*3f80*/  BSYNC B0 ;  /* 0x0000000000007941 */ /* 0x000fea0003800000 */
.L_x_1609:
        /* <DEDUP_REMOVED lines=62> */
.L_x_1612:
[----:B------:R-:W-:Y:S05]  /*4370*/  BSYNC B0 ;  /* 0x0000000000007941 */ /* 0x000fea0003800000 */
.L_x_1611:
        /* <DEDUP_REMOVED lines=54> */
.L_x_1614:
[----:B------:R-:W-:Y:S05]  /*46e0*/  BSYNC B0 ;  /* 0x0000000000007941 */ /* 0x000fea0003800000 */
.L_x_1613:
        /* <DEDUP_REMOVED lines=91> */
.L_x_1619:
[----:B------:R-:W0:Y:S01]  /*4ca0*/  LDGDEPBAR ;  /* 0x00000000000079af */ /* 0x000e220000000000 */
[C---:B------:R-:W-:Y:S01]  /*4cb0*/  IADD3 R3, R217.reuse, R221, RZ ;  /* 0x000000ddd9037210 */ /* 0x040fe20007ffe0ff */
[----:B------:R-:W-:Y:S01]  /*4cc0*/  USHF.L.U32 UR9, UR6, 0x6, URZ ;  /* 0x0000000606097899 */ /* 0x000fe2000800063f */
[-C--:B------:R-:W-:Y:S01]  /*4cd0*/  IADD3 R2, R217, R220.reuse, RZ ;  /* 0x000000dcd9027210 */ /* 0x080fe20007ffe0ff */
[----:B------:R-:W-:Y:S01]  /*4ce0*/  ULDC UR8, c[0x0][0x2e4] ;  /* 0x0000b90000087ab9 */ /* 0x000fe20000000800 */
[----:B------:R-:W-:Y:S01]  /*4cf0*/  IADD3 R0, R3, R220, RZ ;  /* 0x000000dc03007210 */ /* 0x000fe20007ffe0ff */
        /* <DEDUP_REMOVED lines=56> */
[C---:B------:R-:W-:Y:S08]  /*5080*/  HMMA.16816.F32 R12, R84.reuse, R112, R12 ;  /* 0x00000070540c723c */ /* 0x040ff0000000180c */
        /* <DEDUP_REMOVED lines=8> */
[----:B------:R-:W-:Y:S06]  /*5110*/  LDSM.16.M88.4 R104, [R2+0x4000] ;  /* 0x004000000268783b */ /* 0x000fec0000000200 */
[----:B------:R-:W-:Y:S01]  /*5120*/  IADD3 R88, P0, R249, UR16, RZ ;  /* 0x00000010f9587c10 */ /* 0x000fe2000ff1e0ff */
[C---:B--2---:R-:W-:Y:S05]  /*5130*/  HMMA.16816.F32 R4, R92.reuse, R96, R4 ;  /* 0x000000605c04723c */ /* 0x044fea0000001804 */
[----:B------:R-:W-:Y:S02]  /*5140*/  IADD3.X R89, R248, UR15, RZ, P0, !PT ;  /* 0x0000000ff8597c10 */ /* 0x000fe400087fe4ff */
[----:B------:R-:W-:Y:S01]  /*5150*/  PLOP3.LUT P0, PT, PT, PT, UP0, 0x80, 0x0 ;  /* 0x000000000000781c */ /* 0x000fe20003f0f008 */
[C---:B------:R-:W-:Y:S01]  /*5160*/  HMMA.16816.F32 R8, R92.reuse, R98, R8 ;  /* 0x000000625c08723c */ /* 0x040fe20000001808 */
[----:B------:R-:W-:Y:S05]  /*5170*/  LDSM.16.M88.4 R96, [R215+0x1c000] ;  /* 0x01c00000d760783b */ /* 0x000fea0000000200 */
[----:B-----5:R2:W5:Y:S02]  /*5180*/  LDG.E R117, [R88.64] ;  /* 0x0000000458757981 */ /* 0x020564000c1e1900 */
[C---:B---3--:R-:W-:Y:S03]  /*5190*/  HMMA.16816.F32 R12, R92.reuse, R84, R12 ;  /* 0x000000545c0c723c */ /* 0x048fe6000000180c */
[----:B------:R2:W5:Y:S05]  /*51a0*/  LDG.E R116, [R88.64+0x20] ;  /* 0x0000200458747981 */ /* 0x00056a000c1e1900 */
[----:B------:R-:W-:Y:S01]  /*51b0*/  HMMA.16816.F32 R16, R92, R86, R16 ;  /* 0x000000565c10723c */ /* 0x000fe20000001810 */
[----:B------:R-:W-:Y:S05]  /*51c0*/  LDSM.16.M88.4 R84, [R216+0x1c800] ;  /* 0x01c80000d854783b */ /* 0x000fea0000000200 */
[----:B------:R-:W-:Y:S02]  /*51d0*/  LDSM.16.M88.4 R92, [R0+0x4000] ;  /* 0x00400000005c783b */ /* 0x000fe40000000200 */
[C---:B-1----:R-:W-:Y:S08]  /*51e0*/  HMMA.16816.F32 R4, R100.reuse, R108, R4 ;  /* 0x0000006c6404723c */ /* 0x042ff00000001804 */
[C---:B------:R-:W-:Y:S01]  /*51f0*/  HMMA.16816.F32 R8, R100.reuse, R110, R8 ;  /* 0x0000006e6408723c */ /* 0x040fe20000001808 */
[----:B------:R-:W-:Y:S05]  /*5200*/  LDSM.16.M88.4 R108, [R213+0x1e000] ;  /* 0x01e00000d56c783b */ /* 0x000fea0000000200 */
[----:B--2---:R-:W1:Y:S02]  /*5210*/  LDSM.16.M88.4 R88, [R214+0x1c800] ;  /* 0x01c80000d658783b */ /* 0x004e640000000200 */
[C---:B-1----:R-:W-:Y:S08]  /*5220*/  HMMA.16816.F32 R12, R100.reuse, R88, R12 ;  /* 0x00000058640c723c */ /* 0x042ff0000000180c */
[----:B------:R-:W-:Y:S01]  /*5230*/  HMMA.16816.F32 R16, R100, R90, R16 ;  /* 0x0000005a6410723c */ /* 0x000fe20000001810 */
[----:B------:R-:W1:Y:S05]  /*5240*/  LDSM.16.M88.4 R88, [R215+0x1c800] ;  /* 0x01c80000d758783b */ /* 0x000e6a0000000200 */
[----:B------:R-:W2:Y:S02]  /*5250*/  LDSM.16.M88.4 R100, [R217+0x6000] ;  /* 0x00600000d964783b */ /* 0x000ea40000000200 */
[C---:B------:R-:W-:Y:S08]  /*5260*/  HMMA.16816.F32 R4, R104.reuse, R112, R4 ;  /* 0x000000706804723c */ /* 0x040ff00000001804 */
[C---:B------:R-:W-:Y:S01]  /*5270*/  HMMA.16816.F32 R8, R104.reuse, R114, R8 ;  /* 0x000000726808723c */ /* 0x040fe20000001808 */
[----:B------:R-:W-:Y:S07]  /*5280*/  LDSM.16.M88.4 R112, [R214+0x1e000] ;  /* 0x01e00000d670783b */ /* 0x000fee0000000200 */
[C---:B------:R-:W-:Y:S08]  /*5290*/  HMMA.16816.F32 R12, R104.reuse, R84, R12 ;  /* 0x00000054680c723c */ /* 0x040ff0000000180c */
[----:B------:R-:W-:Y:S01]  /*52a0*/  HMMA.16816.F32 R16, R104, R86, R16 ;  /* 0x000000566810723c */ /* 0x000fe20000001810 */
[----:B------:R-:W3:Y:S05]  /*52b0*/  LDSM.16.M88.4 R84, [R213+0x1e800] ;  /* 0x01e80000d554783b */ /* 0x000eea0000000200 */
[----:B------:R-:W4:Y:S02]  /*52c0*/  LDSM.16.M88.4 R104, [R3+0x6000] ;  /* 0x006000000368783b */ /* 0x000f240000000200 */
[C---:B------:R-:W-:Y:S08]  /*52d0*/  HMMA.16816.F32 R4, R92.reuse, R96, R4 ;  /* 0x000000605c04723c */ /* 0x040ff00000001804 */
[C---:B------:R-:W-:Y:S01]  /*52e0*/  HMMA.16816.F32 R8, R92.reuse, R98, R8 ;  /* 0x000000625c08723c */ /* 0x040fe20000001808 */
[----:B------:R-:W-:Y:S07]  /*52f0*/  LDSM.16.M88.4 R96, [R216+0x1e000] ;  /* 0x01e00000d860783b */ /* 0x000fee0000000200 */
[C---:B-1----:R-:W-:Y:S08]  /*5300*/  HMMA.16816.F32 R12, R92.reuse, R88, R12 ;  /* 0x000000585c0c723c */ /* 0x042ff0000000180c */
[----:B------:R-:W-:Y:S01]  /*5310*/  HMMA.16816.F32 R16, R92, R90, R16 ;  /* 0x0000005a5c10723c */ /* 0x000fe20000001810 */
[----:B------:R-:W1:Y:S05]  /*5320*/  LDSM.16.M88.4 R88, [R214+0x1e800] ;  /* 0x01e80000d658783b */ /* 0x000e6a0000000200 */
[----:B------:R-:W1:Y:S02]  /*5330*/  LDSM.16.M88.4 R92, [R2+0x6000] ;  /* 0x00600000025c783b */ /* 0x000e640000000200 */
[C---:B--2---:R-:W-:Y:S08]  /*5340*/  HMMA.16816.F32 R4, R100.reuse, R108, R4 ;  /* 0x0000006c6404723c */ /* 0x044ff00000001804 */
[C---:B------:R-:W-:Y:S01]  /*5350*/  HMMA.16816.F32 R8, R100.reuse, R110, R8 ;  /* 0x0000006e6408723c */ /* 0x040fe20000001808 */
[----:B------:R-:W-:Y:S07]  /*5360*/  LDSM.16.M88.4 R108, [R215+0x1e000] ;  /* 0x01e00000d76c783b */ /* 0x000fee0000000200 */
[C---:B---3--:R-:W-:Y:S08]  /*5370*/  HMMA.16816.F32 R12, R100.reuse, R84, R12 ;  /* 0x00000054640c723c */ /* 0x048ff0000000180c */
[----:B------:R-:W-:Y:S01]  /*5380*/  HMMA.16816.F32 R16, R100, R86, R16 ;  /* 0x000000566410723c */ /* 0x000fe20000001810 */
[----:B------:R-:W2:Y:S05]  /*5390*/  LDSM.16.M88.4 R84, [R216+0x1e800] ;  /* 0x01e80000d854783b */ /* 0x000eaa0000000200 */
[----:B------:R-:W3:Y:S02]  /*53a0*/  LDSM.16.M88.4 R100, [R0+0x6000] ;  /* 0x006000000064783b */ /* 0x000ee40000000200 */
[C---:B----4-:R-:W-:Y:S08]  /*53b0*/  HMMA.16816.F32 R4, R104.reuse, R112, R4 ;  /* 0x000000706804723c */ /* 0x050ff00000001804 */
[C---:B------:R-:W-:Y:S08]  /*53c0*/  HMMA.16816.F32 R8, R104.reuse, R114, R8 ;  /* 0x000000726808723c */ /* 0x040ff00000001808 */
[C---:B-1----:R-:W-:Y:S08]  /*53d0*/  HMMA.16816.F32 R12, R104.reuse, R88, R12 ;  /* 0x00000058680c723c */ /* 0x042ff0000000180c */
[----:B------:R-:W-:Y:S08]  /*53e0*/  HMMA.16816.F32 R16, R104, R90, R16 ;  /* 0x0000005a6810723c */ /* 0x000ff00000001810 */
[C---:B------:R-:W-:Y:S08]  /*53f0*/  HMMA.16816.F32 R4, R92.reuse, R96, R4 ;  /* 0x000000605c04723c */ /* 0x040ff00000001804 */
[C---:B------:R-:W-:Y:S08]  /*5400*/  HMMA.16816.F32 R8, R92.reuse, R98, R8 ;  /* 0x000000625c08723c */ /* 0x040ff00000001808 */
[C---:B--2---:R-:W-:Y:S08]  /*5410*/  HMMA.16816.F32 R12, R92.reuse, R84, R12 ;  /* 0x000000545c0c723c */ /* 0x044ff0000000180c */
[----:B------:R-:W-:Y:S01]  /*5420*/  HMMA.16816.F32 R16, R92, R86, R16 ;  /* 0x000000565c10723c */ /* 0x000fe20000001810 */
[----:B------:R-:W1:Y:S07]  /*5430*/  LDSM.16.M88.4 R84, [R215+0x1e800] ;  /* 0x01e80000d754783b */ /* 0x000e6e0000000200 */
[C---:B---3--:R-:W-:Y:S08]  /*5440*/  HMMA.16816.F32 R4, R100.reuse, R108, R4 ;  /* 0x0000006c6404723c */ /* 0x048ff00000001804 */
[C---:B------:R-:W-:Y:S11]  /*5450*/  HMMA.16816.F32 R8, R100.reuse, R110, R8 ;  /* 0x0000006e6408723c */ /* 0x040ff60000001808 */
[----:B------:R-:W-:Y:S05]  /*5460*/  @!UPT UIADD3 URZ, URZ, URZ, URZ ;  /* 0x0000003f3f3ff290 */ /* 0x000fea000fffe03f */
[----:B------:R-:W-:Y:S02]  /*5470*/  FMUL.FTZ R4, R4, c[0x0][0x2ec] ;  /* 0x0000bb0004047a20 */ /* 0x000fe40000410000 */
[----:B------:R-:W-:Y:S02]  /*5480*/  FMUL.FTZ R5, R5, c[0x0][0x2ec] ;  /* 0x0000bb0005057a20 */ /* 0x000fe40000410000 */
[----:B------:R2:W3:Y:S01]  /*5490*/  MUFU.TANH R118, R4 ;  /* 0x0000000400767308 */ /* 0x0004e20000002400 */
[----:B------:R-:W-:Y:S02]  /*54a0*/  FMUL.FTZ R6, R6, c[0x0][0x2ec] ;  /* 0x0000bb0006067a20 */ /* 0x000fe40000410000 */
[----:B------:R-:W-:Y:S01]  /*54b0*/  FMUL.FTZ R7, R7, c[0x0][0x2ec] ;  /* 0x0000bb0007077a20 */ /* 0x000fe20000410000 */
[C---:B-1----:R-:W-:Y:S03]  /*54c0*/  HMMA.16816.F32 R12, R100.reuse, R84, R12 ;  /* 0x00000054640c723c */ /* 0x042fe6000000180c */
[----:B------:R-:W-:Y:S03]  /*54d0*/  FMUL.FTZ R8, R8, c[0x0][0x2ec] ;  /* 0x0000bb0008087a20 */ /* 0x000fe60000410000 */
[----:B------:R2:W1:Y:S01]  /*54e0*/  MUFU.TANH R115, R5 ;  /* 0x0000000500737308 */ /* 0x0004620000002400 */
[----:B------:R-:W-:Y:S01]  /*54f0*/  FMUL.FTZ R9, R9, c[0x0][0x2ec] ;  /* 0x0000bb0009097a20 */ /* 0x000fe20000410000 */
[----:B------:R-:W-:Y:S04]  /*5500*/  HMMA.16816.F32 R16, R100, R86, R16 ;  /* 0x000000566410723c */ /* 0x000fe80000001810 */
[----:B------:R-:W-:Y:S02]  /*5510*/  FMUL.FTZ R10, R10, c[0x0][0x2ec] ;  /* 0x0000bb000a0a7a20 */ /* 0x000fe40000410000 */
[----:B------:R-:W-:Y:S02]  /*5520*/  FMUL.FTZ R11, R11, c[0x0][0x2ec] ;  /* 0x0000bb000b0b7a20 */ /* 0x000fe40000410000 */
[----:B------:R2:W4:Y:S08]  /*5530*/  MUFU.TANH R114, R6 ;  /* 0x0000000600727308 */ /* 0x0005300000002400 */
[----:B------:R-:W-:Y:S02]  /*5540*/  FMUL.FTZ R12, R12, c[0x0][0x2ec] ;  /* 0x0000bb000c0c7a20 */ /* 0x000fe40000410000 */
[----:B------:R2:W1:Y:S01]  /*5550*/  MUFU.TANH R113, R7 ;  /* 0x0000000700717308 */ /* 0x0004620000002400 */
[----:B------:R-:W-:Y:S02]  /*5560*/  FMUL.FTZ R13, R13, c[0x0][0x2ec] ;  /* 0x0000bb000d0d7a20 */ /* 0x000fe40000410000 */
[----:B------:R-:W-:Y:S02]  /*5570*/  FMUL.FTZ R14, R14, c[0x0][0x2ec] ;  /* 0x0000bb000e0e7a20 */ /* 0x000fe40000410000 */
[----:B------:R-:W-:Y:S02]  /*5580*/  FMUL.FTZ R15, R15, c[0x0][0x2ec] ;  /* 0x0000bb000f0f7a20 */ /* 0x000fe40000410000 */
[----:B------:R-:W-:Y:S02]  /*5590*/  FMUL.FTZ R16, R16, c[0x0][0x2ec] ;  /* 0x0000bb0010107a20 */ /* 0x000fe40000410000 */
[----:B------:R-:W-:Y:S01]  /*55a0*/  FMUL.FTZ R17, R17, c[0x0][0x2ec] ;  /* 0x0000bb0011117a20 */ /* 0x000fe20000410000 */
[----:B------:R2:W1:Y:S01]  /*55b0*/  MUFU.TANH R130, R8 ;  /* 0x0000000800827308 */ /* 0x0004620000002400 */
[----:B------:R-:W-:Y:S02]  /*55c0*/  FMUL.FTZ R18, R18, c[0x0][0x2ec] ;  /* 0x0000bb0012127a20 */ /* 0x000fe40000410000 */
[----:B------:R-:W-:Y:S07]  /*55d0*/  FMUL.FTZ R19, R19, c[0x0][0x2ec] ;  /* 0x0000bb0013137a20 */ /* 0x000fee0000410000 */
[----:B------:R2:W1:Y:S10]  /*55e0*/  MUFU.TANH R126, R9 ;  /* 0x00000009007e7308 */ /* 0x0004740000002400 */
        /* <DEDUP_REMOVED lines=39> */
.L_x_1615:
[----:B---34-:R-:W3:Y:S01]  /*5860*/  LDL R0, [R1] ;  /* 0x0000000001007983 */ /* 0x018ee20000100800 */
[----:B------:R-:W-:Y:S02]  /*5870*/  UIADD3 UR11, UR7, 0x1, -UR12 ;  /* 0x00000001070b7890 */ /* 0x000fe4000fffe80c */
[----:B------:R-:W-:Y:S01]  /*5880*/  UIADD3 UR10, -UR8, UR7, -UR12 ;  /* 0x00000007080a7290 */ /* 0x000fe2000fffe90c */
[----:B--2---:R-:W2:Y:S01]  /*5890*/  LDL R10, [R1+0x4] ;  /* 0x00000400010a7983 */ /* 0x004ea20000100800 */
[----:B---3--:R-:W-:Y:S01]  /*58a0*/  IADD3 R2, R0, UR9, RZ ;  /* 0x0000000900027c10 */ /* 0x008fe2000fffe0ff */
[----:B------:R-:W-:Y:S01]  /*58b0*/  IMAD.U32 R0, RZ, RZ, UR19 ;  /* 0x00000013ff007e24 */ /* 0x000fe2000f8e00ff */
[----:B------:R-:W-:Y:S02]  /*58c0*/  UIADD3 UR9, UR11, UR43, URZ ;  /* 0x0000002b0b097290 */ /* 0x000fe4000fffe03f */
[----:B------:R-:W-:Y:S01]  /*58d0*/  IADD3 R4, R2, UR10, RZ ;  /* 0x0000000a02047c10 */ /* 0x000fe2000fffe0ff */
[----:B--2---:R-:W-:Y:S01]  /*58e0*/  IMAD R0, R0, 0x40, R10 ;  /* 0x0000004000007824 */ /* 0x004fe200078e020a */
[C---:B------:R-:W-:Y:S01]  /*58f0*/  IADD3 R3, R2.reuse, 0x8, RZ ;  /* 0x0000000802037810 */ /* 0x040fe20007ffe0ff */
[----:B------:R-:W-:Y:S01]  /*5900*/  UMOV UR11, UR8 ;  /* 0x00000008000b7c82 */ /* 0x000fe20008000000 */
[----:B------:R-:W-:Y:S02]  /*5910*/  IADD3 R13, R2, UR9, RZ ;  /* 0x00000009020d7c10 */ /* 0x000fe4000fffe0ff */
[----:B------:R-:W-:Y:S02]  /*5920*/  IMNMX R2, RZ, R4, !PT ;  /* 0x00000004ff027217 */ /* 0x000fe40007800200 */
[C---:B------:R-:W-:Y:S02]  /*5930*/  IADD3 R11, R0.reuse, 0x1, RZ ;  /* 0x00000001000b7810 */ /* 0x040fe40007ffe0ff */
        /* <DEDUP_REMOVED lines=59> */
.L_x_1616:
        /* <DEDUP_REMOVED lines=11> */
[----:B-1----:R-:W-:Y:S08]  /*5da0*/  FFMA.FTZ R0, R19, c[0x0][0x23c], -R2 ;  /* 0x00008f0013007a23 */ /* 0x002ff00000010802 */
[----:B------:R1:W2:Y:S02]  /*5db0*/  MUFU.EX2 R197, R0 ;  /* 0x0000000000c57308 */ /* 0x0002a40000000800 */
[----:B-1----:R-:W-:Y:S05]  /*5dc0*/  FSEL R0, R10, RZ, P0 ;  /* 0x000000ff0a007208 */ /* 0x002fea0000000000 */
[--C-:B------:R-:W-:Y:S02]  /*5dd0*/  FFMA.FTZ R3, R3, c[0x0][0x23c], -R0.reuse ;  /* 0x00008f0003037a23 */ /* 0x100fe40000010800 */
[----:B------:R-:W-:Y:S02]  /*5de0*/  FFMA.FTZ R10, R12, c[0x0][0x23c], -R0 ;  /* 0x00008f000c0a7a23 */ /* 0x000fe40000010800 */
[----:B------:R1:W-:Y:S10]  /*5df0*/  MUFU.EX2 R131, R3 ;  /* 0x0000000300837308 */ /* 0x0003f40000000800 */
[----:B------:R-:W-:Y:S01]  /*5e00*/  MUFU.EX2 R196, R10 ;  /* 0x0000000a00c47308 */ /* 0x000fe20000000800 */
[--C-:B-1----:R-:W-:Y:S09]  /*5e10*/  FFMA.FTZ R3, R13, c[0x0][0x23c], -R2.reuse ;  /* 0x00008f000d037a23 */ /* 0x102ff20000010802 */
[----:B------:R1:W-:Y:S02]  /*5e20*/  MUFU.EX2 R202, R3 ;  /* 0x0000000300ca7308 */ /* 0x0003e40000000800 */
[----:B-1----:R-:W-:Y:S08]  /*5e30*/  FFMA.FTZ R3, R14, c[0x0][0x23c], -R2 ;  /* 0x00008f000e037a23 */ /* 0x002ff00000010802 */
[----:B------:R1:W-:Y:S02]  /*5e40*/  MUFU.EX2 R201, R3 ;  /* 0x0000000300c97308 */ /* 0x0003e40000000800 */
[--C-:B-1----:R-:W-:Y:S01]  /*5e50*/  FFMA.FTZ R3, R4, c[0x0][0x23c], -R0.reuse ;  /* 0x00008f0004037a23 */ /* 0x102fe20000010800 */
[----:B--2---:R-:W-:Y:S07]  /*5e60*/  F2FP.PACK_AB R4, R197, R199 ;  /* 0x000000c7c504723e */ /* 0x004fee00000000ff */
[----:B------:R1:W-:Y:S01]  /*5e70*/  MUFU.EX2 R200, R3 ;  /* 0x0000000300c87308 */ /* 0x0003e20000000800 */
[----:B------:R2:W-:Y:S01]  /*5e80*/  STS [R237+0x2a000], R4 ;  /* 0x02a00004ed007388 */ /* 0x0005e20000000800 */
[----:B-1----:R-:W-:Y:S08]  /*5e90*/  FFMA.FTZ R3, R5, c[0x0][0x23c], -R0 ;  /* 0x00008f0005037a23 */ /* 0x002ff00000010800 */
[----:B------:R1:W-:Y:S02]  /*5ea0*/  MUFU.EX2 R198, R3 ;  /* 0x0000000300c67308 */ /* 0x0003e40000000800 */
[--C-:B-1----:R-:W-:Y:S08]  /*5eb0*/  FFMA.FTZ R3, R15, c[0x0][0x23c], -R2.reuse ;  /* 0x00008f000f037a23 */ /* 0x102ff00000010802 */
[----:B------:R1:W-:Y:S02]  /*5ec0*/  MUFU.EX2 R206, R3 ;  /* 0x0000000300ce7308 */ /* 0x0003e40000000800 */
[----:B-1----:R-:W-:Y:S08]  /*5ed0*/  FFMA.FTZ R3, R16, c[0x0][0x23c], -R2 ;  /* 0x00008f0010037a23 */ /* 0x002ff00000010802 */
[----:B------:R1:W3:Y:S02]  /*5ee0*/  MUFU.EX2 R205, R3 ;  /* 0x0000000300cd7308 */ /* 0x0002e40000000800 */
[--C-:B-1----:R-:W-:Y:S01]  /*5ef0*/  FFMA.FTZ R3, R6, c[0x0][0x23c], -R0.reuse ;  /* 0x00008f0006037a23 */ /* 0x102fe20000010800 */
[----:B---3--:R-:W-:Y:S07]  /*5f00*/  F2FP.PACK_AB R5, R205, R206 ;  /* 0x000000cecd05723e */ /* 0x008fee00000000ff */
[----:B------:R1:W-:Y:S02]  /*5f10*/  MUFU.EX2 R204, R3 ;  /* 0x0000000300cc7308 */ /* 0x0003e40000000800 */
[----:B-1----:R-:W-:Y:S08]  /*5f20*/  FFMA.FTZ R3, R7, c[0x0][0x23c], -R0 ;  /* 0x00008f0007037a23 */ /* 0x002ff00000010800 */
[----:B------:R1:W2:Y:S02]  /*5f30*/  MUFU.EX2 R203, R3 ;  /* 0x0000000300cb7308 */ /* 0x0002a40000000800 */
[--C-:B-1----:R-:W-:Y:S01]  /*5f40*/  FFMA.FTZ R3, R17, c[0x0][0x23c], -R2.reuse ;  /* 0x00008f0011037a23 */ /* 0x102fe20000010802 */
[----:B--2---:R-:W-:Y:S01]  /*5f50*/  F2FP.PACK_AB R4, R203, R204 ;  /* 0x000000cccb04723e */ /* 0x004fe200000000ff */
[----:B------:R-:W-:Y:S06]  /*5f60*/  FFMA.FTZ R2, R18, c[0x0][0x23c], -R2 ;  /* 0x00008f0012027a23 */ /* 0x000fec0000010802 */
[----:B------:R1:W-:Y:S10]  /*5f70*/  MUFU.EX2 R210, R3 ;  /* 0x0000000300d27308 */ /* 0x0003f40000000800 */
[----:B------:R2:W3:Y:S01]  /*5f80*/  MUFU.EX2 R209, R2 ;  /* 0x0000000200d17308 */ /* 0x0004e20000000800 */
[----:B-1----:R-:W-:Y:S05]  /*5f90*/  F2FP.PACK_AB R3, R131, R196 ;  /* 0x000000c48303723e */ /* 0x002fea00000000ff */
[----:B------:R3:W-:Y:S01]  /*5fa0*/  STS [R237+0x2a400], R3 ;  /* 0x02a40003ed007388 */ /* 0x0007e20000000800 */
[--C-:B--2---:R-:W-:Y:S02]  /*5fb0*/  FFMA.FTZ R2, R8, c[0x0][0x23c], -R0.reuse ;  /* 0x00008f0008027a23 */ /* 0x104fe40000010800 */
[----:B------:R-:W-:Y:S02]  /*5fc0*/  FFMA.FTZ R0, R9, c[0x0][0x23c], -R0 ;  /* 0x00008f0009007a23 */ /* 0x000fe40000010800 */
[----:B------:R1:W-:Y:S10]  /*5fd0*/  MUFU.EX2 R208, R2 ;  /* 0x0000000200d07308 */ /* 0x0003f40000000800 */
[----:B------:R2:W4:Y:S01]  /*5fe0*/  MUFU.EX2 R207, R0 ;  /* 0x0000000000cf7308 */ /* 0x0005220000000800 */
[----:B---3--:R-:W-:Y:S02]  /*5ff0*/  F2FP.PACK_AB R3, R209, R210 ;  /* 0x000000d2d103723e */ /* 0x008fe400000000ff */
[----:B-1----:R-:W-:Y:S05]  /*6000*/  F2FP.PACK_AB R2, R201, R202 ;  /* 0x000000cac902723e */ /* 0x002fea00000000ff */
[----:B------:R4:W-:Y:S01]  /*6010*/  STS [R242+0x2a000], R2 ;  /* 0x02a00002f2007388 */ /* 0x0009e20000000800 */
[----:B--2---:R-:W-:Y:S05]  /*6020*/  F2FP.PACK_AB R0, R198, R200 ;  /* 0x000000c8c600723e */ /* 0x004fea00000000ff */
[----:B------:R1:W-:Y:S06]  /*6030*/  STS [R242+0x2a400], R0 ;  /* 0x02a40000f2007388 */ /* 0x0003ec0000000800 */
[----:B------:R-:W-:Y:S06]  /*6040*/  STS [R240+0x2a000], R5 ;  /* 0x02a00005f0007388 */ /* 0x000fec0000000800 */
[----:B------:R-:W-:Y:S01]  /*6050*/  STS [R240+0x2a400], R4 ;  /* 0x02a40004f0007388 */ /* 0x000fe20000000800 */
[----:B----4-:R-:W-:Y:S05]  /*6060*/  F2FP.PACK_AB R2, R207, R208 ;  /* 0x000000d0cf02723e */ /* 0x010fea00000000ff */
[----:B------:R2:W-:Y:S06]  /*6070*/  STS [R241+0x2a000], R3 ;  /* 0x02a00003f1007388 */ /* 0x0005ec0000000800 */
[----:B------:R3:W-:Y:S01]  /*6080*/  STS [R241+0x2a400], R2 ;  /* 0x02a40002f1007388 */ /* 0x0007e20000000800 */
[----:B-1----:R-:W-:Y:S05]  /*6090*/  SHF.L.U32 R0, R226, 0x1, RZ ;  /* 0x00000001e2007819 */ /* 0x002fea00000006ff */
[----:B------:R-:W-:Y:S06]  /*60a0*/  LDSM.16.M88.4 R16, [R0+0x10000] ;  /* 0x010000000010783b */ /* 0x000fec0000000200 */
[----:B------:R-:W1:Y:S06]  /*60b0*/  LDSM.16.M88.4 R8, [R213+0x20000] ;  /* 0x02000000d508783b */ /* 0x000e6c0000000200 */
[----:B------:R-:W4:Y:S01]  /*60c0*/  LDSM.16.M88.4 R84, [R213+0x20800] ;  /* 0x02080000d554783b */ /* 0x000f220000000200 */
[CC--:B--2---:R-:W-:Y:S05]  /*60d0*/  IADD3 R3, R220.reuse, R0.reuse, RZ ;  /* 0x00000000dc037210 */ /* 0x0c4fea0007ffe0ff */
[----:B------:R-:W-:Y:S01]  /*60e0*/  LDSM.16.M88.4 R92, [R214+0x20000] ;  /* 0x02000000d65c783b */ /* 0x000fe20000000200 */
[----:B---3--:R-:W-:Y:S04]  /*60f0*/  IADD3 R2, R221, R0, RZ ;  /* 0x00000000dd027210 */ /* 0x008fe80007ffe0ff */
[----:B------:R-:W-:Y:S01]  /*6100*/  IADD3 R112, R220, R2, RZ ;  /* 0x00000002dc707210 */ /* 0x000fe20007ffe0ff */
[----:B------:R-:W2:Y:S06]  /*6110*/  LDSM.16.M88.4 R88, [R2+0x10000] ;  /* 0x010000000258783b */ /* 0x000eac0000000200 */
[----:B------:R-:W3:Y:S06]  /*6120*/  LDSM.16.M88.4 R96, [R214+0x20800] ;  /* 0x02080000d660783b */ /* 0x000eec0000000200 */
[----:B------:R-:W-:Y:S06]  /*6130*/  LDSM.16.M88.4 R100, [R216+0x20000] ;  /* 0x02000000d864783b */ /* 0x000fec0000000200 */
[----:B------:R-:W-:Y:S01]  /*6140*/  LDSM.16.M88.4 R104, [R216+0x20800] ;  /* 0x02080000d868783b */ /* 0x000fe20000000200 */
[C---:B-1----:R-:W-:Y:S05]  /*6150*/  HMMA.16816.F32 R4, R16.reuse, R8, RZ ;  /* 0x000000081004723c */ /* 0x042fea00000018ff */
[----:B------:R-:W-:Y:S03]  /*6160*/  LDSM.16.M88.4 R108, [R213+0x26000] ;  /* 0x02600000d56c783b */ /* 0x000fe60000000200 */
[C---:B------:R-:W-:Y:S08]  /*6170*/  HMMA.16816.F32 R8, R16.reuse, R10, RZ ;  /* 0x0000000a1008723c */ /* 0x040ff000000018ff */
[C---:B----4-:R-:W-:Y:S08]  /*6180*/  HMMA.16816.F32 R12, R16.reuse, R84, RZ ;  /* 0x00000054100c723c */ /* 0x050ff000000018ff */
[----:B------:R-:W-:Y:S01]  /*6190*/  HMMA.16816.F32 R16, R16, R86, RZ ;  /* 0x000000561010723c */ /* 0x000fe200000018ff */
[----:B------:R-:W1:Y:S07]  /*61a0*/  LDSM.16.M88.4 R84, [R3+0x10000] ;  /* 0x010000000354783b */ /* 0x000e6e0000000200 */
        /* <DEDUP_REMOVED lines=9> */
[----:B------:R-:W-:Y:S07]  /*6240*/  LDSM.16.M88.4 R100, [R213+0x22000] ;  /* 0x02200000d564783b */ /* 0x000fee0000000200 */
[C---:B------:R-:W-:Y:S08]  /*6250*/  HMMA.16816.F32 R12, R84.reuse, R104, R12 ;  /* 0x00000068540c723c */ /* 0x040ff0000000180c */
[----:B------:R-:W-:Y:S01]  /*6260*/  HMMA.16816.F32 R16, R84, R106, R16 ;  /* 0x0000006a5410723c */ /* 0x000fe20000001810 */
[----:B------:R-:W1:Y:S06]  /*6270*/  LDSM.16.M88.4 R84, [R0+0x12000] ;  /* 0x012000000054783b */ /* 0x000e6c0000000200 */
[----:B------:R-:W4:Y:S01]  /*6280*/  LDSM.16.M88.4 R104, [R213+0x22800] ;  /* 0x02280000d568783b */ /* 0x000f220000000200 */
        /* <DEDUP_REMOVED lines=10> */
[C---:B----4-:R-:W-:Y:S08]  /*6330*/  HMMA.16816.F32 R12, R84.reuse, R104, R12 ;  /* 0x00000068540c723c */ /* 0x050ff0000000180c */
        /* <DEDUP_REMOVED lines=40> */
[----:B------:R1:W3:Y:S07]  /*65c0*/  LDSM.16.M88.4 R100, [R0+0x16000] ;  /* 0x016000000064783b */ /* 0x0002ee0000000200 */
[C---:B----4-:R-:W-:Y:S08]  /*65d0*/  HMMA.16816.F32 R12, R84.reuse, R104, R12 ;  /* 0x00000068540c723c */ /* 0x050ff0000000180c */
[----:B------:R-:W-:Y:S01]  /*65e0*/  HMMA.16816.F32 R16, R84, R106, R16 ;  /* 0x0000006a5410723c */ /* 0x000fe20000001810 */
[----:B------:R-:W4:Y:S06]  /*65f0*/  LDSM.16.M88.4 R84, [R213+0x26800] ;  /* 0x02680000d554783b */ /* 0x000f2c0000000200 */
[----:B------:R-:W-:Y:S01]  /*6600*/  LDSM.16.M88.4 R104, [R214+0x26000] ;  /* 0x02600000d668783b */ /* 0x000fe20000000200 */
[C---:B--2---:R-:W-:Y:S05]  /*6610*/  HMMA.16816.F32 R4, R88.reuse, R92, R4 ;  /* 0x0000005c5804723c */ /* 0x044fea0000001804 */
[----:B-1----:R-:W-:Y:S03]  /*6620*/  LEA R0, -R252, RZ, 0x6 ;  /* 0x000000fffc007211 */ /* 0x002fe600078e31ff */
[C---:B------:R-:W-:Y:S01]  /*6630*/  HMMA.16816.F32 R8, R88.reuse, R94, R8 ;  /* 0x0000005e5808723c */ /* 0x040fe20000001808 */
[----:B------:R1:W2:Y:S03]  /*6640*/  LDSM.16.M88.4 R92, [R2+0x16000] ;  /* 0x01600000025c783b */ /* 0x0002a60000000200 */
[C---:B------:R-:W-:Y:S04]  /*6650*/  LEA R228, P0, R0.reuse, R228, 0x2 ;  /* 0x000000e400e47211 */ /* 0x040fe800078010ff */
[C---:B---3--:R-:W-:Y:S04]  /*6660*/  HMMA.16816.F32 R12, R88.reuse, R96, R12 ;  /* 0x00000060580c723c */ /* 0x048fe8000000180c */
[----:B------:R-:W-:Y:S01]  /*6670*/  LEA.HI.X.SX32 R229, R0, R229, 0x2, P0 ;  /* 0x000000e500e57211 */ /* 0x000fe200000f16ff */
[----:B------:R-:W-:Y:S03]  /*6680*/  FFMA.FTZ R0, -R113, R113, 1 ;  /* 0x3f80000071007423 */ /* 0x000fe60000010171 */
[----:B------:R-:W-:Y:S01]  /*6690*/  HMMA.16816.F32 R16, R88, R98, R16 ;  /* 0x000000625810723c */ /* 0x000fe20000001810 */
[----:B------:R-:W3:Y:S03]  /*66a0*/  LDSM.16.M88.4 R88, [R214+0x26800] ;  /* 0x02680000d658783b */ /* 0x000ee60000000200 */
[----:B------:R-:W-:Y:S03]  /*66b0*/  FMUL.FTZ R0, R0, c[0x0][0x2ec] ;  /* 0x0000bb0000007a20 */ /* 0x000fe60000410000 */
[----:B------:R2:W-:Y:S01]  /*66c0*/  LDSM.16.M88.4 R96, [R3+0x16000] ;  /* 0x016000000360783b */ /* 0x0005e20000000200 */
[----:B-1----:R-:W-:Y:S01]  /*66d0*/  FFMA.FTZ R2, -R114, R114, 1 ;  /* 0x3f80000072027423 */ /* 0x002fe20000010172 */
[C---:B------:R-:W-:Y:S05]  /*66e0*/  HMMA.16816.F32 R4, R100.reuse, R108, R4 ;  /* 0x0000006c6404723c */ /* 0x040fea0000001804 */
[----:B------:R-:W-:Y:S03]  /*66f0*/  FMUL.FTZ R2, R2, c[0x0][0x2ec] ;  /* 0x0000bb0002027a20 */ /* 0x000fe60000410000 */
[C---:B------:R-:W-:Y:S01]  /*6700*/  HMMA.16816.F32 R8, R100.reuse, R110, R8 ;  /* 0x0000006e6408723c */ /* 0x040fe20000001808 */
[----:B------:R-:W1:Y:S07]  /*6710*/  LDSM.16.M88.4 R108, [R216+0x26000] ;  /* 0x02600000d86c783b */ /* 0x000e6e0000000200 */
[C---:B----4-:R-:W-:Y:S04]  /*6720*/  HMMA.16816.F32 R12, R100.reuse, R84, R12 ;  /* 0x00000054640c723c */ /* 0x050fe8000000180c */
[----:B--2---:R-:W-:Y:S04]  /*6730*/  FFMA.FTZ R3, -R115, R115, 1 ;  /* 0x3f80000073037423 */ /* 0x004fe80000010173 */
[----:B------:R-:W-:Y:S01]  /*6740*/  HMMA.16816.F32 R16, R100, R86, R16 ;  /* 0x000000566410723c */ /* 0x000fe20000001810 */
[----:B------:R-:W2:Y:S03]  /*6750*/  LDSM.16.M88.4 R84, [R216+0x26800] ;  /* 0x02680000d854783b */ /* 0x000ea60000000200 */
[----:B------:R-:W-:Y:S03]  /*6760*/  FMUL.FTZ R3, R3, c[0x0][0x2ec] ;  /* 0x0000bb0003037a20 */ /* 0x000fe60000410000 */
[----:B------:R-:W-:Y:S01]  /*6770*/  LDSM.16.M88.4 R100, [R112+0x16000] ;  /* 0x016000007064783b */ /* 0x000fe20000000200 */
[C---:B------:R-:W-:Y:S08]  /*6780*/  HMMA.16816.F32 R4, R92.reuse, R104, R4 ;  /* 0x000000685c04723c */ /* 0x040ff00000001804 */
[C---:B------:R-:W-:Y:S01]  /*6790*/  HMMA.16816.F32 R8, R92.reuse, R106, R8 ;  /* 0x0000006a5c08723c */ /* 0x040fe20000001808 */
[----:B------:R-:W4:Y:S07]  /*67a0*/  LDSM.16.M88.4 R104, [R215+0x26000] ;  /* 0x02600000d768783b */ /* 0x000f2e0000000200 */
[C---:B---3--:R-:W-:Y:S08]  /*67b0*/  HMMA.16816.F32 R12, R92.reuse, R88, R12 ;  /* 0x000000585c0c723c */ /* 0x048ff0000000180c */
[----:B------:R-:W-:Y:S01]  /*67c0*/  HMMA.16816.F32 R16, R92, R90, R16 ;  /* 0x0000005a5c10723c */ /* 0x000fe20000001810 */
[----:B------:R-:W3:Y:S07]  /*67d0*/  LDSM.16.M88.4 R88, [R215+0x26800] ;  /* 0x02680000d758783b */ /* 0x000eee0000000200 */
[C---:B-1----:R-:W-:Y:S08]  /*67e0*/  HMMA.16816.F32 R4, R96.reuse, R108, R4 ;  /* 0x0000006c6004723c */ /* 0x042ff00000001804 */
[C---:B------:R-:W-:Y:S08]  /*67f0*/  HMMA.16816.F32 R8, R96.reuse, R110, R8 ;  /* 0x0000006e6008723c */ /* 0x040ff00000001808 */
[C---:B--2---:R-:W-:Y:S08]  /*6800*/  HMMA.16816.F32 R12, R96.reuse, R84, R12 ;  /* 0x00000054600c723c */ /* 0x044ff0000000180c */
[----:B------:R-:W-:Y:S08]  /*6810*/  HMMA.16816.F32 R16, R96, R86, R16 ;  /* 0x000000566010723c */ /* 0x000ff00000001810 */
[C---:B----4-:R-:W-:Y:S08]  /*6820*/  HMMA.16816.F32 R4, R100.reuse, R104, R4 ;  /* 0x000000686404723c */ /* 0x050ff00000001804 */
[C---:B------:R-:W-:Y:S08]  /*6830*/  HMMA.16816.F32 R8, R100.reuse, R106, R8 ;  /* 0x0000006a6408723c */ /* 0x040ff00000001808 */
[C---:B---3--:R-:W-:Y:S08]  /*6840*/  HMMA.16816.F32 R12, R100.reuse, R88, R12 ;  /* 0x00000058640c723c */ /* 0x048ff0000000180c */
[C---:B-----5:R-:W-:Y:S01]  /*6850*/  FADD.FTZ R4, -R117.reuse, R4 ;  /* 0x0000000475047221 */ /* 0x060fe20000010100 */
[----:B------:R-:W-:Y:S03]  /*6860*/  HMMA.16816.F32 R16, R100, R90, R16 ;  /* 0x0000005a6410723c */ /* 0x000fe60000001810 */
[----:B------:R-:W-:Y:S02]  /*6870*/  FADD.FTZ R5, -R117, R5 ;  /* 0x0000000575057221 */ /* 0x000fe40000010100 */
[C---:B------:R-:W-:Y:S02]  /*6880*/  FADD.FTZ R6, -R116.reuse, R6 ;  /* 0x0000000674067221 */ /* 0x040fe40000010100 */
[----:B------:R-:W-:Y:S02]  /*6890*/  FADD.FTZ R7, -R116, R7 ;  /* 0x0000000774077221 */ /* 0x000fe40000010100 */
[----:B------:R-:W-:Y:S03]  /*68a0*/  FMUL.FTZ R84, R199, R4 ;  /* 0x00000004c7547220 */ /* 0x000fe60000410000 */
[----:B------:R-:W-:Y:S02]  /*68b0*/  FFMA.FTZ R4, -R118, R118, 1 ;  /* 0x3f80000076047423 */ /* 0x000fe40000010176 */
[----:B------:R-:W-:Y:S02]  /*68c0*/  FMUL.FTZ R5, R197, R5 ;  /* 0x00000005c5057220 */ /* 0x000fe40000410000 */
[----:B------:R-:W-:Y:S02]  /*68d0*/  FMUL.FTZ R6, R196, R6 ;  /* 0x00000006c4067220 */ /* 0x000fe40000410000 */
[----:B------:R-:W-:Y:S02]  /*68e0*/  FMUL.FTZ R7, R131, R7 ;  /* 0x0000000783077220 */ /* 0x000fe40000410000 */
[----:B------:R-:W-:Y:S02]  /*68f0*/  FMUL.FTZ R4, R4, c[0x0][0x2ec] ;  /* 0x0000bb0004047a20 */ /* 0x000fe40000410000 */
        /* <DEDUP_REMOVED lines=18> */
[----:B------:R-:W-:Y:S02]  /*6a20*/  FMUL.FTZ R2, R2, c[0x0][0x2ec] ;  /* 0x0000bb0002027a20 */ /* 0x000fe40000410000 */
        /* <DEDUP_REMOVED lines=37> */
[----:B------:R-:W-:Y:S02]  /*6c80*/  FMUL.FTZ R4, R4, c[0x0][0x2ec] ;  /* 0x0000bb0004047a20 */ /* 0x000fe40000410000 */
[----:B------:R-:W-:Y:S02]  /*6c90*/  FMUL.FTZ R3, R3, c[0x0][0x2ec] ;  /* 0x0000bb0003037a20 */ /* 0x000fe40000410000 */
[----:B------:R-:W-:Y:S02]  /*6ca0*/  FMUL.FTZ R2, R2, c[0x0][0x2ec] ;  /* 0x0000bb0002027a20 */ /* 0x000fe40000410000 */
[----:B------:R-:W-:Y:S02]  /*6cb0*/  FMUL.FTZ R0, R0, c[0x0][0x2ec] ;  /* 0x0000bb0000007a20 */ /* 0x000fe40000410000 */
        /* <DEDUP_REMOVED lines=100> */
.L_x_1617:
        /* <DEDUP_REMOVED lines=173> */
.L_x_1618:
        /* <DEDUP_REMOVED lines=621> */
.L_x_1620:
        /* <DEDUP_REMOVED lines=19> */
.L_x_1621:
        /* <DEDUP_REMOVED lines=65> */
.L_x_1623:
[----:B--23--:R-:W-:Y:S05]  /*a9e0*/  BSYNC B0 ;  /* 0x0000000000007941 */ /* 0x00cfea0003800000 */
.L_x_1622:
        /* <DEDUP_REMOVED lines=21> */
.L_x_1625:
[----:B------:R-:W-:Y:S05]  /*ab40*/  BSYNC B0 ;  /* 0x0000000000007941 */ /* 0x000fea0003800000 */
.L_x_1624:
        /* <DEDUP_REMOVED lines=31> */
.L_x_1627:
[----:B------:R-:W-:Y:S05]  /*ad40*/  BSYNC B0 ;  /* 0x0000000000007941 */ /* 0x000fea0003800000 */
.L_x_1626:
        /* <DEDUP_REMOVED lines=19> */
.L_x_1596:
[----:B------:R-:W-:Y:S05]  /*ae80*/  BSYNC B1 ;  /* 0x0000000000017941 */ /* 0x000fea0003800000 */
.L_x_1582:
        /* <DEDUP_REMOVED lines=12> */
.L_x_1628:
[----:B------:R-:W-:Y:S05]  /*af50*/  EXIT ;  /* 0x000000000000794d */ /* 0x000fea0003800000 */
.L_x_1630:
        /* <DEDUP_REMOVED lines=10> */
.L_x_2043:


//--------------------- .text._ZN5flash44flash_bwd_dq_dk_dv_loop_seqk_parallel_kernelI23Flash_bwd_kernel_traitsILi256ELi64ELi64ELi8ELi4ELi2ELi2ELb0ELb0EN7cutlass6half_tE19Flash_kernel_traitsILi256ELi64ELi64ELi8ES3_EELb1ELb0ELb0ELb0ELb0ELb1ELb0EEEvNS_16Flash_bwd_paramsE --------------------------
	.section	.text._ZN5flash44flash_bwd_dq_dk_dv_loop_seqk_parallel_kernelI23Flash_bwd_kernel_traitsILi256ELi64ELi64ELi8ELi4ELi2ELi2ELb0ELb0EN7cutlass6half_tE19Flash_kernel_traitsILi256ELi64ELi64ELi8ES3_EELb1ELb0ELb0ELb0ELb0ELb1ELb0EEEvNS_16Flash_bwd_paramsE,"ax",@progbits
	.sectioninfo	@"SHI_REGISTERS=255"
	.align	128
        .global         _ZN5flash44flash_bwd_dq_dk_dv_loop_seqk_parallel_kernelI23Flash_bwd_kernel_traitsILi256ELi64ELi64ELi8ELi4ELi2ELi2ELb0ELb0EN7cutlass6half_tE19Flash_kernel_traitsILi256ELi64ELi64ELi8ES3_EELb1ELb0ELb0ELb0ELb0ELb1ELb0EEEvNS_16Flash_bwd_paramsE
        .type           _ZN5flash44flash_bwd_dq_dk_dv_loop_seqk_parallel_kernelI23Flash_bwd_kernel_traitsILi256ELi64ELi64ELi8ELi4ELi2ELi2ELb0ELb0EN7cutlass6half_tE19Flash_kernel_traitsILi256ELi64ELi64ELi8ES3_EELb1ELb0ELb0ELb0ELb0ELb1ELb0EEEvNS_16Flash_bwd_paramsE,@function
        .size           _ZN5flash44flash_bwd_dq_dk_dv_loop_seqk_parallel_kernelI23Flash_bwd_kernel_traitsILi256ELi64ELi64ELi8ELi4ELi2ELi2ELb0ELb0EN7cutlass6half_tE19Flash_kernel_traitsILi256ELi64ELi64ELi8ES3_EELb1ELb0ELb0ELb0ELb0ELb1ELb0EEEvNS_16Flash_bwd_paramsE,(.L_x_2044 - _ZN5flash44flash_bwd_dq_dk_dv_loop_seqk_parallel_kernelI23Flash_bwd_kernel_traitsILi256ELi64ELi64ELi8ELi4ELi2ELi2ELb0ELb0EN7cutlass6half_tE19Flash_kernel_traitsILi256ELi64ELi64ELi8ES3_EELb1ELb0ELb0ELb0ELb0ELb1ELb0EEEvNS_16Flash_bwd_paramsE)
        .other          _ZN5flash44flash_bwd_dq_dk_dv_loop_seqk_parallel_kernelI23Flash_bwd_kernel_traitsILi256ELi64ELi64ELi8ELi4ELi2ELi2ELb0ELb0EN7cutlass6half_tE19Flash_kernel_traitsILi256ELi64ELi64ELi8ES3_EELb1ELb0ELb0ELb0ELb0ELb1ELb0EEEvNS_16Flash_bwd_paramsE,@"STO_CUDA_ENTRY STV_DEFAULT"
_ZN5flash44flash_bwd_dq_dk_dv_loop_seqk_parallel_kernelI23Flash_bwd_kernel_traitsILi256ELi64ELi64ELi8ELi4ELi2ELi2ELb0ELb0EN7cutlass6half_tE19Flash_kernel_traitsILi256ELi64ELi64ELi8ES3_EELb1ELb0ELb0ELb0ELb0ELb1ELb0EEEvNS_16Flash_bwd_paramsE:
.text._ZN5flash44flash_bwd_dq_dk_dv_loop_seqk_parallel_kernelI23Flash_bwd_kernel_traitsILi256ELi64ELi64ELi8ELi4ELi2ELi2ELb0ELb0EN7cutlass6half_tE19Flash_kernel_traitsILi256ELi64ELi64ELi8ES3_EELb1ELb0ELb0ELb0ELb0ELb1ELb0EEEvNS_16Flash_bwd_paramsE:
        /* <DEDUP_REMOVED lines=15> */
[----:B------:R-:W-:Y:S01]  /*00f0*/  USHF.R.S32.HI UR8, URZ, 0x1f, UR15 ;  /* 0x0000001f3f087899 */ /* 0x000fe2000801140f */
[----:B------:R-:W-:Y:S01]  /*0100*/  IMAD.MOV.U32 R245, RZ, RZ, -0x10 ;  /* 0xfffffff0fff57424 */ /* 0x000fe200078e00ff */
[----:B------:R-:W-:Y:S02]  /*0110*/  ULDC.U8 UR9, c[0x0][0x328] ;  /* 0x0000ca0000097ab9 */ /* 0x000fe40000000000 */
[----:B------:R-:W-:Y:S01]  /*0120*/  UISETP.NE.AND UP2, UPT, UR9, URZ, UPT ;  /* 0x0000003f0900728c */ /* 0x000fe2000bf45270 */
        /* <DEDUP_REMOVED lines=10> */
[----:B------:R-:W-:Y:S01]  /*01d0*/  UIMAD.WIDE UR36, UR47, UR36, URZ ;  /* 0x000000242f2472a5 */ /* 0x000fe2000f8e023f */
[CC--:B------:R-:W-:Y:S01]  /*01e0*/  LEA.HI R2, R4.reuse, R10.reuse, RZ, 0x5 ;  /* 0x0000000a04027211 */ /* 0x0c0fe200078f28ff */
[----:B------:R-:W-:Y:S01]  /*01f0*/  UIMAD UR48, UR38, UR47, URZ ;  /* 0x0000002f263072a4 */ /* 0x000fe2000f8e023f */
[----:B------:R-:W-:Y:S01]  /*0200*/  LEA.HI R9, R4, R10, RZ, 0x3 ;  /* 0x0000000a04097211 */ /* 0x000fe200078f18ff */
[----:B------:R-:W-:Y:S01]  /*0210*/  UIMAD UR57, UR7, UR6, UR57 ;  /* 0x00000006073972a4 */ /* 0x000fe2000f8e0239 */
[--C-:B------:R-:W-:Y:S01]  /*0220*/  SHF.R.S32.HI R0, RZ, 0x5, R2.reuse ;  /* 0x00000005ff007819 */ /* 0x100fe20000011402 */
[----:B---3--:R-:W-:Y:S01]  /*0230*/  UIMAD.WIDE.U32 UR44, UR33, UR15, URZ ;  /* 0x0000000f212c72a5 */ /* 0x008fe2000f8e003f */
[----:B------:R-:W-:Y:S01]  /*0240*/  SHF.R.S32.HI R3, RZ, 0x1f, R2 ;  /* 0x0000001fff037819 */ /* 0x000fe20000011402 */
[----:B------:R-:W-:Y:S01]  /*0250*/  USHF.L.U32 UR15, UR33, 0x7, URZ ;  /* 0x00000007210f7899 */ /* 0x000fe2000800063f */
[C---:B------:R-:W-:Y:S01]  /*0260*/  LOP3.LUT R8, R2.reuse, 0xffffffe0, RZ, 0xc0, !PT ;  /* 0xffffffe002087812 */ /* 0x040fe200078ec0ff */
[----:B------:R-:W-:Y:S01]  /*0270*/  USHF.R.S32.HI UR9, URZ, 0x1f, UR33 ;  /* 0x0000001f3f097899 */ /* 0x000fe20008011421 */
[-C--:B------:R-:W-:Y:S01]  /*0280*/  LEA.HI R3, R3, R0.reuse, RZ, 0x2 ;  /* 0x0000000003037211 */ /* 0x080fe200078f10ff */
[----:B------:R-:W-:Y:S01]  /*0290*/  UIMAD UR47, UR47, UR12, URZ ;  /* 0x0000000c2f2f72a4 */ /* 0x000fe2000f8e023f */
[----:B------:R-:W-:Y:S01]  /*02a0*/  LEA.HI R2, R2, R0, RZ, 0x1 ;  /* 0x0000000002027211 */ /* 0x000fe200078f08ff */
[----:B------:R-:W-:Y:S01]  /*02b0*/  IMAD.IADD R8, R10, 0x1, -R8 ;  /* 0x000000010a087824 */ /* 0x000fe200078e0a08 */
[----:B------:R-:W-:Y:S01]  /*02c0*/  LOP3.LUT R3, R3, 0xfffffffc, RZ, 0xc0, !PT ;  /* 0xfffffffc03037812 */ /* 0x000fe200078ec0ff */
[----:B------:R-:W-:Y:S01]  /*02d0*/  UIMAD UR6, UR33, UR13, UR38 ;  /* 0x0000000d210672a4 */ /* 0x000fe2000f8e0226 */
[----:B------:R-:W-:Y:S01]  /*02e0*/  LOP3.LUT R2, R2, 0xfffffffe, RZ, 0xc0, !PT ;  /* 0xfffffffe02027812 */ /* 0x000fe200078ec0ff */
[----:B------:R-:W-:Y:S01]  /*02f0*/  ULDC UR14, c[0x0][0x1c0] ;  /* 0x00007000000e7ab9 */ /* 0x000fe20000000800 */
[-C--:B------:R-:W-:Y:S01]  /*0300*/  LEA.HI R5, R4, R10.reuse, RZ, 0x4 ;  /* 0x0000000a04057211 */ /* 0x080fe200078f20ff */
[----:B------:R-:W-:Y:S01]  /*0310*/  IMAD.IADD R15, R0, 0x1, -R3 ;  /* 0x00000001000f7824 */ /* 0x000fe200078e0a03 */
[-C--:B------:R-:W-:Y:S01]  /*0320*/  LEA.HI R12, R4, R10.reuse, RZ, 0x7 ;  /* 0x0000000a040c7211 */ /* 0x080fe200078f38ff */
[----:B------:R-:W-:Y:S01]  /*0330*/  IMAD.IADD R227, R0, 0x1, -R2 ;  /* 0x0000000100e37824 */ /* 0x000fe200078e0a02 */
[CC--:B------:R-:W-:Y:S01]  /*0340*/  LEA.HI R14, R4.reuse, R10.reuse, RZ, 0x6 ;  /* 0x0000000a040e7211 */ /* 0x0c0fe200078f30ff */
[----:B------:R-:W-:Y:S01]  /*0350*/  ULDC UR11, c[0x0][0x1c0] ;  /* 0x00007000000b7ab9 */ /* 0x000fe20000000800 */
[----:B------:R-:W-:Y:S01]  /*0360*/  LEA.HI R4, R4, R10, RZ, 0x2 ;  /* 0x0000000a04047211 */ /* 0x000fe200078f10ff */
[----:B------:R-:W-:Y:S01]  /*0370*/  STL [R1+0x3c], R15 ;  /* 0x00003c0f01007387 */ /* 0x000fe20000100800 */
        /* <DEDUP_REMOVED lines=13> */
[----:B------:R-:W-:Y:S01]  /*0450*/  ULDC UR58, c[0x0][0x1c8] ;  /* 0x00007200003a7ab9 */ /* 0x000fe20000000800 */
[----:B------:R-:W-:Y:S01]  /*0460*/  LOP3.LUT R11, R4, 0x7ffffffc, RZ, 0xc0, !PT ;  /* 0x7ffffffc040b7812 */ /* 0x000fe200078ec0ff */
[----:B------:R-:W-:Y:S01]  /*0470*/  IMAD.IADD R6, R10, 0x1, -R6 ;  /* 0x000000010a067824 */ /* 0x000fe200078e0a06 */
[C---:B------:R-:W-:Y:S01]  /*0480*/  LOP3.LUT R7, R5.reuse, 0xfffffff0, RZ, 0xc0, !PT ;  /* 0xfffffff005077812 */ /* 0x040fe200078ec0ff */
[----:B------:R-:W-:Y:S01]  /*0490*/  ULDC.U8 UR10, c[0x0][0x3d0] ;  /* 0x0000f400000a7ab9 */ /* 0x000fe20000000000 */
        /* <DEDUP_REMOVED lines=9> */
[C---:B------:R-:W-:Y:S01]  /*0530*/  IMAD.SHL.U32 R16, R6.reuse, 0x8, RZ ;  /* 0x0000000806107824 */ /* 0x040fe200078e00ff */
[----:B------:R-:W-:Y:S01]  /*0540*/  LOP3.LUT P4, RZ, R6, 0x2, RZ, 0xc0, !PT ;  /* 0x0000000206ff7812 */ /* 0x000fe2000788c0ff */
[----:B------:R-:W-:Y:S01]  /*0550*/  IMAD.IADD R10, R3, 0x1, -R4 ;  /* 0x00000001030a7824 */ /* 0x000fe200078e0a04 */
[----:B------:R-:W-:Y:S01]  /*0560*/  SHF.R.S32.HI R3, RZ, 0x1f, R7 ;  /* 0x0000001fff037819 */ /* 0x000fe20000011407 */
[----:B------:R-:W-:Y:S01]  /*0570*/  ULDC UR52, c[0x0][0x224] ;  /* 0x0000890000347ab9 */ /* 0x000fe20000000800 */
[----:B------:R-:W-:Y:S01]  /*0580*/  SHF.R.U32.HI R2, RZ, 0x3, R0 ;  /* 0x00000003ff027819 */ /* 0x000fe20000011600 */
[----:B------:R1:W-:Y:S01]  /*0590*/  STL [R1+0x40], R16 ;  /* 0x0000401001007387 */ /* 0x0003e20000100800 */
[----:B------:R-:W-:Y:S01]  /*05a0*/  LOP3.LUT R0, R0, 0x38, R16, 0xf8, !PT ;  /* 0x0000003800007812 */ /* 0x000fe200078ef810 */
[----:B------:R-:W-:Y:S01]  /*05b0*/  IMAD.SHL.U32 R221, R10, 0x200, RZ ;  /* 0x000002000add7824 */ /* 0x000fe200078e00ff */
[----:B------:R-:W-:Y:S01]  /*05c0*/  LEA.HI R11, R3, R7, RZ, 0x3 ;  /* 0x00000007030b7211 */ /* 0x000fe200078f18ff */
[----:B------:R-:W-:Y:S01]  /*05d0*/  IMAD.U32 R3, RZ, RZ, UR16 ;  /* 0x00000010ff037e24 */ /* 0x000fe2000f8e00ff */
[----:B------:R-:W-:Y:S01]  /*05e0*/  LOP3.LUT R8, R0, R2, RZ, 0x3c, !PT ;  /* 0x0000000200087212 */ /* 0x000fe200078e3cff */
[----:B------:R-:W-:Y:S01]  /*05f0*/  IMAD.SHL.U32 R0, R6, 0x40, RZ ;  /* 0x0000004006007824 */ /* 0x000fe200078e00ff */
[----:B------:R-:W-:Y:S01]  /*0600*/  LOP3.LUT R2, R11, 0xfffffff8, RZ, 0xc0, !PT ;  /* 0xfffffff80b027812 */ /* 0x000fe200078ec0ff */
[----:B------:R-:W-:Y:S01]  /*0610*/  @UP2 UIMAD UR56, UR33, UR51, URZ ;  /* 0x00000033213822a4 */ /* 0x000fe2000f8e023f */
[----:B------:R-:W-:Y:S01]  /*0620*/  LOP3.LUT R3, R5, 0x1, RZ, 0xc0, !PT ;  /* 0x0000000105037812 */ /* 0x000fe200078ec0ff */
[----:B------:R-:W-:Y:S01]  /*0630*/  ULDC.64 UR4, c[0x0][0x118] ;  /* 0x0000460000047ab9 */ /* 0x000fe20000000a00 */
[----:B------:R-:W-:Y:S01]  /*0640*/  LOP3.LUT R0, R0, 0x1c0, RZ, 0xc0, !PT ;  /* 0x000001c000007812 */ /* 0x000fe200078ec0ff */
[----:B------:R-:W-:Y:S01]  /*0650*/  ULDC.U8 UR29, c[0x0][0x2d8] ;  /* 0x0000b600001d7ab9 */ /* 0x000fe20000000000 */
[----:B------:R-:W-:Y:S01]  /*0660*/  LOP3.LUT P3, RZ, R6, 0x4, RZ, 0xc0, !PT ;  /* 0x0000000406ff7812 */ /* 0x000fe2000786c0ff */
[----:B------:R-:W-:Y:S01]  /*0670*/  ULOP3.LUT UR58, UR38, UR58, URZ, 0x3c, !UPT ;  /* 0x0000003a263a7292 */ /* 0x000fe2000f8e3c3f */
[----:B------:R-:W-:Y:S01]  /*0680*/  SHF.R.S32.HI R6, RZ, 0x7, R12 ;  /* 0x00000007ff067819 */ /* 0x000fe2000001140c */
[----:B------:R-:W-:Y:S01]  /*0690*/  UISETP.NE.AND UP3, UPT, UR10, URZ, UPT ;  /* 0x0000003f0a00728c */ /* 0x000fe2000bf65270 */
[----:B------:R-:W-:Y:S01]  /*06a0*/  LOP3.LUT R217, R0, 0x8, R9, 0xf8, !PT ;  /* 0x0000000800d97812 */ /* 0x000fe200078ef809 */
[----:B------:R-:W-:Y:S01]  /*06b0*/  USHF.R.S32.HI UR61, URZ, 0x1f, UR38 ;  /* 0x0000001f3f3d7899 */ /* 0x000fe20008011426 */
[----:B------:R-:W-:Y:S01]  /*06c0*/  ISETP.NE.U32.AND P0, PT, R3, 0x1, PT ;  /* 0x000000010300780c */ /* 0x000fe20003f05070 */
[----:B------:R-:W-:Y:S01]  /*06d0*/  USHF.R.S32.HI UR60, URZ, 0x1f, UR33 ;  /* 0x0000001f3f3c7899 */ /* 0x000fe20008011421 */
[----:B------:R-:W-:Y:S01]  /*06e0*/  SEL R220, R220, 0xffffffc0, !P3 ;  /* 0xffffffc0dcdc7807 */ /* 0x000fe20005800000 */
[----:B------:R-:W-:Y:S01]  /*06f0*/  USHF.R.S32.HI UR59, URZ, 0x1f, UR38 ;  /* 0x0000001f3f3b7899 */ /* 0x000fe20008011426 */
[----:B------:R-:W-:Y:S01]  /*0700*/  R2P PR, R5, 0x6 ;  /* 0x0000000605007804 */ /* 0x000fe20000000000 */
[----:B------:R-:W-:Y:S01]  /*0710*/  UIMAD.WIDE.U32 UR42, UR36, UR44, URZ ;  /* 0x0000002c242a72a5 */ /* 0x000fe2000f8e003f */
[----:B-1----:R-:W-:Y:S01]  /*0720*/  IMAD.IADD R16, R7, 0x1, -R2 ;  /* 0x0000000107107824 */ /* 0x002fe200078e0a02 */
[----:B------:R-:W-:Y:S01]  /*0730*/  SEL R245, R245, 0x10, !P0 ;  /* 0x00000010f5f57807 */ /* 0x000fe20004000000 */
[----:B------:R-:W-:Y:S01]  /*0740*/  IMAD.SHL.U32 R2, R227, 0x10, RZ ;  /* 0x00000010e3027824 */ /* 0x000fe200078e00ff */
[----:B------:R-:W-:Y:S01]  /*0750*/  SHF.R.S32.HI R249, RZ, 0x2, R249 ;  /* 0x00000002fff97819 */ /* 0x000fe200000114f9 */
[----:B------:R-:W-:Y:S01]  /*0760*/  IMAD.SHL.U32 R7, R6, 0x20, RZ ;  /* 0x0000002006077824 */ /* 0x000fe200078e00ff */
[----:B------:R-:W-:Y:S01]  /*0770*/  STL [R1+0x4c], R16 ;  /* 0x00004c1001007387 */ /* 0x000fe20000100800 */
[----:B------:R-:W-:Y:S01]  /*0780*/  UIMAD UR53, UR37, UR44, URZ ;  /* 0x0000002c253572a4 */ /* 0x000fe2000f8e023f */
[----:B------:R-:W-:Y:S01]  /*0790*/  LOP3.LUT R4, R0, 0x10, R2, 0xf8, !PT ;  /* 0x0000001000047812 */ /* 0x000fe200078ef802 */
[----:B------:R-:W-:Y:S01]  /*07a0*/  IMAD R2, R6, 0x800, R221 ;  /* 0x0000080006027824 */ /* 0x000fe200078e02dd */
[----:B------:R-:W-:Y:S01]  /*07b0*/  SHF.R.U32.HI R0, RZ, 0x3, R0 ;  /* 0x00000003ff007819 */ /* 0x000fe20000011600 */
[----:B------:R-:W-:Y:S01]  /*07c0*/  IMAD R249, R15, 0x10, R249 ;  /* 0x000000100ff97824 */ /* 0x000fe200078e02f9 */
[----:B------:R-:W-:Y:S01]  /*07d0*/  LOP3.LUT R3, R4, 0x8, R9, 0xf8, !PT ;  /* 0x0000000804037812 */ /* 0x000fe200078ef809 */
[----:B------:R-:W-:Y:S01]  /*07e0*/  IMAD.SHL.U32 R4, R10, 0x20, RZ ;  /* 0x000000200a047824 */ /* 0x000fe200078e00ff */
[----:B------:R-:W-:Y:S01]  /*07f0*/  LOP3.LUT R217, R217, R0, RZ, 0x3c, !PT ;  /* 0x00000000d9d97212 */ /* 0x000fe200078e3cff */
[----:B------:R-:W-:Y:S01]  /*0800*/  USHF.R.S32.HI UR55, URZ, 0x1f, UR48 ;  /* 0x0000001f3f377899 */ /* 0x000fe20008011430 */
[----:B------:R-:W-:Y:S01]  /*0810*/  LOP3.LUT R221, R221, R3, R0, 0xf6, !PT ;  /* 0x00000003dddd7212 */ /* 0x000fe200078ef600 */
[----:B------:R-:W-:Y:S01]  /*0820*/  IMAD.SHL.U32 R3, R5, 0x40, RZ ;  /* 0x0000004005037824 */ /* 0x000fe200078e00ff */
[----:B------:R-:W-:Y:S01]  /*0830*/  SHF.R.S32.HI R0, RZ, 0x6, R14 ;  /* 0x00000006ff007819 */ /* 0x000fe2000001140e */
[----:B------:R-:W-:Y:S01]  /*0840*/  IMAD.IADD R217, R2, 0x1, R217 ;  /* 0x0000000102d97824 */ /* 0x000fe200078e02d9 */
[----:B------:R-:W-:Y:S01]  /*0850*/  UIMAD UR52, UR7, UR52, URZ ;  /* 0x00000034073472a4 */ /* 0x000fe2000f8e023f */
[----:B------:R-:W-:Y:S01]  /*0860*/  IMAD.U32 R2, RZ, RZ, UR15 ;  /* 0x0000000fff027e24 */ /* 0x000fe2000f8e00ff */
[----:B------:R-:W-:Y:S01]  /*0870*/  @!UP2 UIMAD UR51, UR8, UR51, URZ ;  /* 0x000000330833a2a4 */ /* 0x000fe2000f8e023f */
[C---:B------:R-:W-:Y:S01]  /*0880*/  IMAD R8, R0.reuse, 0x200, R8 ;  /* 0x0000020000087824 */ /* 0x040fe200078e0208 */
[----:B------:R-:W-:Y:S01]  /*0890*/  USHF.R.S32.HI UR50, URZ, 0x1f, UR46 ;  /* 0x0000001f3f327899 */ /* 0x000fe2000801142e */
[----:B------:R-:W-:Y:S01]  /*08a0*/  IMAD.SHL.U32 R2, R0, 0x8, RZ ;  /* 0x0000000800027824 */ /* 0x000fe200078e00ff */
[----:B------:R-:W-:Y:S01]  /*08b0*/  LOP3.LUT R0, R3, 0x1c0, RZ, 0xc0, !PT ;  /* 0x000001c003007812 */ /* 0x000fe200078ec0ff */
[----:B------:R-:W-:Y:S01]  /*08c0*/  IMAD.SHL.U32 R218, R217, 0x2, RZ ;  /* 0x00000002d9da7824 */ /* 0x000fe200078e00ff */
[----:B------:R-:W-:Y:S01]  /*08d0*/  STL [R1+0x48], R8 ;  /* 0x0000480801007387 */ /* 0x000fe20000100800 */
[----:B------:R-:W-:Y:S01]  /*08e0*/  IMAD.SHL.U32 R237, R8, 0x2, RZ ;  /* 0x0000000208ed7824 */ /* 0x000fe200078e00ff */
[----:B------:R-:W-:Y:S01]  /*08f0*/  LOP3.LUT R2, R2, 0x18, RZ, 0xc0, !PT ;  /* 0x0000001802027812 */ /* 0x000fe200078ec0ff */
[----:B------:R-:W-:Y:S01]  /*0900*/  USHF.R.S32.HI UR49, URZ, 0x1f, UR41 ;  /* 0x0000001f3f317899 */ /* 0x000fe20008011429 */
[----:B------:R-:W-:Y:S01]  /*0910*/  SHF.R.U32.HI R3, RZ, 0x3, R0 ;  /* 0x00000003ff037819 */ /* 0x000fe20000011600 */
[----:B------:R1:W-:Y:S01]  /*0920*/  STL [R1+0x50], R7 ;  /* 0x0000500701007387 */ /* 0x0003e20000100800 */
[----:B------:R-:W-:Y:S01]  /*0930*/  LOP3.LUT R6, R2, 0x20, R4, 0xf8, !PT ;  /* 0x0000002002067812 */ /* 0x000fe200078ef804 */
[----:B------:R-:W-:Y:S01]  /*0940*/  IMAD.U32 R4, RZ, RZ, UR9 ;  /* 0x00000009ff047e24 */ /* 0x000fe2000f8e00ff */
[----:B------:R-:W-:Y:S01]  /*0950*/  LOP3.LUT R5, R3, R0, R2, 0x1e, !PT ;  /* 0x0000000003057212 */ /* 0x000fe200078e1e02 */
[----:B------:R-:W-:Y:S01]  /*0960*/  IMAD.SHL.U32 R4, R16, 0x40, RZ ;  /* 0x0000004010047824 */ /* 0x000fe200078e00ff */
[----:B------:R-:W-:Y:S01]  /*0970*/  LOP3.LUT R2, R0, 0x20, R7, 0xf8, !PT ;  /* 0x0000002000027812 */ /* 0x000fe200078ef807 */
[----:B------:R-:W-:Y:S01]  /*0980*/  IMAD.SHL.U32 R0, R13, 0x2, RZ ;  /* 0x000000020d007824 */ /* 0x000fe200078e00ff */
[----:B------:R-:W-:-:S02]  /*0990*/  UMOV UR40, 0xffff8000 ;  /* 0xffff800000287882 */ /* 0x000fc40000000000 */
[----:B------:R-:W-:Y:S01]  /*09a0*/  LOP3.LUT R3, R2, R3, RZ, 0x3c, !PT ;  /* 0x0000000302037212 */ /* 0x000fe200078e3cff */
[--C-:B------:R-:W-:Y:S02]  /*09b0*/  IMAD R2, R15, 0x400, R0.reuse ;  /* 0x000004000f027824 */ /* 0x100fe400078e0200 */
[----:B------:R-:W-:Y:S02]  /*09c0*/  IMAD R0, R227, 0x400, R0 ;  /* 0x00000400e3007824 */ /* 0x000fe400078e0200 */
[----:B------:R-:W-:Y:S01]  /*09d0*/  IMAD.IADD R239, R2, 0x1, R3 ;  /* 0x0000000102ef7824 */ /* 0x000fe200078e0203 */
[----:B------:R-:W-:Y:S01]  /*09e0*/  LOP3.LUT R2, R4, 0x1c0, RZ, 0xc0, !PT ;  /* 0x000001c004027812 */ /* 0x000fe200078ec0ff */
[----:B------:R-:W-:Y:S02]  /*09f0*/  IMAD.SHL.U32 R4, R11, 0x40, RZ ;  /* 0x000000400b047824 */ /* 0x000fe400078e00ff */
[----:B------:R-:W-:Y:S01]  /*0a00*/  IMAD.SHL.U32 R239, R239, 0x2, RZ ;  /* 0x00000002efef7824 */ /* 0x000fe200078e00ff */
[----:B------:R-:W-:-:S03]  /*0a10*/  SHF.R.U32.HI R3, RZ, 0x3, R2 ;  /* 0x00000003ff037819 */ /* 0x000fc60000011602 */
[C---:B------:R-:W-:Y:S01]  /*0a20*/  IMAD.IADD R246, R239.reuse, 0x1, R245 ;  /* 0x00000001eff67824 */ /* 0x040fe200078e02f5 */
[C---:B------:R-:W-:Y:S01]  /*0a30*/  IADD3 R244, R239.reuse, 0x20, RZ ;  /* 0x00000020eff47810 */ /* 0x040fe20007ffe0ff */
[----:B-1----:R-:W-:Y:S01]  /*0a40*/  IMAD.IADD R7, R0, 0x1, R5 ;  /* 0x0000000100077824 */ /* 0x002fe200078e0205 */
[----:B------:R-:W-:Y:S01]  /*0a50*/  @P1 IADD3 R244, R239, -0x20, RZ ;  /* 0xffffffe0eff41810 */ /* 0x000fe20007ffe0ff */
[----:B------:R-:W-:-:S04]  /*0a60*/  IMAD.SHL.U32 R0, R10, 0x8, RZ ;  /* 0x000000080a007824 */ /* 0x000fc800078e00ff */
[----:B------:R-:W-:Y:S01]  /*0a70*/  IMAD.IADD R245, R245, 0x1, R244 ;  /* 0x00000001f5f57824 */ /* 0x000fe200078e02f4 */
[----:B------:R-:W-:Y:S02]  /*0a80*/  LOP3.LUT R5, R2, 0x8, R0, 0xf8, !PT ;  /* 0x0000000802057812 */ /* 0x000fe400078ef800 */
[----:B------:R-:W-:Y:S02]  /*0a90*/  LOP3.LUT R2, R3, R6, R2, 0x1e, !PT ;  /* 0x0000000603027212 */ /* 0x000fe400078e1e02 */
[----:B------:R-:W-:Y:S02]  /*0aa0*/  LOP3.LUT R0, R4, 0xfffffe00, RZ, 0xc0, !PT ;  /* 0xfffffe0004007812 */ /* 0x000fe400078ec0ff */
[----:B------:R-:W-:Y:S02]  /*0ab0*/  LOP3.LUT R3, R5, R3, RZ, 0x3c, !PT ;  /* 0x0000000305037212 */ /* 0x000fe400078e3cff */
[----:B------:R-:W-:Y:S01]  /*0ac0*/  LOP3.LUT R232, R2, R0, RZ, 0xfc, !PT ;  /* 0x0000000002e87212 */ /* 0x000fe200078efcff */
[--C-:B------:R-:W-:Y:S01]  /*0ad0*/  IMAD R233, R15, 0x400, R0.reuse ;  /* 0x000004000fe97824 */ /* 0x100fe200078e0200 */
[----:B------:R-:W-:Y:S01]  /*0ae0*/  LEA R2, R7, 0x18000, 0x1 ;  /* 0x0001800007027811 */ /* 0x000fe200078e08ff */
[----:B------:R-:W-:-:S02]  /*0af0*/  IMAD R227, R227, 0x400, R0 ;  /* 0x00000400e3e37824 */ /* 0x000fc400078e0200 */
[----:B------:R-:W-:Y:S01]  /*0b00*/  IMAD.IADD R233, R233, 0x1, R3 ;  /* 0x00000001e9e97824 */ /* 0x000fe200078e0203 */
[C---:B------:R-:W-:Y:S01]  /*0b10*/  IADD3 R0, R2.reuse, 0x40, RZ ;  /* 0x0000004002007810 */ /* 0x040fe20007ffe0ff */
[----:B------:R1:W-:Y:S01]  /*0b20*/  STL [R1+0x30], R2 ;  /* 0x0000300201007387 */ /* 0x0003e20000100800 */
[----:B------:R-:W-:Y:S01]  /*0b30*/  @P2 IADD3 R0, R2, -0x40, RZ ;  /* 0xffffffc002002810 */ /* 0x000fe20007ffe0ff */
[----:B------:R-:W-:Y:S02]  /*0b40*/  IMAD.IADD R227, R3, 0x1, R227 ;  /* 0x0000000103e37824 */ /* 0x000fe400078e02e3 */
[----:B------:R-:W-:Y:S02]  /*0b50*/  IMAD.MOV.U32 R3, RZ, RZ, 0x20 ;  /* 0x00000020ff037424 */ /* 0x000fe400078e00ff */
[----:B------:R1:W-:Y:S01]  /*0b60*/  STL [R1+0x34], R0 ;  /* 0x0000340001007387 */ /* 0x0003e20000100800 */
[----:B------:R-:W-:Y:S02]  /*0b70*/  LEA R227, R227, 0x28000, 0x1 ;  /* 0x00028000e3e37811 */ /* 0x000fe400078e08ff */
[----:B------:R-:W-:-:S05]  /*0b80*/  SEL R3, R3, 0xffffffe0, !P4 ;  /* 0xffffffe003037807 */ /* 0x000fca0006000000 */
[C---:B------:R-:W-:Y:S02]  /*0b90*/  IMAD R3, R217.reuse, 0x2, R3 ;  /* 0x00000002d9037824 */ /* 0x040fe400078e0203 */
[--C-:B------:R-:W-:Y:S02]  /*0ba0*/  IMAD R217, R217, 0x2, R220.reuse ;  /* 0x00000002d9d97824 */ /* 0x100fe400078e02dc */
[----:B------:R-:W-:Y:S02]  /*0bb0*/  IMAD.IADD R216, R220, 0x1, R3 ;  /* 0x00000001dcd87824 */ /* 0x000fe400078e0203 */
[C---:B------:R-:W-:Y:S02]  /*0bc0*/  IMAD R220, R221.reuse, 0x2, R220 ;  /* 0x00000002dddc7824 */ /* 0x040fe400078e02dc */
[----:B------:R-:W-:Y:S02]  /*0bd0*/  IMAD.SHL.U32 R221, R221, 0x2, RZ ;  /* 0x00000002dddd7824 */ /* 0x000fe400078e00ff */
.L_x_1665:
        /* <DEDUP_REMOVED lines=19> */
[----:B------:R2:W3:Y:S01]  /*0d10*/  @P2 LDG.E R8, [R4.64] ;  /* 0x0000000404082981 */ /* 0x0004e2000c1e1900 */
[----:B------:R-:W-:Y:S02]  /*0d20*/  UISETP.EQ.U32.AND UP1, UPT, URZ, UR8, UPT ;  /* 0x000000083f00728c */ /* 0x000fe4000bf22070 */
[----:B------:R-:W-:Y:S01]  /*0d30*/  @UP4 UIADD3.X UR7, UR12, UR11, URZ, UP0, !UPT ;  /* 0x0000000b0c074290 */ /* 0x000fe200087fe43f */
[----:B-1----:R2:W4:Y:S01]  /*0d40*/  @P2 LDG.E R2, [R4.64+0x4] ;  /* 0x0000040404022981 */ /* 0x002522000c1e1900 */
[----:B------:R-:W-:Y:S01]  /*0d50*/  MOV R6, UR6 ;  /* 0x0000000600067c02 */ /* 0x000fe20008000f00 */
[----:B------:R-:W-:-:S03]  /*0d60*/  UISETP.EQ.OR.EX UP1, UPT, URZ, UR9, !UP5, UP1 ;  /* 0x000000093f00728c */ /* 0x000fc6000ef22710 */
[----:B------:R-:W-:Y:S01]  /*0d70*/  IMAD.U32 R7, RZ, RZ, UR7 ;  /* 0x00000007ff077e24 */ /* 0x000fe2000f8e00ff */
[----:B------:R-:W-:-:S04]  /*0d80*/  UIADD3 UR8, UP0, UR13, UR8, URZ ;  /* 0x000000080d087290 */ /* 0x000fc8000ff1e03f */
[----:B-----5:R-:W5:Y:S01]  /*0d90*/  @P0 LDG.E R6, [R6.64] ;  /* 0x0000000406060981 */ /* 0x020f62000c1e1900 */
[----:B------:R-:W-:Y:S01]  /*0da0*/  PLOP3.LUT P1, PT, PT, PT, UP1, 0x80, 0x0 ;  /* 0x000000000000781c */ /* 0x000fe20003f2f018 */
[----:B------:R-:W-:Y:S01]  /*0db0*/  UIADD3.X UR9, UR12, UR9, URZ, UP0, !UPT ;  /* 0x000000090c097290 */ /* 0x000fe200087fe43f */
[----:B--2---:R-:W-:-:S05]  /*0dc0*/  IMAD.U32 R4, RZ, RZ, UR8 ;  /* 0x00000008ff047e24 */ /* 0x004fca000f8e00ff */
[----:B------:R-:W-:-:S06]  /*0dd0*/  MOV R5, UR9 ;  /* 0x0000000900057c02 */ /* 0x000fcc0008000f00 */
[----:B------:R-:W2:Y:S01]  /*0de0*/  @!P1 LDG.E R0, [R4.64] ;  /* 0x0000000404009981 */ /* 0x000ea2000c1e1900 */
[----:B------:R-:W-:Y:S02]  /*0df0*/  UMOV UR14, 0xffffffff ;  /* 0xffffffff000e7882 */ /* 0x000fe40000000000 */
[----:B------:R-:W-:Y:S02]  /*0e00*/  UMOV UR30, URZ ;  /* 0x0000003f001e7c82 */ /* 0x000fe40008000000 */
[----:B------:R-:W-:Y:S02]  /*0e10*/  UMOV UR31, 0xffffffff ;  /* 0xffffffff001f7882 */ /* 0x000fe40000000000 */
[----:B------:R-:W-:Y:S01]  /*0e20*/  ULDC UR8, c[0x0][0x218] ;  /* 0x0000860000087ab9 */ /* 0x000fe20000000800 */
[----:B---3--:R-:W1:Y:S08]  /*0e30*/  @P2 R2UR UR14, R8 ;  /* 0x00000000080e23c2 */ /* 0x008e7000000e0000 */
[----:B----4-:R-:W1:Y:S08]  /*0e40*/  @P2 R2UR UR6, R2 ;  /* 0x00000000020623c2 */ /* 0x010e7000000e0000 */
[----:B-----5:R3:W4:Y:S01]  /*0e50*/  @P0 R2UR UR30, R6 ;  /* 0x00000000061e03c2 */ /* 0x02072200000e0000 */
[----:B------:R-:W-:-:S04]  /*0e60*/  ISETP.NE.U32.AND P0, PT, RZ, c[0x0][0x248], PT ;  /* 0x00009200ff007a0c */ /* 0x000fc80003f05070 */
[----:B------:R-:W-:Y:S01]  /*0e70*/  ISETP.NE.AND.EX P0, PT, RZ, c[0x0][0x24c], PT, P0 ;  /* 0x00009300ff007a0c */ /* 0x000fe20003f05300 */
[----:B-1----:R-:W-:Y:S02]  /*0e80*/  @UP6 UIADD3 UR27, UR6, -UR14, URZ ;  /* 0x8000000e061b6290 */ /* 0x002fe4000fffe03f */
[----:B--2---:R3:W1:Y:S05]  /*0e90*/  @!P1 R2UR UR31, R0 ;  /* 0x00000000001f93c2 */ /* 0x00466a00000e0000 */
[----:B------:R-:W-:-:S05]  /*0ea0*/  @!UP6 ULDC UR27, c[0x0][0x214] ;  /* 0x00008500001beab9 */ /* 0x000fca0000000800 */
[----:B------:R-:W-:Y:S05]  /*0eb0*/  @!P0 BRA `(.L_x_1631) ;  /* 0x0000007000008947 */ /* 0x000fea0003800000 */
[----:B----4-:R-:W-:-:S13]  /*0ec0*/  PLOP3.LUT P0, PT, PT, PT, UP5, 0x80, 0x0 ;  /* 0x000000000000781c */ /* 0x010fda0003f0f058 */
[----:B---3--:R-:W2:Y:S04]  /*0ed0*/  @P0 LDG.E R0, [R4.64+0x4] ;  /* 0x0000040404000981 */ /* 0x008ea8000c1e1900 */
[----:B------:R-:W3:Y:S01]  /*0ee0*/  @!P0 LDG.E R4, [R4.64] ;  /* 0x0000000404048981 */ /* 0x000ee2000c1e1900 */
[----:B--2---:R-:W2:Y:S02]  /*0ef0*/  @P0 R2UR UR6, R0 ;  /* 0x00000000000603c2 */ /* 0x004ea400000e0000 */
[----:B-12---:R-:W-:-:S11]  /*0f00*/  @UP5 UIADD3 UR8, UR6, -UR31, URZ ;  /* 0x8000001f06085290 */ /* 0x006fd6000fffe03f */
[----:B---3--:R1:W2:Y:S01]  /*0f10*/  @!P0 R2UR UR8, R4 ;  /* 0x00000000040883c2 */ /* 0x0082a200000e0000 */
[----:B------:R-:W-:-:S07]  /*0f20*/  DEPBAR.LE SB1, 0x0, {2} ;  /* 0x000090040000791a */ /* 0x000fce0000000000 */
.L_x_1631:
        /* <DEDUP_REMOVED lines=26> */
[----:B-1----:R-:W-:-:S02]  /*10d0*/  UISETP.NE.AND UP0, UPT, UR31, -0x1, UPT ;  /* 0xffffffff1f00788c */ /* 0x002fc4000bf05270 */
        /* <DEDUP_REMOVED lines=31> */
.L_x_1633:
        /* <DEDUP_REMOVED lines=18> */
.L_x_1634:
        /* <DEDUP_REMOVED lines=39> */
[----:B------:R-:W-:Y:S02]  /*1660*/  IMAD.HI.U32 R0, R5, R0, R4 ;  /* 0x0000000005007227 */ /* 0x000fe400078e0004 */
[----:B------:R-:W-:Y:S02]  /*1670*/  ULDC UR12, c[0x0][0x234] ;  /* 0x00008d00000c7ab9 */ /* 0x000fe40000000800 */
[----:B------:R-:W-:-:S02]  /*1680*/  UIADD3 UR8, UP0, UR16, UR8, URZ ;  /* 0x0000000810087290 */ /* 0x000fc4000ff1e03f */
[----:B------:R-:W-:Y:S02]  /*1690*/  IMAD.HI.U32 R0, R0, R2, RZ ;  /* 0x0000000200007227 */ /* 0x000fe400078e00ff */
[----:B------:R-:W-:Y:S02]  /*16a0*/  UIADD3.X UR9, UR32, UR7, URZ, UP0, !UPT ;  /* 0x0000000720097290 */ /* 0x000fe400087fe43f */
        /* <DEDUP_REMOVED lines=8> */
[----:B------:R-:W-:-:S02]  /*1730*/  USEL UR12, UR11, URZ, UP3 ;  /* 0x0000003f0b0c7287 */ /* 0x000fc40009800000 */
[----:B------:R-:W-:-:S03]  /*1740*/  UIADD3 UR10, UR9, UR10, URZ ;  /* 0x0000000a090a7290 */ /* 0x000fc6000fffe03f */
        /* <DEDUP_REMOVED lines=16> */
.L_x_1635:
[----:B------:R-:W-:Y:S02]  /*1850*/  UMOV UR11, UR52 ;  /* 0x00000034000b7c82 */ /* 0x000fe40008000000 */
.L_x_1636:
[----:B------:R-:W2:Y:S04]  /*1860*/  LDL.64 R4, [R1+0x40] ;  /* 0x0000400001047983 */ /* 0x000ea80000100a00 */
[----:B------:R1:W3:Y:S01]  /*1870*/  LDL.64 R16, [R1+0x40] ;  /* 0x0000400001107983 */ /* 0x0002e20000100a00 */
[----:B------:R-:W-:Y:S01]  /*1880*/  UIADD3 UR8, UP5, UP4, UR8, UR46, UR48 ;  /* 0x0000002e08087290 */ /* 0x000fe2000fcbe030 */
[----:B------:R-:W-:Y:S01]  /*1890*/  BSSY B1, `(.L_x_1632) ;  /* 0x0000895000017945 */ /* 0x000fe20003800000 */
[----:B------:R-:W-:Y:S01]  /*18a0*/  USHF.R.S32.HI UR14, URZ, 0x1f, UR38 ;  /* 0x0000001f3f0e7899 */ /* 0x000fe20008011426 */
[----:B------:R-:W4:Y:S01]  /*18b0*/  S2R R22, SR_TID.X ;  /* 0x0000000000167919 */ /* 0x000f220000002100 */
[----:B------:R-:W-:-:S02]  /*18c0*/  UIADD3 UR18, UP1, UP0, UR18, UR8, UR20 ;  /* 0x0000000812127290 */ /* 0x000fc4000f83e014 */
[----:B------:R-:W-:Y:S01]  /*18d0*/  UIADD3.X UR7, UR10, UR50, UR55, UP5, UP4 ;  /* 0x000000320a077290 */ /* 0x000fe2000afe8437 */
[----:B------:R-:W5:Y:S01]  /*18e0*/  S2R R23, SR_TID.X ;  /* 0x0000000000177919 */ /* 0x000f620000002100 */
[----:B------:R-:W-:Y:S02]  /*18f0*/  ULDC.64 UR8, c[0x0][0x1a8] ;  /* 0x00006a0000087ab9 */ /* 0x000fe40000000a00 */
[----:B------:R-:W-:Y:S01]  /*1900*/  UIADD3.X UR13, UR12, UR7, UR13, UP1, UP0 ;  /* 0x000000070c0d7290 */ /* 0x000fe20008fe040d */
[----:B------:R-:W1:Y:S01]  /*1910*/  S2R R21, SR_TID.X ;  /* 0x0000000000157919 */ /* 0x000e620000002100 */
[----:B------:R-:W-:Y:S02]  /*1920*/  UIMAD UR7, UR14, UR8, URZ ;  /* 0x000000080e0772a4 */ /* 0x000fe4000f8e023f */
[----:B------:R-:W-:Y:S02]  /*1930*/  UISETP.GE.AND UP0, UPT, UR27, 0x1, UPT ;  /* 0x000000011b00788c */ /* 0x000fe4000bf06270 */
[----:B------:R-:W-:-:S02]  /*1940*/  UIMAD UR12, UR38, UR9, UR7 ;  /* 0x00000009260c72a4 */ /* 0x000fc4000f8e0207 */
[----:B------:R-:W-:Y:S02]  /*1950*/  UMOV UR20, 0x4 ;  /* 0x0000000400147882 */ /* 0x000fe40000000000 */
[----:B------:R-:W-:Y:S02]  /*1960*/  ULDC.64 UR8, c[0x0][0x378] ;  /* 0x0000de0000087ab9 */ /* 0x000fe40000000a00 */
[----:B------:R-:W-:-:S04]  /*1970*/  UIMAD UR7, UR14, UR8, URZ ;  /* 0x000000080e0772a4 */ /* 0x000fc8000f8e023f */
[----:B------:R-:W-:Y:S01]  /*1980*/  UIMAD UR10, UR38, UR9, UR7 ;  /* 0x00000009260a72a4 */ /* 0x000fe2000f8e0207 */
[----:B----4-:R-:W-:Y:S02]  /*1990*/  SHF.R.S32.HI R22, RZ, 0x1f, R22 ;  /* 0x0000001fff167819 */ /* 0x010fe40000011416 */
[----:B------:R-:W-:Y:S02]  /*19a0*/  ULDC.64 UR8, c[0x0][0x370] ;  /* 0x0000dc0000087ab9 */ /* 0x000fe40000000a00 */
[----:B-----5:R-:W-:Y:S01]  /*19b0*/  LEA.HI R22, R22, R23, RZ, 0x3 ;  /* 0x0000001716167211 */ /* 0x020fe200078f18ff */
[----:B------:R-:W-:Y:S02]  /*19c0*/  UIMAD UR7, UR32, UR8, URZ ;  /* 0x00000008200772a4 */ /* 0x000fe4000f8e023f */
[----:B------:R-:W-:Y:S01]  /*19d0*/  UIADD3 UR8, UR16, UR15, URZ ;  /* 0x0000000f10087290 */ /* 0x000fe2000fffe03f */
[----:B------:R-:W-:Y:S01]  /*19e0*/  SHF.R.S32.HI R22, RZ, 0x3, R22 ;  /* 0x00000003ff167819 */ /* 0x000fe20000011416 */
[----:B------:R-:W-:-:S02]  /*19f0*/  UIMAD UR7, UR16, UR9, UR7 ;  /* 0x00000009100772a4 */ /* 0x000fc4000f8e0207 */
[----:B------:R-:W-:Y:S01]  /*1a00*/  UIADD3 UR9, UR16, UR11, URZ ;  /* 0x0000000b10097290 */ /* 0x000fe2000fffe03f */
[----:B------:R-:W-:Y:S01]  /*1a10*/  SHF.R.S32.HI R15, RZ, 0x1f, R22 ;  /* 0x0000001fff0f7819 */ /* 0x000fe20000011416 */
[----:B------:R-:W-:Y:S01]  /*1a20*/  ULDC.64 UR14, c[0x0][0x200] ;  /* 0x00008000000e7ab9 */ /* 0x000fe20000000a00 */
[----:B------:R-:W-:Y:S01]  /*1a30*/  IADD3 R2, P1, R22, UR16, RZ ;  /* 0x0000001016027c10 */ /* 0x000fe2000ff3e0ff */
[----:B------:R-:W-:-:S03]  /*1a40*/  UIMAD.WIDE UR14, UR8, UR20, UR14 ;  /* 0x00000014080e72a5 */ /* 0x000fc6000f8e020e */
[----:B--2---:R-:W-:Y:S01]  /*1a50*/  IADD3.X R5, R15, UR32, RZ, P1, !PT ;  /* 0x000000200f057c10 */ /* 0x004fe20008ffe4ff */
[----:B---3--:R-:W-:-:S04]  /*1a60*/  IMAD.MOV.U32 R16, RZ, RZ, R4 ;  /* 0x000000ffff107224 */ /* 0x008fc800078e0004 */
[----:B------:R-:W-:Y:S01]  /*1a70*/  IMAD R5, R5, c[0x0][0x190], RZ ;  /* 0x0000640005057a24 */ /* 0x000fe200078e02ff */
[----:B------:R-:W-:Y:S02]  /*1a80*/  SHF.R.S32.HI R17, RZ, 0x1f, R16 ;  /* 0x0000001fff117819 */ /* 0x000fe40000011410 */
[----:B------:R-:W-:-:S03]  /*1a90*/  IADD3 R4, P0, R16, UR23, RZ ;  /* 0x0000001710047c10 */ /* 0x000fc6000ff1e0ff */
[C---:B------:R-:W-:Y:S01]  /*1aa0*/  IMAD.WIDE.U32 R6, R2.reuse, c[0x0][0x190], R16 ;  /* 0x0000640002067a25 */ /* 0x040fe200078e0010 */
[----:B------:R2:W-:Y:S03]  /*1ab0*/  STL [R1+0x44], R17 ;  /* 0x0000441101007387 */ /* 0x0005e60000100800 */
[----:B------:R-:W-:Y:S01]  /*1ac0*/  IMAD R2, R2, c[0x0][0x194], R5 ;  /* 0x0000650002027a24 */ /* 0x000fe200078e0205 */
[----:B------:R-:W-:Y:S02]  /*1ad0*/  IADD3 R6, P1, R6, UR39, RZ ;  /* 0x0000002706067c10 */ /* 0x000fe4000ff3e0ff */
[----:B------:R-:W-:Y:S02]  /*1ae0*/  IADD3.X R5, R17, UR24, RZ, P0, !PT ;  /* 0x0000001811057c10 */ /* 0x000fe400087fe4ff */
[----:B------:R-:W-:Y:S01]  /*1af0*/  IADD3.X R7, R7, UR35, R2, P1, !PT ;  /* 0x0000002307077c10 */ /* 0x000fe20008ffe402 */
[----:B------:R-:W-:-:S04]  /*1b00*/  IMAD.U32 R2, RZ, RZ, UR16 ;  /* 0x00000010ff027e24 */ /* 0x000fc8000f8e00ff */
[----:B------:R-:W-:-:S04]  /*1b10*/  IMAD.WIDE.U32 R4, R2, c[0x0][0x370], R4 ;  /* 0x0000dc0002047a25 */ /* 0x000fc800078e0004 */
[----:B------:R-:W-:Y:S01]  /*1b20*/  IMAD.U32 R2, RZ, RZ, UR38 ;  /* 0x00000026ff027e24 */ /* 0x000fe2000f8e00ff */
[----:B------:R-:W-:Y:S01]  /*1b30*/  IADD3 R5, R5, UR7, RZ ;  /* 0x0000000705057c10 */ /* 0x000fe2000fffe0ff */
[----:B------:R-:W-:Y:S02]  /*1b40*/  ULEA.HI.SX32 UR7, UR34, 0xffffffff, 0x1a ;  /* 0xffffffff22077891 */ /* 0x000fe4000f8fd23f */
[----:B------:R-:W-:-:S04]  /*1b50*/  IMAD.WIDE.U32 R6, R2, c[0x0][0x1a8], R6 ;  /* 0x00006a0002067a25 */ /* 0x000fc800078e0006 */
[----:B------:R-:W-:Y:S01]  /*1b60*/  IMAD.WIDE.U32 R4, R2, c[0x0][0x378], R4 ;  /* 0x0000de0002047a25 */ /* 0x000fe200078e0004 */
[----:B-1----:R-:W-:Y:S02]  /*1b70*/  SHF.R.S32.HI R2, RZ, 0x1f, R21 ;  /* 0x0000001fff027819 */ /* 0x002fe40000011415 */
[----:B------:R-:W-:Y:S02]  /*1b80*/  IADD3 R9, R7, UR12, RZ ;  /* 0x0000000c07097c10 */ /* 0x000fe4000fffe0ff */
[----:B------:R-:W-:Y:S02]  /*1b90*/  LEA.HI R2, R2, R21, RZ, 0x5 ;  /* 0x0000001502027211 */ /* 0x000fe400078f28ff */
[----:B------:R-:W-:Y:S01]  /*1ba0*/  IADD3 R5, R5, UR10, RZ ;  /* 0x0000000a05057c10 */ /* 0x000fe2000fffe0ff */
[----:B------:R-:W-:Y:S01]  /*1bb0*/  ULDC.64 UR10, c[0x0][0x3c8] ;  /* 0x0000f200000a7ab9 */ /* 0x000fe20000000a00 */
[----:B------:R-:W-:Y:S01]  /*1bc0*/  LOP3.LUT R7, R2, 0xffffffe0, RZ, 0xc0, !PT ;  /* 0xffffffe002077812 */ /* 0x000fe200078ec0ff */
[----:B------:R-:W-:Y:S01]  /*1bd0*/  UIMAD.WIDE UR8, UR9, UR20, UR10 ;  /* 0x00000014090872a5 */ /* 0x000fe2000f8e020a */
[----:B------:R-:W-:Y:S01]  /*1be0*/  SHF.R.S32.HI R2, RZ, 0x5, R2 ;  /* 0x00000005ff027819 */ /* 0x000fe20000011402 */
[----:B------:R-:W-:Y:S01]  /*1bf0*/  IMAD.WIDE.U32 R4, R22, c[0x0][0x370], R4 ;  /* 0x0000dc0016047a25 */ /* 0x000fe200078e0004 */
[----:B------:R-:W-:-:S03]  /*1c00*/  LEA R8, P1, R6, c[0x0][0x160], 0x1 ;  /* 0x0000580006087a11 */ /* 0x000fc600078208ff */
[----:B------:R-:W-:Y:S01]  /*1c10*/  IMAD.IADD R21, R21, 0x1, -R7 ;  /* 0x0000000115157824 */ /* 0x000fe200078e0a07 */
[----:B------:R-:W-:Y:S01]  /*1c20*/  LEA.HI.X R9, R6, c[0x0][0x164], R9, 0x1, P1 ;  /* 0x0000590006097a11 */ /* 0x000fe200008f0c09 */
[----:B------:R-:W-:Y:S01]  /*1c30*/  IMAD R7, R15, c[0x0][0x370], RZ ;  /* 0x0000dc000f077a24 */ /* 0x000fe200078e02ff */
[----:B------:R-:W-:Y:S01]  /*1c40*/  LEA R6, P2, R4, c[0x0][0x330], 0x1 ;  /* 0x0000cc0004067a11 */ /* 0x000fe200078408ff */
[----:B------:R-:W-:Y:S02]  /*1c50*/  IMAD R2, R2, UR47, R21 ;  /* 0x0000002f02027c24 */ /* 0x000fe4000f8e0215 */
[----:B------:R-:W-:-:S03]  /*1c60*/  IMAD R11, R22, c[0x0][0x374], R7 ;  /* 0x0000dd00160b7a24 */ /* 0x000fc600078e0207 */
[----:B------:R-:W-:-:S04]  /*1c70*/  IADD3 R7, P0, R2, UR18, RZ ;  /* 0x0000001202077c10 */ /* 0x000fc8000ff1e0ff */
[----:B------:R-:W-:Y:S01]  /*1c80*/  LEA.HI.X.SX32 R10, R2, UR13, 0x1, P0 ;  /* 0x0000000d020a7c11 */ /* 0x000fe200080f0eff */
[----:B------:R-:W-:Y:S01]  /*1c90*/  IMAD.IADD R2, R5, 0x1, R11 ;  /* 0x0000000105027824 */ /* 0x000fe200078e020b */
[----:B------:R-:W-:Y:S02]  /*1ca0*/  PLOP3.LUT P0, PT, PT, PT, UP0, 0x80, 0x0 ;  /* 0x000000000000781c */ /* 0x000fe40003f0f008 */
[----:B------:R-:W-:-:S04]  /*1cb0*/  LEA R234, P1, R7, c[0x0][0x350], 0x2 ;  /* 0x0000d40007ea7a11 */ /* 0x000fc800078210ff */
[----:B------:R-:W-:Y:S02]  /*1cc0*/  LEA.HI.X R235, R7, c[0x0][0x354], R10, 0x2, P1 ;  /* 0x0000d50007eb7a11 */ /* 0x000fe400008f140a */
[----:B------:R-:W-:-:S05]  /*1cd0*/  LEA.HI.X R7, R4, c[0x0][0x334], R2, 0x1, P2 ;  /* 0x0000cd0004077a11 */ /* 0x000fca00010f0c02 */
[----:B------:R-:W-:Y:S05]  /*1ce0*/  @!P0 BRA `(.L_x_1637) ;  /* 0x00007c5000008947 */ /* 0x000fea0003800000 */
[----:B--2---:R-:W2:Y:S01]  /*1cf0*/  LDL R13, [R1+0x48] ;  /* 0x00004800010d7983 */ /* 0x004ea20000100800 */
[----:B------:R-:W-:Y:S01]  /*1d00*/  PLOP3.LUT P0, PT, PT, PT, UP3, 0x80, 0x0 ;  /* 0x000000000000781c */ /* 0x000fe20003f0f038 */
[----:B------:R-:W-:Y:S01]  /*1d10*/  UIMAD UR12, UR7, -0x40, UR27 ;  /* 0xffffffc0070c78a4 */ /* 0x000fe2000f8e021b */
[----:B------:R-:W-:Y:S01]  /*1d20*/  IADD3 R10, R22, 0x20, RZ ;  /* 0x00000020160a7810 */ /* 0x000fe20007ffe0ff */
[----:B------:R-:W-:Y:S01]  /*1d30*/  IMAD.MOV.U32 R226, RZ, RZ, 0x40 ;  /* 0x00000040ffe27424 */ /* 0x000fe200078e00ff */
[----:B------:R-:W-:Y:S01]  /*1d40*/  UMOV UR11, UR8 ;  /* 0x00000008000b7c82 */ /* 0x000fe20008000000 */
[----:B------:R-:W-:Y:S01]  /*1d50*/  IMAD.MOV.U32 R242, RZ, RZ, R6 ;  /* 0x000000fffff27224 */ /* 0x000fe200078e0006 */
[----:B------:R-:W-:Y:S01]  /*1d60*/  ULEA.HI UR8, UR7, UR7, URZ, 0x1 ;  /* 0x0000000707087291 */ /* 0x000fe2000f8f083f */
[----:B------:R-:W-:Y:S01]  /*1d70*/  ISETP.GE.AND P1, PT, R10, UR12, PT ;  /* 0x0000000c0a007c0c */ /* 0x000fe2000bf26270 */
[----:B------:R-:W-:Y:S01]  /*1d80*/  IMAD.WIDE.U32 R4, R226, c[0x0][0x370], RZ ;  /* 0x0000dc00e2047a25 */ /* 0x000fe200078e00ff */
[----:B------:R-:W-:Y:S01]  /*1d90*/  ISETP.GE.AND P2, PT, R22, UR12, PT ;  /* 0x0000000c16007c0c */ /* 0x000fe2000bf46270 */
[----:B------:R-:W-:Y:S01]  /*1da0*/  ULOP3.LUT UR8, UR8, 0xfffffffe, URZ, 0xc0, !UPT ;  /* 0xfffffffe08087892 */ /* 0x000fe2000f8ec03f */
[----:B------:R-:W-:Y:S01]  /*1db0*/  BSSY B0, `(.L_x_1638) ;  /* 0x0000040000007945 */ /* 0x000fe20003800000 */
[----:B------:R-:W-:Y:S01]  /*1dc0*/  IMAD.MOV.U32 R243, RZ, RZ, R7 ;  /* 0x000000fffff37224 */ /* 0x000fe200078e0007 */
[----:B------:R-:W-:Y:S01]  /*1dd0*/  @P0 BAR.SYNC.DEFER_BLOCKING 0x0 ;  /* 0x0000000000000b1d */ /* 0x000fe20000010000 */
[----:B------:R-:W-:Y:S01]  /*1de0*/  IMAD R2, R226, c[0x0][0x374], RZ ;  /* 0x0000dd00e2027a24 */ /* 0x000fe200078e02ff */
[----:B------:R-:W-:Y:S01]  /*1df0*/  UIADD3 UR8, UR7, -UR8, URZ ;  /* 0x8000000807087290 */ /* 0x000fe2000fffe03f */
[----:B------:R-:W-:-:S02]  /*1e00*/  IMAD.MOV.U32 R240, RZ, RZ, R8 ;  /* 0x000000fffff07224 */ /* 0x000fc400078e0008 */
[----:B------:R-:W-:Y:S01]  /*1e10*/  IMAD.MOV.U32 R241, RZ, RZ, R9 ;  /* 0x000000fffff17224 */ /* 0x000fe200078e0009 */
[----:B------:R-:W-:Y:S01]  /*1e20*/  UISETP.NE.AND UP0, UPT, UR8, 0x1, UPT ;  /* 0x000000010800788c */ /* 0x000fe2000bf05270 */
[----:B------:R-:W-:Y:S01]  /*1e30*/  @!P1 IADD3 R4, P3, R242, R4, RZ ;  /* 0x00000004f2049210 */ /* 0x000fe20007f7e0ff */
[----:B------:R-:W-:Y:S02]  /*1e40*/  UMOV UR10, UR9 ;  /* 0x00000009000a7c82 */ /* 0x000fe40008000000 */
[----:B------:R-:W-:Y:S01]  /*1e50*/  UMOV UR8, UR14 ;  /* 0x0000000e00087c82 */ /* 0x000fe20008000000 */
[----:B------:R-:W-:Y:S01]  /*1e60*/  @!P1 IADD3.X R5, R243, R5, R2, P3, !PT ;  /* 0x00000005f3059210 */ /* 0x000fe20001ffe402 */
[----:B------:R-:W-:Y:S01]  /*1e70*/  UMOV UR9, UR15 ;  /* 0x0000000f00097c82 */ /* 0x000fe20008000000 */
[----:B------:R-:W-:Y:S01]  /*1e80*/  PLOP3.LUT P0, PT, PT, PT, UP0, 0x80, 0x0 ;  /* 0x000000000000781c */ /* 0x000fe20003f0f008 */
        /* <DEDUP_REMOVED lines=43> */
.L_x_1639:
[----:B------:R-:W-:Y:S01]  /*2140*/  @!PT LDS RZ, [RZ] ;  /* 0x00000000fffff984 */ /* 0x000fe20000000800 */
[----:B------:R-:W-:Y:S01]  /*2150*/  @!PT LDS RZ, [RZ] ;  /* 0x00000000fffff984 */ /* 0x000fe20000000800 */
[----:B------:R-:W-:Y:S01]  /*2160*/  @!PT LDS RZ, [RZ] ;  /* 0x00000000fffff984 */ /* 0x000fe20000000800 */
[----:B-1----:R1:W-:Y:S04]  /*2170*/  LDGSTS.E.BYPASS.LTC128B.128 [R236], [R240.64] ;  /* 0x00000000f0ec7fae */ /* 0x0023e8000b901d44 */
[----:B------:R1:W-:Y:S04]  /*2180*/  LDGSTS.E.BYPASS.LTC128B.128 [R236+0x2000], [R240.64+0x80] ;  /* 0x02000080f0ec7fae */ /* 0x0003e8000b901d44 */
[----:B------:R1:W-:Y:S04]  /*2190*/  LDGSTS.E.BYPASS.LTC128B.128 [R236+0x4000], [R240.64+0x100] ;  /* 0x04000100f0ec7fae */ /* 0x0003e8000b901d44 */
[----:B------:R1:W-:Y:S02]  /*21a0*/  LDGSTS.E.BYPASS.LTC128B.128 [R236+0x6000], [R240.64+0x180] ;  /* 0x06000180f0ec7fae */ /* 0x0003e4000b901d44 */
.L_x_1640:
[----:B------:R-:W-:Y:S05]  /*21b0*/  BSYNC B0 ;  /* 0x0000000000007941 */ /* 0x000fea0003800000 */
.L_x_1638:
        /* <DEDUP_REMOVED lines=21> */
.L_x_1642:
        /* <DEDUP_REMOVED lines=9> */
.L_x_1643:
[----:B------:R-:W-:Y:S05]  /*23a0*/  BSYNC B0 ;  /* 0x0000000000007941 */ /* 0x000fea0003800000 */
.L_x_1641:
[----:B------:R-:W-:Y:S01]  /*23b0*/  ULDC.64 UR14, c[0x0][0x198] ;  /* 0x00006600000e7ab9 */ /* 0x000fe20000000a00 */
[----:B--2---:R-:W-:Y:S01]  /*23c0*/  IMAD.U32 R4, RZ, RZ, UR19 ;  /* 0x00000013ff047e24 */ /* 0x004fe2000f8e00ff */
[----:B------:R-:W-:-:S03]  /*23d0*/  UIMAD UR13, UR17, UR14, URZ ;  /* 0x0000000e110d72a4 */ /* 0x000fc6000f8e023f */
[----:B------:R-:W-:Y:S01]  /*23e0*/  IMAD.WIDE.U32 R6, R4, c[0x0][0x198], R16 ;  /* 0x0000660004067a25 */ /* 0x000fe200078e0010 */
[----:B------:R-:W-:-:S03]  /*23f0*/  UIMAD UR16, UR19, UR15, UR13 ;  /* 0x0000000f131072a4 */ /* 0x000fc6000f8e020d */
[----:B------:R-:W-:Y:S01]  /*2400*/  ULDC.64 UR14, c[0x0][0x1a0] ;  /* 0x00006800000e7ab9 */ /* 0x000fe20000000a00 */
[----:B------:R-:W-:Y:S01]  /*2410*/  IMAD.WIDE.U32 R4, R4, c[0x0][0x1a0], R16 ;  /* 0x0000680004047a25 */ /* 0x000fe200078e0010 */
[----:B------:R-:W-:Y:S01]  /*2420*/  UIMAD UR13, UR17, UR14, URZ ;  /* 0x0000000e110d72a4 */ /* 0x000fe2000f8e023f */
[----:B------:R-:W-:Y:S02]  /*2430*/  IADD3 R6, P3, R6, UR25, RZ ;  /* 0x0000001906067c10 */ /* 0x000fe4000ff7e0ff */
[----:B------:R-:W-:Y:S01]  /*2440*/  IMAD.U32 R9, RZ, RZ, UR16 ;  /* 0x00000010ff097e24 */ /* 0x000fe2000f8e00ff */
[----:B------:R-:W-:Y:S01]  /*2450*/  UIMAD UR14, UR19, UR15, UR13 ;  /* 0x0000000f130e72a4 */ /* 0x000fe2000f8e020d */
[----:B------:R-:W-:Y:S01]  /*2460*/  IADD3 R8, P2, R4, UR21, RZ ;  /* 0x0000001504087c10 */ /* 0x000fe2000ff5e0ff */
[----:B------:R-:W-:Y:S01]  /*2470*/  UIMAD UR13, UR28, -0x40, UR6 ;  /* 0xffffffc01c0d78a4 */ /* 0x000fe2000f8e0206 */
[----:B------:R-:W-:Y:S01]  /*2480*/  IMAD R4, R12, c[0x0][0x1b0], RZ ;  /* 0x00006c000c047a24 */ /* 0x000fe200078e02ff */
[----:B------:R-:W-:-:S02]  /*2490*/  IADD3.X R7, R7, UR26, R9, P3, !PT ;  /* 0x0000001a07077c10 */ /* 0x000fc40009ffe409 */
[----:B------:R-:W-:Y:S02]  /*24a0*/  MOV R2, UR14 ;  /* 0x0000000e00027c02 */ /* 0x000fe40008000f00 */
[----:B------:R-:W-:Y:S01]  /*24b0*/  ISETP.GE.AND P1, PT, R10, UR13, PT ;  /* 0x0000000d0a007c0c */ /* 0x000fe2000bf26270 */
[----:B------:R-:W-:Y:S01]  /*24c0*/  IMAD R10, R0, c[0x0][0x1b4], R4 ;  /* 0x00006d00000a7a24 */ /* 0x000fe200078e0204 */
[----:B------:R-:W-:Y:S01]  /*24d0*/  IADD3.X R9, R5, UR22, R2, P2, !PT ;  /* 0x0000001605097c10 */ /* 0x000fe200097fe402 */
[----:B------:R-:W-:Y:S01]  /*24e0*/  IMAD R2, R12, c[0x0][0x1b8], RZ ;  /* 0x00006e000c027a24 */ /* 0x000fe200078e02ff */
[----:B------:R-:W-:Y:S01]  /*24f0*/  ISETP.GE.AND P2, PT, R22, UR13, PT ;  /* 0x0000000d16007c0c */ /* 0x000fe2000bf46270 */
[----:B------:R-:W-:-:S04]  /*2500*/  IMAD.WIDE.U32 R4, R0, c[0x0][0x1b0], R6 ;  /* 0x00006c0000047a25 */ /* 0x000fc800078e0006 */
[C---:B------:R-:W-:Y:S02]  /*2510*/  IMAD R2, R0.reuse, c[0x0][0x1bc], R2 ;  /* 0x00006f0000027a24 */ /* 0x040fe400078e0202 */
[----:B------:R-:W-:Y:S02]  /*2520*/  IMAD.WIDE.U32 R8, R0, c[0x0][0x1b8], R8 ;  /* 0x00006e0000087a25 */ /* 0x000fe400078e0008 */
[C---:B------:R-:W-:Y:S02]  /*2530*/  @!P1 IADD3 R18, P3, R22.reuse, 0x20, RZ ;  /* 0x0000002016129810 */ /* 0x040fe40007f7e0ff */
[----:B------:R-:W-:Y:S02]  /*2540*/  IMAD.IADD R7, R5, 0x1, R10 ;  /* 0x0000000105077824 */ /* 0x000fe400078e020a */
[----:B------:R-:W-:Y:S01]  /*2550*/  IMAD.IADD R5, R9, 0x1, R2 ;  /* 0x0000000109057824 */ /* 0x000fe200078e0202 */
[----:B------:R-:W-:Y:S01]  /*2560*/  @!P1 IADD3.X R2, RZ, R15, RZ, P3, !PT ;  /* 0x0000000fff029210 */ /* 0x000fe20001ffe4ff */
[--C-:B------:R-:W-:Y:S01]  /*2570*/  @!P2 IMAD.MOV.U32 R6, RZ, RZ, R4.reuse ;  /* 0x000000ffff06a224 */ /* 0x100fe200078e0004 */
[----:B------:R-:W-:Y:S01]  /*2580*/  @!P1 IADD3 R0, P3, R22, 0x20, RZ ;  /* 0x0000002016009810 */ /* 0x000fe20007f7e0ff */
[----:B------:R-:W-:Y:S01]  /*2590*/  @!P1 IMAD.MOV.U32 R10, RZ, RZ, R4 ;  /* 0x000000ffff0a9224 */ /* 0x000fe200078e0004 */
[----:B------:R-:W-:Y:S01]  /*25a0*/  @!P1 MOV R11, R7 ;  /* 0x00000007000b9202 */ /* 0x000fe20000000f00 */
[--C-:B------:R-:W-:Y:S01]  /*25b0*/  @!P2 IMAD.MOV.U32 R4, RZ, RZ, R8.reuse ;  /* 0x000000ffff04a224 */ /* 0x100fe200078e0008 */
[----:B------:R-:W-:Y:S01]  /*25c0*/  @!P1 MOV R13, R5 ;  /* 0x00000005000d9202 */ /* 0x000fe20000000f00 */
[----:B------:R-:W-:-:S02]  /*25d0*/  @!P1 IMAD.MOV.U32 R12, RZ, RZ, R8 ;  /* 0x000000ffff0c9224 */ /* 0x000fc400078e0008 */
[----:B------:R-:W-:Y:S02]  /*25e0*/  @!P1 IMAD R2, R2, c[0x0][0x198], RZ ;  /* 0x0000660002029a24 */ /* 0x000fe400078e02ff */
[----:B------:R-:W-:Y:S02]  /*25f0*/  @!P1 IMAD.X R8, RZ, RZ, R15, P3 ;  /* 0x000000ffff089224 */ /* 0x000fe400018e060f */
[----:B------:R-:W-:Y:S02]  /*2600*/  @!P2 IMAD R14, R15, c[0x0][0x198], RZ ;  /* 0x000066000f0eaa24 */ /* 0x000fe400078e02ff */
[----:B------:R-:W-:Y:S02]  /*2610*/  @!P1 IMAD R20, R18, c[0x0][0x19c], R2 ;  /* 0x0000670012149a24 */ /* 0x000fe400078e0202 */
[----:B------:R-:W-:Y:S02]  /*2620*/  @!P1 IMAD R2, R8, c[0x0][0x1a0], RZ ;  /* 0x0000680008029a24 */ /* 0x000fe400078e02ff */
[----:B------:R-:W-:-:S02]  /*2630*/  @!P2 IMAD R8, R22, c[0x0][0x19c], R14 ;  /* 0x000067001608aa24 */ /* 0x000fc400078e020e */
[----:B------:R-:W-:-:S04]  /*2640*/  @!P2 IMAD.WIDE.U32 R16, R22, c[0x0][0x198], R6 ;  /* 0x000066001610aa25 */ /* 0x000fc800078e0006 */
[----:B------:R-:W-:Y:S02]  /*2650*/  @!P2 IMAD R9, R15, c[0x0][0x1a0], RZ ;  /* 0x000068000f09aa24 */ /* 0x000fe400078e02ff */
[----:B------:R-:W-:-:S04]  /*2660*/  @!P2 IMAD.WIDE.U32 R14, R22, c[0x0][0x1a0], R4 ;  /* 0x00006800160eaa25 */ /* 0x000fc800078e0004 */
[----:B------:R-:W-:Y:S01]  /*2670*/  @!P1 IMAD.WIDE.U32 R18, R18, c[0x0][0x198], R10 ;  /* 0x0000660012129a25 */ /* 0x000fe200078e000a */
[----:B------:R-:W-:-:S03]  /*2680*/  @!P2 LEA R10, P6, R16, c[0x0][0x168], 0x1 ;  /* 0x00005a00100aaa11 */ /* 0x000fc600078c08ff */
[----:B------:R-:W-:Y:S01]  /*2690*/  @!P2 IMAD.IADD R5, R17, 0x1, R8 ;  /* 0x000000011105a824 */ /* 0x000fe200078e0208 */
[----:B------:R-:W-:Y:S01]  /*26a0*/  @!P1 IADD3 R7, R19, R20, RZ ;  /* 0x0000001413079210 */ /* 0x000fe20007ffe0ff */
[----:B------:R-:W-:Y:S01]  /*26b0*/  @!P2 IMAD R9, R22, c[0x0][0x1a4], R9 ;  /* 0x000069001609aa24 */ /* 0x000fe200078e0209 */
[----:B------:R-:W-:Y:S01]  /*26c0*/  @!P1 LEA R8, P5, R18, c[0x0][0x168], 0x1 ;  /* 0x00005a0012089a11 */ /* 0x000fe200078a08ff */
[----:B------:R-:W-:Y:S01]  /*26d0*/  @!P1 IMAD R2, R0, c[0x0][0x1a4], R2 ;  /* 0x0000690000029a24 */ /* 0x000fe200078e0202 */
[----:B------:R-:W-:Y:S01]  /*26e0*/  @!P2 LEA.HI.X R11, R16, c[0x0][0x16c], R5, 0x1, P6 ;  /* 0x00005b00100baa11 */ /* 0x000fe200030f0c05 */
[----:B------:R-:W-:Y:S01]  /*26f0*/  @!P1 IMAD.WIDE.U32 R12, R0, c[0x0][0x1a0], R12 ;  /* 0x00006800000c9a25 */ /* 0x000fe200078e000c */
[----:B------:R-:W-:Y:S01]  /*2700*/  @P2 STS.128 [R237+0x18000], RZ ;  /* 0x018000ffed002388 */ /* 0x000fe20000000c00 */
[----:B------:R-:W-:Y:S02]  /*2710*/  @!P2 LEA R6, P4, R14, c[0x0][0x170], 0x1 ;  /* 0x00005c000e06aa11 */ /* 0x000fe400078808ff */
[----:B------:R-:W-:Y:S01]  /*2720*/  @!P2 IMAD.IADD R0, R15, 0x1, R9 ;  /* 0x000000010f00a824 */ /* 0x000fe200078e0209 */
[----:B------:R-:W-:Y:S01]  /*2730*/  @P2 STS.128 [R237+0x1a000], RZ ;  /* 0x01a000ffed002388 */ /* 0x000fe20000000c00 */
[----:B------:R-:W-:-:S03]  /*2740*/  @!P1 LEA.HI.X R9, R18, c[0x0][0x16c], R7, 0x1, P5 ;  /* 0x00005b0012099a11 */ /* 0x000fc600028f0c07 */
[----:B------:R-:W-:Y:S04]  /*2750*/  @P2 STS.128 [R237+0x1c000], RZ ;  /* 0x01c000ffed002388 */ /* 0x000fe80000000c00 */
[----:B------:R-:W-:Y:S04]  /*2760*/  @P2 STS.128 [R237+0x1e000], RZ ;  /* 0x01e000ffed002388 */ /* 0x000fe80000000c00 */
[----:B------:R-:W-:Y:S01]  /*2770*/  @!PT LDS RZ, [RZ] ;  /* 0x00000000fffff984 */ /* 0x000fe20000000800 */
[----:B------:R-:W-:Y:S01]  /*2780*/  @!PT LDS RZ, [RZ] ;  /* 0x00000000fffff984 */ /* 0x000fe20000000800 */
[----:B------:R-:W-:Y:S01]  /*2790*/  @!PT LDS RZ, [RZ] ;  /* 0x00000000fffff984 */ /* 0x000fe20000000800 */
[----:B------:R2:W-:Y:S04]  /*27a0*/  @!P2 LDGSTS.E.BYPASS.LTC128B.128 [R237+0x18000], [R10.64] ;  /* 0x180000000aedafae */ /* 0x0005e8000b901d44 */
[----:B------:R2:W-:Y:S01]  /*27b0*/  @!P2 LDGSTS.E.BYPASS.LTC128B.128 [R237+0x1a000], [R10.64+0x80] ;  /* 0x1a0000800aedafae */ /* 0x0005e2000b901d44 */
[----:B------:R-:W-:-:S03]  /*27c0*/  @!P2 LEA.HI.X R7, R14, c[0x0][0x174], R0, 0x1, P4 ;  /* 0x00005d000e07aa11 */ /* 0x000fc600020f0c00 */
        /* <DEDUP_REMOVED lines=21> */
[----:B------:R4:W-:Y:S01]  /*2920*/  @!P2 LDGSTS.E.BYPASS.LTC128B.128 [R237+0x22000], [R6.64+0x80] ;  /* 0x2200008006edafae */ /* 0x0009e2000b901d44 */
[----:B---3--:R-:W-:Y:S01]  /*2930*/  MOV R8, c[0x0][0x308] ;  /* 0x0000c20000087a02 */ /* 0x008fe20000000f00 */
[----:B------:R-:W-:-:S02]  /*2940*/  IMAD.MOV.U32 R9, RZ, RZ, c[0x0][0x30c] ;  /* 0x0000c300ff097624 */ /* 0x000fc400078e00ff */
[----:B------:R4:W-:Y:S04]  /*2950*/  @!P2 LDGSTS.E.BYPASS.LTC128B.128 [R237+0x24000], [R6.64+0x100] ;  /* 0x2400010006edafae */ /* 0x0009e8000b901d44 */
[----:B------:R4:W-:Y:S04]  /*2960*/  @!P2 LDGSTS.E.BYPASS.LTC128B.128 [R237+0x26000], [R6.64+0x180] ;  /* 0x2600018006edafae */ /* 0x0009e8000b901d44 */
[----:B------:R-:W-:Y:S04]  /*2970*/  @P1 STS.128 [R237+0x21000], RZ ;  /* 0x021000ffed001388 */ /* 0x000fe80000000c00 */
[----:B------:R-:W-:Y:S04]  /*2980*/  @P1 STS.128 [R237+0x23000], RZ ;  /* 0x023000ffed001388 */ /* 0x000fe80000000c00 */
[----:B------:R-:W-:Y:S04]  /*2990*/  @P1 STS.128 [R237+0x25000], RZ ;  /* 0x025000ffed001388 */ /* 0x000fe80000000c00 */
[----:B------:R-:W-:Y:S01]  /*29a0*/  @P1 STS.128 [R237+0x27000], RZ ;  /* 0x027000ffed001388 */ /* 0x000fe20000000c00 */
[----:B------:R-:W-:-:S03]  /*29b0*/  ISETP.GE.AND P2, PT, R249, UR12, PT ;  /* 0x0000000cf9007c0c */ /* 0x000fc6000bf46270 */
[----:B------:R-:W3:Y:S01]  /*29c0*/  LDL R22, [R1+0x4c] ;  /* 0x00004c0001167983 */ /* 0x000ee20000100800 */
[----:B------:R-:W-:Y:S01]  /*29d0*/  @!P1 IMAD.IADD R2, R13, 0x1, R2 ;  /* 0x000000010d029824 */ /* 0x000fe200078e0202 */
[----:B------:R-:W-:-:S04]  /*29e0*/  @!P1 LEA R4, P3, R12, c[0x0][0x170], 0x1 ;  /* 0x00005c000c049a11 */ /* 0x000fc800078608ff */
[----:B------:R-:W-:Y:S01]  /*29f0*/  @!P1 LEA.HI.X R5, R12, c[0x0][0x174], R2, 0x1, P3 ;  /* 0x00005d000c059a11 */ /* 0x000fe200018f0c02 */
[----:B----4-:R4:W2:Y:S01]  /*2a00*/  LDG.E.64 R6, [R8.64+0x8] ;  /* 0x0000080408067981 */ /* 0x0108a2000c1e1b00 */
[----:B------:R-:W-:-:S03]  /*2a10*/  IADD3 R0, R249, 0x8, RZ ;  /* 0x00000008f9007810 */ /* 0x000fc60007ffe0ff */
[----:B------:R-:W-:Y:S01]  /*2a20*/  @!PT LDS RZ, [RZ] ;  /* 0x00000000fffff984 */ /* 0x000fe20000000800 */
[----:B------:R-:W-:Y:S01]  /*2a30*/  @!PT LDS RZ, [RZ] ;  /* 0x00000000fffff984 */ /* 0x000fe20000000800 */
[----:B------:R-:W-:Y:S01]  /*2a40*/  @!PT LDS RZ, [RZ] ;  /* 0x00000000fffff984 */ /* 0x000fe20000000800 */
[----:B------:R1:W-:Y:S04]  /*2a50*/  @!P1 LDGSTS.E.BYPASS.LTC128B.128 [R237+0x21000], [R4.64] ;  /* 0x2100000004ed9fae */ /* 0x0003e8000b901d44 */
[----:B------:R1:W-:Y:S04]  /*2a60*/  @!P1 LDGSTS.E.BYPASS.LTC128B.128 [R237+0x23000], [R4.64+0x80] ;  /* 0x2300008004ed9fae */ /* 0x0003e8000b901d44 */
[----:B------:R1:W-:Y:S04]  /*2a70*/  @!P1 LDGSTS.E.BYPASS.LTC128B.128 [R237+0x25000], [R4.64+0x100] ;  /* 0x2500010004ed9fae */ /* 0x0003e8000b901d44 */
[----:B------:R1:W-:Y:S01]  /*2a80*/  @!P1 LDGSTS.E.BYPASS.LTC128B.128 [R237+0x27000], [R4.64+0x180] ;  /* 0x2700018004ed9fae */ /* 0x0003e2000b901d44 */
[----:B------:R-:W-:-:S02]  /*2a90*/  ISETP.GE.AND P1, PT, R0, UR12, PT ;  /* 0x0000000c00007c0c */ /* 0x000fc4000bf26270 */
[----:B------:R-:W-:Y:S01]  /*2aa0*/  SHF.R.S32.HI R0, RZ, 0x1f, R21 ;  /* 0x0000001fff007819 */ /* 0x000fe20000011415 */
[----:B------:R-:W0:Y:S04]  /*2ab0*/  LDGDEPBAR ;  /* 0x00000000000079af */ /* 0x000e280000000000 */
[----:B----4-:R-:W4:Y:S01]  /*2ac0*/  LDG.E.64 R8, [R8.64] ;  /* 0x0000000408087981 */ /* 0x010f22000c1e1b00 */
[----:B------:R-:W-:Y:S01]  /*2ad0*/  MOV R247, 0x7f800000 ;  /* 0x7f80000000f77802 */ /* 0x000fe20000000f00 */
[----:B------:R-:W-:Y:S02]  /*2ae0*/  IMAD.MOV.U32 R248, RZ, RZ, 0x7f800000 ;  /* 0x7f800000fff87424 */ /* 0x000fe400078e00ff */
[----:B-1----:R-:W-:-:S04]  /*2af0*/  IMAD.MOV.U32 R4, RZ, RZ, 0x4 ;  /* 0x00000004ff047424 */ /* 0x002fc800078e00ff */
[----:B------:R-:W-:-:S05]  /*2b00*/  IMAD.WIDE R4, R249, R4, UR8 ;  /* 0x00000008f9047e25 */ /* 0x000fca000f8e0204 */
[----:B------:R1:W5:Y:S04]  /*2b10*/  @!P2 LDG.E R247, [R4.64] ;  /* 0x0000000404f7a981 */ /* 0x000368000c1e1900 */
[----:B------:R1:W5:Y:S01]  /*2b20*/  @!P1 LDG.E R248, [R4.64+0x20] ;  /* 0x0000200404f89981 */ /* 0x000362000c1e1900 */
[----:B------:R-:W-:-:S04]  /*2b30*/  IADD3 R2, R233, 0x4000, RZ ;  /* 0x00004000e9027810 */ /* 0x000fc80007ffe0ff */
[----:B------:R-:W-:-:S04]  /*2b40*/  SEL R2, R2, R233, !P0 ;  /* 0x000000e902027207 */ /* 0x000fc80004000000 */
[----:B------:R-:W-:Y:S01]  /*2b50*/  SHF.L.U32 R219, R2, 0x1, RZ ;  /* 0x0000000102db7819 */ /* 0x000fe200000006ff */
[----:B------:R-:W-:Y:S01]  /*2b60*/  IMAD.MOV.U32 R231, RZ, RZ, 0x20 ;  /* 0x00000020ffe77424 */ /* 0x000fe200078e00ff */
[----:B------:R-:W-:Y:S01]  /*2b70*/  SHF.L.U32 R222, R233, 0x1, RZ ;  /* 0x00000001e9de7819 */ /* 0x000fe200000006ff */
        /* <DEDUP_REMOVED lines=64> */
[----:B--2---:R-:W-:-:S04]  /*2f80*/  IADD3 R250, P2, P1, R6, UR41, R21 ;  /* 0x0000002906fa7c10 */ /* 0x004fc8000f95e015 */
[----:B------:R-:W-:-:S05]  /*2f90*/  IADD3.X R0, R7, UR49, R0, P2, P1 ;  /* 0x0000003107007c10 */ /* 0x000fca00097e2400 */
[----:B------:R2:W-:Y:S02]  /*2fa0*/  STL [R1+0x38], R0 ;  /* 0x0000380001007387 */ /* 0x0005e40000100800 */
[----:B--2---:R-:W-:-:S04]  /*2fb0*/  IADD3 R0, R232, 0x4000, RZ ;  /* 0x00004000e8007810 */ /* 0x004fc80007ffe0ff */
[----:B------:R-:W-:-:S05]  /*2fc0*/  SEL R0, R0, R232, !P0 ;  /* 0x000000e800007207 */ /* 0x000fca0004000000 */
[----:B------:R-:W-:Y:S02]  /*2fd0*/  IMAD.SHL.U32 R2, R0, 0x2, RZ ;  /* 0x0000000200027824 */ /* 0x000fe400078e00ff */
[----:B------:R-:W-:-:S04]  /*2fe0*/  IMAD.MOV.U32 R0, RZ, RZ, c[0x0][0x22c] ;  /* 0x00008b00ff007624 */ /* 0x000fc800078e00ff */
[----:B------:R-:W-:Y:S01]  /*2ff0*/  IMAD R0, R0, c[0x0][0x1c0], RZ ;  /* 0x0000700000007a24 */ /* 0x000fe200078e02ff */
[----:B----4-:R2:W4:Y:S03]  /*3000*/  R2UR UR14, R9 ;  /* 0x00000000090e73c2 */ /* 0x01052600000e0000 */
[----:B------:R-:W-:-:S05]  /*3010*/  IMAD.SHL.U32 R238, R0, 0x8, RZ ;  /* 0x0000000800ee7824 */ /* 0x000fca00078e00ff */
[----:B------:R1:W3:Y:S01]  /*3020*/  R2UR UR15, R8 ;  /* 0x00000000080f73c2 */ /* 0x0002e200000e0000 */
[----:B--2---:R-:W-:-:S04]  /*3030*/  SHF.L.U32 R9, R0, 0x4, RZ ;  /* 0x0000000400097819 */ /* 0x004fc800000006ff */
[C---:B------:R-:W-:Y:S02]  /*3040*/  IADD3 R7, R9.reuse, 0x40, RZ ;  /* 0x0000004009077810 */ /* 0x040fe40007ffe0ff */
[C---:B------:R-:W-:Y:S02]  /*3050*/  IADD3 R6, R9.reuse, 0x60, RZ ;  /* 0x0000006009067810 */ /* 0x040fe40007ffe0ff */
[C---:B-1----:R-:W-:Y:S02]  /*3060*/  IADD3 R8, R9.reuse, 0x20, RZ ;  /* 0x0000002009087810 */ /* 0x042fe40007ffe0ff */
[C---:B------:R-:W-:Y:S02]  /*3070*/  IADD3 R5, R9.reuse, 0x80, RZ ;  /* 0x0000008009057810 */ /* 0x040fe40007ffe0ff */
[C---:B------:R-:W-:Y:S02]  /*3080*/  IADD3 R4, R9.reuse, 0xa0, RZ ;  /* 0x000000a009047810 */ /* 0x040fe40007ffe0ff */
[C---:B------:R-:W-:Y:S01]  /*3090*/  IADD3 R10, R9.reuse, 0xc0, RZ ;  /* 0x000000c0090a7810 */ /* 0x040fe20007ffe0ff */
[----:B------:R-:W-:Y:S01]  /*30a0*/  IMAD.IADD R7, R238, 0x1, R7 ;  /* 0x00000001ee077824 */ /* 0x000fe200078e0207 */
[----:B------:R-:W-:-:S02]  /*30b0*/  IADD3 R9, R9, 0xe0, RZ ;  /* 0x000000e009097810 */ /* 0x000fc40007ffe0ff */
[C---:B------:R-:W-:Y:S01]  /*30c0*/  IADD3 R8, R238.reuse, R8, RZ ;  /* 0x00000008ee087210 */ /* 0x040fe20007ffe0ff */
[C---:B------:R-:W-:Y:S01]  /*30d0*/  IMAD.IADD R5, R238.reuse, 0x1, R5 ;  /* 0x00000001ee057824 */ /* 0x040fe200078e0205 */
[C---:B------:R-:W-:Y:S02]  /*30e0*/  IADD3 R6, R238.reuse, R6, RZ ;  /* 0x00000006ee067210 */ /* 0x040fe40007ffe0ff */
        /* <DEDUP_REMOVED lines=24> */
[----:B------:R-:W-:-:S02]  /*3270*/  IADD3 R9, R238, R8, RZ ;  /* 0x00000008ee097210 */ /* 0x000fc40007ffe0ff */
[----:B------:R2:W-:Y:S01]  /*3280*/  STL [R1+0x10], R7 ;  /* 0x0000100701007387 */ /* 0x0005e20000100800 */
[----:B------:R-:W-:-:S03]  /*3290*/  IADD3 R0, R238, R0, RZ ;  /* 0x00000000ee007210 */ /* 0x000fc60007ffe0ff */
[----:B------:R3:W-:Y:S04]  /*32a0*/  STL [R1+0xc], R6 ;  /* 0x00000c0601007387 */ /* 0x0007e80000100800 */
[----:B------:R4:W-:Y:S04]  /*32b0*/  STL [R1+0x8], R5 ;  /* 0x0000080501007387 */ /* 0x0009e80000100800 */
[----:B------:R4:W-:Y:S04]  /*32c0*/  STL [R1+0x4], R4 ;  /* 0x0000040401007387 */ /* 0x0009e80000100800 */
[----:B------:R-:W-:Y:S01]  /*32d0*/  STL [R1+0x2c], R9 ;  /* 0x00002c0901007387 */ /* 0x000fe20000100800 */
[----:B-1----:R-:W-:-:S03]  /*32e0*/  IMAD.IADD R8, R238, 0x1, R7 ;  /* 0x00000001ee087824 */ /* 0x002fc600078e0207 */
[----:B------:R1:W-:Y:S01]  /*32f0*/  STL [R1], R0 ;  /* 0x0000000001007387 */ /* 0x0003e20000100800 */
[----:B--2---:R-:W-:-:S03]  /*3300*/  IADD3 R7, R238, R6, RZ ;  /* 0x00000006ee077210 */ /* 0x004fc60007ffe0ff */
[----:B------:R2:W-:Y:S01]  /*3310*/  STL [R1+0x28], R8 ;  /* 0x0000280801007387 */ /* 0x0005e20000100800 */
[----:B---3--:R-:W-:-:S03]  /*3320*/  IMAD.IADD R6, R238, 0x1, R5 ;  /* 0x00000001ee067824 */ /* 0x008fc600078e0205 */
[----:B------:R2:W-:Y:S01]  /*3330*/  STL [R1+0x24], R7 ;  /* 0x0000240701007387 */ /* 0x0005e20000100800 */
[----:B----4-:R-:W-:-:S03]  /*3340*/  IADD3 R5, R238, R4, RZ ;  /* 0x00000004ee057210 */ /* 0x010fc60007ffe0ff */
[----:B------:R2:W-:Y:S01]  /*3350*/  STL [R1+0x20], R6 ;  /* 0x0000200601007387 */ /* 0x0005e20000100800 */
[----:B------:R-:W-:-:S03]  /*3360*/  IMAD.IADD R4, R238, 0x1, R0 ;  /* 0x00000001ee047824 */ /* 0x000fc600078e0200 */
[----:B------:R2:W-:Y:S04]  /*3370*/  STL [R1+0x1c], R5 ;  /* 0x00001c0501007387 */ /* 0x0005e80000100800 */
[----:B------:R2:W-:Y:S01]  /*3380*/  STL [R1+0x18], R4 ;  /* 0x0000180401007387 */ /* 0x0005e20000100800 */
[----:B------:R-:W-:-:S05]  /*3390*/  R2P PR, R22, 0x6 ;  /* 0x0000000616007804 */ /* 0x000fca0000000000 */
[----:B------:R-:W-:Y:S02]  /*33a0*/  SEL R231, R231, 0xffffffe0, !P1 ;  /* 0xffffffe0e7e77807 */ /* 0x000fe40004800000 */
[----:B------:R-:W-:Y:S02]  /*33b0*/  SEL R226, R226, 0xffffffc0, !P2 ;  /* 0xffffffc0e2e27807 */ /* 0x000fe40005000000 */
[----:B------:R-:W-:Y:S01]  /*33c0*/  IADD3 R223, R231, R222, RZ ;  /* 0x000000dee7df7210 */ /* 0x000fe20007ffe0ff */
[C---:B------:R-:W-:Y:S01]  /*33d0*/  IMAD.IADD R228, R227.reuse, 0x1, R231 ;  /* 0x00000001e3e47824 */ /* 0x040fe200078e02e7 */
[----:B------:R-:W-:Y:S01]  /*33e0*/  CS2R R22, SRZ ;  /* 0x0000000000167805 */ /* 0x000fe2000001ff00 */
[----:B------:R-:W-:Y:S01]  /*33f0*/  CS2R R20, SRZ ;  /* 0x0000000000147805 */ /* 0x000fe2000001ff00 */
[----:B------:R-:W-:Y:S01]  /*3400*/  IMAD.WIDE.U32 R250, R250, -0x2daee0ad, RZ ;  /* 0xd2511f53fafa7825 */ /* 0x000fe200078e00ff */
[----:B-1----:R-:W-:Y:S02]  /*3410*/  IADD3 R0, R238, R252, RZ ;  /* 0x000000fcee007210 */ /* 0x002fe40007ffe0ff */
[----:B------:R-:W-:Y:S01]  /*3420*/  IADD3 R230, R226, R228, RZ ;  /* 0x000000e4e2e67210 */ /* 0x000fe20007ffe0ff */
[----:B------:R-:W-:-:S02]  /*3430*/  IMAD.IADD R229, R227, 0x1, R226 ;  /* 0x00000001e3e57824 */ /* 0x000fc400078e02e2 */
[C---:B------:R-:W-:Y:S02]  /*3440*/  IMAD.IADD R225, R226.reuse, 0x1, R222 ;  /* 0x00000001e2e17824 */ /* 0x040fe400078e02de */
[----:B------:R-:W-:Y:S01]  /*3450*/  IMAD.IADD R224, R226, 0x1, R223 ;  /* 0x00000001e2e07824 */ /* 0x000fe200078e02df */
[----:B------:R-:W-:Y:S02]  /*3460*/  UIADD3 UR27, UR15, -0x61c88647, URZ ;  /* 0x9e3779b90f1b7890 */ /* 0x000fe4000fffe03f */
[----:B------:R-:W-:Y:S02]  /*3470*/  UIADD3 UR26, UR14, -0x4498517b, URZ ;  /* 0xbb67ae850e1a7890 */ /* 0x000fe4000fffe03f */
[----:B------:R-:W-:Y:S02]  /*3480*/  UIADD3 UR25, UR15, 0x3c6ef372, URZ ;  /* 0x3c6ef3720f197890 */ /* 0x000fe4000fffe03f */
[----:B------:R-:W-:Y:S02]  /*3490*/  UIADD3 UR24, UR14, 0x76cf5d0a, URZ ;  /* 0x76cf5d0a0e187890 */ /* 0x000fe4000fffe03f */
[----:B------:R-:W-:-:S02]  /*34a0*/  UIADD3 UR23, UR15, -0x255992d5, URZ ;  /* 0xdaa66d2b0f177890 */ /* 0x000fc4000fffe03f */
[----:B------:R-:W-:Y:S02]  /*34b0*/  UIADD3 UR22, UR14, 0x32370b8f, URZ ;  /* 0x32370b8f0e167890 */ /* 0x000fe4000fffe03f */
[----:B------:R-:W-:Y:S02]  /*34c0*/  UIADD3 UR21, UR15, 0x78dde6e4, URZ ;  /* 0x78dde6e40f157890 */ /* 0x000fe4000fffe03f */
[----:B------:R-:W-:Y:S02]  /*34d0*/  UIADD3 UR20, UR14, -0x126145ec, URZ ;  /* 0xed9eba140e147890 */ /* 0x000fe4000fffe03f */
[----:B------:R-:W-:Y:S02]  /*34e0*/  UIADD3 UR19, UR15, 0x1715609d, URZ ;  /* 0x1715609d0f137890 */ /* 0x000fe4000fffe03f */
[----:B------:R-:W-:Y:S02]  /*34f0*/  UIADD3 UR18, UR14, -0x56f99767, URZ ;  /* 0xa90668990e127890 */ /* 0x000fe4000fffe03f */
[----:B------:R-:W-:-:S02]  /*3500*/  UIADD3 UR17, UR15, -0x4ab325aa, URZ ;  /* 0xb54cda560f117890 */ /* 0x000fc4000fffe03f */
[----:B--2---:R-:W-:Y:S02]  /*3510*/  UIADD3 UR16, UR14, 0x646e171e, URZ ;  /* 0x646e171e0e107890 */ /* 0x004fe4000fffe03f */
.L_x_1646:
[----:B------:R-:W0:Y:S01]  /*3520*/  LDGDEPBAR ;  /* 0x00000000000079af */ /* 0x000e220000000000 */
[C---:B------:R-:W-:Y:S01]  /*3530*/  IMAD.IADD R105, R219.reuse, 0x1, R231 ;  /* 0x00000001db697824 */ /* 0x040fe200078e02e7 */
[----:B------:R-:W-:Y:S01]  /*3540*/  PLOP3.LUT P0, PT, PT, PT, UP1, 0x80, 0x0 ;  /* 0x000000000000781c */ /* 0x000fe20003f0f018 */
[--C-:B------:R-:W-:Y:S01]  /*3550*/  IMAD.IADD R104, R219, 0x1, R226.reuse ;  /* 0x00000001db687824 */ /* 0x100fe200078e02e2 */
[----:B------:R-:W-:Y:S01]  /*3560*/  PLOP3.LUT P2, PT, PT, PT, UP1, 0x80, 0x0 ;  /* 0x000000000000781c */ /* 0x000fe20003f4f018 */
[----:B------:R-:W-:Y:S01]  /*3570*/  IMAD.IADD R0, R105, 0x1, R226 ;  /* 0x0000000169007824 */ /* 0x000fe200078e02e2 */
[----:B------:R-:W2:Y:S01]  /*3580*/  LDL R110, [R1+0x50] ;  /* 0x00005000016e7983 */ /* 0x000ea20000100800 */
[----:B------:R-:W-:Y:S01]  /*3590*/  PLOP3.LUT P1, PT, PT, PT, UP1, 0x80, 0x0 ;  /* 0x000000000000781c */ /* 0x000fe20003f2f018 */
[----:B------:R-:W-:Y:S01]  /*35a0*/  UISETP.GE.AND UP4, UPT, UR7, 0x1, UPT ;  /* 0x000000010700788c */ /* 0x000fe2000bf86270 */
[----:B------:R-:W-:Y:S02]  /*35b0*/  PLOP3.LUT P3, PT, PT, PT, UP1, 0x80, 0x0 ;  /* 0x000000000000781c */ /* 0x000fe40003f6f018 */
[----:B------:R-:W-:Y:S01]  /*35c0*/  PLOP3.LUT P6, PT, PT, PT, UP1, 0x80, 0x0 ;  /* 0x000000000000781c */ /* 0x000fe20003fcf018 */
[----:B------:R-:W3:Y:S01]  /*35d0*/  LDL R109, [R1+0x3c] ;  /* 0x00003c00016d7983 */ /* 0x000ee20000100800 */
[----:B------:R-:W-:Y:S02]  /*35e0*/  PLOP3.LUT P5, PT, PT, PT, UP1, 0x80, 0x0 ;  /* 0x000000000000781c */ /* 0x000fe40003faf018 */
[C---:B-----5:R-:W-:Y:S03]  /*35f0*/  FSETP.NEU.FTZ.AND P4, PT, R247.reuse, -INF , PT ;  /* 0xff800000f700780b */ /* 0x060fe60003f9d000 */
[----:B------:R-:W4:Y:S06]  /*3600*/  LDL R108, [R1+0x38] ;  /* 0x00003800016c7983 */ /* 0x000f2c0000100800 */
        /* <DEDUP_REMOVED lines=117> */
[----:B------:R-:W-:Y:S03]  /*3d60*/  IMAD.MOV.U32 R109, RZ, RZ, c[0x0][0x22c] ;  /* 0x00008b00ff6d7624 */ /* 0x000fe600078e00ff */
[----:B-1----:R-:W-:Y:S01]  /*3d70*/  @P2 IMAD.SHL.U32 R0, R0, 0x2, RZ ;  /* 0x0000000200002824 */ /* 0x002fe200078e00ff */
[----:B------:R-:W-:Y:S01]  /*3d80*/  PLOP3.LUT P2, PT, PT, PT, UP1, 0x80, 0x0 ;  /* 0x000000000000781c */ /* 0x000fe20003f4f018 */
[----:B------:R-:W-:Y:S02]  /*3d90*/  FMUL.FTZ R93, R247, 1.4426950216293334961 ;  /* 0x3fb8aa3bf75d7820 */ /* 0x000fe40000410000 */
[----:B------:R-:W-:Y:S01]  /*3da0*/  IMAD R109, R109, c[0x0][0x1c0], RZ ;  /* 0x000070006d6d7a24 */ /* 0x000fe200078e02ff */
[----:B------:R-:W-:Y:S02]  /*3db0*/  @P1 LOP3.LUT R0, R110, 0x6, R0, 0xf8, !PT ;  /* 0x000000066e001812 */ /* 0x000fe400078ef800 */
[----:B------:R-:W1:Y:S01]  /*3dc0*/  S2R R110, SR_TID.X ;  /* 0x00000000006e7919 */ /* 0x000e620000002100 */
[----:B------:R-:W-:Y:S01]  /*3dd0*/  PLOP3.LUT P1, PT, PT, PT, UP1, 0x80, 0x0 ;  /* 0x000000000000781c */ /* 0x000fe20003f2f018 */
[----:B------:R-:W-:Y:S01]  /*3de0*/  IMAD.U32 R109, R109, -0x40, RZ ;  /* 0xffffffc06d6d7824 */ /* 0x000fe200078e00ff */
[----:B------:R-:W-:Y:S01]  /*3df0*/  FSEL R93, R93, RZ, P4 ;  /* 0x000000ff5d5d7208 */ /* 0x000fe20002000000 */
[----:B------:R-:W-:Y:S01]  /*3e00*/  @P0 IMAD R92, R92, 0x40, R0 ;  /* 0x000000405c5c0824 */ /* 0x000fe200078e0200 */
[----:B------:R-:W-:Y:S01]  /*3e10*/  PLOP3.LUT P0, PT, PT, PT, UP1, 0x80, 0x0 ;  /* 0x000000000000781c */ /* 0x000fe20003f0f018 */
[----:B------:R-:W-:Y:S01]  /*3e20*/  IMAD.U32 R0, RZ, RZ, UR28 ;  /* 0x0000001cff007e24 */ /* 0x000fe2000f8e00ff */
[----:B------:R-:W-:Y:S02]  /*3e30*/  FSETP.NEU.FTZ.AND P4, PT, R248, -INF , PT ;  /* 0xff800000f800780b */ /* 0x000fe40003f9d000 */
[C---:B------:R-:W-:Y:S05]  /*3e40*/  @P3 ISETP.GE.AND P3, PT, R92.reuse, UR6, PT ;  /* 0x000000065c003c0c */ /* 0x040fea000bf66270 */
[----:B------:R-:W-:Y:S02]  /*3e50*/  @P1 IADD3 R89, R92, 0x1, RZ ;  /* 0x000000015c591810 */ /* 0x000fe40007ffe0ff */
[----:B------:R-:W-:Y:S02]  /*3e60*/  PLOP3.LUT P1, PT, PT, PT, UP1, 0x80, 0x0 ;  /* 0x000000000000781c */ /* 0x000fe40003f2f018 */
[----:B------:R-:W-:Y:S01]  /*3e70*/  @P6 ISETP.GE.AND P6, PT, R89, UR6, PT ;  /* 0x0000000659006c0c */ /* 0x000fe2000bfc6270 */
[----:B------:R-:W-:Y:S03]  /*3e80*/  IMAD.WIDE.U32 R88, R88, -0x326172a9, RZ ;  /* 0xcd9e8d5758587825 */ /* 0x000fe600078e00ff */
[----:B------:R-:W-:Y:S02]  /*3e90*/  @P0 FSEL R4, R4, -INF , !P3 ;  /* 0xff80000004040808 */ /* 0x000fe40005800000 */
[----:B-1----:R-:W-:Y:S02]  /*3ea0*/  SHF.R.S32.HI R110, RZ, 0x1f, R110 ;  /* 0x0000001fff6e7819 */ /* 0x002fe4000001146e */
[----:B------:R-:W-:Y:S01]  /*3eb0*/  LOP3.LUT R98, R89, UR15, R108, 0x96, !PT ;  /* 0x0000000f59627c12 */ /* 0x000fe2000f8e966c */
[--C-:B------:R-:W-:Y:S01]  /*3ec0*/  FFMA.FTZ R4, R4, c[0x0][0x23c], -R93.reuse ;  /* 0x00008f0004047a23 */ /* 0x100fe2000001085d */
[----:B------:R-:W-:Y:S02]  /*3ed0*/  LEA.HI R110, R110, R111, RZ, 0x7 ;  /* 0x0000006f6e6e7211 */ /* 0x000fe400078f38ff */
[----:B------:R-:W-:Y:S01]  /*3ee0*/  PLOP3.LUT P0, PT, PT, PT, UP1, 0x80, 0x0 ;  /* 0x000000000000781c */ /* 0x000fe20003f0f018 */
[----:B------:R-:W1:Y:S01]  /*3ef0*/  MUFU.EX2 R103, R4 ;  /* 0x0000000400677308 */ /* 0x000e620000000800 */
[----:B------:R-:W-:Y:S02]  /*3f00*/  SHF.R.S32.HI R110, RZ, 0x7, R110 ;  /* 0x00000007ff6e7819 */ /* 0x000fe4000001146e */
[----:B------:R-:W-:Y:S02]  /*3f10*/  @P1 FSEL R5, R5, -INF , !P6 ;  /* 0xff80000005051808 */ /* 0x000fe40007000000 */
[----:B------:R-:W-:Y:S01]  /*3f20*/  PLOP3.LUT P1, PT, PT, PT, UP1, 0x80, 0x0 ;  /* 0x000000000000781c */ /* 0x000fe20003f2f018 */
[----:B------:R-:W-:Y:S02]  /*3f30*/  IMAD R0, R0, 0x2, R110 ;  /* 0x0000000200007824 */ /* 0x000fe400078e026e */
[--C-:B------:R-:W-:Y:S03]  /*3f40*/  FFMA.FTZ R5, R5, c[0x0][0x23c], -R93.reuse ;  /* 0x00008f0005057a23 */ /* 0x100fe6000001085d */
[----:B------:R-:W-:Y:S01]  /*3f50*/  LOP3.LUT R0, R251, UR14, R0, 0x96, !PT ;  /* 0x0000000efb007c12 */ /* 0x000fe2000f8e9600 */
[----:B------:R2:W3:Y:S01]  /*3f60*/  MUFU.EX2 R101, R5 ;  /* 0x0000000500657308 */ /* 0x0004e20000000800 */
[----:B------:R-:W-:Y:S02]  /*3f70*/  @P0 FSEL R6, R6, -INF , !P3 ;  /* 0xff80000006060808 */ /* 0x000fe40005800000 */
[----:B------:R-:W-:Y:S01]  /*3f80*/  PLOP3.LUT P0, PT, PT, PT, UP1, 0x80, 0x0 ;  /* 0x000000000000781c */ /* 0x000fe20003f0f018 */
[----:B------:R-:W-:Y:S01]  /*3f90*/  IMAD.WIDE.U32 R96, R0, -0x326172a9, RZ ;  /* 0xcd9e8d5700607825 */ /* 0x000fe200078e00ff */
[----:B------:R-:W-:Y:S02]  /*3fa0*/  @P2 IADD3 R0, R92, 0x8, RZ ;  /* 0x000000085c002810 */ /* 0x000fe40007ffe0ff */
[----:B------:R-:W-:Y:S02]  /*3fb0*/  PLOP3.LUT P2, PT, PT, PT, UP1, 0x80, 0x0 ;  /* 0x000000000000781c */ /* 0x000fe40003f4f018 */
[----:B------:R-:W-:Y:S02]  /*3fc0*/  LOP3.LUT R97, R97, UR27, R88, 0x96, !PT ;  /* 0x0000001b61617c12 */ /* 0x000fe4000f8e9658 */
[----:B------:R-:W4:Y:S01]  /*3fd0*/  LDSM.16.M88.4 R88, [R216+0x1e800] ;  /* 0x01e80000d858783b */ /* 0x000f220000000200 */
[----:B------:R-:W-:Y:S01]  /*3fe0*/  @P5 ISETP.GE.AND P5, PT, R0, UR6, PT ;  /* 0x0000000600005c0c */ /* 0x000fe2000bfa6270 */
[----:B------:R-:W-:Y:S01]  /*3ff0*/  FMUL.FTZ R0, R248, 1.4426950216293334961 ;  /* 0x3fb8aa3bf8007820 */ /* 0x000fe20000410000 */
[----:B------:R-:W-:Y:S01]  /*4000*/  PLOP3.LUT P3, PT, PT, PT, UP1, 0x80, 0x0 ;  /* 0x000000000000781c */ /* 0x000fe20003f6f018 */
[----:B------:R-:W-:Y:S01]  /*4010*/  IMAD.WIDE.U32 R94, R97, -0x2daee0ad, RZ ;  /* 0xd2511f53615e7825 */ /* 0x000fe200078e00ff */
[----:B------:R-:W-:Y:S02]  /*4020*/  @P1 IADD3 R97, R92, 0x9, RZ ;  /* 0x000000095c611810 */ /* 0x000fe40007ffe0ff */
[----:B------:R-:W-:Y:S02]  /*4030*/  FSEL R0, R0, RZ, P4 ;  /* 0x000000ff00007208 */ /* 0x000fe40002000000 */
[----:B------:R-:W-:Y:S02]  /*4040*/  PLOP3.LUT P4, PT, PT, PT, UP1, 0x80, 0x0 ;  /* 0x000000000000781c */ /* 0x000fe40003f8f018 */
[----:B------:R-:W-:Y:S01]  /*4050*/  PLOP3.LUT P1, PT, PT, PT, UP1, 0x80, 0x0 ;  /* 0x000000000000781c */ /* 0x000fe20003f2f018 */
[----:B------:R-:W-:Y:S01]  /*4060*/  FFMA.FTZ R6, R6, c[0x0][0x23c], -R0 ;  /* 0x00008f0006067a23 */ /* 0x000fe20000010800 */
[----:B------:R-:W-:Y:S01]  /*4070*/  @P2 FSEL R7, R7, -INF , !P6 ;  /* 0xff80000007072808 */ /* 0x000fe20007000000 */
[----:B--2---:R-:W-:Y:S01]  /*4080*/  IMAD.WIDE.U32 R4, R98, -0x2daee0ad, RZ ;  /* 0xd2511f5362047825 */ /* 0x004fe200078e00ff */
[----:B------:R-:W-:Y:S01]  /*4090*/  PLOP3.LUT P6, PT, PT, PT, UP1, 0x80, 0x0 ;  /* 0x000000000000781c */ /* 0x000fe20003fcf018 */
[----:B------:R2:W1:Y:S03]  /*40a0*/  MUFU.EX2 R108, R6 ;  /* 0x00000006006c7308 */ /* 0x0004660000000800 */
[----:B------:R-:W-:Y:S03]  /*40b0*/  LOP3.LUT R5, R5, UR26, R250, 0x96, !PT ;  /* 0x0000001a05057c12 */ /* 0x000fe6000f8e96fa */
        /* <DEDUP_REMOVED lines=10> */
[C---:B----4-:R-:W-:Y:S01]  /*4160*/  HMMA.16816.F32 R12, R84.reuse, R88, R12 ;  /* 0x00000058540c723c */ /* 0x050fe2000000180c */
[----:B------:R-:W-:Y:S02]  /*4170*/  PLOP3.LUT P0, PT, PT, PT, UP1, 0x80, 0x0 ;  /* 0x000000000000781c */ /* 0x000fe40003f0f018 */
[----:B--2---:R-:W-:Y:S01]  /*4180*/  LOP3.LUT R6, R95, UR24, R4, 0x96, !PT ;  /* 0x000000185f067c12 */ /* 0x004fe2000f8e9604 */
        /* <DEDUP_REMOVED lines=15> */
[----:B-1----:R-:W-:Y:S02]  /*4280*/  @P6 IADD3 R8, R92, 0x11, RZ ;  /* 0x000000115c086810 */ /* 0x002fe40007ffe0ff */
        /* <DEDUP_REMOVED lines=17> */
[----:B--2---:R-:W-:Y:S01]  /*43a0*/  IMAD.WIDE.U32 R8, R8, -0x2daee0ad, RZ ;  /* 0xd2511f5308087825 */ /* 0x004fe200078e00ff */
        /* <DEDUP_REMOVED lines=26> */
[C---:B-1----:R-:W-:Y:S01]  /*4550*/  LOP3.LUT R11, R4.reuse, 0xff, RZ, 0xc0, !PT ;  /* 0x000000ff040b7812 */ /* 0x042fe200078ec0ff */
[----:B------:R-:W-:Y:S01]  /*4560*/  FFMA.FTZ R15, R15, c[0x0][0x23c], -R0 ;  /* 0x00008f000f0f7a23 */ /* 0x000fe20000010800 */
[----:B------:R-:W-:Y:S02]  /*4570*/  SHF.R.U32.HI R10, RZ, 0x18, R4 ;  /* 0x00000018ff0a7819 */ /* 0x000fe40000011604 */
[----:B------:R-:W-:Y:S02]  /*4580*/  LOP3.LUT R8, R7, UR16, R8, 0x96, !PT ;  /* 0x0000001007087c12 */ /* 0x000fe4000f8e9608 */
[----:B------:R-:W-:Y:S02]  /*4590*/  LOP3.LUT R7, R4, 0xffff, RZ, 0xc0, !PT ;  /* 0x0000ffff04077812 */ /* 0x000fe400078ec0ff */
[----:B--2---:R-:W-:Y:S01]  /*45a0*/  SHF.R.U32.HI R12, RZ, 0x10, R4 ;  /* 0x00000010ff0c7819 */ /* 0x004fe20000011604 */
        /* <DEDUP_REMOVED lines=28> */
[----:B---3--:R-:W-:Y:S01]  /*4770*/  @!P5 FADD.FTZ R101, -R101, -RZ ;  /* 0x800000ff6565d221 */ /* 0x008fe20000010100 */
        /* <DEDUP_REMOVED lines=8> */
[----:B------:R-:W3:Y:S01]  /*4800*/  MUFU.EX2 R93, R93 ;  /* 0x0000005d005d7308 */ /* 0x000ee20000000800 */
        /* <DEDUP_REMOVED lines=36> */
[----:B---3--:R-:W-:Y:S01]  /*4a50*/  @!P5 FADD.FTZ R93, -R93, -RZ ;  /* 0x800000ff5d5dd221 */ /* 0x008fe20000010100 */
[----:B------:R-:W-:Y:S02]  /*4a60*/  FSETP.GE.FTZ.AND P5, PT, R104, RZ, PT ;  /* 0x000000ff6800720b */ /* 0x000fe40003fb6000 */
[----:B------:R-:W-:Y:S01]  /*4a70*/  @!P3 FADD.FTZ R94, -R94, -RZ ;  /* 0x800000ff5e5eb221 */ /* 0x000fe20000010100 */
[----:B------:R-:W-:Y:S01]  /*4a80*/  FSETP.GE.FTZ.AND P3, PT, R97, RZ, PT ;  /* 0x000000ff6100720b */ /* 0x000fe20003f76000 */
[----:B------:R-:W-:Y:S01]  /*4a90*/  STS [R244+0x2a000], R6 ;  /* 0x02a00006f4007388 */ /* 0x000fe20000000800 */
[----:B-1----:R-:W-:Y:S02]  /*4aa0*/  F2FP.RELU.PACK_AB R5, R99, R100 ;  /* 0x000000646305723e */ /* 0x002fe400000008ff */
[----:B------:R-:W-:Y:S03]  /*4ab0*/  FSETP.GE.FTZ.AND P4, PT, R98, RZ, PT ;  /* 0x000000ff6200720b */ /* 0x000fe60003f96000 */
[----:B------:R-:W-:Y:S01]  /*4ac0*/  STS [R244+0x2a400], R5 ;  /* 0x02a40005f4007388 */ /* 0x000fe20000000800 */
[----:B--2---:R-:W-:Y:S05]  /*4ad0*/  F2FP.RELU.PACK_AB R4, R93, R95 ;  /* 0x0000005f5d04723e */ /* 0x004fea00000008ff */
[----:B------:R-:W-:Y:S01]  /*4ae0*/  STS [R245+0x2a000], R4 ;  /* 0x02a00004f5007388 */ /* 0x000fe20000000800 */
[----:B----4-:R-:W-:Y:S05]  /*4af0*/  F2FP.RELU.PACK_AB R0, R94, R96 ;  /* 0x000000605e00723e */ /* 0x010fea00000008ff */
        /* <DEDUP_REMOVED lines=113> */
[----:B------:R-:W-:Y:S02]  /*5210*/  LEA.HI.X.SX32 R89, R249, R89, 0x2, P0 ;  /* 0x00000059f9597211 */ /* 0x000fe400000f16ff */
[----:B------:R-:W-:Y:S03]  /*5220*/  FSETP.GE.FTZ.AND P0, PT, R102, RZ, PT ;  /* 0x000000ff6600720b */ /* 0x000fe60003f16000 */
[----:B------:R-:W2:Y:S06]  /*5230*/  LDG.E R92, [R88.64] ;  /* 0x00000004585c7981 */ /* 0x000eac000c1e1900 */
[----:B------:R2:W3:Y:S02]  /*5240*/  LDG.E R0, [R88.64+0x20] ;  /* 0x0000200458007981 */ /* 0x0004e4000c1e1900 */
[C---:B--2---:R-:W-:Y:S03]  /*5250*/  FADD.FTZ R88, -R92.reuse, R4 ;  /* 0x000000045c587221 */ /* 0x044fe60000010100 */
        /* <DEDUP_REMOVED lines=17> */
[C---:B-1----:R-:W-:Y:S08]  /*5370*/  HMMA.16816.F32 R12, R84.reuse, R88, R12 ;  /* 0x00000058540c723c */ /* 0x042ff0000000180c */
[----:B------:R-:W-:Y:S07]  /*5380*/  HMMA.16816.F32 R16, R84, R90, R16 ;  /* 0x0000005a5410723c */ /* 0x000fee0000001810 */
[----:B------:R-:W-:Y:S09]  /*5390*/  FMUL.FTZ R86, R104, R9 ;  /* 0x0000000968567220 */ /* 0x000ff20000410000 */
        /* <DEDUP_REMOVED lines=25> */
[----:B------:R-:W-:Y:S01]  /*5530*/  FSETP.GE.FTZ.AND P2, PT, R96, RZ, PT ;  /* 0x000000ff6000720b */ /* 0x000fe20003f56000 */
[----:B------:R-:W-:Y:S01]  /*5540*/  FADD.FTZ R6, -R0, R14 ;  /* 0x0000000e00067221 */ /* 0x000fe20000010100 */
[----:B------:R-:W-:Y:S01]  /*5550*/  FSEL R7, R7, R0, P0 ;  /* 0x0000000007077208 */ /* 0x000fe20000000000 */
[----:B------:R-:W-:Y:S01]  /*5560*/  FMUL.FTZ R14, R106, R4 ;  /* 0x000000046a0e7220 */ /* 0x000fe20000410000 */
[----:B------:R-:W-:Y:S01]  /*5570*/  PLOP3.LUT P0, PT, PT, PT, UP4, 0x80, 0x0 ;  /* 0x000000000000781c */ /* 0x000fe20003f0f048 */
        /* <DEDUP_REMOVED lines=38> */
.L_x_1644:
        /* <DEDUP_REMOVED lines=23> */
[----:B------:R-:W5:Y:S01]  /*5950*/  LDSM.16.MT88.4 R88, [R0+0x16000] ;  /* 0x016000000058783b */ /* 0x000f620000004200 */
        /* <DEDUP_REMOVED lines=18> */
[----:B------:R-:W-:Y:S07]  /*5a80*/  LDSM.16.MT88.4 R12, [R0+0x14800] ;  /* 0x01480000000c783b */ /* 0x000fee0000004200 */
        /* <DEDUP_REMOVED lines=17> */
[----:B------:R-:W1:Y:S07]  /*5ba0*/  LDSM.16.MT88.4 R12, [R0+0x11000] ;  /* 0x01100000000c783b */ /* 0x000e6e0000004200 */
[-C--:B----4-:R-:W-:Y:S08]  /*5bb0*/  HMMA.16816.F32 R68, R8, R88.reuse, R68 ;  /* 0x000000580844723c */ /* 0x090ff00000001844 */
        /* <DEDUP_REMOVED lines=21> */
[-C--:B---3--:R-:W-:Y:S08]  /*5d10*/  HMMA.16816.F32 R68, R4, R88.reuse, R68 ;  /* 0x000000580444723c */ /* 0x088ff00000001844 */
        /* <DEDUP_REMOVED lines=45> */
.L_x_1645:
        /* <DEDUP_REMOVED lines=84> */
[C---:B------:R-:W-:Y:S01]  /*6530*/  LEA R196, P1, R238.reuse, R234, 0x2 ;  /* 0x000000eaeec47211 */ /* 0x040fe200078210ff */
[-C--:B------:R-:W-:Y:S01]  /*6540*/  HMMA.16816.F32 R92, R212, R198.reuse, R92 ;  /* 0x000000c6d45c723c */ /* 0x080fe2000000185c */
[----:B-1----:R-:W-:Y:S03]  /*6550*/  IMAD.MOV.U32 R0, RZ, RZ, 0x4 ;  /* 0x00000004ff007424 */ /* 0x002fe600078e00ff */
[-C--:B------:R-:W-:Y:S04]  /*6560*/  LEA.HI.X.SX32 R197, R238, R235.reuse, 0x2, P1 ;  /* 0x000000ebeec57211 */ /* 0x080fe800008f16ff */
[C---:B------:R-:W-:Y:S07]  /*6570*/  HMMA.16816.F32 R96, R200.reuse, R198, R96 ;  /* 0x000000c6c860723c */ /* 0x040fee0000001860 */
[----:B------:R-:W-:Y:S01]  /*6580*/  @P0 IMAD.WIDE R198, R249, R0, UR8 ;  /* 0x00000008f9c60e25 */ /* 0x000fe2000f8e0200 */
[-C--:B----4-:R-:W-:Y:S04]  /*6590*/  HMMA.16816.F32 R100, R200, R208.reuse, R100 ;  /* 0x000000d0c864723c */ /* 0x090fe80000001864 */
[----:B------:R1:W5:Y:S01]  /*65a0*/  @P0 LDG.E R247, [R198.64] ;  /* 0x00000004c6f70981 */ /* 0x000362000c1e1900 */
[----:B------:R-:W-:Y:S03]  /*65b0*/  IMAD.MOV.U32 R0, RZ, RZ, c[0x0][0x22c] ;  /* 0x00008b00ff007624 */ /* 0x000fe600078e00ff */
[C---:B------:R-:W-:Y:S01]  /*65c0*/  HMMA.16816.F32 R104, R212.reuse, R208, R104 ;  /* 0x000000d0d468723c */ /* 0x040fe20000001868 */
[----:B------:R1:W5:Y:S03]  /*65d0*/  @P0 LDG.E R248, [R198.64+0x20] ;  /* 0x00002004c6f80981 */ /* 0x000366000c1e1900 */
[----:B------:R-:W-:Y:S02]  /*65e0*/  IMAD R0, R0, c[0x0][0x1c0], RZ ;  /* 0x0000700000007a24 */ /* 0x000fe400078e02ff */
[----:B------:R-:W-:Y:S01]  /*65f0*/  RED.E.ADD.F32.FTZ.RN.STRONG.GPU [R234.64], R4 ;  /* 0x00000004ea00798e */ /* 0x000fe2000c10e784 */
[----:B------:R-:W-:Y:S01]  /*6600*/  IMAD.MOV.U32 R208, RZ, RZ, c[0x0][0x22c] ;  /* 0x00008b00ffd07624 */ /* 0x000fe200078e00ff */
[-C--:B------:R-:W-:Y:S01]  /*6610*/  HMMA.16816.F32 R108, R212, R210.reuse, R108 ;  /* 0x000000d2d46c723c */ /* 0x080fe2000000186c */
[----:B------:R-:W-:Y:S02]  /*6620*/  IMAD.MOV.U32 R209, RZ, RZ, c[0x0][0x22c] ;  /* 0x00008b00ffd17624 */ /* 0x000fe400078e00ff */
[----:B------:R-:W-:Y:S01]  /*6630*/  RED.E.ADD.F32.FTZ.RN.STRONG.GPU [R196.64], R5 ;  /* 0x00000005c400798e */ /* 0x000fe2000c10e784 */
[----:B------:R-:W-:Y:S02]  /*6640*/  IMAD.SHL.U32 R0, R0, 0x10, RZ ;  /* 0x0000001000007824 */ /* 0x000fe400078e00ff */
[----:B------:R-:W-:Y:S02]  /*6650*/  IMAD R208, R208, c[0x0][0x1c0], RZ ;  /* 0x00007000d0d07a24 */ /* 0x000fe400078e02ff */
[C---:B------:R-:W-:Y:S04]  /*6660*/  HMMA.16816.F32 R112, R200.reuse, R210, R112 ;  /* 0x000000d2c870723c */ /* 0x040fe80000001870 */
[----:B------:R-:W-:Y:S02]  /*6670*/  IMAD R208, R208, 0x18, RZ ;  /* 0x00000018d0d07824 */ /* 0x000fe400078e02ff */
[----:B------:R-:W-:Y:S02]  /*6680*/  IMAD R209, R209, c[0x0][0x1c0], RZ ;  /* 0x00007000d1d17a24 */ /* 0x000fe400078e02ff */
[-C--:B--2---:R-:W-:Y:S01]  /*6690*/  HMMA.16816.F32 R116, R200, R204.reuse, R116 ;  /* 0x000000ccc874723c */ /* 0x084fe20000001874 */
[----:B------:R-:W-:Y:S03]  /*66a0*/  IMAD.MOV.U32 R211, RZ, RZ, c[0x0][0x22c] ;  /* 0x00008b00ffd37624 */ /* 0x000fe600078e00ff */
[CC--:B-1----:R-:W-:Y:S01]  /*66b0*/  LEA R198, P0, R0.reuse, R234.reuse, 0x2 ;  /* 0x000000ea00c67211 */ /* 0x0c2fe200078010ff */
[----:B------:R-:W-:Y:S02]  /*66c0*/  IMAD R209, R209, 0x28, RZ ;  /* 0x00000028d1d17824 */ /* 0x000fe400078e02ff */
[----:B------:R-:W-:Y:S01]  /*66d0*/  IMAD R211, R211, c[0x0][0x1c0], RZ ;  /* 0x00007000d3d37a24 */ /* 0x000fe200078e02ff */
[C---:B------:R-:W-:Y:S01]  /*66e0*/  HMMA.16816.F32 R120, R212.reuse, R204, R120 ;  /* 0x000000ccd478723c */ /* 0x040fe20000001878 */
[----:B------:R-:W2:Y:S03]  /*66f0*/  LDL R205, [R1+0x14] ;  /* 0x0000140001cd7983 */ /* 0x000ea60000100800 */
[-C--:B------:R-:W-:Y:S01]  /*6700*/  LEA.HI.X.SX32 R199, R0, R235.reuse, 0x2, P0 ;  /* 0x000000eb00c77211 */ /* 0x080fe200000f16ff */
[----:B------:R-:W-:Y:S01]  /*6710*/  IMAD.SHL.U32 R211, R211, 0x20, RZ ;  /* 0x00000020d3d37824 */ /* 0x000fe200078e00ff */
[----:B------:R-:W3:Y:S01]  /*6720*/  LDL R204, [R1+0x2c] ;  /* 0x00002c0001cc7983 */ /* 0x000ee20000100800 */
[----:B------:R-:W-:Y:S01]  /*6730*/  IMAD.MOV.U32 R210, RZ, RZ, c[0x0][0x22c] ;  /* 0x00008b00ffd27624 */ /* 0x000fe200078e00ff */
[-C--:B------:R-:W-:Y:S03]  /*6740*/  HMMA.16816.F32 R124, R212, R206.reuse, R124 ;  /* 0x000000ced47c723c */ /* 0x080fe6000000187c */
[----:B------:R1:W-:Y:S01]  /*6750*/  RED.E.ADD.F32.FTZ.RN.STRONG.GPU [R198.64], R6 ;  /* 0x00000006c600798e */ /* 0x0003e2000c10e784 */
[----:B------:R-:W-:Y:S04]  /*6760*/  IMAD R210, R210, c[0x0][0x1c0], RZ ;  /* 0x00007000d2d27a24 */ /* 0x000fe800078e02ff */
[----:B------:R-:W-:Y:S04]  /*6770*/  HMMA.16816.F32 R128, R200, R206, R128 ;  /* 0x000000cec880723c */ /* 0x000fe80000001880 */
[----:B------:R-:W-:Y:S03]  /*6780*/  IMAD R210, R210, 0x38, RZ ;  /* 0x00000038d2d27824 */ /* 0x000fe600078e02ff */
[CC--:B------:R-:W-:Y:S02]  /*6790*/  LEA R202, P1, R208.reuse, R234.reuse, 0x2 ;  /* 0x000000ead0ca7211 */ /* 0x0c0fe400078210ff */
[CC--:B------:R-:W-:Y:S03]  /*67a0*/  LEA R200, P0, R211.reuse, R234.reuse, 0x2 ;  /* 0x000000ead3c87211 */ /* 0x0c0fe600078010ff */
[-C--:B------:R-:W-:Y:S01]  /*67b0*/  LEA.HI.X.SX32 R203, R208, R235.reuse, 0x2, P1 ;  /* 0x000000ebd0cb7211 */ /* 0x080fe200008f16ff */
[----:B------:R-:W-:Y:S01]  /*67c0*/  IMAD.MOV.U32 R208, RZ, RZ, c[0x0][0x22c] ;  /* 0x00008b00ffd07624 */ /* 0x000fe200078e00ff */
[-C--:B------:R-:W-:Y:S03]  /*67d0*/  LEA.HI.X.SX32 R201, R211, R235.reuse, 0x2, P0 ;  /* 0x000000ebd3c97211 */ /* 0x080fe600000f16ff */
[----:B------:R4:W-:Y:S01]  /*67e0*/  RED.E.ADD.F32.FTZ.RN.STRONG.GPU [R202.64], R7 ;  /* 0x00000007ca00798e */ /* 0x0009e2000c10e784 */
[----:B------:R-:W-:Y:S01]  /*67f0*/  IMAD R208, R208, c[0x0][0x1c0], RZ ;  /* 0x00007000d0d07a24 */ /* 0x000fe200078e02ff */
[CC--:B-1----:R-:W-:Y:S03]  /*6800*/  LEA R198, P2, R209.reuse, R234.reuse, 0x2 ;  /* 0x000000ead1c67211 */ /* 0x0c2fe600078410ff */
[----:B------:R-:W-:Y:S01]  /*6810*/  RED.E.ADD.F32.FTZ.RN.STRONG.GPU [R200.64], R8 ;  /* 0x00000008c800798e */ /* 0x000fe2000c10e784 */
[----:B------:R-:W-:Y:S01]  /*6820*/  IMAD R208, R208, 0x30, RZ ;  /* 0x00000030d0d07824 */ /* 0x000fe200078e02ff */
[-C--:B------:R-:W-:Y:S02]  /*6830*/  LEA R6, P0, R210, R234.reuse, 0x2 ;  /* 0x000000ead2067211 */ /* 0x080fe400078010ff */
[-C--:B------:R-:W-:Y:S01]  /*6840*/  LEA.HI.X.SX32 R199, R209, R235.reuse, 0x2, P2 ;  /* 0x000000ebd1c77211 */ /* 0x080fe200010f16ff */
[----:B------:R-:W-:Y:S01]  /*6850*/  IMAD.MOV.U32 R209, RZ, RZ, c[0x0][0x22c] ;  /* 0x00008b00ffd17624 */ /* 0x000fe200078e00ff */
[CC--:B------:R-:W-:Y:S03]  /*6860*/  LEA R4, P1, R208.reuse, R234.reuse, 0x2 ;  /* 0x000000ead0047211 */ /* 0x0c0fe600078210ff */
[----:B------:R1:W-:Y:S01]  /*6870*/  RED.E.ADD.F32.FTZ.RN.STRONG.GPU [R198.64], R9 ;  /* 0x00000009c600798e */ /* 0x0003e2000c10e784 */
[-C--:B------:R-:W-:Y:S01]  /*6880*/  LEA.HI.X.SX32 R5, R208, R235.reuse, 0x2, P1 ;  /* 0x000000ebd0057211 */ /* 0x080fe200008f16ff */
[----:B------:R-:W-:Y:S02]  /*6890*/  IMAD.MOV.U32 R208, RZ, RZ, c[0x0][0x22c] ;  /* 0x00008b00ffd07624 */ /* 0x000fe400078e00ff */
[----:B------:R-:W-:Y:S02]  /*68a0*/  IMAD R209, R209, c[0x0][0x1c0], RZ ;  /* 0x00007000d1d17a24 */ /* 0x000fe400078e02ff */
[----:B------:R1:W-:Y:S01]  /*68b0*/  RED.E.ADD.F32.FTZ.RN.STRONG.GPU [R4.64], R10 ;  /* 0x0000000a0400798e */ /* 0x0003e2000c10e784 */
[----:B------:R-:W-:Y:S02]  /*68c0*/  IMAD R208, R208, c[0x0][0x1c0], RZ ;  /* 0x00007000d0d07a24 */ /* 0x000fe400078e02ff */
[----:B------:R-:W-:Y:S02]  /*68d0*/  IMAD.SHL.U32 R209, R209, 0x10, RZ ;  /* 0x00000010d1d17824 */ /* 0x000fe400078e00ff */
[----:B------:R-:W-:Y:S01]  /*68e0*/  IMAD.SHL.U32 R208, R208, 0x10, RZ ;  /* 0x00000010d0d07824 */ /* 0x000fe200078e00ff */
[-C--:B----4-:R-:W-:Y:S02]  /*68f0*/  LEA.HI.X.SX32 R7, R210, R235.reuse, 0x2, P0 ;  /* 0x000000ebd2077211 */ /* 0x090fe400000f16ff */
[C---:B------:R-:W-:Y:S02]  /*6900*/  IADD3 R210, R209.reuse, 0x20, RZ ;  /* 0x00000020d1d27810 */ /* 0x040fe40007ffe0ff */
[----:B------:R-:W-:Y:S01]  /*6910*/  IADD3 R208, R208, 0x20, RZ ;  /* 0x00000020d0d07810 */ /* 0x000fe20007ffe0ff */
[----:B------:R4:W-:Y:S02]  /*6920*/  RED.E.ADD.F32.FTZ.RN.STRONG.GPU [R6.64], R11 ;  /* 0x0000000b0600798e */ /* 0x0009e4000c10e784 */
[----:B------:R-:W-:Y:S03]  /*6930*/  IMAD.IADD R210, R238, 0x1, R210 ;  /* 0x00000001eed27824 */ /* 0x000fe600078e02d2 */
[----:B------:R-:W-:Y:S05]  /*6940*/  RED.E.ADD.F32.FTZ.RN.STRONG.GPU [R234.64+0x80], R16 ;  /* 0x00008010ea00798e */ /* 0x000fea000c10e784 */
[----:B-1----:R-:W3:Y:S05]  /*6950*/  LDL R199, [R1+0x10] ;  /* 0x0000100001c77983 */ /* 0x002eea0000100800 */
[----:B------:R-:W3:Y:S01]  /*6960*/  LDL R198, [R1+0x28] ;  /* 0x0000280001c67983 */ /* 0x000ee20000100800 */
[CC--:B------:R-:W-:Y:S04]  /*6970*/  LEA R4, P0, R208.reuse, R234.reuse, 0x2 ;  /* 0x000000ead0047211 */ /* 0x0c0fe800078010ff */
[----:B------:R-:W-:Y:S01]  /*6980*/  RED.E.ADD.F32.FTZ.RN.STRONG.GPU [R196.64+0x80], R17 ;  /* 0x00008011c400798e */ /* 0x000fe2000c10e784 */
[-C--:B------:R-:W-:Y:S02]  /*6990*/  LEA.HI.X.SX32 R5, R208, R235.reuse, 0x2, P0 ;  /* 0x000000ebd0057211 */ /* 0x080fe400000f16ff */
[C---:B------:R-:W-:Y:S02]  /*69a0*/  IADD3 R208, R209.reuse, 0x20, RZ ;  /* 0x00000020d1d07810 */ /* 0x040fe40007ffe0ff */
[----:B------:R-:W-:Y:S01]  /*69b0*/  IADD3 R209, R209, 0x20, RZ ;  /* 0x00000020d1d17810 */ /* 0x000fe20007ffe0ff */
[----:B------:R-:W-:Y:S01]  /*69c0*/  RED.E.ADD.F32.FTZ.RN.STRONG.GPU [R4.64], R18 ;  /* 0x000000120400798e */ /* 0x000fe2000c10e784 */
[-C--:B----4-:R-:W-:Y:S01]  /*69d0*/  LEA R6, P1, R210, R234.reuse, 0x2 ;  /* 0x000000ead2067211 */ /* 0x090fe200078210ff */
[C---:B------:R-:W-:Y:S02]  /*69e0*/  IMAD.IADD R208, R238.reuse, 0x1, R208 ;  /* 0x00000001eed07824 */ /* 0x040fe400078e02d0 */
[----:B------:R-:W-:Y:S01]  /*69f0*/  IMAD.IADD R209, R238, 0x1, R209 ;  /* 0x00000001eed17824 */ /* 0x000fe200078e02d1 */
[-C--:B------:R-:W-:Y:S01]  /*6a00*/  LEA.HI.X.SX32 R7, R210, R235.reuse, 0x2, P1 ;  /* 0x000000ebd2077211 */ /* 0x080fe200008f16ff */
[C---:B------:R-:W-:Y:S02]  /*6a10*/  IMAD.IADD R208, R238.reuse, 0x1, R208 ;  /* 0x00000001eed07824 */ /* 0x040fe400078e02d0 */
[C---:B------:R-:W-:Y:S02]  /*6a20*/  IMAD.IADD R209, R238.reuse, 0x1, R209 ;  /* 0x00000001eed17824 */ /* 0x040fe400078e02d1 */
[----:B------:R-:W-:Y:S01]  /*6a30*/  RED.E.ADD.F32.FTZ.RN.STRONG.GPU [R6.64], R19 ;  /* 0x000000130600798e */ /* 0x000fe2000c10e784 */
[----:B------:R-:W-:Y:S02]  /*6a40*/  IMAD.IADD R208, R238, 0x1, R208 ;  /* 0x00000001eed07824 */ /* 0x000fe400078e02d0 */
[CC--:B------:R-:W-:Y:S03]  /*6a50*/  LEA R10, P0, R209.reuse, R234.reuse, 0x2 ;  /* 0x000000ead10a7211 */ /* 0x0c0fe600078010ff */
[CC--:B------:R-:W-:Y:S02]  /*6a60*/  LEA R8, P2, R208.reuse, R234.reuse, 0x2 ;  /* 0x000000ead0087211 */ /* 0x0c0fe400078410ff */
[-C--:B------:R-:W-:Y:S01]  /*6a70*/  LEA.HI.X.SX32 R11, R209, R235.reuse, 0x2, P0 ;  /* 0x000000ebd10b7211 */ /* 0x080fe200000f16ff */
[----:B------:R-:W-:Y:S01]  /*6a80*/  IMAD.MOV.U32 R209, RZ, RZ, c[0x0][0x22c] ;  /* 0x00008b00ffd17624 */ /* 0x000fe200078e00ff */
[-C--:B------:R-:W-:Y:S01]  /*6a90*/  LEA.HI.X.SX32 R9, R208, R235.reuse, 0x2, P2 ;  /* 0x000000ebd0097211 */ /* 0x080fe200010f16ff */
[----:B------:R-:W-:Y:S02]  /*6aa0*/  IMAD.MOV.U32 R208, RZ, RZ, c[0x0][0x22c] ;  /* 0x00008b00ffd07624 */ /* 0x000fe400078e00ff */
[----:B------:R1:W-:Y:S01]  /*6ab0*/  RED.E.ADD.F32.FTZ.RN.STRONG.GPU [R10.64], R12 ;  /* 0x0000000c0a00798e */ /* 0x0003e2000c10e784 */
[----:B------:R-:W-:Y:S02]  /*6ac0*/  IMAD R209, R209, c[0x0][0x1c0], RZ ;  /* 0x00007000d1d17a24 */ /* 0x000fe400078e02ff */
[----:B------:R-:W-:Y:S02]  /*6ad0*/  IMAD R208, R208, c[0x0][0x1c0], RZ ;  /* 0x00007000d0d07a24 */ /* 0x000fe400078e02ff */
[----:B------:R4:W-:Y:S01]  /*6ae0*/  RED.E.ADD.F32.FTZ.RN.STRONG.GPU [R8.64], R13 ;  /* 0x0000000d0800798e */ /* 0x0009e2000c10e784 */
[----:B------:R-:W-:Y:S02]  /*6af0*/  IMAD.SHL.U32 R209, R209, 0x10, RZ ;  /* 0x00000010d1d17824 */ /* 0x000fe400078e00ff */
[----:B------:R-:W-:Y:S03]  /*6b00*/  IMAD.SHL.U32 R208, R208, 0x10, RZ ;  /* 0x00000010d0d07824 */ /* 0x000fe600078e00ff */
[C---:B------:R-:W-:Y:S02]  /*6b10*/  IADD3 R202, R209.reuse, 0x40, RZ ;  /* 0x00000040d1ca7810 */ /* 0x040fe40007ffe0ff */
[----:B------:R-:W-:Y:S01]  /*6b20*/  IADD3 R200, R208, 0x40, RZ ;  /* 0x00000040d0c87810 */ /* 0x000fe20007ffe0ff */
[----:B------:R-:W-:Y:S01]  /*6b30*/  IMAD.MOV.U32 R208, RZ, RZ, c[0x0][0x22c] ;  /* 0x00008b00ffd07624 */ /* 0x000fe200078e00ff */
[----:B------:R-:W-:Y:S01]  /*6b40*/  IADD3 R201, R209, 0x40, RZ ;  /* 0x00000040d1c97810 */ /* 0x000fe20007ffe0ff */
[----:B------:R-:W-:Y:S02]  /*6b50*/  IMAD.IADD R202, R238, 0x1, R202 ;  /* 0x00000001eeca7824 */ /* 0x000fe400078e02ca */
[----:B------:R-:W-:Y:S02]  /*6b60*/  IMAD R208, R208, c[0x0][0x1c0], RZ ;  /* 0x00007000d0d07a24 */ /* 0x000fe400078e02ff */
[----:B------:R-:W-:Y:S02]  /*6b70*/  IMAD.IADD R201, R238, 0x1, R201 ;  /* 0x00000001eec97824 */ /* 0x000fe400078e02c9 */
[----:B------:R-:W-:Y:S02]  /*6b80*/  IMAD.SHL.U32 R208, R208, 0x10, RZ ;  /* 0x00000010d0d07824 */ /* 0x000fe400078e00ff */
[----:B------:R-:W-:Y:S03]  /*6b90*/  IMAD.IADD R201, R238, 0x1, R201 ;  /* 0x00000001eec97824 */ /* 0x000fe600078e02c9 */
[----:B-1----:R-:W-:Y:S01]  /*6ba0*/  IADD3 R12, R208, 0x60, RZ ;  /* 0x00000060d00c7810 */ /* 0x002fe20007ffe0ff */
[----:B------:R-:W-:Y:S01]  /*6bb0*/  IMAD.MOV.U32 R208, RZ, RZ, c[0x0][0x22c] ;  /* 0x00008b00ffd07624 */ /* 0x000fe200078e00ff */
[----:B----4-:R-:W4:Y:S03]  /*6bc0*/  LDL R13, [R1+0x8] ;  /* 0x00000800010d7983 */ /* 0x010f260000100800 */
[----:B------:R-:W-:Y:S04]  /*6bd0*/  IMAD R208, R208, c[0x0][0x1c0], RZ ;  /* 0x00007000d0d07a24 */ /* 0x000fe800078e02ff */
[----:B------:R-:W-:Y:S01]  /*6be0*/  IMAD.SHL.U32 R208, R208, 0x10, RZ ;  /* 0x00000010d0d07824 */ /* 0x000fe200078e00ff */
[CC--:B--2---:R-:W-:Y:S04]  /*6bf0*/  LEA R4, P1, R205.reuse, R234.reuse, 0x2 ;  /* 0x000000eacd047211 */ /* 0x0c4fe800078210ff */
[-C--:B------:R-:W-:Y:S02]  /*6c00*/  LEA.HI.X.SX32 R5, R205, R235.reuse, 0x2, P1 ;  /* 0x000000ebcd057211 */ /* 0x080fe400008f16ff */
[CC--:B---3--:R-:W-:Y:S03]  /*6c10*/  LEA R6, P0, R204.reuse, R234.reuse, 0x2 ;  /* 0x000000eacc067211 */ /* 0x0c8fe600078010ff */
[----:B------:R1:W-:Y:S01]  /*6c20*/  RED.E.ADD.F32.FTZ.RN.STRONG.GPU [R4.64], R14 ;  /* 0x0000000e0400798e */ /* 0x0003e2000c10e784 */
[-C--:B------:R-:W-:Y:S05]  /*6c30*/  LEA.HI.X.SX32 R7, R204, R235.reuse, 0x2, P0 ;  /* 0x000000ebcc077211 */ /* 0x080fea00000f16ff */
[----:B------:R2:W-:Y:S05]  /*6c40*/  RED.E.ADD.F32.FTZ.RN.STRONG.GPU [R6.64], R15 ;  /* 0x0000000f0600798e */ /* 0x0005ea000c10e784 */
[----:B------:R-:W-:Y:S05]  /*6c50*/  RED.E.ADD.F32.FTZ.RN.STRONG.GPU [R234.64+0x100], R84 ;  /* 0x00010054ea00798e */ /* 0x000fea000c10e784 */
[----:B------:R-:W-:Y:S05]  /*6c60*/  RED.E.ADD.F32.FTZ.RN.STRONG.GPU [R196.64+0x100], R85 ;  /* 0x00010055c400798e */ /* 0x000fea000c10e784 */
[----:B-1----:R-:W3:Y:S01]  /*6c70*/  LDL R14, [R1+0x24] ;  /* 0x00002400010e7983 */ /* 0x002ee20000100800 */
[CC--:B------:R-:W-:Y:S04]  /*6c80*/  LEA R4, P0, R200.reuse, R234.reuse, 0x2 ;  /* 0x000000eac8047211 */ /* 0x0c0fe800078010ff */
[-C--:B------:R-:W-:Y:S01]  /*6c90*/  LEA.HI.X.SX32 R5, R200, R235.reuse, 0x2, P0 ;  /* 0x000000ebc8057211 */ /* 0x080fe200000f16ff */
[----:B--2---:R-:W2:Y:S01]  /*6ca0*/  LDL R15, [R1+0xc] ;  /* 0x00000c00010f7983 */ /* 0x004ea20000100800 */
[----:B------:R-:W-:Y:S01]  /*6cb0*/  IADD3 R200, R209, 0x40, RZ ;  /* 0x00000040d1c87810 */ /* 0x000fe20007ffe0ff */
[----:B------:R-:W-:Y:S01]  /*6cc0*/  IMAD.MOV.U32 R209, RZ, RZ, c[0x0][0x22c] ;  /* 0x00008b00ffd17624 */ /* 0x000fe200078e00ff */
[-C--:B------:R-:W-:Y:S02]  /*6cd0*/  LEA R6, P1, R202, R234.reuse, 0x2 ;  /* 0x000000eaca067211 */ /* 0x080fe400078210ff */
[----:B------:R1:W-:Y:S01]  /*6ce0*/  RED.E.ADD.F32.FTZ.RN.STRONG.GPU [R4.64], R86 ;  /* 0x000000560400798e */ /* 0x0003e2000c10e784 */
[----:B------:R-:W-:Y:S01]  /*6cf0*/  IMAD.IADD R200, R238, 0x1, R200 ;  /* 0x00000001eec87824 */ /* 0x000fe200078e02c8 */
[-C--:B------:R-:W-:Y:S01]  /*6d00*/  LEA.HI.X.SX32 R7, R202, R235.reuse, 0x2, P1 ;  /* 0x000000ebca077211 */ /* 0x080fe200008f16ff */
[----:B------:R-:W-:Y:S01]  /*6d10*/  IMAD R209, R209, c[0x0][0x1c0], RZ ;  /* 0x00007000d1d17a24 */ /* 0x000fe200078e02ff */
[CC--:B------:R-:W-:Y:S01]  /*6d20*/  LEA R10, P0, R201.reuse, R234.reuse, 0x2 ;  /* 0x000000eac90a7211 */ /* 0x0c0fe200078010ff */
[C---:B------:R-:W-:Y:S02]  /*6d30*/  IMAD.IADD R200, R238.reuse, 0x1, R200 ;  /* 0x00000001eec87824 */ /* 0x040fe400078e02c8 */
[----:B------:R1:W-:Y:S01]  /*6d40*/  RED.E.ADD.F32.FTZ.RN.STRONG.GPU [R6.64], R87 ;  /* 0x000000570600798e */ /* 0x0003e2000c10e784 */
[-C--:B------:R-:W-:Y:S01]  /*6d50*/  LEA.HI.X.SX32 R11, R201, R235.reuse, 0x2, P0 ;  /* 0x000000ebc90b7211 */ /* 0x080fe200000f16ff */
[----:B------:R-:W-:Y:S02]  /*6d60*/  IMAD.IADD R200, R238, 0x1, R200 ;  /* 0x00000001eec87824 */ /* 0x000fe400078e02c8 */
[----:B------:R-:W-:Y:S02]  /*6d70*/  IMAD.SHL.U32 R209, R209, 0x10, RZ ;  /* 0x00000010d1d17824 */ /* 0x000fe400078e00ff */
[----:B------:R-:W-:Y:S01]  /*6d80*/  RED.E.ADD.F32.FTZ.RN.STRONG.GPU [R10.64], R88 ;  /* 0x000000580a00798e */ /* 0x000fe2000c10e784 */
[CC--:B------:R-:W-:Y:S02]  /*6d90*/  LEA R8, P2, R200.reuse, R234.reuse, 0x2 ;  /* 0x000000eac8087211 */ /* 0x0c0fe400078410ff */
[C---:B------:R-:W-:Y:S02]  /*6da0*/  IADD3 R18, R209.reuse, 0x60, RZ ;  /* 0x00000060d1127810 */ /* 0x040fe40007ffe0ff */
[-C--:B------:R-:W-:Y:S02]  /*6db0*/  LEA.HI.X.SX32 R9, R200, R235.reuse, 0x2, P2 ;  /* 0x000000ebc8097211 */ /* 0x080fe400010f16ff */
[C---:B------:R-:W-:Y:S01]  /*6dc0*/  IADD3 R17, R209.reuse, 0x60, RZ ;  /* 0x00000060d1117810 */ /* 0x040fe20007ffe0ff */
[C---:B------:R-:W-:Y:S01]  /*6dd0*/  IMAD.IADD R18, R238.reuse, 0x1, R18 ;  /* 0x00000001ee127824 */ /* 0x040fe200078e0212 */
[----:B------:R-:W-:Y:S01]  /*6de0*/  IADD3 R16, R209, 0x60, RZ ;  /* 0x00000060d1107810 */ /* 0x000fe20007ffe0ff */
[----:B------:R1:W-:Y:S01]  /*6df0*/  RED.E.ADD.F32.FTZ.RN.STRONG.GPU [R8.64], R89 ;  /* 0x000000590800798e */ /* 0x0003e2000c10e784 */
[----:B------:R-:W-:Y:S02]  /*6e00*/  IMAD.MOV.U32 R209, RZ, RZ, c[0x0][0x22c] ;  /* 0x00008b00ffd17624 */ /* 0x000fe400078e00ff */
[C---:B------:R-:W-:Y:S01]  /*6e10*/  IMAD.IADD R17, R238.reuse, 0x1, R17 ;  /* 0x00000001ee117824 */ /* 0x040fe200078e0211 */
[CC--:B-1----:R-:W-:Y:S01]  /*6e20*/  LEA R4, P1, R199.reuse, R234.reuse, 0x2 ;  /* 0x000000eac7047211 */ /* 0x0c2fe200078210ff */
[C---:B------:R-:W-:Y:S02]  /*6e30*/  IMAD.IADD R16, R238.reuse, 0x1, R16 ;  /* 0x00000001ee107824 */ /* 0x040fe400078e0210 */
[C---:B------:R-:W-:Y:S01]  /*6e40*/  IMAD.IADD R17, R238.reuse, 0x1, R17 ;  /* 0x00000001ee117824 */ /* 0x040fe200078e0211 */
[-C--:B------:R-:W-:Y:S01]  /*6e50*/  LEA.HI.X.SX32 R5, R199, R235.reuse, 0x2, P1 ;  /* 0x000000ebc7057211 */ /* 0x080fe200008f16ff */
[----:B------:R-:W-:Y:S01]  /*6e60*/  IMAD.IADD R16, R238, 0x1, R16 ;  /* 0x00000001ee107824 */ /* 0x000fe200078e0210 */
[-C--:B------:R-:W-:Y:S01]  /*6e70*/  LEA R6, P0, R198, R234.reuse, 0x2 ;  /* 0x000000eac6067211 */ /* 0x080fe200078010ff */
[----:B------:R-:W-:Y:S02]  /*6e80*/  IMAD R209, R209, c[0x0][0x1c0], RZ ;  /* 0x00007000d1d17a24 */ /* 0x000fe400078e02ff */
[----:B------:R1:W-:Y:S01]  /*6e90*/  RED.E.ADD.F32.FTZ.RN.STRONG.GPU [R4.64], R90 ;  /* 0x0000005a0400798e */ /* 0x0003e2000c10e784 */
[----:B------:R-:W-:Y:S01]  /*6ea0*/  IMAD.IADD R16, R238, 0x1, R16 ;  /* 0x00000001ee107824 */ /* 0x000fe200078e0210 */
[-C--:B------:R-:W-:Y:S01]  /*6eb0*/  LEA.HI.X.SX32 R7, R198, R235.reuse, 0x2, P0 ;  /* 0x000000ebc6077211 */ /* 0x080fe200000f16ff */
[----:B------:R-:W-:Y:S04]  /*6ec0*/  IMAD.SHL.U32 R209, R209, 0x10, RZ ;  /* 0x00000010d1d17824 */ /* 0x000fe800078e00ff */
[----:B------:R1:W-:Y:S05]  /*6ed0*/  RED.E.ADD.F32.FTZ.RN.STRONG.GPU [R6.64], R91 ;  /* 0x0000005b0600798e */ /* 0x0003ea000c10e784 */
[----:B------:R-:W-:Y:S01]  /*6ee0*/  RED.E.ADD.F32.FTZ.RN.STRONG.GPU [R234.64+0x180], R96 ;  /* 0x00018060ea00798e */ /* 0x000fe2000c10e784 */
[CC--:B------:R-:W-:Y:S04]  /*6ef0*/  LEA R8, P2, R16.reuse, R234.reuse, 0x2 ;  /* 0x000000ea10087211 */ /* 0x0c0fe800078410ff */
[----:B------:R-:W-:Y:S01]  /*6f00*/  RED.E.ADD.F32.FTZ.RN.STRONG.GPU [R196.64+0x180], R97 ;  /* 0x00018061c400798e */ /* 0x000fe2000c10e784 */
[-C--:B------:R-:W-:Y:S02]  /*6f10*/  LEA.HI.X.SX32 R9, R16, R235.reuse, 0x2, P2 ;  /* 0x000000eb10097211 */ /* 0x080fe400010f16ff */
[----:B------:R-:W-:Y:S02]  /*6f20*/  IADD3 R16, R209, 0x80, RZ ;  /* 0x00000080d1107810 */ /* 0x000fe40007ffe0ff */
[----:B------:R-:W-:Y:S03]  /*6f30*/  LDSM.16.MT88.4 R88, [R2+0x6000] ;  /* 0x006000000258783b */ /* 0x000fe60000004200 */
[----:B------:R-:W-:Y:S01]  /*6f40*/  IMAD.IADD R16, R238, 0x1, R16 ;  /* 0x00000001ee107824 */ /* 0x000fe200078e0210 */
[-C--:B-1----:R-:W-:Y:S03]  /*6f50*/  LEA R4, P0, R12, R234.reuse, 0x2 ;  /* 0x000000ea0c047211 */ /* 0x082fe600078010ff */
[----:B------:R-:W-:Y:S01]  /*6f60*/  IMAD.IADD R16, R238, 0x1, R16 ;  /* 0x00000001ee107824 */ /* 0x000fe200078e0210 */
[-C--:B------:R-:W-:Y:S02]  /*6f70*/  LEA.HI.X.SX32 R5, R12, R235.reuse, 0x2, P0 ;  /* 0x000000eb0c057211 */ /* 0x080fe400000f16ff */
[----:B------:R-:W4:Y:S01]  /*6f80*/  LDL R12, [R1+0x20] ;  /* 0x00002000010c7983 */ /* 0x000f220000100800 */
[CC--:B------:R-:W-:Y:S02]  /*6f90*/  LEA R6, P1, R18.reuse, R234.reuse, 0x2 ;  /* 0x000000ea12067211 */ /* 0x0c0fe400078210ff */
[CC--:B------:R-:W-:Y:S02]  /*6fa0*/  LEA R10, P0, R17.reuse, R234.reuse, 0x2 ;  /* 0x000000ea110a7211 */ /* 0x0c0fe400078010ff */
[----:B------:R-:W-:Y:S01]  /*6fb0*/  RED.E.ADD.F32.FTZ.RN.STRONG.GPU [R4.64], R98 ;  /* 0x000000620400798e */ /* 0x000fe2000c10e784 */
[-C--:B------:R-:W-:Y:S02]  /*6fc0*/  LEA.HI.X.SX32 R7, R18, R235.reuse, 0x2, P1 ;  /* 0x000000eb12077211 */ /* 0x080fe400008f16ff */
[-C--:B------:R-:W-:Y:S02]  /*6fd0*/  LEA.HI.X.SX32 R11, R17, R235.reuse, 0x2, P0 ;  /* 0x000000eb110b7211 */ /* 0x080fe400000f16ff */
[----:B------:R-:W4:Y:S01]  /*6fe0*/  LDL R17, [R1+0x4] ;  /* 0x0000040001117983 */ /* 0x000f220000100800 */
[----:B------:R-:W-:Y:S04]  /*6ff0*/  IADD3 R18, R209, 0x80, RZ ;  /* 0x00000080d1127810 */ /* 0x000fe80007ffe0ff */
[----:B------:R3:W-:Y:S01]  /*7000*/  RED.E.ADD.F32.FTZ.RN.STRONG.GPU [R6.64], R99 ;  /* 0x000000630600798e */ /* 0x0007e2000c10e784 */
[----:B------:R-:W-:Y:S04]  /*7010*/  IMAD.IADD R18, R238, 0x1, R18 ;  /* 0x00000001ee127824 */ /* 0x000fe800078e0212 */
[----:B------:R-:W-:Y:S05]  /*7020*/  RED.E.ADD.F32.FTZ.RN.STRONG.GPU [R10.64], R92 ;  /* 0x0000005c0a00798e */ /* 0x000fea000c10e784 */
[----:B------:R1:W-:Y:S05]  /*7030*/  RED.E.ADD.F32.FTZ.RN.STRONG.GPU [R8.64], R93 ;  /* 0x0000005d0800798e */ /* 0x0003ea000c10e784 */
[----:B------:R-:W-:Y:S01]  /*7040*/  LDSM.16.MT88.4 R96, [R220+0x28800] ;  /* 0x02880000dc60783b */ /* 0x000fe20000004200 */
[CC--:B---3--:R-:W-:Y:S04]  /*7050*/  LEA R6, P0, R14.reuse, R234.reuse, 0x2 ;  /* 0x000000ea0e067211 */ /* 0x0c8fe800078010ff */
[-C--:B------:R-:W-:Y:S02]  /*7060*/  LEA.HI.X.SX32 R7, R14, R235.reuse, 0x2, P0 ;  /* 0x000000eb0e077211 */ /* 0x080fe400000f16ff */
[CC--:B--2---:R-:W-:Y:S02]  /*7070*/  LEA R4, P1, R15.reuse, R234.reuse, 0x2 ;  /* 0x000000ea0f047211 */ /* 0x0c4fe400078210ff */
[----:B------:R-:W-:Y:S01]  /*7080*/  IADD3 R14, R208, 0x80, RZ ;  /* 0x00000080d00e7810 */ /* 0x000fe20007ffe0ff */
[----:B------:R-:W-:Y:S01]  /*7090*/  IMAD.MOV.U32 R208, RZ, RZ, c[0x0][0x22c] ;  /* 0x00008b00ffd07624 */ /* 0x000fe200078e00ff */
[-C--:B------:R-:W-:Y:S02]  /*70a0*/  LEA.HI.X.SX32 R5, R15, R235.reuse, 0x2, P1 ;  /* 0x000000eb0f057211 */ /* 0x080fe400008f16ff */
[----:B------:R-:W-:Y:S01]  /*70b0*/  IADD3 R15, R209, 0x80, RZ ;  /* 0x00000080d10f7810 */ /* 0x000fe20007ffe0ff */
[----:B------:R-:W-:Y:S02]  /*70c0*/  IMAD R208, R208, c[0x0][0x1c0], RZ ;  /* 0x00007000d0d07a24 */ /* 0x000fe400078e02ff */
[----:B------:R2:W-:Y:S01]  /*70d0*/  RED.E.ADD.F32.FTZ.RN.STRONG.GPU [R4.64], R94 ;  /* 0x0000005e0400798e */ /* 0x0005e2000c10e784 */
[----:B------:R-:W-:Y:S02]  /*70e0*/  IMAD.MOV.U32 R209, RZ, RZ, c[0x0][0x22c] ;  /* 0x00008b00ffd17624 */ /* 0x000fe400078e00ff */
[----:B------:R-:W-:Y:S02]  /*70f0*/  IMAD.IADD R15, R238, 0x1, R15 ;  /* 0x00000001ee0f7824 */ /* 0x000fe400078e020f */
[----:B------:R3:W-:Y:S01]  /*7100*/  RED.E.ADD.F32.FTZ.RN.STRONG.GPU [R6.64], R95 ;  /* 0x0000005f0600798e */ /* 0x0007e2000c10e784 */
[----:B------:R-:W-:Y:S02]  /*7110*/  IMAD.SHL.U32 R208, R208, 0x10, RZ ;  /* 0x00000010d0d07824 */ /* 0x000fe400078e00ff */
[C---:B------:R-:W-:Y:S02]  /*7120*/  IMAD.IADD R15, R238.reuse, 0x1, R15 ;  /* 0x00000001ee0f7824 */ /* 0x040fe400078e020f */
[----:B------:R-:W-:Y:S01]  /*7130*/  RED.E.ADD.F32.FTZ.RN.STRONG.GPU [R234.64+0x200], R100 ;  /* 0x00020064ea00798e */ /* 0x000fe2000c10e784 */
[----:B------:R-:W-:Y:S02]  /*7140*/  IMAD R209, R209, c[0x0][0x1c0], RZ ;  /* 0x00007000d1d17a24 */ /* 0x000fe400078e02ff */
[----:B------:R-:W-:Y:S02]  /*7150*/  IMAD.IADD R15, R238, 0x1, R15 ;  /* 0x00000001ee0f7824 */ /* 0x000fe400078e020f */
[----:B------:R-:W-:Y:S01]  /*7160*/  RED.E.ADD.F32.FTZ.RN.STRONG.GPU [R196.64+0x200], R101 ;  /* 0x00020065c400798e */ /* 0x000fe2000c10e784 */
[----:B------:R-:W-:Y:S02]  /*7170*/  IMAD.SHL.U32 R209, R209, 0x10, RZ ;  /* 0x00000010d1d17824 */ /* 0x000fe400078e00ff */
[-C--:B-1----:R-:W-:Y:S02]  /*7180*/  LEA R8, P2, R15, R234.reuse, 0x2 ;  /* 0x000000ea0f087211 */ /* 0x082fe400078410ff */
[----:B------:R-:W-:Y:S01]  /*7190*/  LDSM.16.MT88.4 R92, [R2+0x800] ;  /* 0x00080000025c783b */ /* 0x000fe20000004200 */
[----:B------:R-:W-:Y:S02]  /*71a0*/  IADD3 R84, R209, 0xa0, RZ ;  /* 0x000000a0d1547810 */ /* 0x000fe40007ffe0ff */
[-C--:B------:R-:W-:Y:S02]  /*71b0*/  LEA.HI.X.SX32 R9, R15, R235.reuse, 0x2, P2 ;  /* 0x000000eb0f097211 */ /* 0x080fe400010f16ff */
[----:B------:R-:W-:Y:S01]  /*71c0*/  IADD3 R15, R208, 0xa0, RZ ;  /* 0x000000a0d00f7810 */ /* 0x000fe20007ffe0ff */
[----:B------:R-:W-:Y:S01]  /*71d0*/  IMAD.IADD R84, R238, 0x1, R84 ;  /* 0x00000001ee547824 */ /* 0x000fe200078e0254 */
[CC--:B--2---:R-:W-:Y:S01]  /*71e0*/  LEA R4, P0, R14.reuse, R234.reuse, 0x2 ;  /* 0x000000ea0e047211 */ /* 0x0c4fe200078010ff */
[----:B------:R-:W-:Y:S01]  /*71f0*/  IMAD.MOV.U32 R208, RZ, RZ, c[0x0][0x22c] ;  /* 0x00008b00ffd07624 */ /* 0x000fe200078e00ff */
[C---:B------:R-:W-:Y:S02]  /*7200*/  IADD3 R19, R209.reuse, 0xa0, RZ ;  /* 0x000000a0d1137810 */ /* 0x040fe40007ffe0ff */
[-C--:B------:R-:W-:Y:S01]  /*7210*/  LEA.HI.X.SX32 R5, R14, R235.reuse, 0x2, P0 ;  /* 0x000000eb0e057211 */ /* 0x080fe200000f16ff */
[----:B------:R-:W-:Y:S01]  /*7220*/  IMAD R208, R208, c[0x0][0x1c0], RZ ;  /* 0x00007000d0d07a24 */ /* 0x000fe200078e02ff */
[----:B------:R-:W2:Y:S01]  /*7230*/  LDL R14, [R1+0x1c] ;  /* 0x00001c00010e7983 */ /* 0x000ea20000100800 */
[-C--:B---3--:R-:W-:Y:S01]  /*7240*/  LEA R6, P1, R18, R234.reuse, 0x2 ;  /* 0x000000ea12067211 */ /* 0x088fe200078210ff */
[----:B------:R-:W-:Y:S01]  /*7250*/  IMAD.IADD R19, R238, 0x1, R19 ;  /* 0x00000001ee137824 */ /* 0x000fe200078e0213 */
[-C--:B------:R-:W-:Y:S01]  /*7260*/  LEA R10, P0, R16, R234.reuse, 0x2 ;  /* 0x000000ea100a7211 */ /* 0x080fe200078010ff */
[----:B------:R-:W-:Y:S01]  /*7270*/  IMAD.SHL.U32 R208, R208, 0x10, RZ ;  /* 0x00000010d0d07824 */ /* 0x000fe200078e00ff */
[----:B------:R4:W-:Y:S01]  /*7280*/  RED.E.ADD.F32.FTZ.RN.STRONG.GPU [R4.64], R102 ;  /* 0x000000660400798e */ /* 0x0009e2000c10e784 */
[-C--:B------:R-:W-:Y:S01]  /*7290*/  LEA.HI.X.SX32 R7, R18, R235.reuse, 0x2, P1 ;  /* 0x000000eb12077211 */ /* 0x080fe200008f16ff */
[----:B------:R-:W-:Y:S01]  /*72a0*/  IMAD.IADD R19, R238, 0x1, R19 ;  /* 0x00000001ee137824 */ /* 0x000fe200078e0213 */
[-C--:B------:R-:W-:Y:S02]  /*72b0*/  LEA.HI.X.SX32 R11, R16, R235.reuse, 0x2, P0 ;  /* 0x000000eb100b7211 */ /* 0x080fe400000f16ff */
[----:B------:R-:W3:Y:S01]  /*72c0*/  LDL R16, [R1] ;  /* 0x0000000001107983 */ /* 0x000ee20000100800 */
[----:B------:R-:W-:Y:S01]  /*72d0*/  IADD3 R18, R209, 0xa0, RZ ;  /* 0x000000a0d1127810 */ /* 0x000fe20007ffe0ff */
[----:B------:R-:W-:Y:S03]  /*72e0*/  IMAD.MOV.U32 R209, RZ, RZ, c[0x0][0x22c] ;  /* 0x00008b00ffd17624 */ /* 0x000fe600078e00ff */
[----:B------:R1:W-:Y:S01]  /*72f0*/  RED.E.ADD.F32.FTZ.RN.STRONG.GPU [R6.64], R103 ;  /* 0x000000670600798e */ /* 0x0003e2000c10e784 */
[C---:B------:R-:W-:Y:S02]  /*7300*/  IMAD.IADD R18, R238.reuse, 0x1, R18 ;  /* 0x00000001ee127824 */ /* 0x040fe400078e0212 */
[----:B------:R-:W-:Y:S02]  /*7310*/  IMAD R209, R209, c[0x0][0x1c0], RZ ;  /* 0x00007000d1d17a24 */ /* 0x000fe400078e02ff */
[----:B------:R-:W-:Y:S01]  /*7320*/  RED.E.ADD.F32.FTZ.RN.STRONG.GPU [R10.64], R104 ;  /* 0x000000680a00798e */ /* 0x000fe2000c10e784 */
[C---:B------:R-:W-:Y:S02]  /*7330*/  IMAD.IADD R18, R238.reuse, 0x1, R18 ;  /* 0x00000001ee127824 */ /* 0x040fe400078e0212 */
[----:B------:R-:W-:Y:S02]  /*7340*/  IMAD.SHL.U32 R209, R209, 0x10, RZ ;  /* 0x00000010d1d17824 */ /* 0x000fe400078e00ff */
[----:B------:R1:W-:Y:S01]  /*7350*/  RED.E.ADD.F32.FTZ.RN.STRONG.GPU [R8.64], R105 ;  /* 0x000000690800798e */ /* 0x0003e2000c10e784 */
[----:B------:R-:W-:Y:S04]  /*7360*/  IMAD.IADD R18, R238, 0x1, R18 ;  /* 0x00000001ee127824 */ /* 0x000fe800078e0212 */
[----:B------:R-:W-:Y:S01]  /*7370*/  LDSM.16.MT88.4 R100, [R2+0x2800] ;  /* 0x002800000264783b */ /* 0x000fe20000004200 */
[CC--:B----4-:R-:W-:Y:S04]  /*7380*/  LEA R4, P1, R13.reuse, R234.reuse, 0x2 ;  /* 0x000000ea0d047211 */ /* 0x0d0fe800078210ff */
[-C--:B------:R-:W-:Y:S05]  /*7390*/  LEA.HI.X.SX32 R5, R13, R235.reuse, 0x2, P1 ;  /* 0x000000eb0d057211 */ /* 0x080fea00008f16ff */
[----:B------:R4:W-:Y:S01]  /*73a0*/  RED.E.ADD.F32.FTZ.RN.STRONG.GPU [R4.64], R106 ;  /* 0x0000006a0400798e */ /* 0x0009e2000c10e784 */
[CC--:B-1----:R-:W-:Y:S04]  /*73b0*/  LEA R6, P0, R12.reuse, R234.reuse, 0x2 ;  /* 0x000000ea0c067211 */ /* 0x0c2fe800078010ff */
[-C--:B------:R-:W-:Y:S02]  /*73c0*/  LEA.HI.X.SX32 R7, R12, R235.reuse, 0x2, P0 ;  /* 0x000000eb0c077211 */ /* 0x080fe400000f16ff */
[CC--:B------:R-:W-:Y:S03]  /*73d0*/  LEA R12, P1, R84.reuse, R234.reuse, 0x2 ;  /* 0x000000ea540c7211 */ /* 0x0c0fe600078210ff */
[----:B------:R1:W-:Y:S01]  /*73e0*/  RED.E.ADD.F32.FTZ.RN.STRONG.GPU [R6.64], R107 ;  /* 0x0000006b0600798e */ /* 0x0003e2000c10e784 */
[-C--:B------:R-:W-:Y:S02]  /*73f0*/  LEA.HI.X.SX32 R13, R84, R235.reuse, 0x2, P1 ;  /* 0x000000eb540d7211 */ /* 0x080fe400008f16ff */
[CC--:B------:R-:W-:Y:S02]  /*7400*/  LEA R8, P2, R18.reuse, R234.reuse, 0x2 ;  /* 0x000000ea12087211 */ /* 0x0c0fe400078410ff */
[----:B------:R-:W-:Y:S02]  /*7410*/  RED.E.ADD.F32.FTZ.RN.STRONG.GPU [R234.64+0x280], R112 ;  /* 0x00028070ea00798e */ /* 0x000fe4000c10e784 */
[-C--:B------:R-:W-:Y:S02]  /*7420*/  LEA.HI.X.SX32 R9, R18, R235.reuse, 0x2, P2 ;  /* 0x000000eb12097211 */ /* 0x080fe400010f16ff */
[----:B------:R-:W-:Y:S01]  /*7430*/  IADD3 R18, R208, 0xc0, RZ ;  /* 0x000000c0d0127810 */ /* 0x000fe20007ffe0ff */
[----:B------:R-:W-:Y:S04]  /*7440*/  RED.E.ADD.F32.FTZ.RN.STRONG.GPU [R196.64+0x280], R113 ;  /* 0x00028071c400798e */ /* 0x000fe8000c10e784 */
[----:B------:R-:W-:Y:S01]  /*7450*/  IMAD.IADD R18, R238, 0x1, R18 ;  /* 0x00000001ee127824 */ /* 0x000fe200078e0212 */
[----:B------:R-:W-:Y:S01]  /*7460*/  LDSM.16.MT88.4 R84, [R2+0x4000] ;  /* 0x004000000254783b */ /* 0x000fe20000004200 */
[CC--:B----4-:R-:W-:Y:S04]  /*7470*/  LEA R4, P0, R15.reuse, R234.reuse, 0x2 ;  /* 0x000000ea0f047211 */ /* 0x0d0fe800078010ff */
[----:B------:R-:W-:Y:S01]  /*7480*/  LDSM.16.MT88.4 R104, [R2+0x4800] ;  /* 0x004800000268783b */ /* 0x000fe20000004200 */
[-C--:B------:R-:W-:Y:S02]  /*7490*/  LEA.HI.X.SX32 R5, R15, R235.reuse, 0x2, P0 ;  /* 0x000000eb0f057211 */ /* 0x080fe400000f16ff */
[CC--:B------:R-:W-:Y:S02]  /*74a0*/  LEA R10, P0, R19.reuse, R234.reuse, 0x2 ;  /* 0x000000ea130a7211 */ /* 0x0c0fe400078010ff */
[----:B------:R-:W4:Y:S02]  /*74b0*/  LDL R15, [R1+0x18] ;  /* 0x00001800010f7983 */ /* 0x000f240000100800 */
[-C--:B------:R-:W-:Y:S02]  /*74c0*/  LEA.HI.X.SX32 R11, R19, R235.reuse, 0x2, P0 ;  /* 0x000000eb130b7211 */ /* 0x080fe400000f16ff */
[CC--:B-1----:R-:W-:Y:S01]  /*74d0*/  LEA R6, P1, R17.reuse, R234.reuse, 0x2 ;  /* 0x000000ea11067211 */ /* 0x0c2fe200078210ff */
[----:B------:R-:W-:Y:S03]  /*74e0*/  RED.E.ADD.F32.FTZ.RN.STRONG.GPU [R4.64], R114 ;  /* 0x000000720400798e */ /* 0x000fe6000c10e784 */
[-C--:B------:R-:W-:Y:S02]  /*74f0*/  LEA.HI.X.SX32 R7, R17, R235.reuse, 0x2, P1 ;  /* 0x000000eb11077211 */ /* 0x080fe400008f16ff */
[----:B------:R-:W-:Y:S05]  /*7500*/  RED.E.ADD.F32.FTZ.RN.STRONG.GPU [R12.64], R115 ;  /* 0x000000730c00798e */ /* 0x000fea000c10e784 */
[----:B------:R-:W-:Y:S05]  /*7510*/  RED.E.ADD.F32.FTZ.RN.STRONG.GPU [R10.64], R108 ;  /* 0x0000006c0a00798e */ /* 0x000fea000c10e784 */
[----:B------:R-:W-:Y:S05]  /*7520*/  RED.E.ADD.F32.FTZ.RN.STRONG.GPU [R8.64], R109 ;  /* 0x0000006d0800798e */ /* 0x000fea000c10e784 */
[----:B------:R1:W-:Y:S02]  /*7530*/  RED.E.ADD.F32.FTZ.RN.STRONG.GPU [R6.64], R110 ;  /* 0x0000006e0600798e */ /* 0x0003e4000c10e784 */
[CC--:B-1----:R-:W-:Y:S04]  /*7540*/  LEA R6, P1, R18.reuse, R234.reuse, 0x2 ;  /* 0x000000ea12067211 */ /* 0x0c2fe800078210ff */
[-C--:B------:R-:W-:Y:S02]  /*7550*/  LEA.HI.X.SX32 R7, R18, R235.reuse, 0x2, P1 ;  /* 0x000000eb12077211 */ /* 0x080fe400008f16ff */
[CC--:B--2---:R-:W-:Y:S04]  /*7560*/  LEA R4, P0, R14.reuse, R234.reuse, 0x2 ;  /* 0x000000ea0e047211 */ /* 0x0c4fe800078010ff */
[-C--:B------:R-:W-:Y:S02]  /*7570*/  LEA.HI.X.SX32 R5, R14, R235.reuse, 0x2, P0 ;  /* 0x000000eb0e057211 */ /* 0x080fe400000f16ff */
[----:B------:R-:W-:Y:S01]  /*7580*/  IADD3 R14, R209, 0xc0, RZ ;  /* 0x000000c0d10e7810 */ /* 0x000fe20007ffe0ff */
[----:B------:R-:W-:Y:S02]  /*7590*/  IMAD.MOV.U32 R209, RZ, RZ, c[0x0][0x22c] ;  /* 0x00008b00ffd17624 */ /* 0x000fe400078e00ff */
[----:B------:R1:W-:Y:S01]  /*75a0*/  RED.E.ADD.F32.FTZ.RN.STRONG.GPU [R4.64], R111 ;  /* 0x0000006f0400798e */ /* 0x0003e2000c10e784 */
[CC--:B------:R-:W-:Y:S01]  /*75b0*/  LEA R8, P0, R14.reuse, R234.reuse, 0x2 ;  /* 0x000000ea0e087211 */ /* 0x0c0fe200078010ff */
[----:B------:R-:W-:Y:S03]  /*75c0*/  IMAD R209, R209, c[0x0][0x1c0], RZ ;  /* 0x00007000d1d17a24 */ /* 0x000fe600078e02ff */
[----:B------:R-:W-:Y:S01]  /*75d0*/  RED.E.ADD.F32.FTZ.RN.STRONG.GPU [R234.64+0x300], R116 ;  /* 0x00030074ea00798e */ /* 0x000fe2000c10e784 */
[-C--:B------:R-:W-:Y:S01]  /*75e0*/  LEA.HI.X.SX32 R9, R14, R235.reuse, 0x2, P0 ;  /* 0x000000eb0e097211 */ /* 0x080fe200000f16ff */
[----:B------:R-:W-:Y:S01]  /*75f0*/  IMAD.SHL.U32 R209, R209, 0x10, RZ ;  /* 0x00000010d1d17824 */ /* 0x000fe200078e00ff */
[----:B------:R-:W-:Y:S02]  /*7600*/  IADD3 R14, R208, 0xc0, RZ ;  /* 0x000000c0d00e7810 */ /* 0x000fe40007ffe0ff */
[----:B------:R-:W-:Y:S02]  /*7610*/  RED.E.ADD.F32.FTZ.RN.STRONG.GPU [R196.64+0x300], R117 ;  /* 0x00030075c400798e */ /* 0x000fe4000c10e784 */
[----:B------:R-:W-:Y:S01]  /*7620*/  IADD3 R17, R209, 0xc0, RZ ;  /* 0x000000c0d1117810 */ /* 0x000fe20007ffe0ff */
[C---:B------:R-:W-:Y:S02]  /*7630*/  IMAD.IADD R14, R238.reuse, 0x1, R14 ;  /* 0x00000001ee0e7824 */ /* 0x040fe400078e020e */
[----:B------:R3:W-:Y:S02]  /*7640*/  RED.E.ADD.F32.FTZ.RN.STRONG.GPU [R8.64], R118 ;  /* 0x000000760800798e */ /* 0x0007e4000c10e784 */
[C---:B------:R-:W-:Y:S02]  /*7650*/  IMAD.IADD R14, R238.reuse, 0x1, R14 ;  /* 0x00000001ee0e7824 */ /* 0x040fe400078e020e */
[C---:B------:R-:W-:Y:S01]  /*7660*/  IMAD.IADD R17, R238.reuse, 0x1, R17 ;  /* 0x00000001ee117824 */ /* 0x040fe200078e0211 */
[----:B------:R-:W-:Y:S03]  /*7670*/  RED.E.ADD.F32.FTZ.RN.STRONG.GPU [R6.64], R119 ;  /* 0x000000770600798e */ /* 0x000fe6000c10e784 */
[----:B------:R-:W-:Y:S02]  /*7680*/  IMAD.IADD R17, R238, 0x1, R17 ;  /* 0x00000001ee117824 */ /* 0x000fe400078e0211 */
[----:B------:R-:W-:Y:S01]  /*7690*/  LDSM.16.MT88.4 R108, [R2+0x6800] ;  /* 0x00680000026c783b */ /* 0x000fe20000004200 */
[-C--:B-1----:R-:W-:Y:S01]  /*76a0*/  LEA R4, P0, R14, R234.reuse, 0x2 ;  /* 0x000000ea0e047211 */ /* 0x082fe200078010ff */
[----:B------:R-:W-:Y:S03]  /*76b0*/  IMAD.IADD R17, R238, 0x1, R17 ;  /* 0x00000001ee117824 */ /* 0x000fe600078e0211 */
[-C--:B------:R-:W-:Y:S02]  /*76c0*/  LEA.HI.X.SX32 R5, R14, R235.reuse, 0x2, P0 ;  /* 0x000000eb0e057211 */ /* 0x080fe400000f16ff */
[-C--:B------:R-:W-:Y:S02]  /*76d0*/  LEA R10, P2, R17, R234.reuse, 0x2 ;  /* 0x000000ea110a7211 */ /* 0x080fe400078410ff */
[----:B------:R-:W-:Y:S01]  /*76e0*/  IADD3 R14, R209, 0xe0, RZ ;  /* 0x000000e0d10e7810 */ /* 0x000fe20007ffe0ff */
[----:B------:R1:W-:Y:S01]  /*76f0*/  RED.E.ADD.F32.FTZ.RN.STRONG.GPU [R4.64], R120 ;  /* 0x000000780400798e */ /* 0x0003e2000c10e784 */
[-C--:B------:R-:W-:Y:S02]  /*7700*/  LEA.HI.X.SX32 R11, R17, R235.reuse, 0x2, P2 ;  /* 0x000000eb110b7211 */ /* 0x080fe400010f16ff */
[CC--:B---3--:R-:W-:Y:S03]  /*7710*/  LEA R8, P1, R16.reuse, R234.reuse, 0x2 ;  /* 0x000000ea10087211 */ /* 0x0c8fe600078210ff */
[----:B------:R2:W-:Y:S01]  /*7720*/  RED.E.ADD.F32.FTZ.RN.STRONG.GPU [R10.64], R121 ;  /* 0x000000790a00798e */ /* 0x0005e2000c10e784 */
[-C--:B------:R-:W-:Y:S02]  /*7730*/  LEA.HI.X.SX32 R9, R16, R235.reuse, 0x2, P1 ;  /* 0x000000eb10097211 */ /* 0x080fe400008f16ff */
[----:B------:R-:W-:Y:S03]  /*7740*/  IADD3 R16, R0, 0xe0, RZ ;  /* 0x000000e000107810 */ /* 0x000fe60007ffe0ff */
[----:B------:R3:W-:Y:S02]  /*7750*/  RED.E.ADD.F32.FTZ.RN.STRONG.GPU [R8.64], R122 ;  /* 0x0000007a0800798e */ /* 0x0007e4000c10e784 */
[----:B------:R-:W-:Y:S01]  /*7760*/  IMAD.IADD R16, R238, 0x1, R16 ;  /* 0x00000001ee107824 */ /* 0x000fe200078e0210 */
[CC--:B-1----:R-:W-:Y:S02]  /*7770*/  LEA R4, P1, R14.reuse, R234.reuse, 0x2 ;  /* 0x000000ea0e047211 */ /* 0x0c2fe400078210ff */
[CC--:B----4-:R-:W-:Y:S02]  /*7780*/  LEA R6, P0, R15.reuse, R234.reuse, 0x2 ;  /* 0x000000ea0f067211 */ /* 0x0d0fe400078010ff */
[-C--:B------:R-:W-:Y:S02]  /*7790*/  LEA.HI.X.SX32 R5, R14, R235.reuse, 0x2, P1 ;  /* 0x000000eb0e057211 */ /* 0x080fe400008f16ff */
[-C--:B------:R-:W-:Y:S02]  /*77a0*/  LEA.HI.X.SX32 R7, R15, R235.reuse, 0x2, P0 ;  /* 0x000000eb0f077211 */ /* 0x080fe400000f16ff */
[C---:B------:R-:W-:Y:S02]  /*77b0*/  IADD3 R15, R0.reuse, 0xe0, RZ ;  /* 0x000000e0000f7810 */ /* 0x040fe40007ffe0ff */
[----:B------:R-:W-:Y:S01]  /*77c0*/  IADD3 R14, R0, 0xe0, RZ ;  /* 0x000000e0000e7810 */ /* 0x000fe20007ffe0ff */
[----:B------:R1:W-:Y:S01]  /*77d0*/  RED.E.ADD.F32.FTZ.RN.STRONG.GPU [R6.64], R123 ;  /* 0x0000007b0600798e */ /* 0x0003e2000c10e784 */
[-C--:B------:R-:W-:Y:S01]  /*77e0*/  LEA R12, P0, R16, R234.reuse, 0x2 ;  /* 0x000000ea100c7211 */ /* 0x080fe200078010ff */
[C---:B------:R-:W-:Y:S02]  /*77f0*/  IMAD.IADD R15, R238.reuse, 0x1, R15 ;  /* 0x00000001ee0f7824 */ /* 0x040fe400078e020f */
[C---:B------:R-:W-:Y:S01]  /*7800*/  IMAD.IADD R14, R238.reuse, 0x1, R14 ;  /* 0x00000001ee0e7824 */ /* 0x040fe200078e020e */
[----:B------:R-:W-:Y:S01]  /*7810*/  RED.E.ADD.F32.FTZ.RN.STRONG.GPU [R234.64+0x380], R128 ;  /* 0x00038080ea00798e */ /* 0x000fe2000c10e784 */
[----:B------:R-:W-:Y:S01]  /*7820*/  IMAD.IADD R15, R238, 0x1, R15 ;  /* 0x00000001ee0f7824 */ /* 0x000fe200078e020f */
[-C--:B------:R-:W-:Y:S01]  /*7830*/  LEA.HI.X.SX32 R13, R16, R235.reuse, 0x2, P0 ;  /* 0x000000eb100d7211 */ /* 0x080fe200000f16ff */
[C---:B------:R-:W-:Y:S02]  /*7840*/  IMAD.IADD R14, R238.reuse, 0x1, R14 ;  /* 0x00000001ee0e7824 */ /* 0x040fe400078e020e */
[----:B------:R-:W-:Y:S01]  /*7850*/  RED.E.ADD.F32.FTZ.RN.STRONG.GPU [R196.64+0x380], R129 ;  /* 0x00038081c400798e */ /* 0x000fe2000c10e784 */
[CC--:B--2---:R-:W-:Y:S01]  /*7860*/  LEA R10, P3, R15.reuse, R234.reuse, 0x2 ;  /* 0x000000ea0f0a7211 */ /* 0x0c4fe200078610ff */
[C---:B------:R-:W-:Y:S02]  /*7870*/  IMAD.IADD R14, R238.reuse, 0x1, R14 ;  /* 0x00000001ee0e7824 */ /* 0x040fe400078e020e */
[----:B------:R-:W-:Y:S01]  /*7880*/  IMAD.IADD R0, R238, 0x1, R252 ;  /* 0x00000001ee007824 */ /* 0x000fe200078e02fc */
[----:B------:R2:W-:Y:S01]  /*7890*/  RED.E.ADD.F32.FTZ.RN.STRONG.GPU [R4.64], R130 ;  /* 0x000000820400798e */ /* 0x0005e2000c10e784 */
[-C--:B------:R-:W-:Y:S02]  /*78a0*/  LEA.HI.X.SX32 R11, R15, R235.reuse, 0x2, P3 ;  /* 0x000000eb0f0b7211 */ /* 0x080fe400018f16ff */
[CC--:B---3--:R-:W-:Y:S02]  /*78b0*/  LEA R8, P2, R14.reuse, R234.reuse, 0x2 ;  /* 0x000000ea0e087211 */ /* 0x0c8fe400078410ff */
[----:B------:R-:W-:Y:S02]  /*78c0*/  RED.E.ADD.F32.FTZ.RN.STRONG.GPU [R12.64], R131 ;  /* 0x000000830c00798e */ /* 0x000fe4000c10e784 */
[-C--:B------:R-:W-:Y:S03]  /*78d0*/  LEA.HI.X.SX32 R9, R14, R235.reuse, 0x2, P2 ;  /* 0x000000eb0e097211 */ /* 0x080fe600010f16ff */
[----:B------:R-:W-:Y:S01]  /*78e0*/  RED.E.ADD.F32.FTZ.RN.STRONG.GPU [R10.64], R124 ;  /* 0x0000007c0a00798e */ /* 0x000fe2000c10e784 */
[CC--:B-1----:R-:W-:Y:S04]  /*78f0*/  LEA R6, P1, R252.reuse, R234.reuse, 0x2 ;  /* 0x000000eafc067211 */ /* 0x0c2fe800078210ff */
[----:B------:R-:W-:Y:S01]  /*7900*/  RED.E.ADD.F32.FTZ.RN.STRONG.GPU [R8.64], R125 ;  /* 0x0000007d0800798e */ /* 0x000fe2000c10e784 */
[-C--:B------:R-:W-:Y:S02]  /*7910*/  LEA.HI.X.SX32 R7, R252, R235.reuse, 0x2, P1 ;  /* 0x000000ebfc077211 */ /* 0x080fe400008f16ff */
[----:B------:R-:W-:Y:S01]  /*7920*/  ISETP.LT.AND P1, PT, RZ, UR7, PT ;  /* 0x00000007ff007c0c */ /* 0x000fe2000bf21270 */
[----:B------:R-:W-:Y:S01]  /*7930*/  UIADD3 UR7, UR7, -0x1, URZ ;  /* 0xffffffff07077890 */ /* 0x000fe2000fffe03f */
[----:B------:R-:W-:Y:S05]  /*7940*/  LDSM.16.MT88.4 R8, [R2] ;  /* 0x000000000208783b */ /* 0x000fea0000004200 */
[----:B------:R-:W-:Y:S01]  /*7950*/  RED.E.ADD.F32.FTZ.RN.STRONG.GPU [R6.64], R126 ;  /* 0x0000007e0600798e */ /* 0x000fe2000c10e784 */
[C---:B--2---:R-:W-:Y:S04]  /*7960*/  LEA R4, P0, R0.reuse, R234, 0x2 ;  /* 0x000000ea00047211 */ /* 0x044fe800078010ff */
[----:B------:R-:W-:Y:S01]  /*7970*/  LDSM.16.MT88.4 R12, [R220+0x28000] ;  /* 0x02800000dc0c783b */ /* 0x000fe20000004200 */
[----:B------:R-:W-:Y:S02]  /*7980*/  LEA.HI.X.SX32 R5, R0, R235, 0x2, P0 ;  /* 0x000000eb00057211 */ /* 0x000fe400000f16ff */
[----:B------:R-:W-:Y:S01]  /*7990*/  PLOP3.LUT P0, PT, PT, PT, UP0, 0x80, 0x0 ;  /* 0x000000000000781c */ /* 0x000fe20003f0f008 */
[----:B------:R-:W-:Y:S01]  /*79a0*/  @UP4 UIADD3 UR11, UP0, UR11, -0x100, URZ ;  /* 0xffffff000b0b4890 */ /* 0x000fe2000ff1e03f */
[----:B------:R-:W-:Y:S01]  /*79b0*/  LDSM.16.MT88.4 R16, [R2+0x2000] ;  /* 0x002000000210783b */ /* 0x000fe20000004200 */
[C---:B------:R-:W-:Y:S02]  /*79c0*/  IADD3 R0, R2.reuse, -0x8000, RZ ;  /* 0xffff800002007810 */ /* 0x040fe40007ffe0ff */
[----:B------:R-:W-:Y:S02]  /*79d0*/  @UP4 UIADD3.X UR10, UR10, -0x1, URZ, UP0, !UPT ;  /* 0xffffffff0a0a4890 */ /* 0x000fe400087fe43f */
[----:B------:R-:W-:Y:S05]  /*79e0*/  RED.E.ADD.F32.FTZ.RN.STRONG.GPU [R4.64], R127 ;  /* 0x0000007f0400798e */ /* 0x000fea000c10e784 */
[----:B------:R-:W1:Y:S01]  /*79f0*/  LDSM.16.MT88.4 R4, [R221+0x28000] ;  /* 0x02800000dd04783b */ /* 0x000e620000004200 */
        /* <DEDUP_REMOVED lines=360> */
.L_x_1647:
        /* <DEDUP_REMOVED lines=19> */
.L_x_1648:
        /* <DEDUP_REMOVED lines=58> */
.L_x_1650:
[----:B-1-34-:R-:W-:Y:S05]  /*9550*/  BSYNC B0 ;  /* 0x0000000000007941 */ /* 0x01afea0003800000 */
.L_x_1649:
        /* <DEDUP_REMOVED lines=18> */
.L_x_1652:
[----:B------:R-:W-:Y:S05]  /*9680*/  BSYNC B0 ;  /* 0x0000000000007941 */ /* 0x000fea0003800000 */
.L_x_1651:
        /* <DEDUP_REMOVED lines=27> */
.L_x_1654:
[----:B------:R-:W-:Y:S05]  /*9840*/  BSYNC B0 ;  /* 0x0000000000007941 */ /* 0x000fea0003800000 */
.L_x_1653:
        /* <DEDUP_REMOVED lines=15> */
.L_x_1637:
        /* <DEDUP_REMOVED lines=20> */
.L_x_1656:
        /* <DEDUP_REMOVED lines=18> */
.L_x_1657:
        /* <DEDUP_REMOVED lines=39> */
.L_x_1659:
[----:B------:R-:W-:Y:S05]  /*9e10*/  BSYNC B0 ;  /* 0x0000000000007941 */ /* 0x000fea0003800000 */
.L_x_1658:
        /* <DEDUP_REMOVED lines=17> */
.L_x_1661:
[----:B------:R-:W-:Y:S05]  /*9f30*/  BSYNC B0 ;  /* 0x0000000000007941 */ /* 0x000fea0003800000 */
.L_x_1660:
        /* <DEDUP_REMOVED lines=27> */
.L_x_1663:
[----:B------:R-:W-:Y:S05]  /*a0f0*/  BSYNC B0 ;  /* 0x0000000000007941 */ /* 0x000fea0003800000 */
.L_x_1662:
        /* <DEDUP_REMOVED lines=14> */
.L_x_1655:
[----:B------:R-:W-:Y:S05]  /*a1e0*/  BSYNC B1 ;  /* 0x0000000000017941 */ /* 0x000fea0003800000 */
.L_x_1632:
        /* <DEDUP_REMOVED lines=11> */
.L_x_1664:
[----:B------:R-:W-:Y:S05]  /*a2a0*/  EXIT ;  /* 0x000000000000794d */ /* 0x000fea0003800000 */
.L_x_1666:
        /* <DEDUP_REMOVED lines=13> */
.L_x_2044:


//--------------------- .text._ZN5flash44flash_bwd_dq_dk_dv_loop_seqk_parallel_kernelI23Flash_bwd_kernel_traitsILi256ELi64ELi64ELi8ELi4ELi2ELi2ELb0ELb0EN7cutlass6half_tE19Flash_kernel_traitsILi256ELi64ELi64ELi8ES3_EELb0ELb0ELb0ELb0ELb0ELb1ELb1EEEvNS_16Flash_bwd_paramsE --------------------------
	.section	.text._ZN5flash44flash_bwd_dq_dk_dv_loop_seqk_parallel_kernelI23Flash_bwd_kernel_traitsILi256ELi64ELi64ELi8ELi4ELi2ELi2ELb0ELb0EN7cutlass6half_tE19Flash_kernel_traitsILi256ELi64ELi64ELi8ES3_EELb0ELb0ELb0ELb0ELb0ELb1ELb1EEEvNS_16Flash_bwd_paramsE,"ax",@progbits
	.sectioninfo	@"SHI_REGISTERS=255"
	.align	128
        .global         _ZN5flash44flash_bwd_dq_dk_dv_loop_seqk_parallel_kernelI23Flash_bwd_kernel_traitsILi256ELi64ELi64ELi8ELi4ELi2ELi2ELb0ELb0EN7cutlass6half_tE19Flash_kernel_traitsILi256ELi64ELi64ELi8ES3_EELb0ELb0ELb0ELb0ELb0ELb1ELb1EEEvNS_16Flash_bwd_paramsE
        .type           _ZN5flash44flash_bwd_dq_dk_dv_loop_seqk_parallel_kernelI23Flash_bwd_kernel_traitsILi256ELi64ELi64ELi8ELi4ELi2ELi2ELb0ELb0EN7cutlass6half_tE19Flash_kernel_traitsILi256ELi64ELi64ELi8ES3_EELb0ELb0ELb0ELb0ELb0ELb1ELb1EEEvNS_16Flash_bwd_paramsE,@function
        .size           _ZN5flash44flash_bwd_dq_dk_dv_loop_seqk_parallel_kernelI23Flash_bwd_kernel_traitsILi256ELi64ELi64ELi8ELi4ELi2ELi2ELb0ELb0EN7cutlass6half_tE19Flash_kernel_traitsILi256ELi64ELi64ELi8ES3_EELb0ELb0ELb0ELb0ELb0ELb1ELb1EEEvNS_16Flash_bwd_paramsE,(.L_x_2045 - _ZN5flash44flash_bwd_dq_dk_dv_loop_seqk_parallel_kernelI23Flash_bwd_kernel_traitsILi256ELi64ELi64ELi8ELi4ELi2ELi2ELb0ELb0EN7cutlass6half_tE19Flash_kernel_traitsILi256ELi64ELi64ELi8ES3_EELb0ELb0ELb0ELb0ELb0ELb1ELb1EEEvNS_16Flash_bwd_paramsE)
        .other          _ZN5flash44flash_bwd_dq_dk_dv_loop_seqk_parallel_kernelI23Flash_bwd_kernel_traitsILi256ELi64ELi64ELi8ELi4ELi2ELi2ELb0ELb0EN7cutlass6half_tE19Flash_kernel_traitsILi256ELi64ELi64ELi8ES3_EELb0ELb0ELb0ELb0ELb0ELb1ELb1EEEvNS_16Flash_bwd_paramsE,@"STO_CUDA_ENTRY STV_DEFAULT"
_ZN5flash44flash_bwd_dq_dk_dv_loop_seqk_parallel_kernelI23Flash_bwd_kernel_traitsILi256ELi64ELi64ELi8ELi4ELi2ELi2ELb0ELb0EN7cutlass6half_tE19Flash_kernel_traitsILi256ELi64ELi64ELi8ES3_EELb0ELb0ELb0ELb0ELb0ELb1ELb1EEEvNS_16Flash_bwd_paramsE:
.text._ZN5flash44flash_bwd_dq_dk_dv_loop_seqk_parallel_kernelI23Flash_bwd_kernel_traitsILi256ELi64ELi64ELi8ELi4ELi2ELi2ELb0ELb0EN7cutlass6half_tE19Flash_kernel_traitsILi256ELi64ELi64ELi8ES3_EELb0ELb0ELb0ELb0ELb0ELb1ELb1EEEvNS_16Flash_bwd_paramsE:
        /* <DEDUP_REMOVED lines=50> */
[----:B------:R-:W-:Y:S01]  /*0320*/  IMAD.IADD R231, R5, 0x1, -R2 ;  /* 0x0000000105e77824 */ /* 0x000fe200078e0a02 */
[-C--:B------:R-:W-:Y:S01]  /*0330*/  LEA.HI R13, R11, R12.reuse, RZ, 0x2 ;  /* 0x0000000c0b0d7211 */ /* 0x080fe200078f10ff */
        /* <DEDUP_REMOVED lines=11> */
[----:B------:R-:W-:Y:S01]  /*03f0*/  LEA.HI R9, R11, R12, RZ, 0x3 ;  /* 0x0000000c0b097211 */ /* 0x000fe200078f18ff */
[----:B------:R-:W-:Y:S01]  /*0400*/  @UP2 UIMAD UR54, UR33, UR49, URZ ;  /* 0x00000031213622a4 */ /* 0x000fe2000f8e023f */
[----:B------:R-:W-:Y:S01]  /*0410*/  LOP3.LUT R2, R0, 0xfffffff8, RZ, 0xc0, !PT ;  /* 0xfffffff800027812 */ /* 0x000fe200078ec0ff */
[----:B------:R-:W-:Y:S01]  /*0420*/  IMAD.IADD R0, R12, 0x1, -R3 ;  /* 0x000000010c007824 */ /* 0x000fe200078e0a03 */
[----:B------:R-:W-:Y:S01]  /*0430*/  SHF.R.S32.HI R10, RZ, 0x3, R9 ;  /* 0x00000003ff0a7819 */ /* 0x000fe20000011409 */
[----:B------:R-:W-:-:S02]  /*0440*/  ULDC.64 UR4, c[0x0][0x118] ;  /* 0x0000460000047ab9 */ /* 0x000fc40000000a00 */
[----:B------:R-:W-:Y:S01]  /*0450*/  IMAD.IADD R6, R5, 0x1, -R2 ;  /* 0x0000000105067824 */ /* 0x000fe200078e0a02 */
[----:B------:R-:W-:Y:S01]  /*0460*/  SHF.R.S32.HI R2, RZ, 0x1f, R0 ;  /* 0x0000001fff027819 */ /* 0x000fe20000011400 */
[----:B------:R-:W-:Y:S01]  /*0470*/  IMAD.SHL.U32 R3, R10, 0x40, RZ ;  /* 0x000000400a037824 */ /* 0x000fe200078e00ff */
[----:B------:R-:W-:Y:S02]  /*0480*/  ULOP3.LUT UR56, UR38, UR56, URZ, 0x3c, !UPT ;  /* 0x0000003826387292 */ /* 0x000fe4000f8e3c3f */
        /* <DEDUP_REMOVED lines=25> */
[----:B------:R-:W-:Y:S01]  /*0620*/  USHF.R.S32.HI UR53, URZ, 0x1f, UR47 ;  /* 0x0000001f3f357899 */ /* 0x000fe2000801142f */
[----:B------:R-:W-:Y:S01]  /*0630*/  LEA.HI R5, R11, R12, RZ, 0x7 ;  /* 0x0000000c0b057211 */ /* 0x000fe200078f38ff */
[----:B------:R-:W-:Y:S01]  /*0640*/  UIMAD UR50, UR6, UR50, URZ ;  /* 0x00000032063272a4 */ /* 0x000fe2000f8e023f */
[----:B------:R-:W-:Y:S01]  /*0650*/  LOP3.LUT R0, R0, 0x1c0, RZ, 0xc0, !PT ;  /* 0x000001c000007812 */ /* 0x000fe200078ec0ff */
[----:B------:R-:W-:Y:S01]  /*0660*/  @!UP2 UIMAD UR49, UR7, UR49, URZ ;  /* 0x000000310731a2a4 */ /* 0x000fe2000f8e023f */
[----:B------:R-:W-:Y:S01]  /*0670*/  SHF.R.S32.HI R5, RZ, 0x7, R5 ;  /* 0x00000007ff057819 */ /* 0x000fe20000011405 */
[----:B------:R-:W-:Y:S01]  /*0680*/  USHF.R.S32.HI UR48, URZ, 0x1f, UR41 ;  /* 0x0000001f3f307899 */ /* 0x000fe20008011429 */
[----:B------:R-:W-:Y:S01]  /*0690*/  LOP3.LUT R221, R0, 0x8, R9, 0xf8, !PT ;  /* 0x0000000800dd7812 */ /* 0x000fe200078ef809 */
[----:B------:R-:W-:Y:S01]  /*06a0*/  UMOV UR40, 0xffff8000 ;  /* 0xffff800000287882 */ /* 0x000fe20000000000 */
[----:B------:R-:W-:-:S02]  /*06b0*/  SHF.R.U32.HI R226, RZ, 0x3, R0 ;  /* 0x00000003ffe27819 */ /* 0x000fc40000011600 */
[----:B------:R-:W-:Y:S02]  /*06c0*/  LEA.HI R4, R11, R12, RZ, 0x6 ;  /* 0x0000000c0b047211 */ /* 0x000fe400078f30ff */
[----:B------:R-:W-:Y:S02]  /*06d0*/  LOP3.LUT R221, R221, R226, RZ, 0x3c, !PT ;  /* 0x000000e2dddd7212 */ /* 0x000fe400078e3cff */
[----:B------:R-:W-:Y:S02]  /*06e0*/  SEL R222, R222, 0xffffffe0, !P4 ;  /* 0xffffffe0dede7807 */ /* 0x000fe40006000000 */
[----:B------:R-:W-:Y:S01]  /*06f0*/  SEL R223, R223, 0xffffffc0, !P3 ;  /* 0xffffffc0dfdf7807 */ /* 0x000fe20005800000 */
[----:B-1----:R-:W-:Y:S01]  /*0700*/  IMAD.IADD R16, R2, 0x1, -R3 ;  /* 0x0000000102107824 */ /* 0x002fe200078e0a03 */
[----:B------:R-:W-:Y:S01]  /*0710*/  LOP3.LUT R3, R6, 0x1, RZ, 0xc0, !PT ;  /* 0x0000000106037812 */ /* 0x000fe200078ec0ff */
[----:B------:R-:W-:-:S03]  /*0720*/  IMAD.SHL.U32 R2, R229, 0x10, RZ ;  /* 0x00000010e5027824 */ /* 0x000fc600078e00ff */
[----:B------:R-:W-:Y:S01]  /*0730*/  ISETP.NE.U32.AND P0, PT, R3, 0x1, PT ;  /* 0x000000010300780c */ /* 0x000fe20003f05070 */
[----:B------:R-:W-:Y:S01]  /*0740*/  IMAD.SHL.U32 R3, R8, 0x200, RZ ;  /* 0x0000020008037824 */ /* 0x000fe200078e00ff */
[----:B------:R-:W-:Y:S01]  /*0750*/  LOP3.LUT R2, R0, 0x10, R2, 0xf8, !PT ;  /* 0x0000001000027812 */ /* 0x000fe200078ef802 */
[----:B------:R-:W-:Y:S01]  /*0760*/  STL [R1+0x3c], R16 ;  /* 0x00003c1001007387 */ /* 0x000fe20000100800 */
[----:B------:R-:W-:Y:S01]  /*0770*/  R2P PR, R6, 0x6 ;  /* 0x0000000606007804 */ /* 0x000fe20000000000 */
[----:B------:R-:W-:Y:S01]  /*0780*/  IMAD R0, R5, 0x800, R3 ;  /* 0x0000080005007824 */ /* 0x000fe200078e0203 */
[----:B------:R-:W-:Y:S01]  /*0790*/  LOP3.LUT R2, R2, 0x8, R9, 0xf8, !PT ;  /* 0x0000000802027812 */ /* 0x000fe200078ef809 */
[----:B------:R-:W-:Y:S01]  /*07a0*/  IMAD.U32 R9, RZ, RZ, UR14 ;  /* 0x0000000eff097e24 */ /* 0x000fe2000f8e00ff */
[----:B------:R-:W-:Y:S01]  /*07b0*/  SEL R245, R245, 0x10, !P0 ;  /* 0x00000010f5f57807 */ /* 0x000fe20004000000 */
[----:B------:R-:W-:Y:S01]  /*07c0*/  IMAD.IADD R221, R0, 0x1, R221 ;  /* 0x0000000100dd7824 */ /* 0x000fe200078e02dd */
[----:B------:R-:W-:-:S02]  /*07d0*/  SHF.R.S32.HI R0, RZ, 0x6, R4 ;  /* 0x00000006ff007819 */ /* 0x000fc40000011404 */
[----:B------:R-:W-:Y:S01]  /*07e0*/  LOP3.LUT R226, R3, R2, R226, 0xf6, !PT ;  /* 0x0000000203e27212 */ /* 0x000fe200078ef6e2 */
[----:B------:R-:W-:Y:S01]  /*07f0*/  IMAD.SHL.U32 R3, R5, 0x20, RZ ;  /* 0x0000002005037824 */ /* 0x000fe200078e00ff */
[----:B------:R-:W-:Y:S01]  /*0800*/  LOP3.LUT R2, R13, 0x7ffffffc, RZ, 0xc0, !PT ;  /* 0x7ffffffc0d027812 */ /* 0x000fe200078ec0ff */
[C---:B------:R-:W-:Y:S02]  /*0810*/  IMAD R15, R0.reuse, 0x200, R7 ;  /* 0x00000200000f7824 */ /* 0x040fe400078e0207 */
[----:B------:R-:W-:Y:S02]  /*0820*/  IMAD.SHL.U32 R4, R0, 0x8, RZ ;  /* 0x0000000800047824 */ /* 0x000fe400078e00ff */
[----:B------:R-:W-:Y:S01]  /*0830*/  IMAD.SHL.U32 R0, R6, 0x40, RZ ;  /* 0x0000004006007824 */ /* 0x000fe200078e00ff */
[----:B------:R-:W-:Y:S01]  /*0840*/  STL [R1+0x50], R15 ;  /* 0x0000500f01007387 */ /* 0x000fe20000100800 */
[----:B------:R-:W-:Y:S01]  /*0850*/  IMAD.IADD R6, R12, 0x1, -R2 ;  /* 0x000000010c067824 */ /* 0x000fe200078e0a02 */
[----:B------:R-:W-:Y:S01]  /*0860*/  LOP3.LUT R2, R4, 0x18, RZ, 0xc0, !PT ;  /* 0x0000001804027812 */ /* 0x000fe200078ec0ff */
[----:B------:R-:W-:Y:S01]  /*0870*/  IMAD.SHL.U32 R12, R12, 0x2, RZ ;  /* 0x000000020c0c7824 */ /* 0x000fe200078e00ff */
[----:B------:R-:W-:Y:S01]  /*0880*/  LOP3.LUT R0, R0, 0x1c0, RZ, 0xc0, !PT ;  /* 0x000001c000007812 */ /* 0x000fe200078ec0ff */
[----:B------:R-:W-:-:S02]  /*0890*/  IMAD.SHL.U32 R5, R8, 0x20, RZ ;  /* 0x0000002008057824 */ /* 0x000fc400078e00ff */
        /* <DEDUP_REMOVED lines=12> */
[----:B------:R-:W-:-:S02]  /*0960*/  IMAD.SHL.U32 R3, R16, 0x40, RZ ;  /* 0x0000004010037824 */ /* 0x000fc400078e00ff */
[--C-:B------:R-:W-:Y:S02]  /*0970*/  IMAD R2, R231, 0x400, R0.reuse ;  /* 0x00000400e7027824 */ /* 0x100fe400078e0200 */
[----:B------:R-:W-:Y:S02]  /*0980*/  IMAD R0, R229, 0x400, R0 ;  /* 0x00000400e5007824 */ /* 0x000fe400078e0200 */
[----:B------:R-:W-:Y:S01]  /*0990*/  IMAD.IADD R239, R2, 0x1, R4 ;  /* 0x0000000102ef7824 */ /* 0x000fe200078e0204 */
[----:B------:R-:W-:Y:S01]  /*09a0*/  LOP3.LUT R2, R3, 0x1c0, RZ, 0xc0, !PT ;  /* 0x000001c003027812 */ /* 0x000fe200078ec0ff */
[----:B------:R-:W-:Y:S01]  /*09b0*/  IMAD.IADD R224, R221, 0x1, R223 ;  /* 0x00000001dde07824 */ /* 0x000fe200078e02df */
[----:B------:R-:W-:Y:S01]  /*09c0*/  SHF.R.S32.HI R4, RZ, 0x2, R14 ;  /* 0x00000002ff047819 */ /* 0x000fe2000001140e */
[----:B------:R-:W-:Y:S01]  /*09d0*/  IMAD.SHL.U32 R239, R239, 0x2, RZ ;  /* 0x00000002efef7824 */ /* 0x000fe200078e00ff */
[----:B------:R-:W-:Y:S01]  /*09e0*/  SHF.R.U32.HI R3, RZ, 0x3, R2 ;  /* 0x00000003ff037819 */ /* 0x000fe20000011602 */
[----:B------:R-:W-:-:S02]  /*09f0*/  IMAD.SHL.U32 R237, R15, 0x2, RZ ;  /* 0x000000020fed7824 */ /* 0x000fc400078e00ff */
[----:B------:R-:W-:Y:S01]  /*0a00*/  IMAD R4, R231, 0x10, R4 ;  /* 0x00000010e7047824 */ /* 0x000fe200078e0204 */
[C---:B------:R-:W-:Y:S01]  /*0a10*/  IADD3 R244, R239.reuse, 0x20, RZ ;  /* 0x00000020eff47810 */ /* 0x040fe20007ffe0ff */
[C---:B------:R-:W-:Y:S01]  /*0a20*/  IMAD.IADD R246, R239.reuse, 0x1, R245 ;  /* 0x00000001eff67824 */ /* 0x040fe200078e02f5 */
[----:B------:R-:W-:Y:S01]  /*0a30*/  @P1 IADD3 R244, R239, -0x20, RZ ;  /* 0xffffffe0eff41810 */ /* 0x000fe20007ffe0ff */
[----:B------:R-:W-:Y:S01]  /*0a40*/  IMAD.IADD R223, R223, 0x1, R222 ;  /* 0x00000001dfdf7824 */ /* 0x000fe200078e02de */
[----:B------:R2:W-:Y:S01]  /*0a50*/  STL [R1+0x40], R4 ;  /* 0x0000400401007387 */ /* 0x0005e20000100800 */
[----:B-1----:R-:W-:Y:S02]  /*0a60*/  IMAD.IADD R9, R0, 0x1, R5 ;  /* 0x0000000100097824 */ /* 0x002fe400078e0205 */
[----:B------:R-:W-:Y:S02]  /*0a70*/  IMAD.SHL.U32 R0, R8, 0x8, RZ ;  /* 0x0000000808007824 */ /* 0x000fe400078e00ff */
[----:B------:R-:W-:-:S02]  /*0a80*/  IMAD.SHL.U32 R5, R10, 0x40, RZ ;  /* 0x000000400a057824 */ /* 0x000fc400078e00ff */
        /* <DEDUP_REMOVED lines=13> */
[----:B------:R-:W-:-:S04]  /*0b60*/  IMAD.IADD R229, R3, 0x1, R229 ;  /* 0x0000000103e57824 */ /* 0x000fc800078e02e5 */
[----:B------:R2:W-:Y:S01]  /*0b70*/  STL [R1+0x34], R0 ;  /* 0x0000340001007387 */ /* 0x0005e20000100800 */
[----:B------:R-:W-:-:S03]  /*0b80*/  LEA R229, R229, 0x28000, 0x1 ;  /* 0x00028000e5e57811 */ /* 0x000fc600078e08ff */
.L_x_1701:
        /* <DEDUP_REMOVED lines=12> */
[----:B-12---:R-:W-:Y:S01]  /*0c50*/  IMAD.U32 R2, RZ, RZ, UR6 ;  /* 0x00000006ff027e24 */ /* 0x006fe2000f8e00ff */
[----:B------:R-:W-:Y:S01]  /*0c60*/  ULDC.U8 UR14, c[0x0][0x312] ;  /* 0x0000c480000e7ab9 */ /* 0x000fe20000000000 */
[----:B------:R-:W-:Y:S01]  /*0c70*/  PLOP3.LUT P0, PT, PT, PT, UP4, 0x80, 0x0 ;  /* 0x000000000000781c */ /* 0x000fe20003f0f048 */
[----:B------:R-:W-:Y:S01]  /*0c80*/  ULDC.64 UR8, c[0x0][0x248] ;  /* 0x0000920000087ab9 */ /* 0x000fe20000000a00 */
[----:B------:R-:W-:Y:S01]  /*0c90*/  IMAD.U32 R3, RZ, RZ, UR7 ;  /* 0x00000007ff037e24 */ /* 0x000fe2000f8e00ff */
        /* <DEDUP_REMOVED lines=36> */
.L_x_1667:
        /* <DEDUP_REMOVED lines=58> */
.L_x_1669:
        /* <DEDUP_REMOVED lines=18> */
.L_x_1670:
[----:B------:R-:W-:Y:S01]  /*13a0*/  IABS R5, c[0x0][0x1c8] ;  /* 0x0000720000057a13 */ /* 0x000fe20000000000 */
[----:B------:R-:W-:Y:S01]  /*13b0*/  ULDC.64 UR10, c[0x0][0x370] ;  /* 0x0000dc00000a7ab9 */ /* 0x000fe20000000a00 */
[----:B------:R-:W-:Y:S01]  /*13c0*/  IABS R4, UR38 ;  /* 0x0000002600047c13 */ /* 0x000fe20008000000 */
        /* <DEDUP_REMOVED lines=38> */
[----:B------:R-:W-:Y:S01]  /*1630*/  UIADD3 UR8, UP0, UR15, UR8, URZ ;  /* 0x000000080f087290 */ /* 0x000fe2000ff1e03f */
[----:B------:R-:W-:Y:S01]  /*1640*/  IMAD.MOV.U32 R2, RZ, RZ, R4 ;  /* 0x000000ffff027224 */ /* 0x000fe200078e0004 */
[----:B------:R-:W-:-:S02]  /*1650*/  ULDC UR12, c[0x0][0x234] ;  /* 0x00008d00000c7ab9 */ /* 0x000fc40000000800 */
[----:B------:R-:W-:Y:S01]  /*1660*/  UIADD3.X UR9, UR32, UR7, URZ, UP0, !UPT ;  /* 0x0000000720097290 */ /* 0x000fe200087fe43f */
[----:B------:R-:W-:Y:S01]  /*1670*/  IMAD.HI.U32 R0, R0, R2, RZ ;  /* 0x0000000200007227 */ /* 0x000fe200078e00ff */
[----:B------:R-:W-:-:S03]  /*1680*/  UIMAD UR7, UR37, UR8, URZ ;  /* 0x00000008250772a4 */ /* 0x000fc6000f8e023f */
[----:B------:R-:W-:Y:S01]  /*1690*/  IMAD.MOV R3, RZ, RZ, -R0 ;  /* 0x000000ffff037224 */ /* 0x000fe200078e0a00 */
[----:B------:R-:W-:Y:S02]  /*16a0*/  UIMAD UR10, UR36, UR9, UR7 ;  /* 0x00000009240a72a4 */ /* 0x000fe4000f8e0207 */
[----:B------:R-:W-:Y:S01]  /*16b0*/  @UP2 USEL UR7, UR54, UR17, !UP1 ;  /* 0x0000001136072287 */ /* 0x000fe2000c800000 */
[C---:B------:R-:W-:Y:S01]  /*16c0*/  IMAD R2, R5.reuse, R3, R2 ;  /* 0x0000000305027224 */ /* 0x040fe200078e0202 */
[----:B------:R-:W-:Y:S02]  /*16d0*/  UIMAD.WIDE.U32 UR8, UR36, UR8, URZ ;  /* 0x00000008240872a5 */ /* 0x000fe4000f8e003f */
[----:B------:R-:W-:Y:S02]  /*16e0*/  @UP2 UIMAD UR12, UR38, UR12, UR7 ;  /* 0x0000000c260c22a4 */ /* 0x000fe4000f8e0207 */
[----:B------:R-:W-:Y:S01]  /*16f0*/  ISETP.GT.U32.AND P0, PT, R5, R2, PT ;  /* 0x000000020500720c */ /* 0x000fe20003f04070 */
[----:B------:R-:W-:-:S04]  /*1700*/  UIADD3 UR25, UR9, UR10, URZ ;  /* 0x0000000a09197290 */ /* 0x000fc8000fffe03f */
[----:B------:R-:W-:-:S08]  /*1710*/  @!UP2 UMOV UR12, UR49 ;  /* 0x00000031000cac82 */ /* 0x000fd00008000000 */
        /* <DEDUP_REMOVED lines=15> */
.L_x_1671:
[----:B------:R-:W-:Y:S02]  /*1810*/  UMOV UR10, UR50 ;  /* 0x00000032000a7c82 */ /* 0x000fe40008000000 */
.L_x_1672:
        /* <DEDUP_REMOVED lines=24> */
[----:B--2---:R-:W-:Y:S01]  /*19a0*/  IADD3 R3, P1, R19, UR15, RZ ;  /* 0x0000000f13037c10 */ /* 0x004fe2000ff3e0ff */
[----:B---3--:R-:W-:-:S03]  /*19b0*/  IMAD.MOV.U32 R14, RZ, RZ, R2 ;  /* 0x000000ffff0e7224 */ /* 0x008fc600078e0002 */
[----:B------:R-:W-:Y:S02]  /*19c0*/  IADD3.X R6, R13, UR32, RZ, P1, !PT ;  /* 0x000000200d067c10 */ /* 0x000fe40008ffe4ff */
[----:B------:R-:W-:-:S03]  /*19d0*/  SHF.R.S32.HI R15, RZ, 0x1f, R14 ;  /* 0x0000001fff0f7819 */ /* 0x000fc6000001140e */
[----:B------:R-:W-:Y:S01]  /*19e0*/  IMAD R6, R6, c[0x0][0x190], RZ ;  /* 0x0000640006067a24 */ /* 0x000fe200078e02ff */
[----:B------:R-:W-:Y:S01]  /*19f0*/  IADD3 R2, P0, R14, UR24, RZ ;  /* 0x000000180e027c10 */ /* 0x000fe2000ff1e0ff */
[----:B------:R-:W-:Y:S01]  /*1a00*/  UMOV UR24, 0x4 ;  /* 0x0000000400187882 */ /* 0x000fe20000000000 */
[C---:B------:R-:W-:Y:S01]  /*1a10*/  IMAD.WIDE.U32 R4, R3.reuse, c[0x0][0x190], R14 ;  /* 0x0000640003047a25 */ /* 0x040fe200078e000e */
[----:B------:R2:W-:Y:S03]  /*1a20*/  STL [R1+0x4c], R15 ;  /* 0x00004c0f01007387 */ /* 0x0005e60000100800 */
[----:B------:R-:W-:Y:S01]  /*1a30*/  IMAD R3, R3, c[0x0][0x194], R6 ;  /* 0x0000650003037a24 */ /* 0x000fe200078e0206 */
[----:B------:R-:W-:Y:S01]  /*1a40*/  IADD3 R4, P1, R4, UR39, RZ ;  /* 0x0000002704047c10 */ /* 0x000fe2000ff3e0ff */
[----:B------:R-:W-:-:S03]  /*1a50*/  IMAD.U32 R6, RZ, RZ, UR15 ;  /* 0x0000000fff067e24 */ /* 0x000fc6000f8e00ff */
[----:B------:R-:W-:Y:S01]  /*1a60*/  IADD3.X R5, R5, UR35, R3, P1, !PT ;  /* 0x0000002305057c10 */ /* 0x000fe20008ffe403 */
[----:B------:R-:W-:Y:S01]  /*1a70*/  ULDC.64 UR34, c[0x0][0x200] ;  /* 0x0000800000227ab9 */ /* 0x000fe20000000a00 */
[----:B------:R-:W-:-:S05]  /*1a80*/  IADD3.X R3, R15, UR27, RZ, P0, !PT ;  /* 0x0000001b0f037c10 */ /* 0x000fca00087fe4ff */
        /* <DEDUP_REMOVED lines=12> */
[----:B------:R-:W-:Y:S01]  /*1b50*/  ULDC.64 UR34, c[0x0][0x3c8] ;  /* 0x0000f20000227ab9 */ /* 0x000fe20000000a00 */
[----:B------:R-:W-:Y:S01]  /*1b60*/  IMAD.WIDE.U32 R2, R19, c[0x0][0x370], R2 ;  /* 0x0000dc0013027a25 */ /* 0x000fe200078e0002 */
[----:B------:R-:W-:-:S03]  /*1b70*/  UIMAD.WIDE UR14, UR14, UR24, UR34 ;  /* 0x000000180e0e72a5 */ /* 0x000fc6000f8e0222 */
[----:B------:R-:W-:Y:S01]  /*1b80*/  IMAD.IADD R7, R8, 0x1, -R7 ;  /* 0x0000000108077824 */ /* 0x000fe200078e0a07 */
[----:B------:R-:W-:Y:S01]  /*1b90*/  SHF.R.S32.HI R8, RZ, 0x5, R6 ;  /* 0x00000005ff087819 */ /* 0x000fe20000011406 */
[----:B------:R-:W-:-:S04]  /*1ba0*/  IMAD.U32 R6, RZ, RZ, UR38 ;  /* 0x00000026ff067e24 */ /* 0x000fc8000f8e00ff */
[----:B------:R-:W-:-:S04]  /*1bb0*/  IMAD.WIDE.U32 R4, R6, c[0x0][0x1a8], R4 ;  /* 0x00006a0006047a25 */ /* 0x000fc800078e0004 */
[----:B------:R-:W-:Y:S01]  /*1bc0*/  IMAD R8, R8, UR46, R7 ;  /* 0x0000002e08087c24 */ /* 0x000fe2000f8e0207 */
[----:B------:R-:W-:Y:S01]  /*1bd0*/  IADD3 R10, R5, UR13, RZ ;  /* 0x0000000d050a7c10 */ /* 0x000fe2000fffe0ff */
[----:B------:R-:W-:Y:S01]  /*1be0*/  IMAD R7, R13, c[0x0][0x370], RZ ;  /* 0x0000dc000d077a24 */ /* 0x000fe200078e02ff */
[----:B------:R-:W-:Y:S02]  /*1bf0*/  LEA R6, P1, R4, c[0x0][0x160], 0x1 ;  /* 0x0000580004067a11 */ /* 0x000fe400078208ff */
[----:B------:R-:W-:Y:S01]  /*1c00*/  IADD3 R5, P0, R8, UR17, RZ ;  /* 0x0000001108057c10 */ /* 0x000fe2000ff1e0ff */
[----:B------:R-:W-:Y:S01]  /*1c10*/  IMAD R9, R19, c[0x0][0x374], R7 ;  /* 0x0000dd0013097a24 */ /* 0x000fe200078e0207 */
[----:B------:R-:W-:Y:S02]  /*1c20*/  LEA.HI.X R7, R4, c[0x0][0x164], R10, 0x1, P1 ;  /* 0x0000590004077a11 */ /* 0x000fe400008f0c0a */
[----:B------:R-:W-:Y:S01]  /*1c30*/  LEA.HI.X.SX32 R8, R8, UR7, 0x1, P0 ;  /* 0x0000000708087c11 */ /* 0x000fe200080f0eff */
[----:B------:R-:W-:Y:S01]  /*1c40*/  IMAD.IADD R3, R3, 0x1, R9 ;  /* 0x0000000103037824 */ /* 0x000fe200078e0209 */
[----:B------:R-:W-:-:S02]  /*1c50*/  PLOP3.LUT P0, PT, PT, PT, UP4, 0x80, 0x0 ;  /* 0x000000000000781c */ /* 0x000fc40003f0f048 */
[C---:B------:R-:W-:Y:S02]  /*1c60*/  LEA R234, P1, R5.reuse, c[0x0][0x350], 0x2 ;  /* 0x0000d40005ea7a11 */ /* 0x040fe400078210ff */
[C---:B------:R-:W-:Y:S02]  /*1c70*/  LEA R4, P2, R2.reuse, c[0x0][0x330], 0x1 ;  /* 0x0000cc0002047a11 */ /* 0x040fe400078408ff */
[----:B------:R-:W-:Y:S02]  /*1c80*/  LEA.HI.X R235, R5, c[0x0][0x354], R8, 0x2, P1 ;  /* 0x0000d50005eb7a11 */ /* 0x000fe400008f1408 */
[----:B------:R-:W-:-:S05]  /*1c90*/  LEA.HI.X R5, R2, c[0x0][0x334], R3, 0x1, P2 ;  /* 0x0000cd0002057a11 */ /* 0x000fca00010f0c03 */
[----:B------:R-:W-:Y:S05]  /*1ca0*/  @!P0 BRA `(.L_x_1673) ;  /* 0x0000744000008947 */ /* 0x000fea0003800000 */
[----:B--2---:R-:W2:Y:S01]  /*1cb0*/  LDL R12, [R1+0x50] ;  /* 0x00005000010c7983 */ /* 0x004ea20000100800 */
[----:B------:R-:W-:Y:S01]  /*1cc0*/  PLOP3.LUT P0, PT, PT, PT, UP3, 0x80, 0x0 ;  /* 0x000000000000781c */ /* 0x000fe20003f0f038 */
[----:B------:R-:W-:Y:S01]  /*1cd0*/  UMOV UR7, UR8 ;  /* 0x0000000800077c82 */ /* 0x000fe20008000000 */
[----:B------:R-:W-:Y:S01]  /*1ce0*/  IADD3 R9, R19, 0x20, RZ ;  /* 0x0000002013097810 */ /* 0x000fe20007ffe0ff */
[----:B------:R-:W-:Y:S01]  /*1cf0*/  UIMAD UR12, UR7, -0x40, UR31 ;  /* 0xffffffc0070c78a4 */ /* 0x000fe2000f8e021f */
[----:B------:R-:W-:Y:S01]  /*1d00*/  IMAD.MOV.U32 R8, RZ, RZ, 0x40 ;  /* 0x00000040ff087424 */ /* 0x000fe200078e00ff */
[----:B------:R-:W-:Y:S01]  /*1d10*/  ULEA.HI UR8, UR7, UR7, URZ, 0x1 ;  /* 0x0000000707087291 */ /* 0x000fe2000f8f083f */
[----:B------:R-:W-:Y:S01]  /*1d20*/  IMAD.MOV.U32 R242, RZ, RZ, R4 ;  /* 0x000000fffff27224 */ /* 0x000fe200078e0004 */
[----:B------:R-:W-:Y:S01]  /*1d30*/  UMOV UR9, UR10 ;  /* 0x0000000a00097c82 */ /* 0x000fe20008000000 */
[C---:B------:R-:W-:Y:S01]  /*1d40*/  IMAD.WIDE.U32 R2, R8.reuse, c[0x0][0x370], RZ ;  /* 0x0000dc0008027a25 */ /* 0x040fe200078e00ff */
        /* <DEDUP_REMOVED lines=38> */
[----:B------:R2:W-:Y:S02]  /*1fb0*/  @!P1 LDGSTS.E.BYPASS.LTC128B.128 [R237+0x17000], [R2.64+0x180] ;  /* 0x1700018002ed9fae */ /* 0x0005e4000b901d44 */
        /* <DEDUP_REMOVED lines=21> */
.L_x_1675:
[----:B------:R-:W-:Y:S01]  /*2110*/  @!PT LDS RZ, [RZ] ;  /* 0x00000000fffff984 */ /* 0x000fe20000000800 */
[----:B------:R-:W-:Y:S01]  /*2120*/  @!PT LDS RZ, [RZ] ;  /* 0x00000000fffff984 */ /* 0x000fe20000000800 */
[----:B------:R-:W-:Y:S01]  /*2130*/  @!PT LDS RZ, [RZ] ;  /* 0x00000000fffff984 */ /* 0x000fe20000000800 */
[----:B-1----:R1:W-:Y:S04]  /*2140*/  LDGSTS.E.BYPASS.LTC128B.128 [R236], [R240.64] ;  /* 0x00000000f0ec7fae */ /* 0x0023e8000b901d44 */
[----:B------:R1:W-:Y:S04]  /*2150*/  LDGSTS.E.BYPASS.LTC128B.128 [R236+0x2000], [R240.64+0x80] ;  /* 0x02000080f0ec7fae */ /* 0x0003e8000b901d44 */
[----:B------:R1:W-:Y:S04]  /*2160*/  LDGSTS.E.BYPASS.LTC128B.128 [R236+0x4000], [R240.64+0x100] ;  /* 0x04000100f0ec7fae */ /* 0x0003e8000b901d44 */
[----:B------:R1:W-:Y:S02]  /*2170*/  LDGSTS.E.BYPASS.LTC128B.128 [R236+0x6000], [R240.64+0x180] ;  /* 0x06000180f0ec7fae */ /* 0x0003e4000b901d44 */
.L_x_1676:
[----:B------:R-:W-:Y:S05]  /*2180*/  BSYNC B0 ;  /* 0x0000000000007941 */ /* 0x000fea0003800000 */
.L_x_1674:
        /* <DEDUP_REMOVED lines=21> */
.L_x_1678:
        /* <DEDUP_REMOVED lines=9> */
.L_x_1679:
[----:B------:R-:W-:Y:S05]  /*2370*/  BSYNC B0 ;  /* 0x0000000000007941 */ /* 0x000fea0003800000 */
.L_x_1677:
[----:B------:R-:W3:Y:S01]  /*2380*/  LDL R20, [R1+0x40] ;  /* 0x0000400001147983 */ /* 0x000ee20000100800 */
[----:B------:R-:W-:Y:S01]  /*2390*/  ULDC.64 UR14, c[0x0][0x198] ;  /* 0x00006600000e7ab9 */ /* 0x000fe20000000a00 */
[----:B------:R-:W-:Y:S01]  /*23a0*/  IMAD.U32 R4, RZ, RZ, UR21 ;  /* 0x00000015ff047e24 */ /* 0x000fe2000f8e00ff */
[----:B------:R-:W-:Y:S01]  /*23b0*/  UIMAD UR13, UR18, UR14, URZ ;  /* 0x0000000e120d72a4 */ /* 0x000fe2000f8e023f */
[----:B--2---:R-:W-:-:S02]  /*23c0*/  IMAD.U32 R2, RZ, RZ, UR21 ;  /* 0x00000015ff027e24 */ /* 0x004fc4000f8e00ff */
[----:B------:R-:W-:Y:S01]  /*23d0*/  IMAD.WIDE.U32 R4, R4, c[0x0][0x198], R14 ;  /* 0x0000660004047a25 */ /* 0x000fe200078e000e */
[----:B------:R-:W-:-:S03]  /*23e0*/  UIMAD UR17, UR21, UR15, UR13 ;  /* 0x0000000f151172a4 */ /* 0x000fc6000f8e020d */
[----:B------:R-:W-:Y:S01]  /*23f0*/  ULDC.64 UR14, c[0x0][0x1a0] ;  /* 0x00006800000e7ab9 */ /* 0x000fe20000000a00 */
[----:B------:R-:W-:Y:S01]  /*2400*/  IMAD.WIDE.U32 R2, R2, c[0x0][0x1a0], R14 ;  /* 0x0000680002027a25 */ /* 0x000fe200078e000e */
[----:B------:R-:W-:-:S04]  /*2410*/  UIMAD UR13, UR18, UR14, URZ ;  /* 0x0000000e120d72a4 */ /* 0x000fc8000f8e023f */
[----:B------:R-:W-:Y:S02]  /*2420*/  UIMAD UR14, UR21, UR15, UR13 ;  /* 0x0000000f150e72a4 */ /* 0x000fe4000f8e020d */
[----:B------:R-:W-:Y:S01]  /*2430*/  UIMAD UR13, UR20, -0x40, UR6 ;  /* 0xffffffc0140d78a4 */ /* 0x000fe2000f8e0206 */
[----:B------:R-:W-:Y:S02]  /*2440*/  IADD3 R6, P3, R4, UR29, RZ ;  /* 0x0000001d04067c10 */ /* 0x000fe4000ff7e0ff */
[----:B------:R-:W-:Y:S01]  /*2450*/  MOV R7, UR17 ;  /* 0x0000001100077c02 */ /* 0x000fe20008000f00 */
[----:B------:R-:W-:Y:S01]  /*2460*/  IMAD.U32 R8, RZ, RZ, UR14 ;  /* 0x0000000eff087e24 */ /* 0x000fe2000f8e00ff */
[----:B------:R-:W-:Y:S02]  /*2470*/  IADD3 R4, P2, R2, UR23, RZ ;  /* 0x0000001702047c10 */ /* 0x000fe4000ff5e0ff */
[----:B------:R-:W-:Y:S02]  /*2480*/  ISETP.GE.AND P1, PT, R9, UR13, PT ;  /* 0x0000000d09007c0c */ /* 0x000fe4000bf26270 */
[----:B------:R-:W-:-:S02]  /*2490*/  IADD3.X R7, R5, UR30, R7, P3, !PT ;  /* 0x0000001e05077c10 */ /* 0x000fc40009ffe407 */
[----:B------:R-:W-:Y:S01]  /*24a0*/  IADD3.X R5, R3, UR26, R8, P2, !PT ;  /* 0x0000001a03057c10 */ /* 0x000fe200097fe408 */
[----:B------:R-:W-:Y:S01]  /*24b0*/  IMAD R2, R11, c[0x0][0x1b0], RZ ;  /* 0x00006c000b027a24 */ /* 0x000fe200078e02ff */
[----:B------:R-:W-:Y:S01]  /*24c0*/  ISETP.GE.AND P2, PT, R19, UR13, PT ;  /* 0x0000000d13007c0c */ /* 0x000fe2000bf46270 */
[----:B------:R-:W-:Y:S02]  /*24d0*/  IMAD R8, R11, c[0x0][0x1b8], RZ ;  /* 0x00006e000b087a24 */ /* 0x000fe400078e02ff */
[C---:B------:R-:W-:Y:S02]  /*24e0*/  IMAD R9, R0.reuse, c[0x0][0x1b4], R2 ;  /* 0x00006d0000097a24 */ /* 0x040fe400078e0202 */
[----:B------:R-:W-:-:S04]  /*24f0*/  IMAD.WIDE.U32 R2, R0, c[0x0][0x1b0], R6 ;  /* 0x00006c0000027a25 */ /* 0x000fc800078e0006 */
[C---:B------:R-:W-:Y:S02]  /*2500*/  IMAD R8, R0.reuse, c[0x0][0x1bc], R8 ;  /* 0x00006f0000087a24 */ /* 0x040fe400078e0208 */
[----:B------:R-:W-:Y:S01]  /*2510*/  IMAD.WIDE.U32 R4, R0, c[0x0][0x1b8], R4 ;  /* 0x00006e0000047a25 */ /* 0x000fe200078e0004 */
[----:B------:R-:W-:-:S03]  /*2520*/  @!P1 IADD3 R0, P3, R19, 0x20, RZ ;  /* 0x0000002013009810 */ /* 0x000fc60007f7e0ff */
[----:B------:R-:W-:Y:S01]  /*2530*/  IMAD.IADD R3, R3, 0x1, R9 ;  /* 0x0000000103037824 */ /* 0x000fe200078e0209 */
[-C--:B------:R-:W-:Y:S02]  /*2540*/  @!P1 IADD3.X R9, RZ, R13.reuse, RZ, P3, !PT ;  /* 0x0000000dff099210 */ /* 0x080fe40001ffe4ff */
[----:B------:R-:W-:Y:S01]  /*2550*/  IADD3 R5, R5, R8, RZ ;  /* 0x0000000805057210 */ /* 0x000fe20007ffe0ff */
[----:B------:R-:W-:Y:S01]  /*2560*/  @!P2 IMAD R8, R13, c[0x0][0x198], RZ ;  /* 0x000066000d08aa24 */ /* 0x000fe200078e02ff */
[----:B------:R-:W-:Y:S01]  /*2570*/  @!P1 IADD3 R10, P3, R19, 0x20, RZ ;  /* 0x00000020130a9810 */ /* 0x000fe20007f7e0ff */
[----:B------:R-:W-:Y:S02]  /*2580*/  @!P1 IMAD.MOV.U32 R14, RZ, RZ, R2 ;  /* 0x000000ffff0e9224 */ /* 0x000fe400078e0002 */
[----:B------:R-:W-:Y:S01]  /*2590*/  @!P1 IMAD.MOV.U32 R15, RZ, RZ, R3 ;  /* 0x000000ffff0f9224 */ /* 0x000fe200078e0003 */
[----:B------:R-:W-:Y:S01]  /*25a0*/  @!P1 IADD3.X R11, RZ, R13, RZ, P3, !PT ;  /* 0x0000000dff0b9210 */ /* 0x000fe20001ffe4ff */
[----:B------:R-:W-:-:S02]  /*25b0*/  @!P1 IMAD R9, R9, c[0x0][0x198], RZ ;  /* 0x0000660009099a24 */ /* 0x000fc400078e02ff */
[C---:B------:R-:W-:Y:S02]  /*25c0*/  @!P2 IMAD R8, R19.reuse, c[0x0][0x19c], R8 ;  /* 0x000067001308aa24 */ /* 0x040fe400078e0208 */
[----:B------:R-:W-:-:S04]  /*25d0*/  @!P2 IMAD.WIDE.U32 R2, R19, c[0x0][0x198], R2 ;  /* 0x000066001302aa25 */ /* 0x000fc800078e0002 */
[C---:B------:R-:W-:Y:S02]  /*25e0*/  @!P1 IMAD R18, R0.reuse, c[0x0][0x19c], R9 ;  /* 0x0000670000129a24 */ /* 0x040fe400078e0209 */
[----:B------:R-:W-:-:S04]  /*25f0*/  @!P1 IMAD.WIDE.U32 R14, R0, c[0x0][0x198], R14 ;  /* 0x00006600000e9a25 */ /* 0x000fc800078e000e */
[----:B------:R-:W-:Y:S02]  /*2600*/  @!P1 IMAD R0, R11, c[0x0][0x1a0], RZ ;  /* 0x000068000b009a24 */ /* 0x000fe400078e02ff */
[----:B------:R-:W-:Y:S01]  /*2610*/  @!P2 IMAD.IADD R3, R3, 0x1, R8 ;  /* 0x000000010303a824 */ /* 0x000fe200078e0208 */
[C---:B------:R-:W-:Y:S01]  /*2620*/  @!P2 LEA R8, P3, R2.reuse, c[0x0][0x168], 0x1 ;  /* 0x00005a000208aa11 */ /* 0x040fe200078608ff */
[----:B------:R-:W-:Y:S02]  /*2630*/  @!P1 IMAD.MOV.U32 R6, RZ, RZ, R4 ;  /* 0x000000ffff069224 */ /* 0x000fe400078e0004 */
[----:B------:R-:W-:Y:S02]  /*2640*/  @!P1 IMAD.MOV.U32 R7, RZ, RZ, R5 ;  /* 0x000000ffff079224 */ /* 0x000fe400078e0005 */
[----:B------:R-:W-:Y:S01]  /*2650*/  @!P2 IMAD R12, R13, c[0x0][0x1a0], RZ ;  /* 0x000068000d0caa24 */ /* 0x000fe200078e02ff */
[----:B------:R-:W-:Y:S01]  /*2660*/  @!P2 LEA.HI.X R9, R2, c[0x0][0x16c], R3, 0x1, P3 ;  /* 0x00005b000209aa11 */ /* 0x000fe200018f0c03 */
[----:B------:R-:W-:-:S02]  /*2670*/  @!P1 IMAD R16, R10, c[0x0][0x1a4], R0 ;  /* 0x000069000a109a24 */ /* 0x000fc400078e0200 */
[----:B------:R-:W-:Y:S02]  /*2680*/  @!P2 IMAD R17, R19, c[0x0][0x1a4], R12 ;  /* 0x000069001311aa24 */ /* 0x000fe400078e020c */
[----:B------:R-:W-:Y:S01]  /*2690*/  @!P1 IMAD.WIDE.U32 R10, R10, c[0x0][0x1a0], R6 ;  /* 0x000068000a0a9a25 */ /* 0x000fe200078e0006 */
[----:B------:R-:W-:-:S03]  /*26a0*/  @!P1 LEA R6, P5, R14, c[0x0][0x168], 0x1 ;  /* 0x00005a000e069a11 */ /* 0x000fc600078a08ff */
[----:B------:R-:W-:Y:S02]  /*26b0*/  @!P1 IMAD.IADD R3, R15, 0x1, R18 ;  /* 0x000000010f039824 */ /* 0x000fe400078e0212 */
[----:B------:R-:W-:Y:S01]  /*26c0*/  @!P2 IMAD.WIDE.U32 R12, R19, c[0x0][0x1a0], R4 ;  /* 0x00006800130caa25 */ /* 0x000fe200078e0004 */
[----:B------:R-:W-:Y:S02]  /*26d0*/  @P2 STS.128 [R237+0x18000], RZ ;  /* 0x018000ffed002388 */ /* 0x000fe40000000c00 */
[----:B------:R-:W-:Y:S02]  /*26e0*/  @!P1 LEA.HI.X R7, R14, c[0x0][0x16c], R3, 0x1, P5 ;  /* 0x00005b000e079a11 */ /* 0x000fe400028f0c03 */
[----:B------:R-:W-:Y:S01]  /*26f0*/  @P2 STS.128 [R237+0x1a000], RZ ;  /* 0x01a000ffed002388 */ /* 0x000fe20000000c00 */
[----:B------:R-:W-:-:S03]  /*2700*/  @!P2 IADD3 R5, R13, R17, RZ ;  /* 0x000000110d05a210 */ /* 0x000fc60007ffe0ff */
[----:B------:R-:W-:Y:S01]  /*2710*/  @P2 STS.128 [R237+0x1c000], RZ ;  /* 0x01c000ffed002388 */ /* 0x000fe20000000c00 */
[----:B------:R-:W-:-:S03]  /*2720*/  @!P2 LEA R4, P4, R12, c[0x0][0x170], 0x1 ;  /* 0x00005c000c04aa11 */ /* 0x000fc600078808ff */
[----:B------:R-:W-:Y:S04]  /*2730*/  @P2 STS.128 [R237+0x1e000], RZ ;  /* 0x01e000ffed002388 */ /* 0x000fe80000000c00 */
[----:B------:R-:W-:Y:S01]  /*2740*/  @!PT LDS RZ, [RZ] ;  /* 0x00000000fffff984 */ /* 0x000fe20000000800 */
[----:B------:R-:W-:Y:S01]  /*2750*/  @!PT LDS RZ, [RZ] ;  /* 0x00000000fffff984 */ /* 0x000fe20000000800 */
[----:B------:R-:W-:Y:S01]  /*2760*/  @!PT LDS RZ, [RZ] ;  /* 0x00000000fffff984 */ /* 0x000fe20000000800 */
[----:B------:R2:W-:Y:S04]  /*2770*/  @!P2 LDGSTS.E.BYPASS.LTC128B.128 [R237+0x18000], [R8.64] ;  /* 0x1800000008edafae */ /* 0x0005e8000b901d44 */
[----:B------:R2:W-:Y:S01]  /*2780*/  @!P2 LDGSTS.E.BYPASS.LTC128B.128 [R237+0x1a000], [R8.64+0x80] ;  /* 0x1a00008008edafae */ /* 0x0005e2000b901d44 */
[----:B------:R-:W-:-:S03]  /*2790*/  @!P1 IMAD.IADD R11, R11, 0x1, R16 ;  /* 0x000000010b0b9824 */ /* 0x000fc600078e0210 */
[----:B------:R2:W-:Y:S01]  /*27a0*/  @!P2 LDGSTS.E.BYPASS.LTC128B.128 [R237+0x1c000], [R8.64+0x100] ;  /* 0x1c00010008edafae */ /* 0x0005e2000b901d44 */
[----:B------:R-:W-:-:S03]  /*27b0*/  @!P2 LEA.HI.X R5, R12, c[0x0][0x174], R5, 0x1, P4 ;  /* 0x00005d000c05aa11 */ /* 0x000fc600020f0c05 */
[----:B------:R2:W-:Y:S01]  /*27c0*/  @!P2 LDGSTS.E.BYPASS.LTC128B.128 [R237+0x1e000], [R8.64+0x180] ;  /* 0x1e00018008edafae */ /* 0x0005e2000b901d44 */
[----:B------:R-:W-:-:S03]  /*27d0*/  @!P1 LEA R2, P3, R10, c[0x0][0x170], 0x1 ;  /* 0x00005c000a029a11 */ /* 0x000fc600078608ff */
        /* <DEDUP_REMOVED lines=31> */
[----:B------:R-:W-:-:S03]  /*29d0*/  MOV R247, 0x7f800000 ;  /* 0x7f80000000f77802 */ /* 0x000fc60000000f00 */
[----:B------:R1:W-:Y:S01]  /*29e0*/  @!P1 LDGSTS.E.BYPASS.LTC128B.128 [R237+0x23000], [R2.64+0x80] ;  /* 0x2300008002ed9fae */ /* 0x0003e2000b901d44 */
[----:B------:R-:W-:-:S03]  /*29f0*/  IMAD.MOV.U32 R248, RZ, RZ, 0x7f800000 ;  /* 0x7f800000fff87424 */ /* 0x000fc600078e00ff */
[----:B------:R1:W-:Y:S04]  /*2a00*/  @!P1 LDGSTS.E.BYPASS.LTC128B.128 [R237+0x25000], [R2.64+0x100] ;  /* 0x2500010002ed9fae */ /* 0x0003e8000b901d44 */
[----:B------:R1:W-:Y:S04]  /*2a10*/  @!P1 LDGSTS.E.BYPASS.LTC128B.128 [R237+0x27000], [R2.64+0x180] ;  /* 0x2700018002ed9fae */ /* 0x0003e8000b901d44 */
[----:B------:R-:W0:Y:S01]  /*2a20*/  LDGDEPBAR ;  /* 0x00000000000079af */ /* 0x000e220000000000 */
[----:B-1----:R-:W-:-:S04]  /*2a30*/  IADD3 R2, R231, 0x4000, RZ ;  /* 0x00004000e7027810 */ /* 0x002fc80007ffe0ff */
[----:B------:R-:W-:-:S05]  /*2a40*/  SEL R2, R2, R231, !P0 ;  /* 0x000000e702027207 */ /* 0x000fca0004000000 */
[----:B------:R-:W-:Y:S01]  /*2a50*/  IMAD.SHL.U32 R225, R2, 0x2, RZ ;  /* 0x0000000202e17824 */ /* 0x000fe200078e00ff */
[----:B---3--:R-:W-:-:S04]  /*2a60*/  IADD3 R0, R20, 0x8, RZ ;  /* 0x0000000814007810 */ /* 0x008fc80007ffe0ff */
[----:B------:R-:W-:Y:S02]  /*2a70*/  ISETP.GE.AND P6, PT, R0, UR12, PT ;  /* 0x0000000c00007c0c */ /* 0x000fe4000bfc6270 */
[----:B------:R-:W-:-:S04]  /*2a80*/  SHF.R.S32.HI R0, RZ, 0x1f, R20 ;  /* 0x0000001fff007819 */ /* 0x000fc80000011414 */
[----:B------:R-:W-:Y:S02]  /*2a90*/  SHF.L.U64.HI R19, R20, 0x2, R0 ;  /* 0x0000000214137819 */ /* 0x000fe40000010200 */
[----:B------:R-:W-:Y:S01]  /*2aa0*/  IADD3 R0, R230, 0x4000, RZ ;  /* 0x00004000e6007810 */ /* 0x000fe20007ffe0ff */
[----:B------:R-:W-:-:S03]  /*2ab0*/  IMAD.SHL.U32 R21, R20, 0x4, RZ ;  /* 0x0000000414157824 */ /* 0x000fc600078e00ff */
[----:B------:R-:W-:Y:S02]  /*2ac0*/  SEL R0, R0, R230, !P0 ;  /* 0x000000e600007207 */ /* 0x000fe40004000000 */
[----:B------:R-:W-:Y:S02]  /*2ad0*/  ISETP.GE.AND P3, PT, R20, UR12, PT ;  /* 0x0000000c14007c0c */ /* 0x000fe4000bf66270 */
[----:B------:R-:W-:Y:S01]  /*2ae0*/  SHF.L.U32 R220, R0, 0x1, RZ ;  /* 0x0000000100dc7819 */ /* 0x000fe200000006ff */
[----:B------:R-:W-:Y:S01]  /*2af0*/  IMAD.MOV.U32 R0, RZ, RZ, c[0x0][0x22c] ;  /* 0x00008b00ff007624 */ /* 0x000fe200078e00ff */
[----:B------:R-:W-:-:S03]  /*2b00*/  IADD3 R4, P2, R21, UR9, RZ ;  /* 0x0000000915047c10 */ /* 0x000fc6000ff5e0ff */
[----:B------:R-:W-:Y:S01]  /*2b10*/  IMAD R0, R0, c[0x0][0x1c0], RZ ;  /* 0x0000700000007a24 */ /* 0x000fe200078e02ff */
[----:B------:R-:W-:-:S04]  /*2b20*/  IADD3.X R5, R19, UR8, RZ, P2, !PT ;  /* 0x0000000813057c10 */ /* 0x000fc800097fe4ff */
[C---:B----4-:R-:W-:Y:S01]  /*2b30*/  SHF.L.U32 R6, R0.reuse, 0x4, RZ ;  /* 0x0000000400067819 */ /* 0x050fe200000006ff */
[----:B------:R1:W5:Y:S01]  /*2b40*/  @!P3 LDG.E R247, [R4.64] ;  /* 0x0000000404f7b981 */ /* 0x000362000c1e1900 */
[----:B------:R-:W-:-:S03]  /*2b50*/  IMAD.SHL.U32 R238, R0, 0x8, RZ ;  /* 0x0000000800ee7824 */ /* 0x000fc600078e00ff */
[----:B------:R1:W5:Y:S01]  /*2b60*/  @!P6 LDG.E R248, [R4.64+0x20] ;  /* 0x0000200404f8e981 */ /* 0x000362000c1e1900 */
[C---:B------:R-:W-:Y:S02]  /*2b70*/  IADD3 R3, R6.reuse, 0x60, RZ ;  /* 0x0000006006037810 */ /* 0x040fe40007ffe0ff */
[C---:B------:R-:W-:Y:S02]  /*2b80*/  IADD3 R2, R6.reuse, 0x80, RZ ;  /* 0x0000008006027810 */ /* 0x040fe40007ffe0ff */
[----:B--2---:R-:W-:Y:S02]  /*2b90*/  IADD3 R8, R6, 0xa0, RZ ;  /* 0x000000a006087810 */ /* 0x004fe40007ffe0ff */
[C---:B------:R-:W-:Y:S01]  /*2ba0*/  IADD3 R3, R238.reuse, R3, RZ ;  /* 0x00000003ee037210 */ /* 0x040fe20007ffe0ff */
[C---:B------:R-:W-:Y:S01]  /*2bb0*/  IMAD.IADD R2, R238.reuse, 0x1, R2 ;  /* 0x00000001ee027824 */ /* 0x040fe200078e0202 */
[----:B------:R-:W-:-:S03]  /*2bc0*/  IADD3 R0, R238, R8, RZ ;  /* 0x00000008ee007210 */ /* 0x000fc60007ffe0ff */
[----:B------:R-:W-:Y:S01]  /*2bd0*/  IMAD.IADD R3, R238, 0x1, R3 ;  /* 0x00000001ee037824 */ /* 0x000fe200078e0203 */
[C---:B-1----:R-:W-:Y:S02]  /*2be0*/  IADD3 R5, R6.reuse, 0x20, RZ ;  /* 0x0000002006057810 */ /* 0x042fe40007ffe0ff */
[----:B------:R-:W-:-:S03]  /*2bf0*/  IADD3 R4, R6, 0x40, RZ ;  /* 0x0000004006047810 */ /* 0x000fc60007ffe0ff */
[C---:B------:R-:W-:Y:S02]  /*2c00*/  IMAD.IADD R5, R238.reuse, 0x1, R5 ;  /* 0x00000001ee057824 */ /* 0x040fe400078e0205 */
[C---:B------:R-:W-:Y:S02]  /*2c10*/  IMAD.IADD R4, R238.reuse, 0x1, R4 ;  /* 0x00000001ee047824 */ /* 0x040fe400078e0204 */
[C---:B------:R-:W-:Y:S01]  /*2c20*/  IMAD.IADD R5, R238.reuse, 0x1, R5 ;  /* 0x00000001ee057824 */ /* 0x040fe200078e0205 */
[C---:B------:R-:W-:Y:S02]  /*2c30*/  IADD3 R2, R238.reuse, R2, RZ ;  /* 0x00000002ee027210 */ /* 0x040fe40007ffe0ff */
[C---:B------:R-:W-:Y:S01]  /*2c40*/  IADD3 R4, R238.reuse, R4, RZ ;  /* 0x00000004ee047210 */ /* 0x040fe20007ffe0ff */
[----:B------:R-:W-:Y:S01]  /*2c50*/  IMAD.IADD R0, R238, 0x1, R0 ;  /* 0x00000001ee007824 */ /* 0x000fe200078e0200 */
[----:B------:R-:W-:Y:S02]  /*2c60*/  IADD3 R7, R6, 0xc0, RZ ;  /* 0x000000c006077810 */ /* 0x000fe40007ffe0ff */
[C---:B------:R-:W-:Y:S01]  /*2c70*/  IADD3 R5, R238.reuse, R5, RZ ;  /* 0x00000005ee057210 */ /* 0x040fe20007ffe0ff */
[----:B------:R-:W-:Y:S01]  /*2c80*/  IMAD.IADD R4, R238, 0x1, R4 ;  /* 0x00000001ee047824 */ /* 0x000fe200078e0204 */
[----:B------:R-:W-:Y:S01]  /*2c90*/  IADD3 R6, R6, 0xe0, RZ ;  /* 0x000000e006067810 */ /* 0x000fe20007ffe0ff */
[C---:B------:R-:W-:Y:S01]  /*2ca0*/  IMAD.IADD R2, R238.reuse, 0x1, R2 ;  /* 0x00000001ee027824 */ /* 0x040fe200078e0202 */
[C---:B------:R-:W-:Y:S01]  /*2cb0*/  IADD3 R3, R238.reuse, R3, RZ ;  /* 0x00000003ee037210 */ /* 0x040fe20007ffe0ff */
[C---:B------:R-:W-:Y:S01]  /*2cc0*/  IMAD.IADD R5, R238.reuse, 0x1, R5 ;  /* 0x00000001ee057824 */ /* 0x040fe200078e0205 */
[----:B------:R-:W-:-:S02]  /*2cd0*/  IADD3 R6, R238, R6, RZ ;  /* 0x00000006ee067210 */ /* 0x000fc40007ffe0ff */
[C---:B------:R-:W-:Y:S01]  /*2ce0*/  IADD3 R0, R238.reuse, R0, RZ ;  /* 0x00000000ee007210 */ /* 0x040fe20007ffe0ff */
[----:B------:R-:W-:Y:S01]  /*2cf0*/  STL [R1+0x18], R21 ;  /* 0x0000181501007387 */ /* 0x000fe20000100800 */
[C---:B------:R-:W-:Y:S01]  /*2d00*/  IADD3 R4, R238.reuse, R4, RZ ;  /* 0x00000004ee047210 */ /* 0x040fe20007ffe0ff */
[C---:B------:R-:W-:Y:S01]  /*2d10*/  IMAD.IADD R3, R238.reuse, 0x1, R3 ;  /* 0x00000001ee037824 */ /* 0x040fe200078e0203 */
[C---:B------:R-:W-:Y:S01]  /*2d20*/  IADD3 R2, R238.reuse, R2, RZ ;  /* 0x00000002ee027210 */ /* 0x040fe20007ffe0ff */
[----:B------:R-:W-:Y:S01]  /*2d30*/  STL [R1+0x14], R19 ;  /* 0x0000141301007387 */ /* 0x000fe20000100800 */
[C---:B------:R-:W-:Y:S02]  /*2d40*/  IMAD.IADD R6, R238.reuse, 0x1, R6 ;  /* 0x00000001ee067824 */ /* 0x040fe400078e0206 */
[C---:B------:R-:W-:Y:S01]  /*2d50*/  IMAD.IADD R0, R238.reuse, 0x1, R0 ;  /* 0x00000001ee007824 */ /* 0x040fe200078e0200 */
[----:B------:R1:W-:Y:S04]  /*2d60*/  STL [R1+0x10], R5 ;  /* 0x0000100501007387 */ /* 0x0003e80000100800 */
[----:B------:R2:W-:Y:S01]  /*2d70*/  STL [R1+0xc], R4 ;  /* 0x00000c0401007387 */ /* 0x0005e20000100800 */
[----:B------:R-:W-:-:S03]  /*2d80*/  IADD3 R250, R238, R6, RZ ;  /* 0x00000006eefa7210 */ /* 0x000fc60007ffe0ff */
[----:B------:R-:W-:Y:S01]  /*2d90*/  STL [R1+0x8], R3 ;  /* 0x0000080301007387 */ /* 0x000fe20000100800 */
[----:B------:R-:W-:-:S03]  /*2da0*/  IMAD.IADD R6, R238, 0x1, R4 ;  /* 0x00000001ee067824 */ /* 0x000fc600078e0204 */
[----:B------:R-:W-:Y:S04]  /*2db0*/  STL [R1+0x4], R2 ;  /* 0x0000040201007387 */ /* 0x000fe80000100800 */
[----:B------:R-:W-:Y:S01]  /*2dc0*/  STL [R1], R0 ;  /* 0x0000000001007387 */ /* 0x000fe20000100800 */
[----:B-1----:R-:W-:-:S05]  /*2dd0*/  IADD3 R5, R238, R5, RZ ;  /* 0x00000005ee057210 */ /* 0x002fca0007ffe0ff */
[----:B------:R1:W-:Y:S01]  /*2de0*/  STL [R1+0x2c], R5 ;  /* 0x00002c0501007387 */ /* 0x0003e20000100800 */
[----:B--2---:R-:W-:-:S03]  /*2df0*/  IMAD.IADD R4, R238, 0x1, R2 ;  /* 0x00000001ee047824 */ /* 0x004fc600078e0202 */
[----:B------:R2:W-:Y:S01]  /*2e00*/  STL [R1+0x28], R6 ;  /* 0x0000280601007387 */ /* 0x0005e20000100800 */
[----:B------:R-:W-:-:S05]  /*2e10*/  IMAD.IADD R7, R238, 0x1, R7 ;  /* 0x00000001ee077824 */ /* 0x000fca00078e0207 */
[C---:B------:R-:W-:Y:S02]  /*2e20*/  IADD3 R7, R238.reuse, R7, RZ ;  /* 0x00000007ee077210 */ /* 0x040fe40007ffe0ff */
[C---:B-1----:R-:W-:Y:S02]  /*2e30*/  IADD3 R5, R238.reuse, R3, RZ ;  /* 0x00000003ee057210 */ /* 0x042fe40007ffe0ff */
[----:B------:R-:W-:-:S03]  /*2e40*/  IADD3 R3, R238, R0, RZ ;  /* 0x00000000ee037210 */ /* 0x000fc60007ffe0ff */
[----:B------:R2:W-:Y:S04]  /*2e50*/  STL [R1+0x24], R5 ;  /* 0x0000240501007387 */ /* 0x0005e80000100800 */
[----:B------:R2:W-:Y:S04]  /*2e60*/  STL [R1+0x20], R4 ;  /* 0x0000200401007387 */ /* 0x0005e80000100800 */
[----:B------:R2:W-:Y:S01]  /*2e70*/  STL [R1+0x1c], R3 ;  /* 0x00001c0301007387 */ /* 0x0005e20000100800 */
[C---:B------:R-:W-:Y:S02]  /*2e80*/  IMAD.IADD R252, R238.reuse, 0x1, R7 ;  /* 0x00000001eefc7824 */ /* 0x040fe400078e0207 */
[----:B------:R-:W-:-:S03]  /*2e90*/  IMAD.IADD R249, R238, 0x1, R250 ;  /* 0x00000001eef97824 */ /* 0x000fc600078e02fa */
[C---:B------:R-:W-:Y:S01]  /*2ea0*/  IADD3 R251, R238.reuse, R252, RZ ;  /* 0x000000fceefb7210 */ /* 0x040fe20007ffe0ff */
        /* <DEDUP_REMOVED lines=64> */
[----:B------:R-:W-:Y:S01]  /*32b0*/  IMAD.MOV.U32 R233, RZ, RZ, 0x20 ;  /* 0x00000020ffe97424 */ /* 0x000fe200078e00ff */
[----:B------:R-:W-:Y:S01]  /*32c0*/  MOV R232, 0x40 ;  /* 0x0000004000e87802 */ /* 0x000fe20000000f00 */
[----:B------:R-:W-:Y:S01]  /*32d0*/  IMAD.SHL.U32 R228, R231, 0x2, RZ ;  /* 0x00000002e7e47824 */ /* 0x000fe200078e00ff */
[C---:B------:R-:W-:Y:S01]  /*32e0*/  IADD3 R0, R238.reuse, R249, RZ ;  /* 0x000000f9ee007210 */ /* 0x040fe20007ffe0ff */
[----:B------:R-:W-:Y:S01]  /*32f0*/  IMAD.IADD R2, R238, 0x1, R251 ;  /* 0x00000001ee027824 */ /* 0x000fe200078e02fb */
[----:B--2---:R-:W-:-:S04]  /*3300*/  UIADD3 UR15, UR21, 0x40, URZ ;  /* 0x00000040150f7890 */ /* 0x004fc8000fffe03f */
.L_x_1682:
[----:B------:R-:W2:Y:S01]  /*3310*/  LDL R0, [R1+0x3c] ;  /* 0x00003c0001007983 */ /* 0x000ea20000100800 */
[----:B------:R-:W-:Y:S01]  /*3320*/  UISETP.GE.AND UP0, UPT, UR15, UR6, UPT ;  /* 0x000000060f00728c */ /* 0x000fe2000bf06270 */
[----:B------:R-:W-:Y:S01]  /*3330*/  MOV R129, c[0x0][0x22c] ;  /* 0x00008b0000817a02 */ /* 0x000fe20000000f00 */
[----:B------:R-:W-:Y:S03]  /*3340*/  UISETP.GE.AND UP4, UPT, UR7, 0x1, UPT ;  /* 0x000000010700788c */ /* 0x000fe6000bf86270 */
[----:B------:R-:W0:Y:S01]  /*3350*/  LDGDEPBAR ;  /* 0x00000000000079af */ /* 0x000e220000000000 */
[----:B------:R-:W-:Y:S05]  /*3360*/  IMAD R129, R129, c[0x0][0x1c0], RZ ;  /* 0x0000700081817a24 */ /* 0x000fea00078e02ff */
[----:B------:R-:W3:Y:S01]  /*3370*/  LDL R117, [R1+0x38] ;  /* 0x0000380001757983 */ /* 0x000ee20000100800 */
[----:B------:R-:W-:Y:S05]  /*3380*/  LEA R129, -R129, RZ, 0x6 ;  /* 0x000000ff81817211 */ /* 0x000fea00078e31ff */
[----:B------:R-:W4:Y:S06]  /*3390*/  LDL R127, [R1+0x18] ;  /* 0x00001800017f7983 */ /* 0x000f2c0000100800 */
        /* <DEDUP_REMOVED lines=112> */
[----:B------:R-:W-:Y:S03]  /*3aa0*/  @P5 ISETP.GE.AND P5, PT, R3, UR6, PT ;  /* 0x0000000603005c0c */ /* 0x000fe6000bfa6270 */
[C---:B------:R-:W-:Y:S01]  /*3ab0*/  HMMA.16816.F32 R8, R108.reuse, R114, R8 ;  /* 0x000000726c08723c */ /* 0x040fe20000001808 */
[----:B------:R-:W-:Y:S07]  /*3ac0*/  LDSM.16.M88.4 R112, [R223+0x1e000] ;  /* 0x01e00000df70783b */ /* 0x000fee0000000200 */
[C---:B--2---:R-:W-:Y:S04]  /*3ad0*/  HMMA.16816.F32 R12, R108.reuse, R84, R12 ;  /* 0x000000546c0c723c */ /* 0x044fe8000000180c */
[----:B---3-5:R-:W-:Y:S04]  /*3ae0*/  FMUL.FTZ R2, R247, 1.4426950216293334961 ;  /* 0x3fb8aa3bf7027820 */ /* 0x028fe80000410000 */
        /* <DEDUP_REMOVED lines=159> */
[----:B----4-:R-:W-:Y:S03]  /*44e0*/  IADD3 R92, P0, R127, UR11, RZ ;  /* 0x0000000b7f5c7c10 */ /* 0x010fe6000ff1e0ff */
        /* <DEDUP_REMOVED lines=8> */
[----:B------:R4:W-:Y:S01]  /*4570*/  STS [R239+0x2a000], R3 ;  /* 0x02a00003ef007388 */ /* 0x0009e20000000800 */
[----:B------:R-:W-:Y:S05]  /*4580*/  PLOP3.LUT P0, PT, PT, PT, UP4, 0x80, 0x0 ;  /* 0x000000000000781c */ /* 0x000fea0003f0f048 */
[----:B------:R-:W-:Y:S01]  /*4590*/  STS [R246+0x2a400], R5 ;  /* 0x02a40005f6007388 */ /* 0x000fe20000000800 */
        /* <DEDUP_REMOVED lines=105> */
[----:B-1----:R-:W3:Y:S01]  /*4c30*/  LDG.E R0, [R92.64+0x20] ;  /* 0x000020045c007981 */ /* 0x002ee2000c1e1900 */
[C---:B--2---:R-:W-:Y:S08]  /*4c40*/  HMMA.16816.F32 R4, R84.reuse, R88, R4 ;  /* 0x000000585404723c */ /* 0x044ff00000001804 */
[C---:B------:R-:W-:Y:S01]  /*4c50*/  HMMA.16816.F32 R8, R84.reuse, R90, R8 ;  /* 0x0000005a5408723c */ /* 0x040fe20000001808 */
[----:B------:R-:W1:Y:S07]  /*4c60*/  LDSM.16.M88.4 R88, [R222+0x26800] ;  /* 0x02680000de58783b */ /* 0x000e6e0000000200 */
[C---:B-1----:R-:W-:Y:S08]  /*4c70*/  HMMA.16816.F32 R12, R84.reuse, R88, R12 ;  /* 0x00000058540c723c */ /* 0x042ff0000000180c */
[----:B------:R-:W-:Y:S01]  /*4c80*/  HMMA.16816.F32 R16, R84, R90, R16 ;  /* 0x0000005a5410723c */ /* 0x000fe20000001810 */
[----:B------:R1:W-:Y:S06]  /*4c90*/  LDSM.16.M88.4 R84, [R3+0x16000] ;  /* 0x016000000354783b */ /* 0x0003ec0000000200 */
[----:B------:R-:W2:Y:S06]  /*4ca0*/  LDSM.16.M88.4 R88, [R224+0x26000] ;  /* 0x02600000e058783b */ /* 0x000eac0000000200 */
[----:B-1----:R-:W4:Y:S01]  /*4cb0*/  LDG.E R3, [R92.64] ;  /* 0x000000045c037981 */ /* 0x002f22000c1e1900 */
[C---:B--2---:R-:W-:Y:S08]  /*4cc0*/  HMMA.16816.F32 R4, R84.reuse, R88, R4 ;  /* 0x000000585404723c */ /* 0x044ff00000001804 */
        /* <DEDUP_REMOVED lines=12> */
[----:B------:R-:W-:Y:S03]  /*4d90*/  FMUL.FTZ R88, R88, c[0x0][0x2ec] ;  /* 0x0000bb0058587a20 */ /* 0x000fe60000410000 */
[----:B------:R-:W-:Y:S02]  /*4da0*/  FFMA.FTZ R87, -R99, R99, 1 ;  /* 0x3f80000063577423 */ /* 0x000fe40000010163 */
[----:B------:R-:W-:Y:S03]  /*4db0*/  FFMA.FTZ R86, -R100, R100, 1 ;  /* 0x3f80000064567423 */ /* 0x000fe60000010164 */
[----:B------:R-:W-:Y:S02]  /*4dc0*/  FMUL.FTZ R87, R87, c[0x0][0x2ec] ;  /* 0x0000bb0057577a20 */ /* 0x000fe40000410000 */
[----:B------:R-:W-:Y:S02]  /*4dd0*/  FFMA.FTZ R85, -R96, R96, 1 ;  /* 0x3f80000060557423 */ /* 0x000fe40000010160 */
[----:B------:R-:W-:Y:S02]  /*4de0*/  FMUL.FTZ R86, R86, c[0x0][0x2ec] ;  /* 0x0000bb0056567a20 */ /* 0x000fe40000410000 */
[----:B------:R-:W-:Y:S02]  /*4df0*/  FMUL.FTZ R85, R85, c[0x0][0x2ec] ;  /* 0x0000bb0055557a20 */ /* 0x000fe40000410000 */
[C---:B---3--:R-:W-:Y:S04]  /*4e00*/  FADD.FTZ R14, -R0.reuse, R14 ;  /* 0x0000000e000e7221 */ /* 0x048fe80000010100 */
[----:B------:R-:W-:Y:S02]  /*4e10*/  FADD.FTZ R18, -R0, R18 ;  /* 0x0000001200127221 */ /* 0x000fe40000010100 */
[----:B------:R-:W-:Y:S02]  /*4e20*/  FMUL.FTZ R14, R123, R14 ;  /* 0x0000000e7b0e7220 */ /* 0x000fe40000410000 */
[C---:B----4-:R-:W-:Y:S02]  /*4e30*/  FADD.FTZ R2, -R3.reuse, R4 ;  /* 0x0000000403027221 */ /* 0x050fe40000010100 */
[----:B------:R-:W-:Y:S02]  /*4e40*/  FADD.FTZ R4, -R3, R5 ;  /* 0x0000000503047221 */ /* 0x000fe40000010100 */
[----:B------:R-:W-:Y:S02]  /*4e50*/  FMUL.FTZ R2, R118, R2 ;  /* 0x0000000276027220 */ /* 0x000fe40000410000 */
[----:B------:R-:W-:Y:S02]  /*4e60*/  FMUL.FTZ R4, R115, R4 ;  /* 0x0000000473047220 */ /* 0x000fe40000410000 */
[----:B------:R-:W-:Y:S02]  /*4e70*/  FADD.FTZ R5, -R3, R8 ;  /* 0x0000000803057221 */ /* 0x000fe40000010100 */
[----:B------:R-:W-:Y:S02]  /*4e80*/  FMUL.FTZ R88, R2, R88 ;  /* 0x0000005802587220 */ /* 0x000fe40000410000 */
[----:B------:R-:W-:Y:S02]  /*4e90*/  FFMA.FTZ R2, -R98, R98, 1 ;  /* 0x3f80000062027423 */ /* 0x000fe40000010162 */
[----:B------:R-:W-:Y:S02]  /*4ea0*/  FMUL.FTZ R5, R111, R5 ;  /* 0x000000056f057220 */ /* 0x000fe40000410000 */
[----:B------:R-:W-:Y:S02]  /*4eb0*/  FMUL.FTZ R87, R4, R87 ;  /* 0x0000005704577220 */ /* 0x000fe40000410000 */
[----:B------:R-:W-:Y:S02]  /*4ec0*/  FFMA.FTZ R4, -R97, R97, 1 ;  /* 0x3f80000061047423 */ /* 0x000fe40000010161 */
[C---:B------:R-:W-:Y:S02]  /*4ed0*/  FADD.FTZ R84, -R3.reuse, R16 ;  /* 0x0000001003547221 */ /* 0x040fe40000010100 */
[C---:B------:R-:W-:Y:S02]  /*4ee0*/  FADD.FTZ R17, -R3.reuse, R17 ;  /* 0x0000001103117221 */ /* 0x040fe40000010100 */
[----:B------:R-:W-:Y:S02]  /*4ef0*/  FMUL.FTZ R16, R2, c[0x0][0x2ec] ;  /* 0x0000bb0002107a20 */ /* 0x000fe40000410000 */
[C---:B------:R-:W-:Y:S02]  /*4f00*/  FADD.FTZ R8, -R3.reuse, R9 ;  /* 0x0000000903087221 */ /* 0x040fe40000010100 */
[C---:B------:R-:W-:Y:S02]  /*4f10*/  FADD.FTZ R12, -R3.reuse, R12 ;  /* 0x0000000c030c7221 */ /* 0x040fe40000010100 */
[----:B------:R-:W-:Y:S02]  /*4f20*/  FADD.FTZ R9, -R3, R13 ;  /* 0x0000000d03097221 */ /* 0x000fe40000010100 */
[----:B------:R-:W-:Y:S02]  /*4f30*/  FMUL.FTZ R13, R4, c[0x0][0x2ec] ;  /* 0x0000bb00040d7a20 */ /* 0x000fe40000410000 */
[----:B------:R-:W-:Y:S02]  /*4f40*/  FMUL.FTZ R16, R5, R16 ;  /* 0x0000001005107220 */ /* 0x000fe40000410000 */
[----:B------:R-:W-:Y:S02]  /*4f50*/  FMUL.FTZ R4, R109, R84 ;  /* 0x000000546d047220 */ /* 0x000fe40000410000 */
[----:B------:R-:W-:Y:S02]  /*4f60*/  FMUL.FTZ R5, R108, R17 ;  /* 0x000000116c057220 */ /* 0x000fe40000410000 */
[----:B------:R-:W-:Y:S02]  /*4f70*/  FFMA.FTZ R84, -R95, R95, 1 ;  /* 0x3f8000005f547423 */ /* 0x000fe4000001015f */
[----:B------:R-:W-:Y:S02]  /*4f80*/  FFMA.FTZ R17, -R94, R94, 1 ;  /* 0x3f8000005e117423 */ /* 0x000fe4000001015e */
[----:B------:R-:W-:Y:S02]  /*4f90*/  FMUL.FTZ R2, R117, R12 ;  /* 0x0000000c75027220 */ /* 0x000fe40000410000 */
[----:B------:R-:W-:Y:S02]  /*4fa0*/  FMUL.FTZ R3, R114, R9 ;  /* 0x0000000972037220 */ /* 0x000fe40000410000 */
[----:B------:R-:W-:Y:S02]  /*4fb0*/  FMUL.FTZ R84, R84, c[0x0][0x2ec] ;  /* 0x0000bb0054547a20 */ /* 0x000fe40000410000 */
[----:B------:R-:W-:Y:S02]  /*4fc0*/  FMUL.FTZ R17, R17, c[0x0][0x2ec] ;  /* 0x0000bb0011117a20 */ /* 0x000fe40000410000 */
[----:B------:R-:W-:Y:S02]  /*4fd0*/  FMUL.FTZ R86, R2, R86 ;  /* 0x0000005602567220 */ /* 0x000fe40000410000 */
[----:B------:R-:W-:Y:S02]  /*4fe0*/  FMUL.FTZ R85, R3, R85 ;  /* 0x0000005503557220 */ /* 0x000fe40000410000 */
[C---:B------:R-:W-:Y:S02]  /*4ff0*/  FADD.FTZ R2, -R0.reuse, R6 ;  /* 0x0000000600027221 */ /* 0x040fe40000010100 */
[----:B------:R-:W-:Y:S02]  /*5000*/  FADD.FTZ R3, -R0, R7 ;  /* 0x0000000700037221 */ /* 0x000fe40000010100 */
[----:B------:R-:W-:Y:S02]  /*5010*/  FMUL.FTZ R84, R4, R84 ;  /* 0x0000005404547220 */ /* 0x000fe40000410000 */
[----:B------:R-:W-:Y:S02]  /*5020*/  FMUL.FTZ R17, R5, R17 ;  /* 0x0000001105117220 */ /* 0x000fe40000410000 */
[----:B------:R-:W-:Y:S02]  /*5030*/  FFMA.FTZ R4, -R113, R113, 1 ;  /* 0x3f80000071047423 */ /* 0x000fe40000010171 */
[----:B------:R-:W-:Y:S02]  /*5040*/  FFMA.FTZ R5, -R112, R112, 1 ;  /* 0x3f80000070057423 */ /* 0x000fe40000010170 */
[----:B------:R-:W-:Y:S02]  /*5050*/  FADD.FTZ R9, -R0, R11 ;  /* 0x0000000b00097221 */ /* 0x000fe40000010100 */
[----:B------:R-:W-:Y:S02]  /*5060*/  FFMA.FTZ R7, -R106, R106, 1 ;  /* 0x3f8000006a077423 */ /* 0x000fe4000001016a */
[----:B------:R-:W-:Y:S02]  /*5070*/  FMUL.FTZ R8, R110, R8 ;  /* 0x000000086e087220 */ /* 0x000fe40000410000 */
[----:B------:R-:W-:Y:S02]  /*5080*/  FMUL.FTZ R2, R126, R2 ;  /* 0x000000027e027220 */ /* 0x000fe40000410000 */
[----:B------:R-:W-:Y:S02]  /*5090*/  FMUL.FTZ R3, R125, R3 ;  /* 0x000000037d037220 */ /* 0x000fe40000410000 */
[----:B------:R-:W-:Y:S02]  /*50a0*/  FMUL.FTZ R4, R4, c[0x0][0x2ec] ;  /* 0x0000bb0004047a20 */ /* 0x000fe40000410000 */
[----:B------:R-:W-:Y:S02]  /*50b0*/  FMUL.FTZ R5, R5, c[0x0][0x2ec] ;  /* 0x0000bb0005057a20 */ /* 0x000fe40000410000 */
[----:B------:R-:W-:Y:S02]  /*50c0*/  FMUL.FTZ R9, R121, R9 ;  /* 0x0000000979097220 */ /* 0x000fe40000410000 */
[----:B------:R-:W-:Y:S02]  /*50d0*/  FMUL.FTZ R7, R7, c[0x0][0x2ec] ;  /* 0x0000bb0007077a20 */ /* 0x000fe40000410000 */
[----:B------:R-:W-:Y:S02]  /*50e0*/  FMUL.FTZ R13, R8, R13 ;  /* 0x0000000d080d7220 */ /* 0x000fe40000410000 */
[----:B------:R-:W-:Y:S02]  /*50f0*/  FADD.FTZ R6, -R0, R10 ;  /* 0x0000000a00067221 */ /* 0x000fe40000010100 */
[----:B------:R-:W-:Y:S02]  /*5100*/  FMUL.FTZ R4, R2, R4 ;  /* 0x0000000402047220 */ /* 0x000fe40000410000 */
[----:B------:R-:W-:Y:S02]  /*5110*/  FMUL.FTZ R5, R3, R5 ;  /* 0x0000000503057220 */ /* 0x000fe40000410000 */
[C---:B------:R-:W-:Y:S02]  /*5120*/  FADD.FTZ R3, -R0.reuse, R15 ;  /* 0x0000000f00037221 */ /* 0x040fe40000010100 */
        /* <DEDUP_REMOVED lines=8> */
[----:B------:R-:W-:Y:S02]  /*51b0*/  FMUL.FTZ R8, R8, c[0x0][0x2ec] ;  /* 0x0000bb0008087a20 */ /* 0x000fe40000410000 */
        /* <DEDUP_REMOVED lines=39> */
.L_x_1680:
[----:B------:R-:W-:Y:S01]  /*5430*/  F2FP.PACK_AB R6, R87, R88 ;  /* 0x000000585706723e */ /* 0x000fe200000000ff */
[----:B------:R-:W-:Y:S01]  /*5440*/  IMAD.SHL.U32 R216, R230, 0x2, RZ ;  /* 0x00000002e6d87824 */ /* 0x000fe200078e00ff */
        /* <DEDUP_REMOVED lines=44> */
[----:B------:R-:W-:Y:S06]  /*5710*/  LDSM.16.MT88.4 R4, [R227+0x2b000] ;  /* 0x02b00000e304783b */ /* 0x000fec0000004200 */
[----:B------:R-:W-:Y:S01]  /*5720*/  LDSM.16.MT88.4 R88, [R226+0x2b000] ;  /* 0x02b00000e258783b */ /* 0x000fe20000004200 */
        /* <DEDUP_REMOVED lines=14> */
[----:B------:R-:W4:Y:S07]  /*5810*/  LDSM.16.MT88.4 R96, [R216+0x15000] ;  /* 0x01500000d860783b */ /* 0x000f2e0000004200 */
[-C--:B---3--:R-:W-:Y:S08]  /*5820*/  HMMA.16816.F32 R68, R8, R12.reuse, R68 ;  /* 0x0000000c0844723c */ /* 0x088ff00000001844 */
[C---:B------:R-:W-:Y:S08]  /*5830*/  HMMA.16816.F32 R72, R84.reuse, R12, R72 ;  /* 0x0000000c5448723c */ /* 0x040ff00000001848 */
[-C--:B------:R-:W-:Y:S01]  /*5840*/  HMMA.16816.F32 R76, R84, R14.reuse, R76 ;  /* 0x0000000e544c723c */ /* 0x080fe2000000184c */
[----:B------:R-:W3:Y:S07]  /*5850*/  LDSM.16.MT88.4 R84, [R216+0x17000] ;  /* 0x01700000d854783b */ /* 0x000eee0000004200 */
[----:B------:R-:W-:Y:S01]  /*5860*/  HMMA.16816.F32 R80, R8, R14, R80 ;  /* 0x0000000e0850723c */ /* 0x000fe20000001850 */
[----:B------:R-:W-:Y:S06]  /*5870*/  LDSM.16.MT88.4 R8, [R227+0x2b800] ;  /* 0x02b80000e308783b */ /* 0x000fec0000004200 */
[----:B------:R-:W5:Y:S01]  /*5880*/  LDSM.16.MT88.4 R12, [R216+0x11800] ;  /* 0x01180000d80c783b */ /* 0x000f620000004200 */
        /* <DEDUP_REMOVED lines=10> */
[-C--:B----4-:R-:W-:Y:S08]  /*5930*/  HMMA.16816.F32 R52, R4, R96.reuse, R52 ;  /* 0x000000600434723c */ /* 0x090ff00000001834 */
[C---:B------:R-:W-:Y:S08]  /*5940*/  HMMA.16816.F32 R56, R88.reuse, R96, R56 ;  /* 0x000000605838723c */ /* 0x040ff00000001838 */
[-C--:B------:R-:W-:Y:S08]  /*5950*/  HMMA.16816.F32 R60, R88, R98.reuse, R60 ;  /* 0x00000062583c723c */ /* 0x080ff0000000183c */
[C---:B------:R-:W-:Y:S01]  /*5960*/  HMMA.16816.F32 R64, R4.reuse, R98, R64 ;  /* 0x000000620440723c */ /* 0x040fe20000001840 */
[----:B------:R-:W4:Y:S07]  /*5970*/  LDSM.16.MT88.4 R96, [R216+0x15800] ;  /* 0x01580000d860783b */ /* 0x000f2e0000004200 */
[-C--:B---3--:R-:W-:Y:S08]  /*5980*/  HMMA.16816.F32 R68, R4, R84.reuse, R68 ;  /* 0x000000540444723c */ /* 0x088ff00000001844 */
[C---:B------:R-:W-:Y:S08]  /*5990*/  HMMA.16816.F32 R72, R88.reuse, R84, R72 ;  /* 0x000000545848723c */ /* 0x040ff00000001848 */
[-C--:B------:R-:W-:Y:S01]  /*59a0*/  HMMA.16816.F32 R76, R88, R86.reuse, R76 ;  /* 0x00000056584c723c */ /* 0x080fe2000000184c */
[----:B------:R-:W3:Y:S06]  /*59b0*/  LDSM.16.MT88.4 R88, [R216+0x17800] ;  /* 0x01780000d858783b */ /* 0x000eec0000004200 */
[----:B------:R-:W-:Y:S01]  /*59c0*/  BAR.SYNC.DEFER_BLOCKING 0x0 ;  /* 0x0000000000007b1d */ /* 0x000fe20000010000 */
[----:B------:R-:W-:Y:S08]  /*59d0*/  HMMA.16816.F32 R80, R4, R86, R80 ;  /* 0x000000560450723c */ /* 0x000ff00000001850 */
[-C--:B-----5:R-:W-:Y:S08]  /*59e0*/  HMMA.16816.F32 R20, R8, R12.reuse, R20 ;  /* 0x0000000c0814723c */ /* 0x0a0ff00000001814 */
[C---:B-1----:R-:W-:Y:S08]  /*59f0*/  HMMA.16816.F32 R24, R16.reuse, R12, R24 ;  /* 0x0000000c1018723c */ /* 0x042ff00000001818 */
[-C--:B------:R-:W-:Y:S08]  /*5a00*/  HMMA.16816.F32 R28, R16, R14.reuse, R28 ;  /* 0x0000000e101c723c */ /* 0x080ff0000000181c */
[C---:B------:R-:W-:Y:S08]  /*5a10*/  HMMA.16816.F32 R32, R8.reuse, R14, R32 ;  /* 0x0000000e0820723c */ /* 0x040ff00000001820 */
[-C--:B--2---:R-:W-:Y:S08]  /*5a20*/  HMMA.16816.F32 R36, R8, R92.reuse, R36 ;  /* 0x0000005c0824723c */ /* 0x084ff00000001824 */
[C---:B------:R-:W-:Y:S08]  /*5a30*/  HMMA.16816.F32 R40, R16.reuse, R92, R40 ;  /* 0x0000005c1028723c */ /* 0x040ff00000001828 */
[-C--:B------:R-:W-:Y:S08]  /*5a40*/  HMMA.16816.F32 R44, R16, R94.reuse, R44 ;  /* 0x0000005e102c723c */ /* 0x080ff0000000182c */
[C---:B------:R-:W-:Y:S08]  /*5a50*/  HMMA.16816.F32 R48, R8.reuse, R94, R48 ;  /* 0x0000005e0830723c */ /* 0x040ff00000001830 */
[-C--:B----4-:R-:W-:Y:S08]  /*5a60*/  HMMA.16816.F32 R52, R8, R96.reuse, R52 ;  /* 0x000000600834723c */ /* 0x090ff00000001834 */
[C---:B------:R-:W-:Y:S08]  /*5a70*/  HMMA.16816.F32 R56, R16.reuse, R96, R56 ;  /* 0x000000601038723c */ /* 0x040ff00000001838 */
[-C--:B------:R-:W-:Y:S08]  /*5a80*/  HMMA.16816.F32 R60, R16, R98.reuse, R60 ;  /* 0x00000062103c723c */ /* 0x080ff0000000183c */
[C---:B------:R-:W-:Y:S08]  /*5a90*/  HMMA.16816.F32 R64, R8.reuse, R98, R64 ;  /* 0x000000620840723c */ /* 0x040ff00000001840 */
[-C--:B---3--:R-:W-:Y:S08]  /*5aa0*/  HMMA.16816.F32 R68, R8, R88.reuse, R68 ;  /* 0x000000580844723c */ /* 0x088ff00000001844 */
[C---:B------:R-:W-:Y:S08]  /*5ab0*/  HMMA.16816.F32 R72, R16.reuse, R88, R72 ;  /* 0x000000581048723c */ /* 0x040ff00000001848 */
[-C--:B------:R-:W-:Y:S08]  /*5ac0*/  HMMA.16816.F32 R76, R16, R90.reuse, R76 ;  /* 0x0000005a104c723c */ /* 0x080ff0000000184c */
[----:B------:R-:W-:Y:S01]  /*5ad0*/  HMMA.16816.F32 R80, R8, R90, R80 ;  /* 0x0000005a0850723c */ /* 0x000fe20000001850 */
[----:B------:R-:W-:-:S07]  /*5ae0*/  @!P0 BRA `(.L_x_1681) ;  /* 0x0000015000008947 */ /* 0x000fce0003800000 */
[----:B------:R-:W-:Y:S01]  /*5af0*/  IMAD.MOV.U32 R3, RZ, RZ, c[0x0][0x370] ;  /* 0x0000dc00ff037624 */ /* 0x000fe200078e00ff */
[----:B------:R-:W-:Y:S03]  /*5b00*/  MOV R4, c[0x0][0x374] ;  /* 0x0000dd0000047a02 */ /* 0x000fe60000000f00 */
[C---:B------:R-:W-:Y:S05]  /*5b10*/  IMAD.U32 R0, R3.reuse, -0x40, RZ ;  /* 0xffffffc003007824 */ /* 0x040fea00078e00ff */
        /* <DEDUP_REMOVED lines=18> */
.L_x_1681:
[----:B-1----:R-:W-:Y:S01]  /*5c40*/  IMAD.MOV.U32 R2, RZ, RZ, R128 ;  /* 0x000000ffff027224 */ /* 0x002fe200078e0080 */
[----:B------:R-:W-:Y:S01]  /*5c50*/  LDSM.16.MT88.4 R16, [R216+0x18000] ;  /* 0x01800000d810783b */ /* 0x000fe20000004200 */
[----:B------:R-:W-:Y:S01]  /*5c60*/  IMAD.MOV.U32 R3, RZ, RZ, R127 ;  /* 0x000000ffff037224 */ /* 0x000fe200078e007f */
[----:B------:R-:W-:Y:S01]  /*5c70*/  ULOP3.LUT UR12, UR7, 0x1, URZ, 0xc0, !UPT ;  /* 0x00000001070c7892 */ /* 0x000fe2000f8ec03f */
[----:B------:R-:W-:Y:S01]  /*5c80*/  IMAD.IADD R0, R229, 0x1, R116 ;  /* 0x00000001e5007824 */ /* 0x000fe200078e0274 */
[----:B------:R-:W-:Y:S01]  /*5c90*/  @UP4 UIADD3 UR13, UP1, UR9, -0x100, URZ ;  /* 0xffffff00090d4890 */ /* 0x000fe2000ff3e03f */
[----:B------:R-:W1:Y:S01]  /*5ca0*/  LDSM.16.M88.4 R128, [R229] ;  /* 0x00000000e580783b */ /* 0x000e620000000200 */
        /* <DEDUP_REMOVED lines=139> */
[----:B------:R-:W-:Y:S01]  /*6560*/  IMAD R206, R206, c[0x0][0x1c0], RZ ;  /* 0x00007000cece7a24 */ /* 0x000fe200078e02ff */
[----:B------:R4:W-:Y:S01]  /*6570*/  RED.E.ADD.F32.FTZ.RN.STRONG.GPU [R6.64], R10 ;  /* 0x0000000a0600798e */ /* 0x0009e2000c10e784 */
[-C--:B------:R-:W-:Y:S01]  /*6580*/  LEA.HI.X.SX32 R5, R208, R235.reuse, 0x2, P0 ;  /* 0x000000ebd0057211 */ /* 0x080fe200000f16ff */
[----:B------:R-:W-:Y:S02]  /*6590*/  IMAD.SHL.U32 R207, R207, 0x10, RZ ;  /* 0x00000010cfcf7824 */ /* 0x000fe400078e00ff */
[----:B------:R-:W-:Y:S02]  /*65a0*/  IMAD.SHL.U32 R206, R206, 0x10, RZ ;  /* 0x00000010cece7824 */ /* 0x000fe400078e00ff */
[----:B------:R4:W-:Y:S01]  /*65b0*/  RED.E.ADD.F32.FTZ.RN.STRONG.GPU [R4.64], R11 ;  /* 0x0000000b0400798e */ /* 0x0009e2000c10e784 */
[C---:B------:R-:W-:Y:S02]  /*65c0*/  IADD3 R208, R207.reuse, 0x20, RZ ;  /* 0x00000020cfd07810 */ /* 0x040fe40007ffe0ff */
[----:B------:R-:W-:Y:S02]  /*65d0*/  IADD3 R206, R206, 0x20, RZ ;  /* 0x00000020cece7810 */ /* 0x000fe40007ffe0ff */
[----:B------:R-:W-:Y:S01]  /*65e0*/  RED.E.ADD.F32.FTZ.RN.STRONG.GPU [R234.64+0x80], R16 ;  /* 0x00008010ea00798e */ /* 0x000fe2000c10e784 */
[----:B------:R-:W-:Y:S01]  /*65f0*/  IMAD.IADD R208, R238, 0x1, R208 ;  /* 0x00000001eed07824 */ /* 0x000fe200078e02d0 */
[CC--:B------:R-:W-:Y:S03]  /*6600*/  LEA R8, P0, R206.reuse, R234.reuse, 0x2 ;  /* 0x000000eace087211 */ /* 0x0c0fe600078010ff */
[----:B------:R-:W-:Y:S01]  /*6610*/  RED.E.ADD.F32.FTZ.RN.STRONG.GPU [R2.64+0x80], R17 ;  /* 0x000080110200798e */ /* 0x000fe2000c10e784 */
[-C--:B-1----:R-:W-:Y:S04]  /*6620*/  LEA.HI.X.SX32 R9, R206, R235.reuse, 0x2, P0 ;  /* 0x000000ebce097211 */ /* 0x082fe800000f16ff */
[----:B------:R-:W3:Y:S01]  /*6630*/  LDL R197, [R1+0xc] ;  /* 0x00000c0001c57983 */ /* 0x000ee20000100800 */
[C---:B------:R-:W-:Y:S02]  /*6640*/  IADD3 R206, R207.reuse, 0x20, RZ ;  /* 0x00000020cfce7810 */ /* 0x040fe40007ffe0ff */
[----:B------:R-:W-:Y:S02]  /*6650*/  IADD3 R207, R207, 0x20, RZ ;  /* 0x00000020cfcf7810 */ /* 0x000fe40007ffe0ff */
[----:B------:R1:W-:Y:S01]  /*6660*/  RED.E.ADD.F32.FTZ.RN.STRONG.GPU [R8.64], R18 ;  /* 0x000000120800798e */ /* 0x0003e2000c10e784 */
[----:B------:R-:W-:Y:S01]  /*6670*/  IMAD.IADD R206, R238, 0x1, R206 ;  /* 0x00000001eece7824 */ /* 0x000fe200078e02ce */
[-C--:B----4-:R-:W-:Y:S01]  /*6680*/  LEA R6, P1, R208, R234.reuse, 0x2 ;  /* 0x000000ead0067211 */ /* 0x090fe200078210ff */
[C---:B------:R-:W-:Y:S02]  /*6690*/  IMAD.IADD R207, R238.reuse, 0x1, R207 ;  /* 0x00000001eecf7824 */ /* 0x040fe400078e02cf */
[----:B------:R-:W3:Y:S01]  /*66a0*/  LDL R196, [R1+0x28] ;  /* 0x0000280001c47983 */ /* 0x000ee20000100800 */
        /* <DEDUP_REMOVED lines=12> */
[-C--:B------:R-:W-:Y:S04]  /*6770*/  LEA.HI.X.SX32 R9, R206, R235.reuse, 0x2, P2 ;  /* 0x000000ebce097211 */ /* 0x080fe800010f16ff */
[C---:B------:R-:W-:Y:S02]  /*6780*/  IADD3 R199, R207.reuse, 0x40, RZ ;  /* 0x00000040cfc77810 */ /* 0x040fe40007ffe0ff */
[C---:B------:R-:W-:Y:S01]  /*6790*/  IADD3 R198, R207.reuse, 0x40, RZ ;  /* 0x00000040cfc67810 */ /* 0x040fe20007ffe0ff */
[----:B------:R1:W-:Y:S02]  /*67a0*/  RED.E.ADD.F32.FTZ.RN.STRONG.GPU [R8.64], R13 ;  /* 0x0000000d0800798e */ /* 0x0003e4000c10e784 */
[C---:B------:R-:W-:Y:S02]  /*67b0*/  IMAD.IADD R199, R238.reuse, 0x1, R199 ;  /* 0x00000001eec77824 */ /* 0x040fe400078e02c7 */
[C---:B------:R-:W-:Y:S02]  /*67c0*/  IMAD.IADD R198, R238.reuse, 0x1, R198 ;  /* 0x00000001eec67824 */ /* 0x040fe400078e02c6 */
[C---:B------:R-:W-:Y:S02]  /*67d0*/  IMAD.IADD R199, R238.reuse, 0x1, R199 ;  /* 0x00000001eec77824 */ /* 0x040fe400078e02c7 */
[C---:B------:R-:W-:Y:S04]  /*67e0*/  IMAD.IADD R198, R238.reuse, 0x1, R198 ;  /* 0x00000001eec67824 */ /* 0x040fe800078e02c6 */
[----:B------:R-:W-:Y:S01]  /*67f0*/  IMAD.IADD R198, R238, 0x1, R198 ;  /* 0x00000001eec67824 */ /* 0x000fe200078e02c6 */
[----:B------:R-:W3:Y:S04]  /*6800*/  LDL R12, [R1+0x24] ;  /* 0x00002400010c7983 */ /* 0x000ee80000100800 */
[CC--:B-1----:R-:W-:Y:S01]  /*6810*/  LEA R8, P2, R198.reuse, R234.reuse, 0x2 ;  /* 0x000000eac6087211 */ /* 0x0c2fe200078410ff */
[----:B------:R-:W3:Y:S03]  /*6820*/  LDL R13, [R1+0x20] ;  /* 0x00002000010d7983 */ /* 0x000ee60000100800 */
        /* <DEDUP_REMOVED lines=47> */
[-C--:B------:R-:W-:Y:S05]  /*6b20*/  LEA.HI.X.SX32 R5, R197, R235.reuse, 0x2, P1 ;  /* 0x000000ebc5057211 */ /* 0x080fea00008f16ff */
[----:B------:R1:W-:Y:S01]  /*6b30*/  RED.E.ADD.F32.FTZ.RN.STRONG.GPU [R4.64], R90 ;  /* 0x0000005a0400798e */ /* 0x0003e2000c10e784 */
[CC--:B------:R-:W-:Y:S04]  /*6b40*/  LEA R6, P0, R196.reuse, R234.reuse, 0x2 ;  /* 0x000000eac4067211 */ /* 0x0c0fe800078010ff */
[-C--:B------:R-:W-:Y:S05]  /*6b50*/  LEA.HI.X.SX32 R7, R196, R235.reuse, 0x2, P0 ;  /* 0x000000ebc4077211 */ /* 0x080fea00000f16ff */
[----:B------:R2:W-:Y:S05]  /*6b60*/  RED.E.ADD.F32.FTZ.RN.STRONG.GPU [R6.64], R91 ;  /* 0x0000005b0600798e */ /* 0x0005ea000c10e784 */
[----:B------:R-:W-:Y:S05]  /*6b70*/  RED.E.ADD.F32.FTZ.RN.STRONG.GPU [R234.64+0x180], R96 ;  /* 0x00018060ea00798e */ /* 0x000fea000c10e784 */
[----:B------:R-:W-:Y:S05]  /*6b80*/  RED.E.ADD.F32.FTZ.RN.STRONG.GPU [R2.64+0x180], R97 ;  /* 0x000180610200798e */ /* 0x000fea000c10e784 */
[----:B------:R-:W-:Y:S01]  /*6b90*/  LDSM.16.MT88.4 R88, [R220+0x6000] ;  /* 0x00600000dc58783b */ /* 0x000fe20000004200 */
[CC--:B-1----:R-:W-:Y:S04]  /*6ba0*/  LEA R4, P0, R16.reuse, R234.reuse, 0x2 ;  /* 0x000000ea10047211 */ /* 0x0c2fe800078010ff */
[-C--:B------:R-:W-:Y:S02]  /*6bb0*/  LEA.HI.X.SX32 R5, R16, R235.reuse, 0x2, P0 ;  /* 0x000000eb10057211 */ /* 0x080fe400000f16ff */
[----:B------:R-:W-:Y:S01]  /*6bc0*/  IADD3 R16, R204, 0x60, RZ ;  /* 0x00000060cc107810 */ /* 0x000fe20007ffe0ff */
[----:B------:R-:W-:Y:S02]  /*6bd0*/  IMAD.MOV.U32 R204, RZ, RZ, c[0x0][0x22c] ;  /* 0x00008b00ffcc7624 */ /* 0x000fe400078e00ff */
[----:B------:R-:W-:Y:S01]  /*6be0*/  RED.E.ADD.F32.FTZ.RN.STRONG.GPU [R4.64], R98 ;  /* 0x000000620400798e */ /* 0x000fe2000c10e784 */
[CC--:B--2---:R-:W-:Y:S01]  /*6bf0*/  LEA R6, P1, R17.reuse, R234.reuse, 0x2 ;  /* 0x000000ea11067211 */ /* 0x0c4fe200078210ff */
[----:B------:R-:W-:Y:S02]  /*6c00*/  IMAD.IADD R16, R238, 0x1, R16 ;  /* 0x00000001ee107824 */ /* 0x000fe400078e0210 */
[----:B------:R-:W-:Y:S01]  /*6c10*/  IMAD R204, R204, c[0x0][0x1c0], RZ ;  /* 0x00007000cccc7a24 */ /* 0x000fe200078e02ff */
[-C--:B------:R-:W-:Y:S01]  /*6c20*/  LEA.HI.X.SX32 R7, R17, R235.reuse, 0x2, P1 ;  /* 0x000000eb11077211 */ /* 0x080fe200008f16ff */
[----:B------:R-:W-:Y:S02]  /*6c30*/  IMAD.IADD R16, R238, 0x1, R16 ;  /* 0x00000001ee107824 */ /* 0x000fe400078e0210 */
[----:B------:R-:W-:Y:S02]  /*6c40*/  IMAD.SHL.U32 R204, R204, 0x10, RZ ;  /* 0x00000010cccc7824 */ /* 0x000fe400078e00ff */
[----:B------:R1:W-:Y:S01]  /*6c50*/  RED.E.ADD.F32.FTZ.RN.STRONG.GPU [R6.64], R99 ;  /* 0x000000630600798e */ /* 0x0003e2000c10e784 */
[-C--:B------:R-:W-:Y:S02]  /*6c60*/  LEA R10, P0, R16, R234.reuse, 0x2 ;  /* 0x000000ea100a7211 */ /* 0x080fe400078010ff */
[----:B------:R-:W-:Y:S02]  /*6c70*/  IADD3 R17, R204, 0x80, RZ ;  /* 0x00000080cc117810 */ /* 0x000fe40007ffe0ff */
[-C--:B------:R-:W-:Y:S01]  /*6c80*/  LEA.HI.X.SX32 R11, R16, R235.reuse, 0x2, P0 ;  /* 0x000000eb100b7211 */ /* 0x080fe200000f16ff */
[----:B------:R-:W-:Y:S01]  /*6c90*/  LDSM.16.MT88.4 R96, [R226+0x28800] ;  /* 0x02880000e260783b */ /* 0x000fe20000004200 */
[----:B------:R-:W-:Y:S01]  /*6ca0*/  IADD3 R16, R204, 0x80, RZ ;  /* 0x00000080cc107810 */ /* 0x000fe20007ffe0ff */
[----:B------:R-:W-:Y:S01]  /*6cb0*/  IMAD.IADD R17, R238, 0x1, R17 ;  /* 0x00000001ee117824 */ /* 0x000fe200078e0211 */
[----:B------:R-:W-:Y:S01]  /*6cc0*/  IADD3 R15, R204, 0x80, RZ ;  /* 0x00000080cc0f7810 */ /* 0x000fe20007ffe0ff */
[----:B------:R-:W-:Y:S01]  /*6cd0*/  IMAD.MOV.U32 R204, RZ, RZ, c[0x0][0x22c] ;  /* 0x00008b00ffcc7624 */ /* 0x000fe200078e00ff */
[----:B------:R-:W-:Y:S01]  /*6ce0*/  RED.E.ADD.F32.FTZ.RN.STRONG.GPU [R10.64], R92 ;  /* 0x0000005c0a00798e */ /* 0x000fe2000c10e784 */
[C---:B------:R-:W-:Y:S02]  /*6cf0*/  IMAD.IADD R16, R238.reuse, 0x1, R16 ;  /* 0x00000001ee107824 */ /* 0x040fe400078e0210 */
[C---:B------:R-:W-:Y:S02]  /*6d00*/  IMAD.IADD R15, R238.reuse, 0x1, R15 ;  /* 0x00000001ee0f7824 */ /* 0x040fe400078e020f */
[----:B------:R2:W-:Y:S01]  /*6d10*/  RED.E.ADD.F32.FTZ.RN.STRONG.GPU [R8.64], R93 ;  /* 0x0000005d0800798e */ /* 0x0005e2000c10e784 */
[C---:B------:R-:W-:Y:S02]  /*6d20*/  IMAD.IADD R16, R238.reuse, 0x1, R16 ;  /* 0x00000001ee107824 */ /* 0x040fe400078e0210 */
[----:B------:R-:W-:Y:S02]  /*6d30*/  IMAD.IADD R15, R238, 0x1, R15 ;  /* 0x00000001ee0f7824 */ /* 0x000fe400078e020f */
[----:B------:R-:W-:Y:S02]  /*6d40*/  IMAD R204, R204, c[0x0][0x1c0], RZ ;  /* 0x00007000cccc7a24 */ /* 0x000fe400078e02ff */
[----:B------:R-:W-:Y:S02]  /*6d50*/  IMAD.IADD R15, R238, 0x1, R15 ;  /* 0x00000001ee0f7824 */ /* 0x000fe400078e020f */
[----:B------:R-:W-:Y:S01]  /*6d60*/  IMAD.SHL.U32 R204, R204, 0x10, RZ ;  /* 0x00000010cccc7824 */ /* 0x000fe200078e00ff */
[CC--:B-1----:R-:W-:Y:S04]  /*6d70*/  LEA R6, P0, R12.reuse, R234.reuse, 0x2 ;  /* 0x000000ea0c067211 */ /* 0x0c2fe800078010ff */
[-C--:B------:R-:W-:Y:S02]  /*6d80*/  LEA.HI.X.SX32 R7, R12, R235.reuse, 0x2, P0 ;  /* 0x000000eb0c077211 */ /* 0x080fe400000f16ff */
[----:B------:R-:W3:Y:S01]  /*6d90*/  LDL R12, [R1] ;  /* 0x00000000010c7983 */ /* 0x000ee20000100800 */
[CC--:B--2---:R-:W-:Y:S04]  /*6da0*/  LEA R8, P2, R15.reuse, R234.reuse, 0x2 ;  /* 0x000000ea0f087211 */ /* 0x0c4fe800078410ff */
[-C--:B------:R-:W-:Y:S02]  /*6db0*/  LEA.HI.X.SX32 R9, R15, R235.reuse, 0x2, P2 ;  /* 0x000000eb0f097211 */ /* 0x080fe400010f16ff */
[----:B------:R-:W-:Y:S05]  /*6dc0*/  IADD3 R15, R204, 0xa0, RZ ;  /* 0x000000a0cc0f7810 */ /* 0x000fea0007ffe0ff */
[----:B------:R-:W-:Y:S01]  /*6dd0*/  IMAD.IADD R15, R238, 0x1, R15 ;  /* 0x00000001ee0f7824 */ /* 0x000fe200078e020f */
[CC--:B----4-:R-:W-:Y:S04]  /*6de0*/  LEA R4, P1, R0.reuse, R234.reuse, 0x2 ;  /* 0x000000ea00047211 */ /* 0x0d0fe800078210ff */
        /* <DEDUP_REMOVED lines=41> */
[----:B------:R-:W-:Y:S01]  /*7080*/  RED.E.ADD.F32.FTZ.RN.STRONG.GPU [R4.64], R114 ;  /* 0x000000720400798e */ /* 0x000fe2000c10e784 */
[CC--:B--2---:R-:W-:Y:S01]  /*7090*/  LEA R6, P1, R15.reuse, R234.reuse, 0x2 ;  /* 0x000000ea0f067211 */ /* 0x0c4fe200078210ff */
[----:B------:R-:W-:Y:S01]  /*70a0*/  IMAD.IADD R13, R238, 0x1, R13 ;  /* 0x00000001ee0d7824 */ /* 0x000fe200078e020d */
[-C--:B------:R-:W-:Y:S01]  /*70b0*/  LEA.HI.X.SX32 R11, R14, R235.reuse, 0x2, P0 ;  /* 0x000000eb0e0b7211 */ /* 0x080fe200000f16ff */
[----:B------:R-:W-:Y:S01]  /*70c0*/  IMAD R204, R204, c[0x0][0x1c0], RZ ;  /* 0x00007000cccc7a24 */ /* 0x000fe200078e02ff */
[-C--:B------:R-:W-:Y:S01]  /*70d0*/  LEA.HI.X.SX32 R7, R15, R235.reuse, 0x2, P1 ;  /* 0x000000eb0f077211 */ /* 0x080fe200008f16ff */
[----:B------:R-:W-:Y:S02]  /*70e0*/  IMAD.IADD R13, R238, 0x1, R13 ;  /* 0x00000001ee0d7824 */ /* 0x000fe400078e020d */
[----:B------:R-:W-:Y:S02]  /*70f0*/  IMAD.SHL.U32 R204, R204, 0x10, RZ ;  /* 0x00000010cccc7824 */ /* 0x000fe400078e00ff */
[----:B------:R-:W-:Y:S01]  /*7100*/  IMAD.IADD R13, R238, 0x1, R13 ;  /* 0x00000001ee0d7824 */ /* 0x000fe200078e020d */
[----:B------:R-:W-:Y:S04]  /*7110*/  RED.E.ADD.F32.FTZ.RN.STRONG.GPU [R6.64], R115 ;  /* 0x000000730600798e */ /* 0x000fe8000c10e784 */
[CC--:B------:R-:W-:Y:S01]  /*7120*/  LEA R8, P2, R13.reuse, R234.reuse, 0x2 ;  /* 0x000000ea0d087211 */ /* 0x0c0fe200078410ff */
[----:B------:R-:W-:Y:S03]  /*7130*/  RED.E.ADD.F32.FTZ.RN.STRONG.GPU [R10.64], R108 ;  /* 0x0000006c0a00798e */ /* 0x000fe6000c10e784 */
[-C--:B------:R-:W-:Y:S02]  /*7140*/  LEA.HI.X.SX32 R9, R13, R235.reuse, 0x2, P2 ;  /* 0x000000eb0d097211 */ /* 0x080fe400010f16ff */
[----:B------:R-:W-:Y:S03]  /*7150*/  IADD3 R13, R204, 0xc0, RZ ;  /* 0x000000c0cc0d7810 */ /* 0x000fe60007ffe0ff */
[----:B------:R1:W-:Y:S02]  /*7160*/  RED.E.ADD.F32.FTZ.RN.STRONG.GPU [R8.64], R109 ;  /* 0x0000006d0800798e */ /* 0x0003e4000c10e784 */
[CC--:B-1----:R-:W-:Y:S04]  /*7170*/  LEA R8, P2, R252.reuse, R234.reuse, 0x2 ;  /* 0x000000eafc087211 */ /* 0x0c2fe800078410ff */
[-C--:B------:R-:W-:Y:S02]  /*7180*/  LEA.HI.X.SX32 R9, R252, R235.reuse, 0x2, P2 ;  /* 0x000000ebfc097211 */ /* 0x080fe400010f16ff */
[CC--:B---3--:R-:W-:Y:S04]  /*7190*/  LEA R4, P1, R12.reuse, R234.reuse, 0x2 ;  /* 0x000000ea0c047211 */ /* 0x0c8fe800078210ff */
[-C--:B------:R-:W-:Y:S02]  /*71a0*/  LEA.HI.X.SX32 R5, R12, R235.reuse, 0x2, P1 ;  /* 0x000000eb0c057211 */ /* 0x080fe400008f16ff */
[----:B------:R-:W-:Y:S03]  /*71b0*/  IADD3 R12, R204, 0xc0, RZ ;  /* 0x000000c0cc0c7810 */ /* 0x000fe60007ffe0ff */
[----:B------:R1:W-:Y:S02]  /*71c0*/  RED.E.ADD.F32.FTZ.RN.STRONG.GPU [R4.64], R110 ;  /* 0x0000006e0400798e */ /* 0x0003e4000c10e784 */
[C---:B------:R-:W-:Y:S04]  /*71d0*/  IMAD.IADD R12, R238.reuse, 0x1, R12 ;  /* 0x00000001ee0c7824 */ /* 0x040fe800078e020c */
[----:B------:R-:W-:Y:S01]  /*71e0*/  IMAD.IADD R12, R238, 0x1, R12 ;  /* 0x00000001ee0c7824 */ /* 0x000fe200078e020c */
[CC--:B----4-:R-:W-:Y:S04]  /*71f0*/  LEA R6, P0, R0.reuse, R234.reuse, 0x2 ;  /* 0x000000ea00067211 */ /* 0x0d0fe800078010ff */
[-C--:B------:R-:W-:Y:S02]  /*7200*/  LEA.HI.X.SX32 R7, R0, R235.reuse, 0x2, P0 ;  /* 0x000000eb00077211 */ /* 0x080fe400000f16ff */
[CC--:B-1----:R-:W-:Y:S02]  /*7210*/  LEA R4, P0, R13.reuse, R234.reuse, 0x2 ;  /* 0x000000ea0d047211 */ /* 0x0c2fe400078010ff */
[----:B------:R-:W-:Y:S01]  /*7220*/  IADD3 R0, R204, 0xc0, RZ ;  /* 0x000000c0cc007810 */ /* 0x000fe20007ffe0ff */
[----:B------:R1:W-:Y:S01]  /*7230*/  RED.E.ADD.F32.FTZ.RN.STRONG.GPU [R6.64], R111 ;  /* 0x0000006f0600798e */ /* 0x0003e2000c10e784 */
[-C--:B------:R-:W-:Y:S02]  /*7240*/  LEA.HI.X.SX32 R5, R13, R235.reuse, 0x2, P0 ;  /* 0x000000eb0d057211 */ /* 0x080fe400000f16ff */
[-C--:B------:R-:W-:Y:S01]  /*7250*/  LEA R10, P0, R12, R234.reuse, 0x2 ;  /* 0x000000ea0c0a7211 */ /* 0x080fe200078010ff */
[----:B------:R-:W-:Y:S01]  /*7260*/  IMAD.IADD R0, R238, 0x1, R0 ;  /* 0x00000001ee007824 */ /* 0x000fe200078e0200 */
[----:B------:R-:W-:Y:S01]  /*7270*/  RED.E.ADD.F32.FTZ.RN.STRONG.GPU [R234.64+0x300], R116 ;  /* 0x00030074ea00798e */ /* 0x000fe2000c10e784 */
[C---:B------:R-:W-:Y:S02]  /*7280*/  IADD3 R13, R205.reuse, 0xe0, RZ ;  /* 0x000000e0cd0d7810 */ /* 0x040fe40007ffe0ff */
[-C--:B------:R-:W-:Y:S02]  /*7290*/  LEA.HI.X.SX32 R11, R12, R235.reuse, 0x2, P0 ;  /* 0x000000eb0c0b7211 */ /* 0x080fe400000f16ff */
[----:B------:R-:W-:Y:S01]  /*72a0*/  RED.E.ADD.F32.FTZ.RN.STRONG.GPU [R2.64+0x300], R117 ;  /* 0x000300750200798e */ /* 0x000fe2000c10e784 */
[----:B------:R-:W-:Y:S04]  /*72b0*/  IADD3 R12, R205, 0xe0, RZ ;  /* 0x000000e0cd0c7810 */ /* 0x000fe80007ffe0ff */
[----:B------:R2:W-:Y:S01]  /*72c0*/  RED.E.ADD.F32.FTZ.RN.STRONG.GPU [R4.64], R118 ;  /* 0x000000760400798e */ /* 0x0005e2000c10e784 */
[C---:B------:R-:W-:Y:S04]  /*72d0*/  IMAD.IADD R12, R238.reuse, 0x1, R12 ;  /* 0x00000001ee0c7824 */ /* 0x040fe800078e020c */
[----:B------:R-:W-:Y:S01]  /*72e0*/  IMAD.IADD R12, R238, 0x1, R12 ;  /* 0x00000001ee0c7824 */ /* 0x000fe200078e020c */
[----:B------:R-:W-:Y:S01]  /*72f0*/  LDSM.16.MT88.4 R108, [R220+0x6800] ;  /* 0x00680000dc6c783b */ /* 0x000fe20000004200 */
[CC--:B-1----:R-:W-:Y:S04]  /*7300*/  LEA R6, P1, R0.reuse, R234.reuse, 0x2 ;  /* 0x000000ea00067211 */ /* 0x0c2fe800078210ff */
[-C--:B------:R-:W-:Y:S01]  /*7310*/  LEA.HI.X.SX32 R7, R0, R235.reuse, 0x2, P1 ;  /* 0x000000eb00077211 */ /* 0x080fe200008f16ff */
[----:B------:R-:W-:Y:S04]  /*7320*/  IMAD.IADD R0, R238, 0x1, R251 ;  /* 0x00000001ee007824 */ /* 0x000fe800078e02fb */
[----:B------:R1:W-:Y:S05]  /*7330*/  RED.E.ADD.F32.FTZ.RN.STRONG.GPU [R6.64], R119 ;  /* 0x000000770600798e */ /* 0x0003ea000c10e784 */
[----:B------:R-:W-:Y:S01]  /*7340*/  RED.E.ADD.F32.FTZ.RN.STRONG.GPU [R10.64], R120 ;  /* 0x000000780a00798e */ /* 0x000fe2000c10e784 */
[CC--:B--2---:R-:W-:Y:S04]  /*7350*/  LEA R4, P1, R251.reuse, R234.reuse, 0x2 ;  /* 0x000000eafb047211 */ /* 0x0c4fe800078210ff */
[----:B------:R2:W-:Y:S01]  /*7360*/  RED.E.ADD.F32.FTZ.RN.STRONG.GPU [R8.64], R121 ;  /* 0x000000790800798e */ /* 0x0005e2000c10e784 */
[-C--:B------:R-:W-:Y:S05]  /*7370*/  LEA.HI.X.SX32 R5, R251, R235.reuse, 0x2, P1 ;  /* 0x000000ebfb057211 */ /* 0x080fea00008f16ff */
[----:B------:R3:W-:Y:S01]  /*7380*/  RED.E.ADD.F32.FTZ.RN.STRONG.GPU [R4.64], R122 ;  /* 0x0000007a0400798e */ /* 0x0007e2000c10e784 */
[CC--:B-1----:R-:W-:Y:S04]  /*7390*/  LEA R6, P0, R0.reuse, R234.reuse, 0x2 ;  /* 0x000000ea00067211 */ /* 0x0c2fe800078010ff */
[-C--:B------:R-:W-:Y:S02]  /*73a0*/  LEA.HI.X.SX32 R7, R0, R235.reuse, 0x2, P0 ;  /* 0x000000eb00077211 */ /* 0x080fe400000f16ff */
[----:B------:R-:W-:Y:S03]  /*73b0*/  IADD3 R0, R205, 0xe0, RZ ;  /* 0x000000e0cd007810 */ /* 0x000fe60007ffe0ff */
[----:B------:R1:W-:Y:S01]  /*73c0*/  RED.E.ADD.F32.FTZ.RN.STRONG.GPU [R6.64], R123 ;  /* 0x0000007b0600798e */ /* 0x0003e2000c10e784 */
[-C--:B--2---:R-:W-:Y:S01]  /*73d0*/  LEA R8, P3, R12, R234.reuse, 0x2 ;  /* 0x000000ea0c087211 */ /* 0x084fe200078610ff */
[----:B------:R-:W-:Y:S03]  /*73e0*/  IMAD.IADD R0, R238, 0x1, R0 ;  /* 0x00000001ee007824 */ /* 0x000fe600078e0200 */
[----:B------:R-:W-:Y:S01]  /*73f0*/  RED.E.ADD.F32.FTZ.RN.STRONG.GPU [R234.64+0x380], R128 ;  /* 0x00038080ea00798e */ /* 0x000fe2000c10e784 */
[-C--:B------:R-:W-:Y:S02]  /*7400*/  LEA.HI.X.SX32 R9, R12, R235.reuse, 0x2, P3 ;  /* 0x000000eb0c097211 */ /* 0x080fe400018f16ff */
[CC--:B---3--:R-:W-:Y:S02]  /*7410*/  LEA R4, P1, R13.reuse, R234.reuse, 0x2 ;  /* 0x000000ea0d047211 */ /* 0x0c8fe400078210ff */
[----:B------:R2:W-:Y:S01]  /*7420*/  RED.E.ADD.F32.FTZ.RN.STRONG.GPU [R2.64+0x380], R129 ;  /* 0x000380810200798e */ /* 0x0005e2000c10e784 */
[CC--:B------:R-:W-:Y:S02]  /*7430*/  LEA R10, P0, R0.reuse, R234.reuse, 0x2 ;  /* 0x000000ea000a7211 */ /* 0x0c0fe400078010ff */
[-C--:B------:R-:W-:Y:S02]  /*7440*/  LEA.HI.X.SX32 R5, R13, R235.reuse, 0x2, P1 ;  /* 0x000000eb0d057211 */ /* 0x080fe400008f16ff */
[-C--:B------:R-:W-:Y:S01]  /*7450*/  LEA.HI.X.SX32 R11, R0, R235.reuse, 0x2, P0 ;  /* 0x000000eb000b7211 */ /* 0x080fe200000f16ff */
[----:B------:R-:W-:Y:S01]  /*7460*/  LDSM.16.MT88.4 R12, [R226+0x28000] ;  /* 0x02800000e20c783b */ /* 0x000fe20000004200 */
[----:B------:R-:W-:Y:S04]  /*7470*/  IMAD.IADD R0, R238, 0x1, R249 ;  /* 0x00000001ee007824 */ /* 0x000fe800078e02f9 */
[----:B------:R3:W-:Y:S05]  /*7480*/  RED.E.ADD.F32.FTZ.RN.STRONG.GPU [R4.64], R130 ;  /* 0x000000820400798e */ /* 0x0007ea000c10e784 */
[----:B------:R-:W-:Y:S01]  /*7490*/  RED.E.ADD.F32.FTZ.RN.STRONG.GPU [R10.64], R131 ;  /* 0x000000830a00798e */ /* 0x000fe2000c10e784 */
[CC--:B-1----:R-:W-:Y:S04]  /*74a0*/  LEA R6, P2, R250.reuse, R234.reuse, 0x2 ;  /* 0x000000eafa067211 */ /* 0x0c2fe800078410ff */
[----:B------:R-:W-:Y:S01]  /*74b0*/  RED.E.ADD.F32.FTZ.RN.STRONG.GPU [R8.64], R124 ;  /* 0x0000007c0800798e */ /* 0x000fe2000c10e784 */
[-C--:B------:R-:W-:Y:S04]  /*74c0*/  LEA.HI.X.SX32 R7, R250, R235.reuse, 0x2, P2 ;  /* 0x000000ebfa077211 */ /* 0x080fe800010f16ff */
[----:B------:R-:W-:Y:S01]  /*74d0*/  LDSM.16.MT88.4 R8, [R220] ;  /* 0x00000000dc08783b */ /* 0x000fe20000004200 */
[CC--:B--2---:R-:W-:Y:S04]  /*74e0*/  LEA R2, P0, R0.reuse, R234.reuse, 0x2 ;  /* 0x000000ea00027211 */ /* 0x0c4fe800078010ff */
[----:B------:R-:W-:Y:S01]  /*74f0*/  RED.E.ADD.F32.FTZ.RN.STRONG.GPU [R6.64], R125 ;  /* 0x0000007d0600798e */ /* 0x000fe2000c10e784 */
[-C--:B------:R-:W-:Y:S02]  /*7500*/  LEA.HI.X.SX32 R3, R0, R235.reuse, 0x2, P0 ;  /* 0x000000eb00037211 */ /* 0x080fe400000f16ff */
[----:B------:R-:W-:Y:S01]  /*7510*/  PLOP3.LUT P0, PT, PT, PT, UP0, 0x80, 0x0 ;  /* 0x000000000000781c */ /* 0x000fe20003f0f008 */
[----:B------:R-:W-:Y:S01]  /*7520*/  @UP4 UIADD3 UR11, UP0, UR11, -0x100, URZ ;  /* 0xffffff000b0b4890 */ /* 0x000fe2000ff1e03f */
[C---:B------:R-:W-:Y:S02]  /*7530*/  IADD3 R0, R220.reuse, -0x8000, RZ ;  /* 0xffff8000dc007810 */ /* 0x040fe40007ffe0ff */
[C---:B---3--:R-:W-:Y:S01]  /*7540*/  LEA R4, P1, R249.reuse, R234, 0x2 ;  /* 0x000000eaf9047211 */ /* 0x048fe200078210ff */
[----:B------:R-:W-:Y:S03]  /*7550*/  @UP4 UIADD3.X UR10, UR10, -0x1, URZ, UP0, !UPT ;  /* 0xffffffff0a0a4890 */ /* 0x000fe600087fe43f */
[----:B------:R-:W-:Y:S02]  /*7560*/  LEA.HI.X.SX32 R5, R249, R235, 0x2, P1 ;  /* 0x000000ebf9057211 */ /* 0x000fe400008f16ff */
[----:B------:R-:W-:Y:S01]  /*7570*/  ISETP.LT.AND P1, PT, RZ, UR7, PT ;  /* 0x00000007ff007c0c */ /* 0x000fe2000bf21270 */
[----:B------:R-:W-:Y:S02]  /*7580*/  UMOV UR7, UR14 ;  /* 0x0000000e00077c82 */ /* 0x000fe40008000000 */
[----:B------:R-:W-:Y:S01]  /*7590*/  RED.E.ADD.F32.FTZ.RN.STRONG.GPU [R4.64], R126 ;  /* 0x0000007e0400798e */ /* 0x000fe2000c10e784 */
[----:B------:R-:W-:Y:S04]  /*75a0*/  @P0 IADD3 R0, R220, 0x8000, RZ ;  /* 0x00008000dc000810 */ /* 0x000fe80007ffe0ff */
        /* <DEDUP_REMOVED lines=296> */
.L_x_1683:
        /* <DEDUP_REMOVED lines=18> */
.L_x_1684:
[----:B-1----:R-:W2:Y:S01]  /*8950*/  LDL.64 R6, [R1+0x48] ;  /* 0x0000480001067983 */ /* 0x002ea20000100a00 */
[----:B------:R-:W-:Y:S01]  /*8960*/  USHF.R.S32.HI UR10, URZ, 0x1f, UR21 ;  /* 0x0000001f3f0a7899 */ /* 0x000fe20008011415 */
[----:B------:R-:W-:Y:S01]  /*8970*/  IMAD.U32 R2, RZ, RZ, UR21 ;  /* 0x00000015ff027e24 */ /* 0x000fe2000f8e00ff */
[----:B------:R-:W-:Y:S01]  /*8980*/  ULDC.64 UR8, c[0x0][0x3a0] ;  /* 0x0000e80000087ab9 */ /* 0x000fe20000000a00 */
[----:B------:R-:W-:Y:S01]  /*8990*/  BAR.SYNC.DEFER_BLOCKING 0x0 ;  /* 0x0000000000007b1d */ /* 0x000fe20000010000 */
[----:B------:R-:W-:Y:S02]  /*89a0*/  UIMAD UR7, UR10, UR8, URZ ;  /* 0x000000080a0772a4 */ /* 0x000fe4000f8e023f */
[----:B------:R-:W-:Y:S02]  /*89b0*/  UIMAD UR6, UR20, -0x40, UR6 ;  /* 0xffffffc0140678a4 */ /* 0x000fe4000f8e0206 */
[----:B------:R-:W-:Y:S01]  /*89c0*/  UIMAD UR7, UR21, UR9, UR7 ;  /* 0x00000009150772a4 */ /* 0x000fe2000f8e0207 */
[----:B------:R-:W1:Y:S01]  /*89d0*/  S2R R76, SR_TID.X ;  /* 0x00000000004c7919 */ /* 0x000e620000002100 */
[----:B------:R-:W-:Y:S01]  /*89e0*/  BSSY B0, `(.L_x_1685) ;  /* 0x0000030000007945 */ /* 0x000fe20003800000 */
[----:B------:R-:W-:-:S02]  /*89f0*/  ULDC.64 UR8, c[0x0][0x3b8] ;  /* 0x0000ee0000087ab9 */ /* 0x000fc40000000a00 */
[----:B------:R-:W3:Y:S01]  /*8a00*/  S2R R77, SR_TID.X ;  /* 0x00000000004d7919 */ /* 0x000ee20000002100 */
[----:B------:R-:W-:Y:S01]  /*8a10*/  IMAD.U32 R0, RZ, RZ, UR7 ;  /* 0x00000007ff007e24 */ /* 0x000fe2000f8e00ff */
[----:B------:R-:W-:-:S04]  /*8a20*/  UIMAD UR7, UR59, UR8, URZ ;  /* 0x000000083b0772a4 */ /* 0x000fc8000f8e023f */
[----:B------:R-:W-:Y:S01]  /*8a30*/  UIMAD UR7, UR38, UR9, UR7 ;  /* 0x00000009260772a4 */ /* 0x000fe2000f8e0207 */
[----:B------:R4:W2:Y:S04]  /*8a40*/  LDS.128 R40, [R237+0x19000] ;  /* 0x01900000ed287984 */ /* 0x0008a80000000c00 */
        /* <DEDUP_REMOVED lines=17> */
[----:B------:R-:W-:-:S02]  /*8b60*/  IMAD.MOV.U32 R4, RZ, RZ, R6 ;  /* 0x000000ffff047224 */ /* 0x000fc400078e0006 */
[----:B------:R-:W-:Y:S02]  /*8b70*/  IMAD.U32 R6, RZ, RZ, UR38 ;  /* 0x00000026ff067e24 */ /* 0x000fe4000f8e00ff */
        /* <DEDUP_REMOVED lines=22> */
.L_x_1686:
[----:B-1-34-:R-:W-:Y:S05]  /*8ce0*/  BSYNC B0 ;  /* 0x0000000000007941 */ /* 0x01afea0003800000 */
.L_x_1685:
[----:B------:R-:W-:Y:S01]  /*8cf0*/  IADD3 R0, R76, 0x20, RZ ;  /* 0x000000204c007810 */ /* 0x000fe20007ffe0ff */
[----:B------:R-:W-:Y:S03]  /*8d00*/  BSSY B0, `(.L_x_1687) ;  /* 0x0000011000007945 */ /* 0x000fe60003800000 */
[----:B------:R-:W-:-:S13]  /*8d10*/  ISETP.GE.AND P1, PT, R0, UR6, PT ;  /* 0x0000000600007c0c */ /* 0x000fda000bf26270 */
[----:B------:R-:W-:Y:S05]  /*8d20*/  @P1 BRA `(.L_x_1688) ;  /* 0x000000e000001947 */ /* 0x000fea0003800000 */
[----:B------:R-:W-:Y:S02]  /*8d30*/  IADD3 R0, P0, R76, 0x20, RZ ;  /* 0x000000204c007810 */ /* 0x000fe40007f1e0ff */
[----:B------:R-:W-:-:S03]  /*8d40*/  MOV R3, R10 ;  /* 0x0000000a00037202 */ /* 0x000fc60000000f00 */
[----:B------:R-:W-:-:S04]  /*8d50*/  IMAD.X R2, RZ, RZ, R11, P0 ;  /* 0x000000ffff027224 */ /* 0x000fc800000e060b */
[----:B------:R-:W-:Y:S02]  /*8d60*/  IMAD R7, R2, c[0x0][0x3a0], RZ ;  /* 0x0000e80002077a24 */ /* 0x000fe400078e02ff */
[----:B------:R-:W-:-:S04]  /*8d70*/  IMAD.MOV.U32 R2, RZ, RZ, R6 ;  /* 0x000000ffff027224 */ /* 0x000fc800078e0006 */
[----:B------:R-:W-:-:S04]  /*8d80*/  IMAD.WIDE.U32 R8, R0, c[0x0][0x3a0], R2 ;  /* 0x0000e80000087a25 */ /* 0x000fc800078e0002 */
        /* <DEDUP_REMOVED lines=8> */
.L_x_1688:
[----:B------:R-:W-:Y:S05]  /*8e10*/  BSYNC B0 ;  /* 0x0000000000007941 */ /* 0x000fea0003800000 */
.L_x_1687:
[----:B------:R-:W-:Y:S01]  /*8e20*/  ULDC.64 UR6, c[0x0][0x3a8] ;  /* 0x0000ea0000067ab9 */ /* 0x000fe20000000a00 */
[----:B-1----:R-:W-:Y:S01]  /*8e30*/  IMAD.U32 R2, RZ, RZ, UR21 ;  /* 0x00000015ff027e24 */ /* 0x002fe2000f8e00ff */
[----:B------:R-:W-:Y:S01]  /*8e40*/  UIMAD UR6, UR10, UR6, URZ ;  /* 0x000000060a0672a4 */ /* 0x000fe2000f8e023f */
[----:B------:R-:W-:Y:S02]  /*8e50*/  BSSY B0, `(.L_x_1689) ;  /* 0x0000019000007945 */ /* 0x000fe40003800000 */
[----:B------:R-:W-:Y:S01]  /*8e60*/  IMAD.WIDE.U32 R2, R2, c[0x0][0x3a8], R4 ;  /* 0x0000ea0002027a25 */ /* 0x000fe200078e0004 */
[----:B------:R-:W-:-:S03]  /*8e70*/  UIMAD UR6, UR21, UR7, UR6 ;  /* 0x00000007150672a4 */ /* 0x000fc6000f8e0206 */
[----:B------:R-:W-:Y:S01]  /*8e80*/  IMAD.U32 R4, RZ, RZ, UR38 ;  /* 0x00000026ff047e24 */ /* 0x000fe2000f8e00ff */
        /* <DEDUP_REMOVED lines=21> */
.L_x_1690:
[----:B------:R-:W-:Y:S05]  /*8fe0*/  BSYNC B0 ;  /* 0x0000000000007941 */ /* 0x000fea0003800000 */
.L_x_1689:
[----:B------:R-:W-:Y:S05]  /*8ff0*/  @P1 BRA `(.L_x_1691) ;  /* 0x0000099000001947 */ /* 0x000fea0003800000 */
[----:B------:R-:W-:Y:S02]  /*9000*/  IADD3 R0, P0, R76, 0x20, RZ ;  /* 0x000000204c007810 */ /* 0x000fe40007f1e0ff */
[----:B-1----:R-:W-:-:S03]  /*9010*/  MOV R3, R8 ;  /* 0x0000000800037202 */ /* 0x002fc60000000f00 */
        /* <DEDUP_REMOVED lines=13> */
.L_x_1673:
        /* <DEDUP_REMOVED lines=20> */
.L_x_1692:
        /* <DEDUP_REMOVED lines=18> */
.L_x_1693:
[----:B------:R-:W2:Y:S01]  /*9350*/  LDL.64 R12, [R1+0x48] ;  /* 0x00004800010c7983 */ /* 0x000ea20000100a00 */
[----:B------:R-:W-:Y:S01]  /*9360*/  USHF.R.S32.HI UR10, URZ, 0x1f, UR21 ;  /* 0x0000001f3f0a7899 */ /* 0x000fe20008011415 */
[----:B------:R-:W-:Y:S01]  /*9370*/  IMAD.U32 R2, RZ, RZ, UR21 ;  /* 0x00000015ff027e24 */ /* 0x000fe2000f8e00ff */
[----:B------:R-:W-:Y:S01]  /*9380*/  ULDC.64 UR8, c[0x0][0x3a0] ;  /* 0x0000e80000087ab9 */ /* 0x000fe20000000a00 */
[----:B------:R-:W1:Y:S01]  /*9390*/  S2R R10, SR_TID.X ;  /* 0x00000000000a7919 */ /* 0x000e620000002100 */
[----:B------:R-:W-:Y:S01]  /*93a0*/  UIMAD UR7, UR10, UR8, URZ ;  /* 0x000000080a0772a4 */ /* 0x000fe2000f8e023f */
[----:B------:R-:W-:Y:S01]  /*93b0*/  BSSY B0, `(.L_x_1694) ;  /* 0x0000020000007945 */ /* 0x000fe20003800000 */
[----:B------:R-:W-:Y:S01]  /*93c0*/  UIMAD UR6, UR20, -0x40, UR6 ;  /* 0xffffffc0140678a4 */ /* 0x000fe2000f8e0206 */
[----:B------:R-:W3:Y:S01]  /*93d0*/  S2R R11, SR_TID.X ;  /* 0x00000000000b7919 */ /* 0x000ee20000002100 */
[----:B------:R-:W-:-:S03]  /*93e0*/  UIMAD UR7, UR21, UR9, UR7 ;  /* 0x00000009150772a4 */ /* 0x000fc6000f8e0207 */
[----:B------:R-:W-:-:S03]  /*93f0*/  ULDC.64 UR8, c[0x0][0x3b8] ;  /* 0x0000ee0000087ab9 */ /* 0x000fc60000000a00 */
[----:B------:R-:W-:Y:S01]  /*9400*/  IMAD.U32 R0, RZ, RZ, UR7 ;  /* 0x00000007ff007e24 */ /* 0x000fe2000f8e00ff */
        /* <DEDUP_REMOVED lines=26> */
.L_x_1695:
[----:B------:R-:W-:Y:S05]  /*95b0*/  BSYNC B0 ;  /* 0x0000000000007941 */ /* 0x000fea0003800000 */
.L_x_1694:
        /* <DEDUP_REMOVED lines=17> */
.L_x_1697:
[----:B------:R-:W-:Y:S05]  /*96d0*/  BSYNC B0 ;  /* 0x0000000000007941 */ /* 0x000fea0003800000 */
.L_x_1696:
        /* <DEDUP_REMOVED lines=28> */
.L_x_1699:
[----:B------:R-:W-:Y:S05]  /*98a0*/  BSYNC B0 ;  /* 0x0000000000007941 */ /* 0x000fea0003800000 */
.L_x_1698:
        /* <DEDUP_REMOVED lines=14> */
.L_x_1691:
[----:B------:R-:W-:Y:S05]  /*9990*/  BSYNC B1 ;  /* 0x0000000000017941 */ /* 0x000fea0003800000 */
.L_x_1668:
        /* <DEDUP_REMOVED lines=11> */
.L_x_1700:
[----:B------:R-:W-:Y:S05]  /*9a50*/  EXIT ;  /* 0x000000000000794d */ /* 0x000fea0003800000 */
.L_x_1702:
        /* <DEDUP_REMOVED lines=10> */
.L_x_2045:


//--------------------- .text._ZN5flash44flash_bwd_dq_dk_dv_loop_seqk_parallel_kernelI23Flash_bwd_kernel_traitsILi256ELi64ELi64ELi8ELi4ELi2ELi2ELb0ELb0EN7cutlass6half_tE19Flash_kernel_traitsILi256ELi64ELi64ELi8ES3_EELb1ELb0ELb0ELb1ELb0ELb0ELb0EEEvNS_16Flash_bwd_paramsE --------------------------
	.section	.text._ZN5flash44flash_bwd_dq_dk_dv_loop_seqk_parallel_kernelI23Flash_bwd_kernel_traitsILi256ELi64ELi64ELi8ELi4ELi2ELi2ELb0ELb0EN7cutlass6half_tE19Flash_kernel_traitsILi256ELi64ELi64ELi8ES3_EELb1ELb0ELb0ELb1ELb0ELb0ELb0EEEvNS_16Flash_bwd_paramsE,"ax",@progbits
	.sectioninfo	@"SHI_REGISTERS=255"
	.align	128
        .global         _ZN5flash44flash_bwd_dq_dk_dv_loop_seqk_parallel_kernelI23Flash_bwd_kernel_traitsILi256ELi64ELi64ELi8ELi4ELi2ELi2ELb0ELb0EN7cutlass6half_tE19Flash_kernel_traitsILi256ELi64ELi64ELi8ES3_EELb1ELb0ELb0ELb1ELb0ELb0ELb0EEEvNS_16Flash_bwd_paramsE
        .type           _ZN5flash44flash_bwd_dq_dk_dv_loop_seqk_parallel_kernelI23Flash_bwd_kernel_traitsILi256ELi64ELi64ELi8ELi4ELi2ELi2ELb0ELb0EN7cutlass6half_tE19Flash_kernel_traitsILi256ELi64ELi64ELi8ES3_EELb1ELb0ELb0ELb1ELb0ELb0ELb0EEEvNS_16Flash_bwd_paramsE,@function
        .size           _ZN5flash44flash_bwd_dq_dk_dv_loop_seqk_parallel_kernelI23Flash_bwd_kernel_traitsILi256ELi64ELi64ELi8ELi4ELi2ELi2ELb0ELb0EN7cutlass6half_tE19Flash_kernel_traitsILi256ELi64ELi64ELi8ES3_EELb1ELb0ELb0ELb1ELb0ELb0ELb0EEEvNS_16Flash_bwd_paramsE,(.L_x_2046 - _ZN5flash44flash_bwd_dq_dk_dv_loop_seqk_parallel_kernelI23Flash_bwd_kernel_traitsILi256ELi64ELi64ELi8ELi4ELi2ELi2ELb0ELb0EN7cutlass6half_tE19Flash_kernel_traitsILi256ELi64ELi64ELi8ES3_EELb1ELb0ELb0ELb1ELb0ELb0ELb0EEEvNS_16Flash_bwd_paramsE)
        .other          _ZN5flash44flash_bwd_dq_dk_dv_loop_seqk_parallel_kernelI23Flash_bwd_kernel_traitsILi256ELi64ELi64ELi8ELi4ELi2ELi2ELb0ELb0EN7cutlass6half_tE19Flash_kernel_traitsILi256ELi64ELi64ELi8ES3_EELb1ELb0ELb0ELb1ELb0ELb0ELb0EEEvNS_16Flash_bwd_paramsE,@"STO_CUDA_ENTRY STV_DEFAULT"
_ZN5flash44flash_bwd_dq_dk_dv_loop_seqk_parallel_kernelI23Flash_bwd_kernel_traitsILi256ELi64ELi64ELi8ELi4ELi2ELi2ELb0ELb0EN7cutlass6half_tE19Flash_kernel_traitsILi256ELi64ELi64ELi8ES3_EELb1ELb0ELb0ELb1ELb0ELb0ELb0EEEvNS_16Flash_bwd_paramsE:
.text._ZN5flash44flash_bwd_dq_dk_dv_loop_seqk_parallel_kernelI23Flash_bwd_kernel_traitsILi256ELi64ELi64ELi8ELi4ELi2ELi2ELb0ELb0EN7cutlass6half_tE19Flash_kernel_traitsILi256ELi64ELi64ELi8ES3_EELb1ELb0ELb0ELb1ELb0ELb0ELb0EEEvNS_16Flash_bwd_paramsE:
        /* <DEDUP_REMOVED lines=19> */
[----:B------:R-:W-:Y:S01]  /*0130*/  ULDC.U8 UR9, c[0x0][0x328] ;  /* 0x0000ca0000097ab9 */ /* 0x000fe20000000000 */
[----:B------:R-:W3:Y:S01]  /*0140*/  S2UR UR35, SR_CTAID.Z ;  /* 0x00000000002379c3 */ /* 0x000ee20000002700 */
[----:B------:R-:W-:-:S02]  /*0150*/  UISETP.NE.AND UP2, UPT, UR10, URZ, UPT ;  /* 0x0000003f0a00728c */ /* 0x000fc4000bf45270 */
[----:B------:R-:W-:Y:S02]  /*0160*/  UISETP.NE.AND UP1, UPT, UR9, URZ, UPT ;  /* 0x0000003f0900728c */ /* 0x000fe4000bf25270 */
[----:B------:R-:W-:Y:S02]  /*0170*/  ULDC UR47, c[0x0][0x22c] ;  /* 0x00008b00002f7ab9 */ /* 0x000fe40000000800 */
[----:B------:R-:W-:Y:S02]  /*0180*/  ULDC UR36, c[0x0][0x1c0] ;  /* 0x0000700000247ab9 */ /* 0x000fe40000000800 */
[----:B------:R-:W-:Y:S02]  /*0190*/  UMOV UR7, 0x80 ;  /* 0x0000008000077882 */ /* 0x000fe40000000000 */
[----:B------:R-:W-:Y:S02]  /*01a0*/  ULDC UR6, c[0x0][0x210] ;  /* 0x0000840000067ab9 */ /* 0x000fe40000000800 */
        /* <DEDUP_REMOVED lines=11> */
[----:B------:R-:W-:Y:S01]  /*0260*/  ULDC UR13, c[0x0][0x1c0] ;  /* 0x00007000000d7ab9 */ /* 0x000fe20000000800 */
[CC--:B------:R-:W-:Y:S01]  /*0270*/  LEA.HI R14, R5.reuse, R11.reuse, RZ, 0x6 ;  /* 0x0000000b050e7211 */ /* 0x0c0fe200078f30ff */
[----:B------:R-:W-:Y:S01]  /*0280*/  UIMAD.WIDE UR36, UR47, UR36, URZ ;  /* 0x000000242f2472a5 */ /* 0x000fe2000f8e023f */
[----:B------:R-:W-:Y:S01]  /*0290*/  LEA.HI R5, R5, R11, RZ, 0x2 ;  /* 0x0000000b05057211 */ /* 0x000fe200078f10ff */
[----:B------:R-:W-:Y:S01]  /*02a0*/  UIMAD UR48, UR35, UR47, URZ ;  /* 0x0000002f233072a4 */ /* 0x000fe2000f8e023f */
[----:B------:R-:W-:Y:S01]  /*02b0*/  LOP3.LUT R2, R0, 0xffffffe0, RZ, 0xc0, !PT ;  /* 0xffffffe000027812 */ /* 0x000fe200078ec0ff */
[----:B------:R-:W-:Y:S01]  /*02c0*/  UIMAD UR57, UR7, UR6, UR57 ;  /* 0x00000006073972a4 */ /* 0x000fe2000f8e0239 */
        /* <DEDUP_REMOVED lines=11> */
[----:B------:R-:W-:Y:S01]  /*0380*/  UIMAD UR6, UR33, UR13, UR35 ;  /* 0x0000000d210672a4 */ /* 0x000fe2000f8e0223 */
        /* <DEDUP_REMOVED lines=24> */
[----:B------:R-:W-:Y:S01]  /*0510*/  LEA.HI R12, R5, R8, RZ, 0x3 ;  /* 0x00000008050c7211 */ /* 0x000fe200078f18ff */
[----:B------:R-:W-:Y:S01]  /*0520*/  USHF.L.U32 UR46, UR47, 0x6, URZ ;  /* 0x000000062f2e7899 */ /* 0x000fe2000800063f */
[----:B------:R-:W-:Y:S01]  /*0530*/  SHF.R.S32.HI R6, RZ, 0x7, R13 ;  /* 0x00000007ff067819 */ /* 0x000fe2000001140d */
[----:B------:R-:W-:Y:S01]  /*0540*/  IMAD.IADD R4, R3, 0x1, -R0 ;  /* 0x0000000103047824 */ /* 0x000fe200078e0a00 */
[----:B------:R-:W-:Y:S01]  /*0550*/  LOP3.LUT R0, R2, 0x1c0, RZ, 0xc0, !PT ;  /* 0x000001c002007812 */ /* 0x000fe200078ec0ff */
[----:B------:R-:W-:Y:S01]  /*0560*/  USHF.L.U32 UR41, UR6, 0x5, URZ ;  /* 0x0000000506297899 */ /* 0x000fe2000800063f */
[----:B------:R-:W-:Y:S01]  /*0570*/  SHF.R.S32.HI R3, RZ, 0x1f, R9 ;  /* 0x0000001fff037819 */ /* 0x000fe20000011409 */
[----:B------:R-:W-:Y:S01]  /*0580*/  ULDC UR51, c[0x0][0x214] ;  /* 0x0000850000337ab9 */ /* 0x000fe20000000800 */
[----:B------:R-:W-:Y:S01]  /*0590*/  SHF.R.U32.HI R2, RZ, 0x3, R0 ;  /* 0x00000003ff027819 */ /* 0x000fe20000011600 */
[----:B------:R-:W-:Y:S01]  /*05a0*/  ULDC UR58, c[0x0][0x1c8] ;  /* 0x00007200003a7ab9 */ /* 0x000fe20000000800 */
[----:B------:R-:W-:Y:S01]  /*05b0*/  LOP3.LUT R0, R0, 0x38, R246, 0xf8, !PT ;  /* 0x0000003800007812 */ /* 0x000fe200078ef8f6 */
[----:B------:R-:W-:Y:S01]  /*05c0*/  ULDC UR52, c[0x0][0x224] ;  /* 0x0000890000347ab9 */ /* 0x000fe20000000800 */
[----:B------:R-:W-:Y:S01]  /*05d0*/  LEA.HI R15, R3, R9, RZ, 0x2 ;  /* 0x00000009030f7211 */ /* 0x000fe200078f10ff */
[----:B------:R-:W-:Y:S01]  /*05e0*/  IMAD.U32 R3, RZ, RZ, UR15 ;  /* 0x0000000fff037e24 */ /* 0x000fe2000f8e00ff */
[----:B------:R-:W-:Y:S01]  /*05f0*/  LOP3.LUT R9, R0, R2, RZ, 0x3c, !PT ;  /* 0x0000000200097212 */ /* 0x000fe200078e3cff */
[C---:B------:R-:W-:Y:S01]  /*0600*/  IMAD.SHL.U32 R0, R7.reuse, 0x40, RZ ;  /* 0x0000004007007824 */ /* 0x040fe200078e00ff */
[----:B------:R-:W-:Y:S01]  /*0610*/  LOP3.LUT R2, R12, 0xfffffff8, RZ, 0xc0, !PT ;  /* 0xfffffff80c027812 */ /* 0x000fe200078ec0ff */
[----:B------:R-:W-:Y:S01]  /*0620*/  @UP1 UIMAD UR56, UR33, UR51, URZ ;  /* 0x00000033213812a4 */ /* 0x000fe2000f8e023f */
[----:B------:R-:W-:Y:S01]  /*0630*/  LOP3.LUT R3, R4, 0x1, RZ, 0xc0, !PT ;  /* 0x0000000104037812 */ /* 0x000fe200078ec0ff */
[----:B------:R-:W-:Y:S01]  /*0640*/  UMOV UR39, URZ ;  /* 0x0000003f00277c82 */ /* 0x000fe20008000000 */
[----:B------:R-:W-:Y:S01]  /*0650*/  LOP3.LUT R0, R0, 0x1c0, RZ, 0xc0, !PT ;  /* 0x000001c000007812 */ /* 0x000fe200078ec0ff */
[----:B------:R-:W-:Y:S01]  /*0660*/  IMAD.IADD R18, R8, 0x1, -R2 ;  /* 0x0000000108127824 */ /* 0x000fe200078e0a02 */
[----:B------:R-:W-:Y:S01]  /*0670*/  LOP3.LUT P4, RZ, R7, 0x4, RZ, 0xc0, !PT ;  /* 0x0000000407ff7812 */ /* 0x000fe2000788c0ff */
[----:B------:R-:W-:Y:S01]  /*0680*/  IMAD.SHL.U32 R2, R229, 0x10, RZ ;  /* 0x00000010e5027824 */ /* 0x000fe200078e00ff */
[C---:B------:R-:W-:Y:S01]  /*0690*/  LOP3.LUT R223, R0.reuse, 0x8, R10, 0xf8, !PT ;  /* 0x0000000800df7812 */ /* 0x040fe200078ef80a */
[----:B------:R-:W-:Y:S01]  /*06a0*/  ULDC.64 UR4, c[0x0][0x118] ;  /* 0x0000460000047ab9 */ /* 0x000fe20000000a00 */
[----:B------:R-:W-:Y:S01]  /*06b0*/  LOP3.LUT P3, RZ, R7, 0x2, RZ, 0xc0, !PT ;  /* 0x0000000207ff7812 */ /* 0x000fe2000786c0ff */
[----:B------:R-:W-:Y:S01]  /*06c0*/  STL [R1+0x6c], R18 ;  /* 0x00006c1201007387 */ /* 0x000fe20000100800 */
[----:B------:R-:W-:Y:S01]  /*06d0*/  LOP3.LUT R5, R0, 0x10, R2, 0xf8, !PT ;  /* 0x0000001000057812 */ /* 0x000fe200078ef802 */
[----:B------:R-:W-:Y:S01]  /*06e0*/  IMAD R2, R6, 0x800, R227 ;  /* 0x0000080006027824 */ /* 0x000fe200078e02e3 */
[----:B------:R-:W-:Y:S01]  /*06f0*/  SHF.R.U32.HI R0, RZ, 0x3, R0 ;  /* 0x00000003ff007819 */ /* 0x000fe20000011600 */
[----:B------:R-:W-:Y:S01]  /*0700*/  ULOP3.LUT UR58, UR35, UR58, URZ, 0x3c, !UPT ;  /* 0x0000003a233a7292 */ /* 0x000fe2000f8e3c3f */
[----:B------:R-:W-:Y:S01]  /*0710*/  ISETP.NE.U32.AND P0, PT, R3, 0x1, PT ;  /* 0x000000010300780c */ /* 0x000fe20003f05070 */
[C---:B------:R-:W-:Y:S01]  /*0720*/  IMAD.SHL.U32 R3, R4.reuse, 0x40, RZ ;  /* 0x0000004004037824 */ /* 0x040fe200078e00ff */
[----:B------:R-:W-:Y:S01]  /*0730*/  LOP3.LUT R223, R223, R0, RZ, 0x3c, !PT ;  /* 0x00000000dfdf7212 */ /* 0x000fe200078e3cff */
[----:B------:R-:W-:Y:S01]  /*0740*/  USHF.R.S32.HI UR59, URZ, 0x1f, UR35 ;  /* 0x0000001f3f3b7899 */ /* 0x000fe20008011423 */
[----:B------:R-:W-:Y:S01]  /*0750*/  R2P PR, R4, 0x6 ;  /* 0x0000000604007804 */ /* 0x000fe20000000000 */
[----:B------:R-:W-:Y:S01]  /*0760*/  USHF.R.S32.HI UR61, URZ, 0x1f, UR33 ;  /* 0x0000001f3f3d7899 */ /* 0x000fe20008011421 */
[----:B------:R-:W-:Y:S01]  /*0770*/  LOP3.LUT R5, R5, 0x8, R10, 0xf8, !PT ;  /* 0x0000000805057812 */ /* 0x000fe200078ef80a */
[----:B------:R-:W-:Y:S01]  /*0780*/  IMAD.IADD R223, R2, 0x1, R223 ;  /* 0x0000000102df7824 */ /* 0x000fe200078e02df */
[----:B------:R-:W-:Y:S01]  /*0790*/  SHF.R.S32.HI R2, RZ, 0x6, R14 ;  /* 0x00000006ff027819 */ /* 0x000fe2000001140e */
[----:B------:R-:W-:Y:S01]  /*07a0*/  USHF.R.S32.HI UR60, URZ, 0x1f, UR35 ;  /* 0x0000001f3f3c7899 */ /* 0x000fe20008011423 */
[----:B------:R-:W-:Y:S01]  /*07b0*/  LOP3.LUT R227, R227, R5, R0, 0xf6, !PT ;  /* 0x00000005e3e37212 */ /* 0x000fe200078ef600 */
[----:B------:R-:W-:Y:S01]  /*07c0*/  IMAD.SHL.U32 R5, R6, 0x20, RZ ;  /* 0x0000002006057824 */ /* 0x000fe200078e00ff */
[----:B------:R-:W-:Y:S01]  /*07d0*/  LOP3.LUT R0, R3, 0x1c0, RZ, 0xc0, !PT ;  /* 0x000001c003007812 */ /* 0x000fe200078ec0ff */
[C---:B------:R-:W-:Y:S01]  /*07e0*/  IMAD R4, R2.reuse, 0x200, R9 ;  /* 0x0000020002047824 */ /* 0x040fe200078e0209 */
[----:B------:R-:W-:Y:S01]  /*07f0*/  SEL R221, R221, 0xffffffe0, !P3 ;  /* 0xffffffe0dddd7807 */ /* 0x000fe20005800000 */
[----:B------:R-:W-:Y:S01]  /*0800*/  IMAD.SHL.U32 R2, R2, 0x8, RZ ;  /* 0x0000000802027824 */ /* 0x000fe200078e00ff */
[----:B------:R-:W-:Y:S01]  /*0810*/  SHF.R.U32.HI R3, RZ, 0x3, R0 ;  /* 0x00000003ff037819 */ /* 0x000fe20000011600 */
[C---:B------:R-:W-:Y:S01]  /*0820*/  IMAD.SHL.U32 R224, R223.reuse, 0x2, RZ ;  /* 0x00000002dfe07824 */ /* 0x040fe200078e00ff */
[----:B------:R1:W-:Y:S01]  /*0830*/  STL [R1+0x70], R4 ;  /* 0x0000700401007387 */ /* 0x0003e20000100800 */
[----:B------:R-:W-:Y:S01]  /*0840*/  SEL R226, R226, 0xffffffc0, !P4 ;  /* 0xffffffc0e2e27807 */ /* 0x000fe20006000000 */
[----:B------:R-:W-:Y:S01]  /*0850*/  IMAD R221, R223, 0x2, R221 ;  /* 0x00000002dfdd7824 */ /* 0x000fe200078e02dd */
[----:B------:R-:W-:Y:S01]  /*0860*/  LOP3.LUT R2, R2, 0x18, RZ, 0xc0, !PT ;  /* 0x0000001802027812 */ /* 0x000fe200078ec0ff */
[----:B------:R-:W-:Y:S01]  /*0870*/  UIMAD.WIDE.U32 UR42, UR36, UR44, URZ ;  /* 0x0000002c242a72a5 */ /* 0x000fe2000f8e003f */
[----:B------:R-:W-:Y:S01]  /*0880*/  SEL R249, R249, 0x10, !P0 ;  /* 0x00000010f9f97807 */ /* 0x000fe20004000000 */
[--C-:B------:R-:W-:Y:S01]  /*0890*/  IMAD R223, R223, 0x2, R226.reuse ;  /* 0x00000002dfdf7824 */ /* 0x100fe200078e02e2 */
[----:B------:R-:W-:Y:S01]  /*08a0*/  UIMAD UR53, UR37, UR44, URZ ;  /* 0x0000002c253572a4 */ /* 0x000fe2000f8e023f */
[----:B------:R-:W-:Y:S01]  /*08b0*/  IMAD.IADD R222, R226, 0x1, R221 ;  /* 0x00000001e2de7824 */ /* 0x000fe200078e02dd */
[----:B------:R-:W-:Y:S01]  /*08c0*/  USHF.R.S32.HI UR55, URZ, 0x1f, UR48 ;  /* 0x0000001f3f377899 */ /* 0x000fe20008011430 */
[C---:B------:R-:W-:Y:S01]  /*08d0*/  IMAD R226, R227.reuse, 0x2, R226 ;  /* 0x00000002e3e27824 */ /* 0x040fe200078e02e2 */
[----:B------:R-:W-:Y:S01]  /*08e0*/  UIMAD UR52, UR7, UR52, URZ ;  /* 0x00000034073472a4 */ /* 0x000fe2000f8e023f */
[----:B------:R-:W-:Y:S01]  /*08f0*/  IMAD.SHL.U32 R227, R227, 0x2, RZ ;  /* 0x00000002e3e37824 */ /* 0x000fe200078e00ff */
[----:B------:R-:W-:-:S02]  /*0900*/  @!UP1 UIMAD UR51, UR8, UR51, URZ ;  /* 0x00000033083392a4 */ /* 0x000fc4000f8e023f */
        /* <DEDUP_REMOVED lines=35> */
[----:B------:R-:W-:-:S02]  /*0b40*/  @P1 IADD3 R248, R245, -0x20, RZ ;  /* 0xffffffe0f5f81810 */ /* 0x000fc40007ffe0ff */
[----:B------:R-:W-:Y:S02]  /*0b50*/  LEA R229, R229, 0x28000, 0x1 ;  /* 0x00028000e5e57811 */ /* 0x000fe400078e08ff */
[----:B------:R1:W-:Y:S01]  /*0b60*/  STL [R1+0xc], R0 ;  /* 0x00000c0001007387 */ /* 0x0003e20000100800 */
[----:B------:R-:W-:-:S03]  /*0b70*/  IMAD.IADD R249, R249, 0x1, R248 ;  /* 0x00000001f9f97824 */ /* 0x000fc600078e02f8 */
[----:B------:R2:W-:Y:S01]  /*0b80*/  STL [R1+0x50], R2 ;  /* 0x0000500201007387 */ /* 0x0005e20000100800 */
[C---:B-1----:R-:W-:Y:S02]  /*0b90*/  IADD3 R0, R2.reuse, 0x40, RZ ;  /* 0x0000004002007810 */ /* 0x042fe40007ffe0ff */
[----:B------:R-:W-:-:S05]  /*0ba0*/  @P2 IADD3 R0, R2, -0x40, RZ ;  /* 0xffffffc002002810 */ /* 0x000fca0007ffe0ff */
[----:B------:R2:W-:Y:S02]  /*0bb0*/  STL [R1+0x54], R0 ;  /* 0x0000540001007387 */ /* 0x0005e40000100800 */
.L_x_1749:
        /* <DEDUP_REMOVED lines=66> */
.L_x_1703:
        /* <DEDUP_REMOVED lines=25> */
[----:B------:R-:W-:Y:S02]  /*1170*/  UIMAD UR14, UR33, UR13, UR7 ;  /* 0x0000000d210e72a4 */ /* 0x000fe4000f8e0207 */
[----:B------:R-:W-:-:S02]  /*1180*/  UISETP.NE.AND UP0, UPT, UR27, -0x1, UPT ;  /* 0xffffffff1b00788c */ /* 0x000fc4000bf05270 */
[----:B------:R-:W-:Y:S02]  /*1190*/  USHF.R.S32.HI UR7, URZ, 0x1f, UR6 ;  /* 0x0000001f3f077899 */ /* 0x000fe40008011406 */
[----:B------:R-:W-:Y:S02]  /*11a0*/  UIMAD.WIDE.U32 UR10, UR33, UR12, URZ ;  /* 0x0000000c210a72a5 */ /* 0x000fe4000f8e003f */
        /* <DEDUP_REMOVED lines=29> */
.L_x_1705:
        /* <DEDUP_REMOVED lines=43> */
.L_x_1706:
        /* <DEDUP_REMOVED lines=45> */
.L_x_1707:
[----:B------:R-:W-:-:S04]  /*1900*/  UMOV UR9, UR52 ;  /* 0x0000003400097c82 */ /* 0x000fc80008000000 */
.L_x_1708:
        /* <DEDUP_REMOVED lines=10> */
[----:B------:R-:W-:Y:S01]  /*19b0*/  UMOV UR26, 0x4 ;  /* 0x00000004001a7882 */ /* 0x000fe20000000000 */
[----:B------:R-:W-:Y:S01]  /*19c0*/  IMAD.U32 R5, RZ, RZ, UR35 ;  /* 0x00000023ff057e24 */ /* 0x000fe2000f8e00ff */
[----:B------:R-:W-:Y:S01]  /*19d0*/  UIADD3.X UR12, UR11, UR6, UR12, UP3, UP0 ;  /* 0x000000060b0c7290 */ /* 0x000fe20009fe040c */
[----:B------:R-:W-:Y:S01]  /*19e0*/  IMAD R0, R2, UR47, R19 ;  /* 0x0000002f02007c24 */ /* 0x000fe2000f8e0213 */
[----:B------:R-:W-:Y:S01]  /*19f0*/  IADD3 R2, P1, R246, UR18, RZ ;  /* 0x00000012f6027c10 */ /* 0x000fe2000ff3e0ff */
[----:B------:R-:W-:Y:S01]  /*1a00*/  ULDC.64 UR6, c[0x0][0x370] ;  /* 0x0000dc0000067ab9 */ /* 0x000fe20000000a00 */
[----:B------:R-:W-:Y:S01]  /*1a10*/  IADD3.X R13, R21, UR32, RZ, P0, !PT ;  /* 0x00000020150d7c10 */ /* 0x000fe200087fe4ff */
[----:B------:R-:W-:Y:S01]  /*1a20*/  UIMAD UR6, UR32, UR6, URZ ;  /* 0x00000006200672a4 */ /* 0x000fe2000f8e023f */
[----:B------:R-:W-:Y:S01]  /*1a30*/  IADD3.X R3, R247, UR19, RZ, P1, !PT ;  /* 0x00000013f7037c10 */ /* 0x000fe20008ffe4ff */
[----:B------:R-:W-:Y:S01]  /*1a40*/  UISETP.GE.AND UP0, UPT, UR31, 0x1, UPT ;  /* 0x000000011f00788c */ /* 0x000fe2000bf06270 */
[----:B------:R-:W-:Y:S01]  /*1a50*/  IADD3 R8, P0, R0, UR15, RZ ;  /* 0x0000000f00087c10 */ /* 0x000fe2000ff1e0ff */
[----:B------:R-:W-:Y:S01]  /*1a60*/  UIMAD UR11, UR14, UR7, UR6 ;  /* 0x000000070e0b72a4 */ /* 0x000fe2000f8e0206 */
[----:B------:R-:W-:Y:S01]  /*1a70*/  IMAD.WIDE.U32 R6, R9, c[0x0][0x190], R246 ;  /* 0x0000640009067a25 */ /* 0x000fe200078e00f6 */
[----:B------:R-:W-:Y:S01]  /*1a80*/  BSSY B1, `(.L_x_1704) ;  /* 0x0000a8c000017945 */ /* 0x000fe20003800000 */
[----:B------:R-:W-:-:S02]  /*1a90*/  ULDC.64 UR6, c[0x0][0x378] ;  /* 0x0000de0000067ab9 */ /* 0x000fc40000000a00 */
[----:B------:R-:W-:Y:S01]  /*1aa0*/  IMAD.WIDE.U32 R2, R4, c[0x0][0x370], R2 ;  /* 0x0000dc0004027a25 */ /* 0x000fe200078e0002 */
[----:B------:R-:W-:Y:S01]  /*1ab0*/  LEA.HI.X.SX32 R4, R0, UR12, 0x1, P0 ;  /* 0x0000000c00047c11 */ /* 0x000fe200080f0eff */
[----:B------:R-:W-:Y:S01]  /*1ac0*/  UIMAD UR6, UR59, UR6, URZ ;  /* 0x000000063b0672a4 */ /* 0x000fe2000f8e023f */
[C---:B------:R-:W-:Y:S01]  /*1ad0*/  LEA R234, P0, R8.reuse, c[0x0][0x350], 0x2 ;  /* 0x0000d40008ea7a11 */ /* 0x040fe200078010ff */
[----:B------:R-:W-:Y:S01]  /*1ae0*/  IMAD R0, R13, c[0x0][0x190], RZ ;  /* 0x000064000d007a24 */ /* 0x000fe200078e02ff */
[----:B------:R-:W-:Y:S01]  /*1af0*/  IADD3 R3, R3, UR11, RZ ;  /* 0x0000000b03037c10 */ /* 0x000fe2000fffe0ff */
[----:B------:R-:W-:Y:S01]  /*1b00*/  UIMAD UR10, UR35, UR7, UR6 ;  /* 0x00000007230a72a4 */ /* 0x000fe2000f8e0206 */
[----:B------:R-:W-:Y:S01]  /*1b10*/  LEA.HI.X R235, R8, c[0x0][0x354], R4, 0x2, P0 ;  /* 0x0000d50008eb7a11 */ /* 0x000fe200000f1404 */
[----:B------:R-:W-:Y:S01]  /*1b20*/  UIADD3 UR6, UR14, UR9, URZ ;  /* 0x000000090e067290 */ /* 0x000fe2000fffe03f */
[----:B------:R-:W-:Y:S01]  /*1b30*/  PLOP3.LUT P0, PT, PT, PT, UP0, 0x80, 0x0 ;  /* 0x000000000000781c */ /* 0x000fe20003f0f008 */
[----:B------:R-:W-:Y:S01]  /*1b40*/  UIADD3 UR9, UR14, UR13, URZ ;  /* 0x0000000d0e097290 */ /* 0x000fe2000fffe03f */
[----:B------:R-:W-:Y:S01]  /*1b50*/  IMAD.WIDE.U32 R2, R5, c[0x0][0x378], R2 ;  /* 0x0000de0005027a25 */ /* 0x000fe200078e0002 */
[----:B------:R-:W-:Y:S01]  /*1b60*/  IADD3 R6, P1, R6, UR30, RZ ;  /* 0x0000001e06067c10 */ /* 0x000fe2000ff3e0ff */
[----:B------:R-:W-:-:S02]  /*1b70*/  ULDC.64 UR12, c[0x0][0x3c8] ;  /* 0x0000f200000c7ab9 */ /* 0x000fc40000000a00 */
[----:B------:R-:W-:Y:S01]  /*1b80*/  IMAD R15, R9, c[0x0][0x194], R0 ;  /* 0x00006500090f7a24 */ /* 0x000fe200078e0200 */
[----:B------:R-:W-:Y:S01]  /*1b90*/  ULDC.64 UR14, c[0x0][0x200] ;  /* 0x00008000000e7ab9 */ /* 0x000fe20000000a00 */
[----:B------:R-:W-:Y:S01]  /*1ba0*/  IADD3 R5, R3, UR10, RZ ;  /* 0x0000000a03057c10 */ /* 0x000fe2000fffe0ff */
[----:B------:R-:W-:Y:S01]  /*1bb0*/  ULEA.HI.SX32 UR11, UR34, 0xffffffff, 0x1a ;  /* 0xffffffff220b7891 */ /* 0x000fe2000f8fd23f */
[----:B------:R-:W-:Y:S01]  /*1bc0*/  IMAD.MOV.U32 R4, RZ, RZ, R2 ;  /* 0x000000ffff047224 */ /* 0x000fe200078e0002 */
[----:B------:R-:W-:Y:S01]  /*1bd0*/  UIMAD.WIDE UR6, UR6, UR26, UR12 ;  /* 0x0000001a060672a5 */ /* 0x000fe2000f8e020c */
[----:B------:R-:W-:Y:S01]  /*1be0*/  IADD3.X R7, R7, UR29, R15, P1, !PT ;  /* 0x0000001d07077c10 */ /* 0x000fe20008ffe40f */
[----:B------:R-:W-:Y:S01]  /*1bf0*/  UIMAD.WIDE UR14, UR9, UR26, UR14 ;  /* 0x0000001a090e72a5 */ /* 0x000fe2000f8e020e */
[----:B------:R-:W-:Y:S05]  /*1c00*/  @!P0 BRA `(.L_x_1709) ;  /* 0x00009d8000008947 */ /* 0x000fea0003800000 */
[----:B------:R-:W2:Y:S01]  /*1c10*/  LDL R28, [R1+0x70] ;  /* 0x00007000011c7983 */ /* 0x000ea20000100800 */
[----:B------:R-:W-:Y:S01]  /*1c20*/  UMOV UR16, UR6 ;  /* 0x0000000600107c82 */ /* 0x000fe20008000000 */
[----:B------:R-:W-:Y:S01]  /*1c30*/  PLOP3.LUT P0, PT, PT, PT, UP2, 0x80, 0x0 ;  /* 0x000000000000781c */ /* 0x000fe20003f0f028 */
[----:B------:R-:W-:Y:S01]  /*1c40*/  UMOV UR13, UR7 ;  /* 0x00000007000d7c82 */ /* 0x000fe20008000000 */
[C---:B------:R-:W-:Y:S01]  /*1c50*/  IADD3 R25, R246.reuse, 0xc0, RZ ;  /* 0x000000c0f6197810 */ /* 0x040fe20007ffe0ff */
[----:B------:R-:W-:Y:S01]  /*1c60*/  ULDC.64 UR6, c[0x0][0x1a8] ;  /* 0x00006a0000067ab9 */ /* 0x000fe20000000a00 */
[C---:B------:R-:W-:Y:S01]  /*1c70*/  IADD3 R27, R246.reuse, 0x40, RZ ;  /* 0x00000040f61b7810 */ /* 0x040fe20007ffe0ff */
[----:B------:R-:W-:Y:S01]  /*1c80*/  UIMAD UR9, UR59, UR6, URZ ;  /* 0x000000063b0972a4 */ /* 0x000fe2000f8e023f */
[----:B------:R-:W-:Y:S01]  /*1c90*/  IADD3 R26, R246, 0x80, RZ ;  /* 0x00000080f61a7810 */ /* 0x000fe20007ffe0ff */
[----:B------:R1:W-:Y:S01]  /*1ca0*/  STL [R1+0x8], R25 ;  /* 0x0000081901007387 */ /* 0x0003e20000100800 */
[----:B------:R-:W-:Y:S01]  /*1cb0*/  IMAD.U32 R10, RZ, RZ, UR35 ;  /* 0x00000023ff0a7e24 */ /* 0x000fe2000f8e00ff */
[----:B------:R-:W-:Y:S01]  /*1cc0*/  UIMAD UR9, UR35, UR7, UR9 ;  /* 0x00000007230972a4 */ /* 0x000fe2000f8e0209 */
[----:B------:R-:W-:Y:S01]  /*1cd0*/  IMAD R0, R21, c[0x0][0x370], RZ ;  /* 0x0000dc0015007a24 */ /* 0x000fe200078e02ff */
[----:B------:R1:W-:Y:S01]  /*1ce0*/  STL [R1+0x4], R27 ;  /* 0x0000041b01007387 */ /* 0x0003e20000100800 */
[----:B------:R-:W-:Y:S01]  /*1cf0*/  UMOV UR7, UR11 ;  /* 0x0000000b00077c82 */ /* 0x000fe20008000000 */
[----:B------:R-:W-:Y:S01]  /*1d00*/  IMAD.WIDE.U32 R4, R12, c[0x0][0x370], R4 ;  /* 0x0000dc000c047a25 */ /* 0x000fe200078e0004 */
[----:B------:R-:W-:Y:S01]  /*1d10*/  ULEA.HI UR6, UR7, UR7, URZ, 0x1 ;  /* 0x0000000707067291 */ /* 0x000fe2000f8f083f */
[----:B------:R-:W-:Y:S02]  /*1d20*/  @P0 BAR.SYNC.DEFER_BLOCKING 0x0 ;  /* 0x0000000000000b1d */ /* 0x000fe40000010000 */
[----:B------:R-:W-:Y:S01]  /*1d30*/  IMAD.WIDE.U32 R10, R10, c[0x0][0x1a8], R6 ;  /* 0x00006a000a0a7a25 */ /* 0x000fe200078e0006 */
[----:B------:R-:W-:Y:S01]  /*1d40*/  ULOP3.LUT UR6, UR6, 0xfffffffe, URZ, 0xc0, !UPT ;  /* 0xfffffffe06067892 */ /* 0x000fe2000f8ec03f */
[----:B------:R-:W-:-:S02]  /*1d50*/  LEA R241, P0, R4, c[0x0][0x330], 0x1 ;  /* 0x0000cc0004f17a11 */ /* 0x000fc400078008ff */
[----:B------:R1:W-:Y:S01]  /*1d60*/  STL [R1], R26 ;  /* 0x0000001a01007387 */ /* 0x0003e20000100800 */
[----:B------:R-:W-:Y:S01]  /*1d70*/  UIADD3 UR6, UR7, -UR6, URZ ;  /* 0x8000000607067290 */ /* 0x000fe2000fffe03f */
[----:B------:R-:W-:Y:S01]  /*1d80*/  IMAD R0, R12, c[0x0][0x374], R0 ;  /* 0x0000dd000c007a24 */ /* 0x000fe200078e0200 */
[----:B------:R-:W-:Y:S01]  /*1d90*/  LEA R242, P1, R10, c[0x0][0x160], 0x1 ;  /* 0x000058000af27a11 */ /* 0x000fe200078208ff */
[----:B------:R-:W-:Y:S01]  /*1da0*/  BSSY B0, `(.L_x_1710) ;  /* 0x0000036000007945 */ /* 0x000fe20003800000 */
[----:B------:R-:W-:Y:S01]  /*1db0*/  UISETP.NE.AND UP0, UPT, UR6, 0x1, UPT ;  /* 0x000000010600788c */ /* 0x000fe2000bf05270 */
[----:B------:R-:W-:Y:S01]  /*1dc0*/  IMAD.IADD R8, R5, 0x1, R0 ;  /* 0x0000000105087824 */ /* 0x000fe200078e0200 */
[----:B------:R-:W-:Y:S01]  /*1dd0*/  UIMAD UR6, UR7, -0x40, UR31 ;  /* 0xffffffc0070678a4 */ /* 0x000fe2000f8e021f */
[----:B------:R-:W-:-:S03]  /*1de0*/  IADD3 R16, R11, UR9, RZ ;  /* 0x000000090b107c10 */ /* 0x000fc6000fffe0ff */
[----:B------:R-:W-:Y:S02]  /*1df0*/  LEA.HI.X R244, R4, c[0x0][0x334], R8, 0x1, P0 ;  /* 0x0000cd0004f47a11 */ /* 0x000fe400000f0c08 */
[----:B------:R-:W-:Y:S02]  /*1e00*/  ISETP.GE.AND P6, PT, R12, UR6, PT ;  /* 0x000000060c007c0c */ /* 0x000fe4000bfc6270 */
[----:B------:R-:W-:Y:S01]  /*1e10*/  LEA.HI.X R243, R10, c[0x0][0x164], R16, 0x1, P1 ;  /* 0x000059000af37a11 */ /* 0x000fe200008f0c10 */
[----:B--2---:R-:W-:-:S10]  /*1e20*/  IMAD.SHL.U32 R237, R28, 0x2, RZ ;  /* 0x000000021ced7824 */ /* 0x004fd400078e00ff */
        /* <DEDUP_REMOVED lines=45> */
.L_x_1711:
[----:B------:R-:W-:Y:S05]  /*2100*/  BSYNC B0 ;  /* 0x0000000000007941 */ /* 0x000fea0003800000 */
.L_x_1710:
        /* <DEDUP_REMOVED lines=48> */
.L_x_1713:
[----:B------:R-:W-:Y:S05]  /*2410*/  BSYNC B0 ;  /* 0x0000000000007941 */ /* 0x000fea0003800000 */
.L_x_1712:
        /* <DEDUP_REMOVED lines=23> */
.L_x_1715:
        /* <DEDUP_REMOVED lines=50> */
.L_x_1716:
[----:B------:R-:W-:Y:S05]  /*28b0*/  BSYNC B0 ;  /* 0x0000000000007941 */ /* 0x000fea0003800000 */
.L_x_1714:
        /* <DEDUP_REMOVED lines=21> */
.L_x_1718:
        /* <DEDUP_REMOVED lines=49> */
.L_x_1719:
[----:B------:R-:W-:Y:S05]  /*2d20*/  BSYNC B0 ;  /* 0x0000000000007941 */ /* 0x000fea0003800000 */
.L_x_1717:
[----:B--2---:R-:W2:Y:S01]  /*2d30*/  LDL R84, [R1+0xc] ;  /* 0x00000c0001547983 */ /* 0x004ea20000100800 */
[----:B------:R-:W-:Y:S01]  /*2d40*/  USHF.R.S32.HI UR9, URZ, 0x1f, UR23 ;  /* 0x0000001f3f097899 */ /* 0x000fe20008011417 */
[----:B---3--:R-:W-:Y:S01]  /*2d50*/  IMAD.MOV.U32 R2, RZ, RZ, 0x4 ;  /* 0x00000004ff027424 */ /* 0x008fe200078e00ff */
[----:B------:R-:W-:Y:S01]  /*2d60*/  ULDC.64 UR10, c[0x0][0x198] ;  /* 0x00006600000a7ab9 */ /* 0x000fe20000000a00 */
[----:B------:R-:W-:Y:S01]  /*2d70*/  MOV R251, 0x7f800000 ;  /* 0x7f80000000fb7802 */ /* 0x000fe20000000f00 */
[----:B------:R-:W-:Y:S01]  /*2d80*/  IMAD.MOV.U32 R252, RZ, RZ, 0x7f800000 ;  /* 0x7f800000fffc7424 */ /* 0x000fe200078e00ff */
[----:B------:R-:W-:Y:S01]  /*2d90*/  UIMAD UR10, UR9, UR10, URZ ;  /* 0x0000000a090a72a4 */ /* 0x000fe2000f8e023f */
[----:B------:R-:W-:-:S03]  /*2da0*/  MOV R16, UR23 ;  /* 0x0000001700107c02 */ /* 0x000fc60008000f00 */
[----:B------:R-:W-:Y:S01]  /*2db0*/  UIMAD UR10, UR23, UR11, UR10 ;  /* 0x0000000b170a72a4 */ /* 0x000fe2000f8e020a */
[----:B------:R-:W-:Y:S01]  /*2dc0*/  BSSY B0, `(.L_x_1720) ;  /* 0x0000043000007945 */ /* 0x000fe20003800000 */
[C---:B--2---:R-:W-:Y:S01]  /*2dd0*/  IADD3 R0, R84.reuse, 0x8, RZ ;  /* 0x0000000854007810 */ /* 0x044fe20007ffe0ff */
[C---:B------:R-:W-:Y:S01]  /*2de0*/  IMAD.WIDE R2, R84.reuse, R2, UR14 ;  /* 0x0000000e54027e25 */ /* 0x040fe2000f8e0202 */
[----:B------:R-:W-:Y:S02]  /*2df0*/  ISETP.GE.AND P2, PT, R84, UR6, PT ;  /* 0x0000000654007c0c */ /* 0x000fe4000bf46270 */
[----:B------:R-:W-:Y:S01]  /*2e00*/  ISETP.GE.AND P1, PT, R0, UR6, PT ;  /* 0x0000000600007c0c */ /* 0x000fe2000bf26270 */
[----:B------:R-:W-:Y:S01]  /*2e10*/  UIADD3 UR6, -UR23, UR8, URZ ;  /* 0x0000000817067290 */ /* 0x000fe2000fffe13f */
[----:B------:R-:W-:-:S05]  /*2e20*/  IMAD.U32 R0, RZ, RZ, UR10 ;  /* 0x0000000aff007e24 */ /* 0x000fca000f8e00ff */
[----:B------:R-:W-:-:S04]  /*2e30*/  ISETP.GE.AND P6, PT, R12, UR6, PT ;  /* 0x000000060c007c0c */ /* 0x000fc8000bfc6270 */
[----:B------:R2:W5:Y:S04]  /*2e40*/  @!P2 LDG.E R251, [R2.64] ;  /* 0x0000000402fba981 */ /* 0x000568000c1e1900 */
[----:B------:R2:W5:Y:S05]  /*2e50*/  @!P1 LDG.E R252, [R2.64+0x20] ;  /* 0x0000200402fc9981 */ /* 0x00056a000c1e1900 */
        /* <DEDUP_REMOVED lines=57> */
.L_x_1721:
[----:B---3--:R-:W-:Y:S05]  /*31f0*/  BSYNC B0 ;  /* 0x0000000000007941 */ /* 0x008fea0003800000 */
.L_x_1720:
        /* <DEDUP_REMOVED lines=55> */
.L_x_1723:
[----:B------:R-:W-:Y:S05]  /*3570*/  BSYNC B0 ;  /* 0x0000000000007941 */ /* 0x000fea0003800000 */
.L_x_1722:
        /* <DEDUP_REMOVED lines=62> */
.L_x_1725:
[----:B------:R-:W-:Y:S05]  /*3960*/  BSYNC B0 ;  /* 0x0000000000007941 */ /* 0x000fea0003800000 */
.L_x_1724:
        /* <DEDUP_REMOVED lines=53> */
.L_x_1727:
[----:B------:R-:W-:Y:S05]  /*3cc0*/  BSYNC B0 ;  /* 0x0000000000007941 */ /* 0x000fea0003800000 */
.L_x_1726:
[----:B------:R-:W-:Y:S01]  /*3cd0*/  ULDC.64 UR18, c[0x0][0x318] ;  /* 0x0000c60000127ab9 */ /* 0x000fe20000000a00 */
[----:B------:R-:W-:Y:S01]  /*3ce0*/  MOV R8, c[0x0][0x308] ;  /* 0x0000c20000087a02 */ /* 0x000fe20000000f00 */
[----:B------:R-:W-:Y:S01]  /*3cf0*/  UISETP.NE.U32.AND UP3, UPT, URZ, UR18, UPT ;  /* 0x000000123f00728c */ /* 0x000fe2000bf65070 */
[----:B------:R-:W-:Y:S01]  /*3d00*/  IMAD.MOV.U32 R9, RZ, RZ, c[0x0][0x30c] ;  /* 0x0000c300ff097624 */ /* 0x000fe200078e00ff */
[----:B------:R-:W-:Y:S01]  /*3d10*/  ULDC.64 UR20, c[0x0][0x320] ;  /* 0x0000c80000147ab9 */ /* 0x000fe20000000a00 */
[----:B-1----:R-:W1:Y:S01]  /*3d20*/  S2R R6, SR_TID.X ;  /* 0x0000000000067919 */ /* 0x002e620000002100 */
[----:B------:R-:W-:Y:S01]  /*3d30*/  UISETP.NE.AND.EX UP3, UPT, URZ, UR19, UPT, UP3 ;  /* 0x000000133f00728c */ /* 0x000fe2000bf65330 */
[----:B------:R-:W-:Y:S01]  /*3d40*/  LEA.HI R0, R23, R24, RZ, 0x7 ;  /* 0x0000001817007211 */ /* 0x000fe200078f38ff */
[----:B------:R-:W-:Y:S01]  /*3d50*/  IMAD.U32 R4, RZ, RZ, UR22 ;  /* 0x00000016ff047e24 */ /* 0x000fe2000f8e00ff */
[----:B------:R-:W0:Y:S03]  /*3d60*/  LDGDEPBAR ;  /* 0x00000000000079af */ /* 0x000e260000000000 */
        /* <DEDUP_REMOVED lines=18> */
[----:B------:R-:W-:Y:S01]  /*3e90*/  IMAD.MOV.U32 R238, RZ, RZ, R236 ;  /* 0x000000ffffee7224 */ /* 0x000fe200078e00ec */
[----:B------:R-:W-:Y:S01]  /*3ea0*/  SHF.L.U32 R7, R0, 0x5, RZ ;  /* 0x0000000500077819 */ /* 0x000fe200000006ff */
[----:B------:R-:W-:Y:S01]  /*3eb0*/  CS2R R188, SRZ ;  /* 0x0000000000bc7805 */ /* 0x000fe2000001ff00 */
[----:B------:R-:W-:Y:S01]  /*3ec0*/  LEA R11, R4, R0, 0x1 ;  /* 0x00000000040b7211 */ /* 0x000fe200078e08ff */
[----:B------:R-:W-:Y:S01]  /*3ed0*/  CS2R R194, SRZ ;  /* 0x0000000000c27805 */ /* 0x000fe2000001ff00 */
[----:B------:R-:W-:Y:S01]  /*3ee0*/  SHF.R.S32.HI R4, RZ, 0x1f, R19 ;  /* 0x0000001fff047819 */ /* 0x000fe20000011413 */
[----:B------:R-:W-:Y:S01]  /*3ef0*/  CS2R R192, SRZ ;  /* 0x0000000000c07805 */ /* 0x000fe2000001ff00 */
[----:B------:R-:W-:Y:S01]  /*3f00*/  LOP3.LUT R7, R7, 0x6, R6, 0xf8, !PT ;  /* 0x0000000607077812 */ /* 0x000fe200078ef806 */
[----:B------:R-:W-:Y:S01]  /*3f10*/  IMAD.U32 R6, RZ, RZ, UR22 ;  /* 0x00000016ff067e24 */ /* 0x000fe2000f8e00ff */
[----:B------:R-:W-:Y:S01]  /*3f20*/  CS2R R186, SRZ ;  /* 0x0000000000ba7805 */ /* 0x000fe2000001ff00 */
[----:B------:R-:W-:Y:S01]  /*3f30*/  CS2R R184, SRZ ;  /* 0x0000000000b87805 */ /* 0x000fe2000001ff00 */
[----:B------:R-:W-:Y:S01]  /*3f40*/  CS2R R182, SRZ ;  /* 0x0000000000b67805 */ /* 0x000fe2000001ff00 */
        /* <DEDUP_REMOVED lines=62> */
[----:B---3--:R-:W-:-:S04]  /*4330*/  @P1 FMUL.FTZ R0, R5, R10 ;  /* 0x0000000a05001220 */ /* 0x008fc80000410000 */
[----:B------:R-:W1:Y:S01]  /*4340*/  @P1 R2UR UR9, R0 ;  /* 0x00000000000913c2 */ /* 0x000e6200000e0000 */
[----:B----4-:R-:W-:Y:S02]  /*4350*/  IADD3 R19, P3, P2, R2, UR41, R19 ;  /* 0x0000002902137c10 */ /* 0x010fe4000fa7e013 */
[----:B------:R-:W-:Y:S01]  /*4360*/  IADD3 R2, R231, 0x4000, RZ ;  /* 0x00004000e7027810 */ /* 0x000fe20007ffe0ff */
[----:B-1----:R-:W-:Y:S01]  /*4370*/  @UP3 UMOV UR6, UR9 ;  /* 0x0000000900063c82 */ /* 0x002fe20008000000 */
[----:B------:R-:W-:Y:S01]  /*4380*/  IADD3.X R0, R3, UR49, R4, P3, P2 ;  /* 0x0000003103007c10 */ /* 0x000fe20009fe4404 */
[----:B------:R-:W-:Y:S01]  /*4390*/  IMAD.WIDE.U32 R4, R19, -0x2daee0ad, RZ ;  /* 0xd2511f5313047825 */ /* 0x000fe200078e00ff */
[----:B------:R-:W-:Y:S02]  /*43a0*/  SEL R2, R2, R231, !P0 ;  /* 0x000000e702027207 */ /* 0x000fe40004000000 */
[----:B------:R-:W-:Y:S01]  /*43b0*/  IADD3 R3, R84, -UR31, -R240 ;  /* 0x8000001f54037c10 */ /* 0x000fe2000fffe8f0 */
[----:B------:R1:W-:Y:S02]  /*43c0*/  STL [R1+0x64], R0 ;  /* 0x0000640001007387 */ /* 0x0003e40000100800 */
[----:B------:R-:W-:Y:S01]  /*43d0*/  IMAD.SHL.U32 R225, R2, 0x2, RZ ;  /* 0x0000000202e17824 */ /* 0x000fe200078e00ff */
[----:B------:R-:W-:Y:S01]  /*43e0*/  IADD3 R3, R3, UR8, RZ ;  /* 0x0000000803037c10 */ /* 0x000fe2000fffe0ff */
[----:B------:R-:W-:-:S04]  /*43f0*/  IMAD.MOV.U32 R2, RZ, RZ, c[0x0][0x22c] ;  /* 0x00008b00ff027624 */ /* 0x000fc800078e00ff */
[----:B------:R-:W-:Y:S01]  /*4400*/  IMAD R2, R2, c[0x0][0x1c0], RZ ;  /* 0x0000700002027a24 */ /* 0x000fe200078e02ff */
[----:B------:R3:W-:Y:S04]  /*4410*/  STL [R1+0x60], R3 ;  /* 0x0000600301007387 */ /* 0x0007e80000100800 */
[----:B------:R-:W-:Y:S01]  /*4420*/  SHF.L.U32 R239, R2, 0x3, RZ ;  /* 0x0000000302ef7819 */ /* 0x000fe200000006ff */
[----:B------:R4:W-:Y:S01]  /*4430*/  STL.64 [R1+0x58], R4 ;  /* 0x0000580401007387 */ /* 0x0009e20000100a00 */
[----:B--2---:R-:W2:Y:S08]  /*4440*/  R2UR UR12, R9 ;  /* 0x00000000090c73c2 */ /* 0x004eb000000e0000 */
[----:B------:R3:W4:Y:S01]  /*4450*/  R2UR UR11, R8 ;  /* 0x00000000080b73c2 */ /* 0x00072200000e0000 */
[----:B-1----:R-:W-:-:S04]  /*4460*/  IADD3 R0, R230, 0x4000, RZ ;  /* 0x00004000e6007810 */ /* 0x002fc80007ffe0ff */
[----:B------:R-:W-:-:S04]  /*4470*/  SEL R0, R0, R230, !P0 ;  /* 0x000000e600007207 */ /* 0x000fc80004000000 */
[----:B------:R-:W-:Y:S02]  /*4480*/  SHF.L.U32 R220, R0, 0x1, RZ ;  /* 0x0000000100dc7819 */ /* 0x000fe400000006ff */
[----:B--2---:R-:W-:-:S04]  /*4490*/  LOP3.LUT R0, R11, UR12, RZ, 0x3c, !PT ;  /* 0x0000000c0b007c12 */ /* 0x004fc8000f8e3cff */
[----:B------:R-:W-:Y:S01]  /*44a0*/  LOP3.LUT R0, R0, R5, RZ, 0x3c, !PT ;  /* 0x0000000500007212 */ /* 0x000fe200078e3cff */
[----:B---3--:R-:W-:-:S04]  /*44b0*/  IMAD.SHL.U32 R8, R2, 0x10, RZ ;  /* 0x0000001002087824 */ /* 0x008fc800078e00ff */
[----:B------:R-:W-:Y:S01]  /*44c0*/  IMAD.WIDE.U32 R2, R0, -0x326172a9, RZ ;  /* 0xcd9e8d5700027825 */ /* 0x000fe200078e00ff */
[C---:B------:R-:W-:Y:S02]  /*44d0*/  IADD3 R7, R8.reuse, 0x20, RZ ;  /* 0x0000002008077810 */ /* 0x040fe40007ffe0ff */
[C---:B------:R-:W-:Y:S02]  /*44e0*/  IADD3 R6, R8.reuse, 0x40, RZ ;  /* 0x0000004008067810 */ /* 0x040fe40007ffe0ff */
[----:B------:R1:W-:Y:S01]  /*44f0*/  STL.64 [R1+0x10], R2 ;  /* 0x0000100201007387 */ /* 0x0003e20000100a00 */
[C---:B----4-:R-:W-:Y:S01]  /*4500*/  IADD3 R5, R8.reuse, 0x60, RZ ;  /* 0x0000006008057810 */ /* 0x050fe20007ffe0ff */
[C---:B------:R-:W-:Y:S01]  /*4510*/  IMAD.IADD R7, R239.reuse, 0x1, R7 ;  /* 0x00000001ef077824 */ /* 0x040fe200078e0207 */
[C---:B------:R-:W-:Y:S02]  /*4520*/  IADD3 R4, R8.reuse, 0x80, RZ ;  /* 0x0000008008047810 */ /* 0x040fe40007ffe0ff */
[C---:B------:R-:W-:Y:S01]  /*4530*/  IADD3 R6, R239.reuse, R6, RZ ;  /* 0x00000006ef067210 */ /* 0x040fe20007ffe0ff */
[C---:B------:R-:W-:Y:S01]  /*4540*/  IMAD.IADD R5, R239.reuse, 0x1, R5 ;  /* 0x00000001ef057824 */ /* 0x040fe200078e0205 */
[----:B------:R-:W-:Y:S01]  /*4550*/  IADD3 R0, R8, 0xe0, RZ ;  /* 0x000000e008007810 */ /* 0x000fe20007ffe0ff */
[C---:B------:R-:W-:Y:S01]  /*4560*/  IMAD.IADD R4, R239.reuse, 0x1, R4 ;  /* 0x00000001ef047824 */ /* 0x040fe200078e0204 */
[C---:B------:R-:W-:Y:S01]  /*4570*/  IADD3 R7, R239.reuse, R7, RZ ;  /* 0x00000007ef077210 */ /* 0x040fe20007ffe0ff */
[----:B------:R-:W-:-:S02]  /*4580*/  IMAD.IADD R6, R239, 0x1, R6 ;  /* 0x00000001ef067824 */ /* 0x000fc400078e0206 */
[C---:B------:R-:W-:Y:S01]  /*4590*/  IMAD.IADD R5, R239.reuse, 0x1, R5 ;  /* 0x00000001ef057824 */ /* 0x040fe200078e0205 */
[C---:B------:R-:W-:Y:S01]  /*45a0*/  IADD3 R4, R239.reuse, R4, RZ ;  /* 0x00000004ef047210 */ /* 0x040fe20007ffe0ff */
[C---:B------:R-:W-:Y:S02]  /*45b0*/  IMAD.IADD R0, R239.reuse, 0x1, R0 ;  /* 0x00000001ef007824 */ /* 0x040fe400078e0200 */
[C---:B------:R-:W-:Y:S01]  /*45c0*/  IMAD.IADD R7, R239.reuse, 0x1, R7 ;  /* 0x00000001ef077824 */ /* 0x040fe200078e0207 */
[C---:B------:R-:W-:Y:S01]  /*45d0*/  IADD3 R5, R239.reuse, R5, RZ ;  /* 0x00000005ef057210 */ /* 0x040fe20007ffe0ff */
[C---:B------:R-:W-:Y:S01]  /*45e0*/  IMAD.IADD R6, R239.reuse, 0x1, R6 ;  /* 0x00000001ef067824 */ /* 0x040fe200078e0206 */
[C---:B------:R-:W-:Y:S01]  /*45f0*/  IADD3 R0, R239.reuse, R0, RZ ;  /* 0x00000000ef007210 */ /* 0x040fe20007ffe0ff */
[C---:B------:R-:W-:Y:S02]  /*4600*/  IMAD.IADD R4, R239.reuse, 0x1, R4 ;  /* 0x00000001ef047824 */ /* 0x040fe400078e0204 */
[C---:B------:R-:W-:Y:S01]  /*4610*/  IMAD.IADD R7, R239.reuse, 0x1, R7 ;  /* 0x00000001ef077824 */ /* 0x040fe200078e0207 */
[C---:B------:R-:W-:Y:S01]  /*4620*/  IADD3 R6, R239.reuse, R6, RZ ;  /* 0x00000006ef067210 */ /* 0x040fe20007ffe0ff */
[----:B------:R-:W-:-:S02]  /*4630*/  IMAD.IADD R5, R239, 0x1, R5 ;  /* 0x00000001ef057824 */ /* 0x000fc400078e0205 */
[C---:B------:R-:W-:Y:S01]  /*4640*/  IMAD.IADD R4, R239.reuse, 0x1, R4 ;  /* 0x00000001ef047824 */ /* 0x040fe200078e0204 */
[C---:B-1----:R-:W-:Y:S01]  /*4650*/  IADD3 R3, R8.reuse, 0xa0, RZ ;  /* 0x000000a008037810 */ /* 0x042fe20007ffe0ff */
[C---:B------:R-:W-:Y:S01]  /*4660*/  IMAD.IADD R0, R239.reuse, 0x1, R0 ;  /* 0x00000001ef007824 */ /* 0x040fe200078e0200 */
[----:B------:R-:W-:Y:S01]  /*4670*/  IADD3 R2, R8, 0xc0, RZ ;  /* 0x000000c008027810 */ /* 0x000fe20007ffe0ff */
[----:B------:R1:W-:Y:S01]  /*4680*/  STL [R1+0x30], R7 ;  /* 0x0000300701007387 */ /* 0x0003e20000100800 */
[C---:B------:R-:W-:Y:S01]  /*4690*/  IADD3 R3, R239.reuse, R3, RZ ;  /* 0x00000003ef037210 */ /* 0x040fe20007ffe0ff */
[C---:B------:R-:W-:Y:S02]  /*46a0*/  IMAD.IADD R0, R239.reuse, 0x1, R0 ;  /* 0x00000001ef007824 */ /* 0x040fe400078e0200 */
[C---:B------:R-:W-:Y:S01]  /*46b0*/  IMAD.IADD R2, R239.reuse, 0x1, R2 ;  /* 0x00000001ef027824 */ /* 0x040fe200078e0202 */
[----:B------:R2:W-:Y:S01]  /*46c0*/  STL [R1+0x2c], R6 ;  /* 0x00002c0601007387 */ /* 0x0005e20000100800 */
[----:B------:R-:W-:-:S02]  /*46d0*/  IMAD.IADD R3, R239, 0x1, R3 ;  /* 0x00000001ef037824 */ /* 0x000fc400078e0203 */
[C---:B------:R-:W-:Y:S01]  /*46e0*/  IMAD.IADD R2, R239.reuse, 0x1, R2 ;  /* 0x00000001ef027824 */ /* 0x040fe200078e0202 */
[----:B------:R3:W-:Y:S01]  /*46f0*/  STL [R1+0x28], R5 ;  /* 0x0000280501007387 */ /* 0x0007e20000100800 */
[----:B------:R-:W-:-:S03]  /*4700*/  IMAD.IADD R3, R239, 0x1, R3 ;  /* 0x00000001ef037824 */ /* 0x000fc600078e0203 */
[C---:B------:R-:W-:Y:S01]  /*4710*/  IADD3 R2, R239.reuse, R2, RZ ;  /* 0x00000002ef027210 */ /* 0x040fe20007ffe0ff */
[----:B------:R4:W-:Y:S01]  /*4720*/  STL [R1+0x24], R4 ;  /* 0x0000240401007387 */ /* 0x0009e20000100800 */
[----:B------:R-:W-:-:S03]  /*4730*/  IADD3 R3, R239, R3, RZ ;  /* 0x00000003ef037210 */ /* 0x000fc60007ffe0ff */
[C---:B------:R-:W-:Y:S02]  /*4740*/  IMAD.IADD R2, R239.reuse, 0x1, R2 ;  /* 0x00000001ef027824 */ /* 0x040fe400078e0202 */
[----:B------:R4:W-:Y:S01]  /*4750*/  STL [R1+0x20], R3 ;  /* 0x0000200301007387 */ /* 0x0009e20000100800 */
[C---:B-1----:R-:W-:Y:S01]  /*4760*/  IADD3 R7, R239.reuse, R7, RZ ;  /* 0x00000007ef077210 */ /* 0x042fe20007ffe0ff */
[----:B--2---:R-:W-:-:S04]  /*4770*/  IMAD.IADD R6, R239, 0x1, R6 ;  /* 0x00000001ef067824 */ /* 0x004fc800078e0206 */
[----:B------:R-:W-:Y:S01]  /*4780*/  STL [R1+0x4c], R7 ;  /* 0x00004c0701007387 */ /* 0x000fe20000100800 */
[----:B---3--:R-:W-:-:S03]  /*4790*/  IADD3 R5, R239, R5, RZ ;  /* 0x00000005ef057210 */ /* 0x008fc60007ffe0ff */
[----:B------:R1:W-:Y:S04]  /*47a0*/  STL [R1+0x1c], R2 ;  /* 0x00001c0201007387 */ /* 0x0003e80000100800 */
[----:B------:R-:W-:Y:S01]  /*47b0*/  STL [R1+0x48], R6 ;  /* 0x0000480601007387 */ /* 0x000fe20000100800 */
[----:B----4-:R-:W-:-:S03]  /*47c0*/  IMAD.IADD R4, R239, 0x1, R4 ;  /* 0x00000001ef047824 */ /* 0x010fc600078e0204 */
[----:B------:R2:W-:Y:S01]  /*47d0*/  STL [R1+0x18], R0 ;  /* 0x0000180001007387 */ /* 0x0005e20000100800 */
[----:B------:R-:W-:-:S03]  /*47e0*/  IADD3 R3, R239, R3, RZ ;  /* 0x00000003ef037210 */ /* 0x000fc60007ffe0ff */
[----:B------:R3:W-:Y:S04]  /*47f0*/  STL [R1+0x44], R5 ;  /* 0x0000440501007387 */ /* 0x0007e80000100800 */
[----:B------:R3:W-:Y:S04]  /*4800*/  STL [R1+0x40], R4 ;  /* 0x0000400401007387 */ /* 0x0007e80000100800 */
[----:B------:R3:W-:Y:S01]  /*4810*/  STL [R1+0x3c], R3 ;  /* 0x00003c0301007387 */ /* 0x0007e20000100800 */
[C---:B-1----:R-:W-:Y:S01]  /*4820*/  IMAD.IADD R2, R239.reuse, 0x1, R2 ;  /* 0x00000001ef027824 */ /* 0x042fe200078e0202 */
[----:B--2---:R-:W-:-:S05]  /*4830*/  IADD3 R0, R239, R0, RZ ;  /* 0x00000000ef007210 */ /* 0x004fca0007ffe0ff */
[----:B------:R3:W-:Y:S04]  /*4840*/  STL [R1+0x34], R0 ;  /* 0x0000340001007387 */ /* 0x0007e80000100800 */
[----:B------:R3:W-:Y:S02]  /*4850*/  STL [R1+0x38], R2 ;  /* 0x0000380201007387 */ /* 0x0007e40000100800 */
.L_x_1730:
[----:B---3--:R-:W2:Y:S01]  /*4860*/  LDL R0, [R1+0x6c] ;  /* 0x00006c0001007983 */ /* 0x008ea20000100800 */
[----:B------:R-:W-:Y:S02]  /*4870*/  USHF.L.U32 UR9, UR22, 0x6, URZ ;  /* 0x0000000616097899 */ /* 0x000fe4000800063f */
[----:B------:R-:W-:Y:S02]  /*4880*/  UIADD3 UR10, UR11, -0x61c88647, URZ ;  /* 0x9e3779b90b0a7890 */ /* 0x000fe4000fffe03f */
[----:B------:R-:W-:Y:S01]  /*4890*/  UIADD3 UR9, UR9, 0x40, URZ ;  /* 0x0000004009097890 */ /* 0x000fe2000fffe03f */
[----:B------:R-:W0:Y:S01]  /*48a0*/  LDGDEPBAR ;  /* 0x00000000000079af */ /* 0x000e220000000000 */
[----:B------:R-:W-:Y:S02]  /*48b0*/  UISETP.GE.AND UP3, UPT, UR7, 0x1, UPT ;  /* 0x000000010700788c */ /* 0x000fe4000bf66270 */
[----:B------:R-:W-:Y:S02]  /*48c0*/  UISETP.GE.AND UP0, UPT, UR9, UR8, UPT ;  /* 0x000000080900728c */ /* 0x000fe4000bf06270 */
[----:B------:R-:W-:Y:S01]  /*48d0*/  UIADD3 UR9, UR12, -0x4498517b, URZ ;  /* 0xbb67ae850c097890 */ /* 0x000fe2000fffe03f */
[----:B------:R-:W3:Y:S06]  /*48e0*/  LDL R110, [R1+0x60] ;  /* 0x00006000016e7983 */ /* 0x000eec0000100800 */
[----:B------:R-:W4:Y:S06]  /*48f0*/  LDL R109, [R1+0x68] ;  /* 0x00006800016d7983 */ /* 0x000f2c0000100800 */
[----:B------:R-:W2:Y:S06]  /*4900*/  LDL.64 R114, [R1+0x10] ;  /* 0x0000100001727983 */ /* 0x000eac0000100a00 */
[----:B------:R-:W2:Y:S06]  /*4910*/  LDL.64 R112, [R1+0x58] ;  /* 0x0000580001707983 */ /* 0x000eac0000100a00 */
[----:B--2---:R-:W2:Y:S01]  /*4920*/  LDL R113, [R1+0xc] ;  /* 0x00000c0001717983 */ /* 0x004ea20000100800 */
[----:B------:R-:W-:Y:S05]  /*4930*/  DEPBAR.LE SB0, 0x0 ;  /* 0x000080000000791a */ /* 0x000fea0000000000 */
[----:B------:R-:W-:Y:S01]  /*4940*/  BAR.SYNC.DEFER_BLOCKING 0x0 ;  /* 0x0000000000007b1d */ /* 0x000fe20000010000 */
[----:B------:R-:W-:Y:S02]  /*4950*/  R2P PR, R0, 0x6 ;  /* 0x0000000600007804 */ /* 0x000fe40000000000 */
[----:B------:R-:W-:Y:S02]  /*4960*/  PLOP3.LUT P6, PT, PT, PT, UP0, 0x80, 0x0 ;  /* 0x000000000000781c */ /* 0x000fe40003fcf008 */
[----:B------:R-:W-:Y:S02]  /*4970*/  PLOP3.LUT P4, PT, PT, PT, UP0, 0x80, 0x0 ;  /* 0x000000000000781c */ /* 0x000fe40003f8f008 */
[----:B------:R-:W-:Y:S02]  /*4980*/  SEL R108, R233, 0xffffffe0, !P1 ;  /* 0xffffffe0e96c7807 */ /* 0x000fe40004800000 */
[----:B------:R-:W-:Y:S03]  /*4990*/  SEL R217, R232, 0xffffffc0, !P2 ;  /* 0xffffffc0e8d97807 */ /* 0x000fe60005000000 */
[C---:B------:R-:W-:Y:S02]  /*49a0*/  IMAD.IADD R3, R225.reuse, 0x1, R108 ;  /* 0x00000001e1037824 */ /* 0x040fe400078e026c */
[--C-:B------:R-:W-:Y:S02]  /*49b0*/  IMAD.IADD R2, R225, 0x1, R217.reuse ;  /* 0x00000001e1027824 */ /* 0x100fe400078e02d9 */
[----:B------:R-:W-:Y:S02]  /*49c0*/  IMAD.IADD R0, R3, 0x1, R217 ;  /* 0x0000000103007824 */ /* 0x000fe400078e02d9 */
[----:B------:R-:W-:Y:S01]  /*49d0*/  @P4 ISETP.GE.AND P4, PT, R240, UR8, PT ;  /* 0x00000008f0004c0c */ /* 0x000fe2000bf86270 */
[----:B------:R-:W-:Y:S06]  /*49e0*/  LDSM.16.M88.4 R16, [R225] ;  /* 0x00000000e110783b */ /* 0x000fec0000000200 */
[----:B------:R-:W1:Y:S06]  /*49f0*/  LDSM.16.M88.4 R8, [R224+0x18000] ;  /* 0x01800000e008783b */ /* 0x000e6c0000000200 */
[----:B------:R-:W3:Y:S06]  /*4a00*/  LDSM.16.M88.4 R84, [R224+0x18800] ;  /* 0x01880000e054783b */ /* 0x000eec0000000200 */
[----:B------:R-:W-:Y:S06]  /*4a10*/  LDSM.16.M88.4 R88, [R3] ;  /* 0x000000000358783b */ /* 0x000fec0000000200 */
[----:B------:R-:W4:Y:S06]  /*4a20*/  LDSM.16.M88.4 R92, [R221+0x18000] ;  /* 0x01800000dd5c783b */ /* 0x000f2c0000000200 */
[----:B------:R-:W4:Y:S06]  /*4a30*/  LDSM.16.M88.4 R96, [R221+0x18800] ;  /* 0x01880000dd60783b */ /* 0x000f2c0000000200 */
[----:B------:R-:W-:Y:S06]  /*4a40*/  LDSM.16.M88.4 R100, [R223+0x18000] ;  /* 0x01800000df64783b */ /* 0x000fec0000000200 */
[----:B------:R-:W-:Y:S01]  /*4a50*/  LDSM.16.M88.4 R104, [R223+0x18800] ;  /* 0x01880000df68783b */ /* 0x000fe20000000200 */
[C---:B-1----:R-:W-:Y:S08]  /*4a60*/  HMMA.16816.F32 R4, R16.reuse, R8, RZ ;  /* 0x000000081004723c */ /* 0x042ff000000018ff */
[C---:B------:R-:W-:Y:S08]  /*4a70*/  HMMA.16816.F32 R8, R16.reuse, R10, RZ ;  /* 0x0000000a1008723c */ /* 0x040ff000000018ff */
[C---:B---3--:R-:W-:Y:S08]  /*4a80*/  HMMA.16816.F32 R12, R16.reuse, R84, RZ ;  /* 0x00000054100c723c */ /* 0x048ff000000018ff */
[----:B------:R-:W-:Y:S01]  /*4a90*/  HMMA.16816.F32 R16, R16, R86, RZ ;  /* 0x000000561010723c */ /* 0x000fe200000018ff */
[----:B------:R-:W1:Y:S07]  /*4aa0*/  LDSM.16.M88.4 R84, [R2] ;  /* 0x000000000254783b */ /* 0x000e6e0000000200 */
[C---:B----4-:R-:W-:Y:S08]  /*4ab0*/  HMMA.16816.F32 R4, R88.reuse, R92, R4 ;  /* 0x0000005c5804723c */ /* 0x050ff00000001804 */
[C---:B------:R-:W-:Y:S01]  /*4ac0*/  HMMA.16816.F32 R8, R88.reuse, R94, R8 ;  /* 0x0000005e5808723c */ /* 0x040fe20000001808 */
[----:B------:R-:W-:Y:S07]  /*4ad0*/  LDSM.16.M88.4 R92, [R222+0x18000] ;  /* 0x01800000de5c783b */ /* 0x000fee0000000200 */
[C---:B------:R-:W-:Y:S08]  /*4ae0*/  HMMA.16816.F32 R12, R88.reuse, R96, R12 ;  /* 0x00000060580c723c */ /* 0x040ff0000000180c */
[----:B------:R-:W-:Y:S01]  /*4af0*/  HMMA.16816.F32 R16, R88, R98, R16 ;  /* 0x000000625810723c */ /* 0x000fe20000001810 */
[----:B------:R-:W3:Y:S06]  /*4b00*/  LDSM.16.M88.4 R88, [R0] ;  /* 0x000000000058783b */ /* 0x000eec0000000200 */
[----:B------:R-:W4:Y:S01]  /*4b10*/  LDSM.16.M88.4 R96, [R222+0x18800] ;  /* 0x01880000de60783b */ /* 0x000f220000000200 */
[C---:B-1----:R-:W-:Y:S08]  /*4b20*/  HMMA.16816.F32 R4, R84.reuse, R100, R4 ;  /* 0x000000645404723c */ /* 0x042ff00000001804 */
[C---:B------:R-:W-:Y:S01]  /*4b30*/  HMMA.16816.F32 R8, R84.reuse, R102, R8 ;  /* 0x000000665408723c */ /* 0x040fe20000001808 */
[----:B------:R-:W-:Y:S07]  /*4b40*/  LDSM.16.M88.4 R100, [R224+0x1a000] ;  /* 0x01a00000e064783b */ /* 0x000fee0000000200 */
[C---:B------:R-:W-:Y:S08]  /*4b50*/  HMMA.16816.F32 R12, R84.reuse, R104, R12 ;  /* 0x00000068540c723c */ /* 0x040ff0000000180c */
[----:B------:R-:W-:Y:S01]  /*4b60*/  HMMA.16816.F32 R16, R84, R106, R16 ;  /* 0x0000006a5410723c */ /* 0x000fe20000001810 */
[----:B------:R-:W1:Y:S06]  /*4b70*/  LDSM.16.M88.4 R84, [R225+0x2000] ;  /* 0x00200000e154783b */ /* 0x000e6c0000000200 */
[----:B------:R-:W1:Y:S01]  /*4b80*/  LDSM.16.M88.4 R104, [R224+0x1a800] ;  /* 0x01a80000e068783b */ /* 0x000e620000000200 */
[C---:B---3--:R-:W-:Y:S08]  /*4b90*/  HMMA.16816.F32 R4, R88.reuse, R92, R4 ;  /* 0x0000005c5804723c */ /* 0x048ff00000001804 */
[C---:B------:R-:W-:Y:S01]  /*4ba0*/  HMMA.16816.F32 R8, R88.reuse, R94, R8 ;  /* 0x0000005e5808723c */ /* 0x040fe20000001808 */
[----:B------:R-:W-:Y:S07]  /*4bb0*/  LDSM.16.M88.4 R92, [R221+0x1a000] ;  /* 0x01a00000dd5c783b */ /* 0x000fee0000000200 */
[C---:B----4-:R-:W-:Y:S08]  /*4bc0*/  HMMA.16816.F32 R12, R88.reuse, R96, R12 ;  /* 0x00000060580c723c */ /* 0x050ff0000000180c */
[----:B------:R-:W-:Y:S01]  /*4bd0*/  HMMA.16816.F32 R16, R88, R98, R16 ;  /* 0x000000625810723c */ /* 0x000fe20000001810 */
[----:B------:R-:W3:Y:S06]  /*4be0*/  LDSM.16.M88.4 R88, [R3+0x2000] ;  /* 0x002000000358783b */ /* 0x000eec0000000200 */
        /* <DEDUP_REMOVED lines=32> */
[C---:B--2---:R-:W-:Y:S08]  /*4df0*/  HMMA.16816.F32 R12, R84.reuse, R104, R12 ;  /* 0x00000068540c723c */ /* 0x044ff0000000180c */
        /* <DEDUP_REMOVED lines=29> */
[----:B------:R1:W2:Y:S06]  /*4fd0*/  LDSM.16.M88.4 R84, [R2+0x6000] ;  /* 0x006000000254783b */ /* 0x0002ac0000000200 */
[----:B------:R-:W2:Y:S01]  /*4fe0*/  LDSM.16.M88.4 R104, [R223+0x1e800] ;  /* 0x01e80000df68783b */ /* 0x000ea20000000200 */
[C---:B---3--:R-:W-:Y:S08]  /*4ff0*/  HMMA.16816.F32 R4, R88.reuse, R92, R4 ;  /* 0x0000005c5804723c */ /* 0x048ff00000001804 */
[C---:B------:R-:W-:Y:S01]  /*5000*/  HMMA.16816.F32 R8, R88.reuse, R94, R8 ;  /* 0x0000005e5808723c */ /* 0x040fe20000001808 */
[----:B------:R-:W-:Y:S07]  /*5010*/  LDSM.16.M88.4 R92, [R222+0x1e000] ;  /* 0x01e00000de5c783b */ /* 0x000fee0000000200 */
[C---:B----4-:R-:W-:Y:S01]  /*5020*/  HMMA.16816.F32 R12, R88.reuse, R96, R12 ;  /* 0x00000060580c723c */ /* 0x050fe2000000180c */
[----:B-1----:R-:W-:Y:S04]  /*5030*/  IMAD.U32 R2, RZ, RZ, UR7 ;  /* 0x00000007ff027e24 */ /* 0x002fe8000f8e00ff */
[----:B------:R-:W-:Y:S03]  /*5040*/  IMAD R2, R2, 0x40, R110 ;  /* 0x0000004002027824 */ /* 0x000fe600078e026e */
[----:B------:R-:W-:Y:S01]  /*5050*/  HMMA.16816.F32 R16, R88, R98, R16 ;  /* 0x000000625810723c */ /* 0x000fe20000001810 */
[----:B------:R-:W3:Y:S03]  /*5060*/  LDL R99, [R1+0x64] ;  /* 0x0000640001637983 */ /* 0x000ee60000100800 */
[----:B------:R-:W-:Y:S02]  /*5070*/  IABS R3, R2 ;  /* 0x0000000200037213 */ /* 0x000fe40000000000 */
[C---:B------:R-:W-:Y:S01]  /*5080*/  IADD3 R97, R2.reuse, 0x8, RZ ;  /* 0x0000000802617810 */ /* 0x040fe20007ffe0ff */
[----:B------:R1:W4:Y:S01]  /*5090*/  LDSM.16.M88.4 R88, [R0+0x6000] ;  /* 0x006000000058783b */ /* 0x0003220000000200 */
[C---:B------:R-:W-:Y:S01]  /*50a0*/  IADD3 R96, R2.reuse, 0x7, RZ ;  /* 0x0000000702607810 */ /* 0x040fe20007ffe0ff */
[C---:B--2---:R-:W-:Y:S05]  /*50b0*/  HMMA.16816.F32 R4, R84.reuse, R100, R4 ;  /* 0x000000645404723c */ /* 0x044fea0000001804 */
[----:B------:R-:W-:Y:S02]  /*50c0*/  ISETP.GE.AND P1, PT, R97, RZ, PT ;  /* 0x000000ff6100720c */ /* 0x000fe40003f26270 */
[----:B------:R-:W-:Y:S01]  /*50d0*/  IMAD.MOV.U32 R101, RZ, RZ, R3 ;  /* 0x000000ffff657224 */ /* 0x000fe200078e0003 */
[C---:B------:R-:W-:Y:S04]  /*50e0*/  HMMA.16816.F32 R8, R84.reuse, R102, R8 ;  /* 0x000000665408723c */ /* 0x040fe80000001808 */
[C---:B------:R-:W-:Y:S01]  /*50f0*/  IADD3 R3, R2.reuse, -0x1, RZ ;  /* 0xffffffff02037810 */ /* 0x040fe20007ffe0ff */
[----:B------:R-:W-:Y:S03]  /*5100*/  I2F R101, R101 ;  /* 0x0000006500657306 */ /* 0x000fe60000201400 */
[C---:B------:R-:W-:Y:S03]  /*5110*/  HMMA.16816.F32 R12, R84.reuse, R104, R12 ;  /* 0x00000068540c723c */ /* 0x040fe6000000180c */
[----:B------:R-:W-:Y:S02]  /*5120*/  ISETP.GE.AND P0, PT, R3, RZ, PT ;  /* 0x000000ff0300720c */ /* 0x000fe40003f06270 */
[----:B------:R-:W-:Y:S02]  /*5130*/  @!P1 IADD3 R97, -R2, -0x8, RZ ;  /* 0xfffffff802619810 */ /* 0x000fe40007ffe1ff */
[----:B------:R-:W-:Y:S01]  /*5140*/  ISETP.GE.AND P1, PT, R96, RZ, PT ;  /* 0x000000ff6000720c */ /* 0x000fe20003f26270 */
[----:B------:R-:W-:Y:S01]  /*5150*/  HMMA.16816.F32 R16, R84, R106, R16 ;  /* 0x0000006a5410723c */ /* 0x000fe20000001810 */
[----:B------:R2:W2:Y:S03]  /*5160*/  I2F R105, R97 ;  /* 0x0000006100697306 */ /* 0x0004a60000201400 */
[C---:B-1----:R-:W-:Y:S03]  /*5170*/  IADD3 R0, R2.reuse, -0x8, RZ ;  /* 0xfffffff802007810 */ /* 0x042fe60007ffe0ff */
[----:B------:R-:W-:Y:S01]  /*5180*/  IMAD.U32 R84, RZ, RZ, UR7 ;  /* 0x00000007ff547e24 */ /* 0x000fe2000f8e00ff */
[----:B------:R-:W-:Y:S02]  /*5190*/  @!P0 IADD3 R3, -R2, 0x1, RZ ;  /* 0x0000000102038810 */ /* 0x000fe40007ffe1ff */
[----:B------:R-:W-:Y:S02]  /*51a0*/  ISETP.GE.AND P0, PT, R0, RZ, PT ;  /* 0x000000ff0000720c */ /* 0x000fe40003f06270 */
[----:B------:R1:W1:Y:S01]  /*51b0*/  I2F R98, R3 ;  /* 0x0000000300627306 */ /* 0x0002620000201400 */
[C---:B------:R-:W-:Y:S01]  /*51c0*/  @!P1 IADD3 R96, -R2.reuse, -0x7, RZ ;  /* 0xfffffff902609810 */ /* 0x040fe20007ffe1ff */
[C---:B----4-:R-:W-:Y:S05]  /*51d0*/  HMMA.16816.F32 R4, R88.reuse, R92, R4 ;  /* 0x0000005c5804723c */ /* 0x050fea0000001804 */
[C---:B------:R-:W-:Y:S02]  /*51e0*/  IADD3 R85, R2.reuse, -0x11, RZ ;  /* 0xffffffef02557810 */ /* 0x040fe40007ffe0ff */
[----:B------:R-:W-:Y:S01]  /*51f0*/  IADD3 R86, R2, -0x18, RZ ;  /* 0xffffffe802567810 */ /* 0x000fe20007ffe0ff */
[C---:B------:R-:W-:Y:S01]  /*5200*/  HMMA.16816.F32 R8, R88.reuse, R94, R8 ;  /* 0x0000005e5808723c */ /* 0x040fe20000001808 */
[----:B------:R4:W4:Y:S02]  /*5210*/  I2F R106, R96 ;  /* 0x00000060006a7306 */ /* 0x0009240000201400 */
[----:B------:R-:W-:Y:S01]  /*5220*/  ISETP.GE.AND P3, PT, R85, RZ, PT ;  /* 0x000000ff5500720c */ /* 0x000fe20003f66270 */
[----:B--2---:R-:W-:Y:S01]  /*5230*/  IMAD R97, R84, 0x4, R109 ;  /* 0x0000000454617824 */ /* 0x004fe200078e026d */
[C---:B------:R-:W-:Y:S02]  /*5240*/  IADD3 R84, R2.reuse, -0x9, RZ ;  /* 0xfffffff702547810 */ /* 0x040fe40007ffe0ff */
[----:B------:R-:W-:Y:S02]  /*5250*/  IADD3 R87, R2, -0x19, RZ ;  /* 0xffffffe702577810 */ /* 0x000fe40007ffe0ff */
[----:B------:R-:W-:Y:S02]  /*5260*/  ISETP.GE.AND P5, PT, R84, RZ, PT ;  /* 0x000000ff5400720c */ /* 0x000fe40003fa6270 */
[----:B------:R-:W-:Y:S02]  /*5270*/  ISETP.GE.AND P2, PT, R86, RZ, PT ;  /* 0x000000ff5600720c */ /* 0x000fe40003f46270 */
[C---:B------:R-:W-:Y:S02]  /*5280*/  @!P0 IADD3 R0, -R2.reuse, 0x8, RZ ;  /* 0x0000000802008810 */ /* 0x040fe40007ffe1ff */
[C---:B-1----:R-:W-:Y:S01]  /*5290*/  IADD3 R3, R2.reuse, -0x10, RZ ;  /* 0xfffffff002037810 */ /* 0x042fe20007ffe0ff */
[----:B------:R-:W-:Y:S01]  /*52a0*/  FFMA.FTZ R6, R105, -UR6, R6 ;  /* 0x8000000669067c23 */ /* 0x000fe20008010006 */
[----:B------:R-:W-:Y:S01]  /*52b0*/  ISETP.GE.AND P0, PT, R87, RZ, PT ;  /* 0x000000ff5700720c */ /* 0x000fe20003f06270 */
[----:B------:R-:W1:Y:S01]  /*52c0*/  I2F R100, R0 ;  /* 0x0000000000647306 */ /* 0x000e620000201400 */
[----:B------:R-:W-:Y:S01]  /*52d0*/  ISETP.GE.AND P1, PT, R3, RZ, PT ;  /* 0x000000ff0300720c */ /* 0x000fe20003f26270 */
[----:B------:R-:W-:Y:S01]  /*52e0*/  FFMA.FTZ R4, R101, -UR6, R4 ;  /* 0x8000000665047c23 */ /* 0x000fe20008010004 */
[----:B------:R-:W-:Y:S01]  /*52f0*/  @!P3 IADD3 R85, -R2, 0x11, RZ ;  /* 0x000000110255b810 */ /* 0x000fe20007ffe1ff */
[----:B------:R-:W-:Y:S01]  /*5300*/  FFMA.FTZ R5, R98, -UR6, R5 ;  /* 0x8000000662057c23 */ /* 0x000fe20008010005 */
[----:B------:R-:W-:Y:S01]  /*5310*/  @!P5 IADD3 R84, -R2, 0x9, RZ ;  /* 0x000000090254d810 */ /* 0x000fe20007ffe1ff */
[----:B------:R-:W-:Y:S01]  /*5320*/  FFMA.FTZ R11, R98, -UR6, R11 ;  /* 0x80000006620b7c23 */ /* 0x000fe2000801000b */
[----:B------:R-:W-:Y:S01]  /*5330*/  @!P2 IADD3 R86, -R2, 0x18, RZ ;  /* 0x000000180256a810 */ /* 0x000fe20007ffe1ff */
[----:B----4-:R-:W-:Y:S01]  /*5340*/  IMAD.WIDE.U32 R96, R97, -0x326172a9, RZ ;  /* 0xcd9e8d5761607825 */ /* 0x010fe200078e00ff */
[----:B------:R-:W-:Y:S02]  /*5350*/  PLOP3.LUT P5, PT, PT, PT, UP0, 0x80, 0x0 ;  /* 0x000000000000781c */ /* 0x000fe40003faf008 */
[----:B------:R-:W-:Y:S01]  /*5360*/  PLOP3.LUT P2, PT, PT, PT, UP0, 0x80, 0x0 ;  /* 0x000000000000781c */ /* 0x000fe20003f4f008 */
[----:B------:R-:W-:Y:S01]  /*5370*/  FFMA.FTZ R7, R106, -UR6, R7 ;  /* 0x800000066a077c23 */ /* 0x000fe20008010007 */
[----:B------:R-:W-:Y:S01]  /*5380*/  LOP3.LUT R103, R115, UR10, R96, 0x96, !PT ;  /* 0x0000000a73677c12 */ /* 0x000fe2000f8e9660 */
[----:B------:R-:W-:Y:S01]  /*5390*/  UIADD3 UR10, UR12, 0x76cf5d0a, URZ ;  /* 0x76cf5d0a0c0a7890 */ /* 0x000fe2000fffe03f */
[C---:B------:R-:W-:Y:S01]  /*53a0*/  @!P1 IADD3 R3, -R2.reuse, 0x10, RZ ;  /* 0x0000001002039810 */ /* 0x040fe20007ffe1ff */
[----:B------:R-:W-:Y:S01]  /*53b0*/  I2F R96, R85 ;  /* 0x0000005500607306 */ /* 0x000fe20000201400 */
[----:B------:R-:W-:Y:S01]  /*53c0*/  @!P0 IADD3 R87, -R2, 0x19, RZ ;  /* 0x0000001902578810 */ /* 0x000fe20007ffe1ff */
[----:B------:R-:W-:Y:S01]  /*53d0*/  IMAD.WIDE.U32 R110, R103, -0x2daee0ad, RZ ;  /* 0xd2511f53676e7825 */ /* 0x000fe200078e00ff */
[----:B------:R-:W-:Y:S02]  /*53e0*/  PLOP3.LUT P0, PT, PT, PT, UP0, 0x80, 0x0 ;  /* 0x000000000000781c */ /* 0x000fe40003f0f008 */
[----:B------:R-:W-:Y:S01]  /*53f0*/  PLOP3.LUT P1, PT, PT, PT, UP0, 0x80, 0x0 ;  /* 0x000000000000781c */ /* 0x000fe20003f2f008 */
[----:B------:R-:W-:Y:S01]  /*5400*/  FFMA.FTZ R10, R101, -UR6, R10 ;  /* 0x80000006650a7c23 */ /* 0x000fe2000801000a */
[----:B------:R-:W-:Y:S01]  /*5410*/  PLOP3.LUT P3, PT, PT, PT, UP0, 0x80, 0x0 ;  /* 0x000000000000781c */ /* 0x000fe20003f6f008 */
[----:B-1----:R-:W-:Y:S01]  /*5420*/  FFMA.FTZ R8, R100, -UR6, R8 ;  /* 0x8000000664087c23 */ /* 0x002fe20008010008 */
[----:B------:R-:W-:Y:S02]  /*5430*/  @P6 IADD3 R0, R240, 0x1, RZ ;  /* 0x00000001f0006810 */ /* 0x000fe40007ffe0ff */
[----:B------:R-:W-:Y:S02]  /*5440*/  PLOP3.LUT P6, PT, PT, PT, UP0, 0x80, 0x0 ;  /* 0x000000000000781c */ /* 0x000fe40003fcf008 */
[----:B------:R-:W-:Y:S02]  /*5450*/  @P2 FSEL R4, R4, -INF , !P4 ;  /* 0xff80000004042808 */ /* 0x000fe40006000000 */
[----:B------:R-:W-:Y:S02]  /*5460*/  PLOP3.LUT P2, PT, PT, PT, UP0, 0x80, 0x0 ;  /* 0x000000000000781c */ /* 0x000fe40003f4f008 */
[C---:B------:R-:W-:Y:S02]  /*5470*/  @P0 IADD3 R93, R240.reuse, 0x10, RZ ;  /* 0x00000010f05d0810 */ /* 0x040fe40007ffe0ff */
[----:B------:R-:W-:Y:S02]  /*5480*/  PLOP3.LUT P0, PT, PT, PT, UP0, 0x80, 0x0 ;  /* 0x000000000000781c */ /* 0x000fe40003f0f008 */
[----:B------:R-:W-:Y:S02]  /*5490*/  @P1 IADD3 R92, R240, 0x9, RZ ;  /* 0x00000009f05c1810 */ /* 0x000fe40007ffe0ff */
[----:B------:R-:W-:Y:S02]  /*54a0*/  PLOP3.LUT P1, PT, PT, PT, UP0, 0x80, 0x0 ;  /* 0x000000000000781c */ /* 0x000fe40003f2f008 */
[----:B------:R-:W-:Y:S01]  /*54b0*/  @P6 ISETP.GE.AND P6, PT, R0, UR8, PT ;  /* 0x0000000800006c0c */ /* 0x000fe2000bfc6270 */
[----:B-----5:R-:W-:Y:S01]  /*54c0*/  FMUL.FTZ R0, R252, 1.4426950216293334961 ;  /* 0x3fb8aa3bfc007820 */ /* 0x020fe20000410000 */
[----:B------:R-:W-:Y:S02]  /*54d0*/  @P3 IADD3 R102, R240, 0x11, RZ ;  /* 0x00000011f0663810 */ /* 0x000fe40007ffe0ff */
[----:B------:R-:W-:Y:S02]  /*54e0*/  PLOP3.LUT P3, PT, PT, PT, UP0, 0x80, 0x0 ;  /* 0x000000000000781c */ /* 0x000fe40003f6f008 */
[----:B------:R-:W-:Y:S02]  /*54f0*/  @P2 ISETP.GE.AND P2, PT, R102, UR8, PT ;  /* 0x0000000866002c0c */ /* 0x000fe4000bf46270 */
[----:B------:R-:W-:Y:S02]  /*5500*/  @P0 FSEL R6, R6, -INF , !P4 ;  /* 0xff80000006060808 */ /* 0x000fe40006000000 */
[----:B------:R-:W-:Y:S02]  /*5510*/  PLOP3.LUT P0, PT, PT, PT, UP0, 0x80, 0x0 ;  /* 0x000000000000781c */ /* 0x000fe40003f0f008 */
[----:B------:R-:W-:Y:S02]  /*5520*/  FSETP.NEU.FTZ.AND P4, PT, R251, -INF , PT ;  /* 0xff800000fb00780b */ /* 0x000fe40003f9d000 */
[----:B------:R-:W-:Y:S03]  /*5530*/  @P1 ISETP.GE.AND P1, PT, R92, UR8, PT ;  /* 0x000000085c001c0c */ /* 0x000fe6000bf26270 */
[----:B------:R-:W-:Y:S06]  /*5540*/  @P3 ISETP.GE.AND P3, PT, R93, UR8, PT ;  /* 0x000000085d003c0c */ /* 0x000fec000bf66270 */
[----:B------:R-:W-:Y:S02]  /*5550*/  @P0 FSEL R5, R5, -INF , !P6 ;  /* 0xff80000005050808 */ /* 0x000fe40007000000 */
[----:B------:R-:W-:Y:S04]  /*5560*/  FSETP.NEU.FTZ.AND P0, PT, R252, -INF , PT ;  /* 0xff800000fc00780b */ /* 0x000fe80003f1d000 */
[----:B------:R-:W-:Y:S02]  /*5570*/  FSEL R0, R0, RZ, P0 ;  /* 0x000000ff00007208 */ /* 0x000fe40000000000 */
[----:B------:R-:W-:Y:S03]  /*5580*/  PLOP3.LUT P0, PT, PT, PT, UP0, 0x80, 0x0 ;  /* 0x000000000000781c */ /* 0x000fe60003f0f008 */
[----:B------:R-:W-:Y:S01]  /*5590*/  FFMA.FTZ R6, R6, c[0x0][0x23c], -R0 ;  /* 0x00008f0006067a23 */ /* 0x000fe20000010800 */
[----:B---3--:R-:W-:Y:S02]  /*55a0*/  LOP3.LUT R104, R97, UR11, R99, 0x96, !PT ;  /* 0x0000000b61687c12 */ /* 0x008fe4000f8e9663 */
[----:B------:R1:W-:Y:S10]  /*55b0*/  I2F R97, R3 ;  /* 0x0000000300617306 */ /* 0x0003f40000201400 */
[----:B------:R2:W3:Y:S01]  /*55c0*/  I2F R99, R84 ;  /* 0x0000005400637306 */ /* 0x0004e20000201400 */
[----:B-1----:R-:W-:Y:S05]  /*55d0*/  IMAD.WIDE.U32 R2, R104, -0x2daee0ad, RZ ;  /* 0xd2511f5368027825 */ /* 0x002fea00078e00ff */
[----:B------:R-:W-:Y:S01]  /*55e0*/  LOP3.LUT R103, R3, UR9, R112, 0x96, !PT ;  /* 0x0000000903677c12 */ /* 0x000fe2000f8e9670 */
[----:B------:R-:W-:Y:S01]  /*55f0*/  UIADD3 UR9, UR11, 0x3c6ef372, URZ ;  /* 0x3c6ef3720b097890 */ /* 0x000fe2000fffe03f */
[----:B------:R-:W-:Y:S02]  /*5600*/  LOP3.LUT R3, R111, UR10, R2, 0x96, !PT ;  /* 0x0000000a6f037c12 */ /* 0x000fe4000f8e9602 */
[----:B------:R-:W-:Y:S01]  /*5610*/  I2F R112, R86 ;  /* 0x0000005600707306 */ /* 0x000fe20000201400 */
[----:B------:R-:W-:Y:S01]  /*5620*/  FMUL.FTZ R2, R251, 1.4426950216293334961 ;  /* 0x3fb8aa3bfb027820 */ /* 0x000fe20000410000 */
[----:B--2---:R-:W-:Y:S01]  /*5630*/  @P5 IADD3 R84, R240, 0x8, RZ ;  /* 0x00000008f0545810 */ /* 0x004fe20007ffe0ff */
[----:B------:R-:W-:Y:S01]  /*5640*/  IMAD.WIDE.U32 R92, R103, -0x326172a9, RZ ;  /* 0xcd9e8d57675c7825 */ /* 0x000fe200078e00ff */
[----:B------:R-:W-:Y:S01]  /*5650*/  PLOP3.LUT P5, PT, PT, PT, UP0, 0x80, 0x0 ;  /* 0x000000000000781c */ /* 0x000fe20003faf008 */
[----:B------:R-:W-:Y:S01]  /*5660*/  UIADD3 UR10, UR11, -0x255992d5, URZ ;  /* 0xdaa66d2b0b0a7890 */ /* 0x000fe2000fffe03f */
[----:B------:R-:W-:Y:S01]  /*5670*/  FSEL R2, R2, RZ, P4 ;  /* 0x000000ff02027208 */ /* 0x000fe20002000000 */
[----:B---3--:R-:W-:Y:S01]  /*5680*/  FFMA.FTZ R9, R99, -UR6, R9 ;  /* 0x8000000663097c23 */ /* 0x008fe20008010009 */
[----:B------:R-:W-:Y:S01]  /*5690*/  PLOP3.LUT P4, PT, PT, PT, UP0, 0x80, 0x0 ;  /* 0x000000000000781c */ /* 0x000fe20003f8f008 */
[----:B------:R-:W-:Y:S01]  /*56a0*/  IMAD.WIDE.U32 R94, R3, -0x326172a9, RZ ;  /* 0xcd9e8d57035e7825 */ /* 0x000fe200078e00ff */
[----:B------:R1:W2:Y:S03]  /*56b0*/  I2F R111, R87 ;  /* 0x00000057006f7306 */ /* 0x0002a60000201400 */
[----:B------:R-:W-:Y:S01]  /*56c0*/  FFMA.FTZ R4, R4, c[0x0][0x23c], -R2 ;  /* 0x00008f0004047a23 */ /* 0x000fe20000010802 */
[----:B------:R-:W-:Y:S01]  /*56d0*/  LOP3.LUT R92, R95, UR10, R92, 0x96, !PT ;  /* 0x0000000a5f5c7c12 */ /* 0x000fe2000f8e965c */
[----:B------:R-:W-:Y:S01]  /*56e0*/  FFMA.FTZ R5, R5, c[0x0][0x23c], -R2 ;  /* 0x00008f0005057a23 */ /* 0x000fe20000010802 */
[----:B------:R-:W-:Y:S01]  /*56f0*/  UIADD3 UR10, UR12, -0x126145ec, URZ ;  /* 0xed9eba140c0a7890 */ /* 0x000fe2000fffe03f */
[----:B------:R-:W-:Y:S03]  /*5700*/  @P5 ISETP.GE.AND P5, PT, R84, UR8, PT ;  /* 0x0000000854005c0c */ /* 0x000fe6000bfa6270 */
[----:B------:R3:W4:Y:S01]  /*5710*/  MUFU.EX2 R107, R4 ;  /* 0x00000004006b7308 */ /* 0x0007220000000800 */
[----:B------:R-:W-:Y:S02]  /*5720*/  @P4 FSEL R7, R7, -INF , !P6 ;  /* 0xff80000007074808 */ /* 0x000fe40007000000 */
[----:B------:R-:W-:Y:S02]  /*5730*/  PLOP3.LUT P4, PT, PT, PT, UP0, 0x80, 0x0 ;  /* 0x000000000000781c */ /* 0x000fe40003f8f008 */
[----:B------:R-:W-:Y:S01]  /*5740*/  PLOP3.LUT P6, PT, PT, PT, UP0, 0x80, 0x0 ;  /* 0x000000000000781c */ /* 0x000fe20003fcf008 */
[----:B------:R-:W-:Y:S04]  /*5750*/  FFMA.FTZ R7, R7, c[0x0][0x23c], -R0 ;  /* 0x00008f0007077a23 */ /* 0x000fe80000010800 */
[----:B------:R2:W2:Y:S01]  /*5760*/  MUFU.EX2 R106, R5 ;  /* 0x00000005006a7308 */ /* 0x0004a20000000800 */
[----:B------:R-:W-:Y:S02]  /*5770*/  @P0 FSEL R8, R8, -INF , !P5 ;  /* 0xff80000008080808 */ /* 0x000fe40006800000 */
[----:B------:R-:W-:Y:S01]  /*5780*/  PLOP3.LUT P0, PT, PT, PT, UP0, 0x80, 0x0 ;  /* 0x000000000000781c */ /* 0x000fe20003f0f008 */
[----:B-1----:R-:W1:Y:S02]  /*5790*/  LDSM.16.M88.4 R84, [R222+0x1e800] ;  /* 0x01e80000de54783b */ /* 0x002e640000000200 */
[----:B------:R-:W-:Y:S01]  /*57a0*/  FFMA.FTZ R8, R8, c[0x0][0x23c], -R2 ;  /* 0x00008f0008087a23 */ /* 0x000fe20000010802 */
[----:B------:R-:W-:Y:S02]  /*57b0*/  @P4 FSEL R10, R10, -INF , !P5 ;  /* 0xff8000000a0a4808 */ /* 0x000fe40006800000 */
[----:B------:R-:W-:Y:S01]  /*57c0*/  PLOP3.LUT P5, PT, PT, PT, UP0, 0x80, 0x0 ;  /* 0x000000000000781c */ /* 0x000fe20003faf008 */
[----:B------:R-:W1:Y:S01]  /*57d0*/  MUFU.EX2 R105, R8 ;  /* 0x0000000800697308 */ /* 0x000e620000000800 */
[----:B------:R-:W-:Y:S01]  /*57e0*/  PLOP3.LUT P4, PT, PT, PT, UP0, 0x80, 0x0 ;  /* 0x000000000000781c */ /* 0x000fe20003f8f008 */
[----:B------:R-:W-:Y:S01]  /*57f0*/  FFMA.FTZ R10, R10, c[0x0][0x23c], -R0 ;  /* 0x00008f000a0a7a23 */ /* 0x000fe20000010800 */
[----:B------:R-:W-:Y:S02]  /*5800*/  @P6 IADD3 R3, R240, 0x18, RZ ;  /* 0x00000018f0036810 */ /* 0x000fe40007ffe0ff */
[----:B---3--:R-:W-:Y:S01]  /*5810*/  LOP3.LUT R4, R93, UR9, R114, 0x96, !PT ;  /* 0x000000095d047c12 */ /* 0x008fe2000f8e9672 */
[----:B------:R-:W-:Y:S01]  /*5820*/  IMAD.WIDE.U32 R92, R92, -0x2daee0ad, RZ ;  /* 0xd2511f535c5c7825 */ /* 0x000fe200078e00ff */
[----:B------:R-:W-:Y:S01]  /*5830*/  @P0 FSEL R9, R9, -INF , !P1 ;  /* 0xff80000009090808 */ /* 0x000fe20004800000 */
[----:B------:R-:W-:Y:S01]  /*5840*/  UIADD3 UR9, UR12, 0x32370b8f, URZ ;  /* 0x32370b8f0c097890 */ /* 0x000fe2000fffe03f */
[----:B------:R-:W-:Y:S01]  /*5850*/  PLOP3.LUT P6, PT, PT, PT, UP0, 0x80, 0x0 ;  /* 0x000000000000781c */ /* 0x000fe20003fcf008 */
[----:B------:R-:W-:Y:S01]  /*5860*/  MUFU.EX2 R102, R10 ;  /* 0x0000000a00667308 */ /* 0x000fe20000000800 */
[----:B------:R-:W-:Y:S01]  /*5870*/  PLOP3.LUT P0, PT, PT, PT, UP0, 0x80, 0x0 ;  /* 0x000000000000781c */ /* 0x000fe20003f0f008 */
[----:B------:R-:W-:Y:S01]  /*5880*/  FFMA.FTZ R9, R9, c[0x0][0x23c], -R2 ;  /* 0x00008f0009097a23 */ /* 0x000fe20000010802 */
[----:B------:R-:W-:Y:S01]  /*5890*/  @P5 ISETP.GE.AND P5, PT, R3, UR8, PT ;  /* 0x0000000803005c0c */ /* 0x000fe2000bfa6270 */
[----:B--2---:R-:W-:Y:S01]  /*58a0*/  IMAD.WIDE.U32 R4, R4, -0x2daee0ad, RZ ;  /* 0xd2511f5304047825 */ /* 0x004fe200078e00ff */
[----:B------:R-:W-:Y:S02]  /*58b0*/  @P4 IADD3 R3, R240, 0x19, RZ ;  /* 0x00000019f0034810 */ /* 0x000fe40007ffe0ff */
[----:B------:R-:W-:Y:S01]  /*58c0*/  PLOP3.LUT P4, PT, PT, PT, UP0, 0x80, 0x0 ;  /* 0x000000000000781c */ /* 0x000fe20003f8f008 */
[----:B------:R-:W-:Y:S01]  /*58d0*/  IMAD.MOV.U32 R114, RZ, RZ, c[0x0][0x22c] ;  /* 0x00008b00ff727624 */ /* 0x000fe200078e00ff */
[----:B------:R-:W-:Y:S01]  /*58e0*/  LOP3.LUT R5, R5, UR9, R110, 0x96, !PT ;  /* 0x0000000905057c12 */ /* 0x000fe2000f8e966e */
[----:B------:R-:W-:Y:S01]  /*58f0*/  MUFU.EX2 R104, R9 ;  /* 0x0000000900687308 */ /* 0x000fe20000000800 */
[----:B------:R-:W-:Y:S01]  /*5900*/  UIADD3 UR9, UR11, 0x78dde6e4, URZ ;  /* 0x78dde6e40b097890 */ /* 0x000fe2000fffe03f */
[----:B------:R-:W-:Y:S01]  /*5910*/  @P6 ISETP.GE.AND P6, PT, R3, UR8, PT ;  /* 0x0000000803006c0c */ /* 0x000fe2000bfc6270 */
[----:B------:R-:W-:Y:S01]  /*5920*/  IMAD R114, R114, c[0x0][0x1c0], RZ ;  /* 0x0000700072727a24 */ /* 0x000fe200078e02ff */
[----:B------:R-:W-:Y:S02]  /*5930*/  @P0 FSEL R11, R11, -INF , !P1 ;  /* 0xff8000000b0b0808 */ /* 0x000fe40004800000 */
[----:B------:R-:W-:Y:S01]  /*5940*/  PLOP3.LUT P0, PT, PT, PT, UP0, 0x80, 0x0 ;  /* 0x000000000000781c */ /* 0x000fe20003f0f008 */
[----:B------:R-:W-:Y:S01]  /*5950*/  IMAD.U32 R114, R114, -0x40, RZ ;  /* 0xffffffc072727824 */ /* 0x000fe200078e00ff */
[----:B------:R-:W-:Y:S01]  /*5960*/  PLOP3.LUT P1, PT, PT, PT, UP0, 0x80, 0x0 ;  /* 0x000000000000781c */ /* 0x000fe20003f2f008 */
[----:B------:R-:W-:Y:S01]  /*5970*/  FFMA.FTZ R11, R11, c[0x0][0x23c], -R0 ;  /* 0x00008f000b0b7a23 */ /* 0x000fe20000010800 */
[----:B------:R2:W-:Y:S01]  /*5980*/  MUFU.EX2 R110, R6 ;  /* 0x00000006006e7308 */ /* 0x0005e20000000800 */
[C---:B-1----:R-:W-:Y:S09]  /*5990*/  HMMA.16816.F32 R12, R88.reuse, R84, R12 ;  /* 0x00000054580c723c */ /* 0x042ff2000000180c */
[----:B------:R1:W3:Y:S01]  /*59a0*/  MUFU.EX2 R109, R7 ;  /* 0x00000007006d7308 */ /* 0x0002e20000000800 */
[----:B------:R-:W-:Y:S09]  /*59b0*/  HMMA.16816.F32 R16, R88, R86, R16 ;  /* 0x000000565810723c */ /* 0x000ff20000001810 */
[----:B------:R3:W-:Y:S03]  /*59c0*/  MUFU.EX2 R103, R11 ;  /* 0x0000000b00677308 */ /* 0x0007e60000000800 */
[----:B--2---:R-:W-:Y:S01]  /*59d0*/  LOP3.LUT R6, R93, UR10, R4, 0x96, !PT ;  /* 0x0000000a5d067c12 */ /* 0x004fe2000f8e9604 */
[----:B------:R-:W-:Y:S01]  /*59e0*/  IMAD.WIDE.U32 R4, R5, -0x326172a9, RZ ;  /* 0xcd9e8d5705047825 */ /* 0x000fe200078e00ff */
[----:B------:R-:W-:Y:S03]  /*59f0*/  UIADD3 UR10, UR11, 0x1715609d, URZ ;  /* 0x1715609d0b0a7890 */ /* 0x000fe6000fffe03f */
[----:B------:R-:W-:Y:S02]  /*5a00*/  FFMA.FTZ R13, R96, -UR6, R13 ;  /* 0x80000006600d7c23 */ /* 0x000fe4000801000d */
[----:B------:R-:W-:Y:S01]  /*5a10*/  IMAD.WIDE.U32 R84, R6, -0x326172a9, RZ ;  /* 0xcd9e8d5706547825 */ /* 0x000fe200078e00ff */
[----:B------:R-:W-:Y:S01]  /*5a20*/  LOP3.LUT R6, R5, UR9, R94, 0x96, !PT ;  /* 0x0000000905067c12 */ /* 0x000fe2000f8e965e */
[----:B------:R-:W-:Y:S01]  /*5a30*/  UIADD3 UR9, UR12, -0x56f99767, URZ ;  /* 0xa90668990c097890 */ /* 0x000fe2000fffe03f */
[----:B------:R-:W-:Y:S01]  /*5a40*/  @P0 FSEL R13, R13, -INF , !P2 ;  /* 0xff8000000d0d0808 */ /* 0x000fe20005000000 */
[----:B------:R-:W-:Y:S01]  /*5a50*/  FFMA.FTZ R14, R100, -UR6, R14 ;  /* 0x80000006640e7c23 */ /* 0x000fe2000801000e */
[----:B------:R-:W-:Y:S01]  /*5a60*/  PLOP3.LUT P0, PT, PT, PT, UP0, 0x80, 0x0 ;  /* 0x000000000000781c */ /* 0x000fe20003f0f008 */
[----:B------:R-:W-:Y:S01]  /*5a70*/  FFMA.FTZ R15, R99, -UR6, R15 ;  /* 0x80000006630f7c23 */ /* 0x000fe2000801000f */
[----:B------:R-:W-:Y:S01]  /*5a80*/  LOP3.LUT R4, R85, UR10, R4, 0x96, !PT ;  /* 0x0000000a55047c12 */ /* 0x000fe2000f8e9604 */
[----:B-1----:R-:W-:Y:S01]  /*5a90*/  IMAD.WIDE.U32 R6, R6, -0x2daee0ad, RZ ;  /* 0xd2511f5306067825 */ /* 0x002fe200078e00ff */
[----:B------:R-:W-:Y:S01]  /*5aa0*/  @P1 FSEL R14, R14, -INF , !P3 ;  /* 0xff8000000e0e1808 */ /* 0x000fe20005800000 */
[----:B------:R-:W-:Y:S01]  /*5ab0*/  UIADD3 UR10, UR12, 0x646e171e, URZ ;  /* 0x646e171e0c0a7890 */ /* 0x000fe2000fffe03f */
[----:B------:R-:W-:Y:S01]  /*5ac0*/  PLOP3.LUT P1, PT, PT, PT, UP0, 0x80, 0x0 ;  /* 0x000000000000781c */ /* 0x000fe20003f2f008 */
[----:B------:R-:W-:Y:S01]  /*5ad0*/  IMAD.WIDE.U32 R4, R4, -0x2daee0ad, RZ ;  /* 0xd2511f5304047825 */ /* 0x000fe200078e00ff */
[----:B------:R-:W-:Y:S01]  /*5ae0*/  LOP3.LUT R92, R7, UR9, R92, 0x96, !PT ;  /* 0x00000009075c7c12 */ /* 0x000fe2000f8e965c */
[----:B------:R-:W-:Y:S02]  /*5af0*/  ULDC.U8 UR9, c[0x0][0x2d8] ;  /* 0x0000b60000097ab9 */ /* 0x000fe40000000000 */
[----:B------:R-:W-:Y:S01]  /*5b00*/  FFMA.FTZ R17, R111, -UR6, R17 ;  /* 0x800000066f117c23 */ /* 0x000fe20008010011 */
[----:B------:R-:W-:Y:S01]  /*5b10*/  LOP3.LUT R6, R5, UR10, R6, 0x96, !PT ;  /* 0x0000000a05067c12 */ /* 0x000fe2000f8e9606 */
[----:B------:R-:W-:Y:S01]  /*5b20*/  FFMA.FTZ R12, R97, -UR6, R12 ;  /* 0x80000006610c7c23 */ /* 0x000fe2000801000c */
[----:B------:R-:W-:Y:S01]  /*5b30*/  @P0 FSEL R15, R15, -INF , !P2 ;  /* 0xff8000000f0f0808 */ /* 0x000fe20005000000 */
[----:B------:R-:W-:Y:S01]  /*5b40*/  FFMA.FTZ R16, R112, -UR6, R16 ;  /* 0x8000000670107c23 */ /* 0x000fe20008010010 */
[----:B------:R-:W-:Y:S01]  /*5b50*/  PLOP3.LUT P0, PT, PT, PT, UP0, 0x80, 0x0 ;  /* 0x000000000000781c */ /* 0x000fe20003f0f008 */
[----:B------:R-:W-:Y:S01]  /*5b60*/  UIADD3 UR10, UR11, -0x4ab325aa, URZ ;  /* 0xb54cda560b0a7890 */ /* 0x000fe2000fffe03f */
[C---:B------:R-:W-:Y:S01]  /*5b70*/  LOP3.LUT R86, R4.reuse, 0xffff, RZ, 0xc0, !PT ;  /* 0x0000ffff04567812 */ /* 0x040fe200078ec0ff */
[----:B------:R-:W-:Y:S01]  /*5b80*/  FFMA.FTZ R13, R13, c[0x0][0x23c], -R2 ;  /* 0x00008f000d0d7a23 */ /* 0x000fe20000010802 */
[----:B------:R-:W-:Y:S01]  /*5b90*/  SHF.R.U32.HI R85, RZ, 0x10, R4 ;  /* 0x00000010ff557819 */ /* 0x000fe20000011604 */
[----:B------:R-:W-:Y:S01]  /*5ba0*/  FFMA.FTZ R18, R97, -UR6, R18 ;  /* 0x8000000661127c23 */ /* 0x000fe20008010012 */
[----:B------:R-:W-:Y:S01]  /*5bb0*/  LOP3.LUT R3, R4, 0xff, RZ, 0xc0, !PT ;  /* 0x000000ff04037812 */ /* 0x000fe200078ec0ff */
[----:B------:R-:W-:Y:S01]  /*5bc0*/  FFMA.FTZ R19, R96, -UR6, R19 ;  /* 0x8000000660137c23 */ /* 0x000fe20008010013 */
[----:B------:R-:W-:Y:S01]  /*5bd0*/  SHF.R.U32.HI R7, RZ, 0x18, R4 ;  /* 0x00000018ff077819 */ /* 0x000fe20000011604 */
[----:B------:R-:W-:Y:S01]  /*5be0*/  IMAD.WIDE.U32 R4, R92, -0x326172a9, RZ ;  /* 0xcd9e8d575c047825 */ /* 0x000fe200078e00ff */
[----:B------:R-:W-:Y:S01]  /*5bf0*/  PLOP3.LUT P2, PT, PT, PT, UP0, 0x80, 0x0 ;  /* 0x000000000000781c */ /* 0x000fe20003f4f008 */
[----:B------:R-:W-:Y:S01]  /*5c00*/  MUFU.EX2 R98, R13 ;  /* 0x0000000d00627308 */ /* 0x000fe20000000800 */
[----:B------:R-:W-:Y:S01]  /*5c10*/  @P1 FSEL R16, R16, -INF , !P5 ;  /* 0xff80000010101808 */ /* 0x000fe20006800000 */
[--C-:B------:R-:W-:Y:S01]  /*5c20*/  FFMA.FTZ R14, R14, c[0x0][0x23c], -R0.reuse ;  /* 0x00008f000e0e7a23 */ /* 0x100fe20000010800 */
[----:B------:R-:W-:Y:S01]  /*5c30*/  @P0 FSEL R17, R17, -INF , !P6 ;  /* 0xff80000011110808 */ /* 0x000fe20007000000 */
[----:B------:R-:W-:Y:S01]  /*5c40*/  FFMA.FTZ R15, R15, c[0x0][0x23c], -R0 ;  /* 0x00008f000f0f7a23 */ /* 0x000fe20000010800 */
[----:B------:R-:W-:Y:S01]  /*5c50*/  @P4 FSEL R12, R12, -INF , !P3 ;  /* 0xff8000000c0c4808 */ /* 0x000fe20005800000 */
[--C-:B------:R-:W-:Y:S01]  /*5c60*/  FFMA.FTZ R16, R16, c[0x0][0x23c], -R2.reuse ;  /* 0x00008f0010107a23 */ /* 0x100fe20000010802 */
[----:B------:R-:W-:Y:S01]  /*5c70*/  PLOP3.LUT P1, PT, PT, PT, UP0, 0x80, 0x0 ;  /* 0x000000000000781c */ /* 0x000fe20003f2f008 */
[----:B------:R1:W5:Y:S01]  /*5c80*/  LDL R111, [R1+0x4] ;  /* 0x00000400016f7983 */ /* 0x0003620000100800 */
[----:B------:R-:W-:Y:S01]  /*5c90*/  ISETP.LE.U32.AND P4, PT, R3, UR9, PT ;  /* 0x0000000903007c0c */ /* 0x000fe2000bf83070 */
[----:B------:R-:W-:Y:S01]  /*5ca0*/  FFMA.FTZ R12, R12, c[0x0][0x23c], -R2 ;  /* 0x00008f000c0c7a23 */ /* 0x000fe20000010802 */
[----:B------:R-:W-:Y:S01]  /*5cb0*/  LOP3.LUT R3, R5, UR10, R84, 0x96, !PT ;  /* 0x0000000a05037c12 */ /* 0x000fe2000f8e9654 */
[----:B------:R-:W-:Y:S01]  /*5cc0*/  FFMA.FTZ R2, R17, c[0x0][0x23c], -R2 ;  /* 0x00008f0011027a23 */ /* 0x000fe20000010802 */
[----:B------:R-:W-:Y:S01]  /*5cd0*/  ISETP.LE.U32.AND P3, PT, R7, UR9, PT ;  /* 0x0000000907007c0c */ /* 0x000fe2000bf63070 */
[----:B------:R-:W-:Y:S01]  /*5ce0*/  MUFU.EX2 R100, R12 ;  /* 0x0000000c00647308 */ /* 0x000fe20000000800 */
[C---:B------:R-:W-:Y:S01]  /*5cf0*/  LOP3.LUT R7, R3.reuse, 0xff, RZ, 0xc0, !PT ;  /* 0x000000ff03077812 */ /* 0x040fe200078ec0ff */
[----:B------:R-:W-:Y:S01]  /*5d00*/  IMAD.U32 R92, RZ, RZ, UR16 ;  /* 0x00000010ff5c7e24 */ /* 0x000fe2000f8e00ff */
[----:B------:R-:W-:Y:S01]  /*5d10*/  LOP3.LUT R8, R4, 0xffff, RZ, 0xc0, !PT ;  /* 0x0000ffff04087812 */ /* 0x000fe200078ec0ff */
[----:B------:R-:W-:Y:S01]  /*5d20*/  IMAD.U32 R93, RZ, RZ, UR13 ;  /* 0x0000000dff5d7e24 */ /* 0x000fe2000f8e00ff */
[----:B------:R-:W-:Y:S02]  /*5d30*/  LOP3.LUT R5, R3, 0xffff, RZ, 0xc0, !PT ;  /* 0x0000ffff03057812 */ /* 0x000fe400078ec0ff */
[----:B------:R-:W-:Y:S02]  /*5d40*/  @P2 FSEL R18, R18, -INF , !P5 ;  /* 0xff80000012122808 */ /* 0x000fe40006800000 */
[----:B------:R-:W-:Y:S01]  /*5d50*/  ISETP.LE.U32.AND P5, PT, R7, UR9, PT ;  /* 0x0000000907007c0c */ /* 0x000fe2000bfa3070 */
[----:B------:R2:W-:Y:S01]  /*5d60*/  MUFU.EX2 R94, R2 ;  /* 0x00000002005e7308 */ /* 0x0005e20000000800 */
[----:B------:R-:W-:Y:S01]  /*5d70*/  SHF.R.U32.HI R5, RZ, 0x8, R5 ;  /* 0x00000008ff057819 */ /* 0x000fe20000011605 */
[--C-:B------:R-:W-:Y:S01]  /*5d80*/  FFMA.FTZ R18, R18, c[0x0][0x23c], -R0.reuse ;  /* 0x00008f0012127a23 */ /* 0x100fe20000010800 */
[----:B------:R-:W-:Y:S02]  /*5d90*/  @P1 FSEL R19, R19, -INF , !P6 ;  /* 0xff80000013131808 */ /* 0x000fe40007000000 */
[----:B------:R-:W-:Y:S02]  /*5da0*/  LOP3.LUT R5, R5, 0xffff, RZ, 0xc0, !PT ;  /* 0x0000ffff05057812 */ /* 0x000fe400078ec0ff */
[----:B------:R-:W-:Y:S01]  /*5db0*/  LOP3.LUT R9, R4, 0xff, RZ, 0xc0, !PT ;  /* 0x000000ff04097812 */ /* 0x000fe200078ec0ff */
[----:B------:R-:W-:Y:S01]  /*5dc0*/  FFMA.FTZ R0, R19, c[0x0][0x23c], -R0 ;  /* 0x00008f0013007a23 */ /* 0x000fe20000010800 */
[--C-:B------:R-:W-:Y:S01]  /*5dd0*/  SHF.R.U32.HI R10, RZ, 0x10, R4.reuse ;  /* 0x00000010ff0a7819 */ /* 0x100fe20000011604 */
[----:B------:R-:W-:Y:S01]  /*5de0*/  MUFU.EX2 R101, R14 ;  /* 0x0000000e00657308 */ /* 0x000fe20000000800 */
[----:B---3--:R-:W-:Y:S01]  /*5df0*/  SHF.R.U32.HI R11, RZ, 0x18, R4 ;  /* 0x00000018ff0b7819 */ /* 0x008fe20000011604 */
[----:B----4-:R-:W-:Y:S01]  /*5e00*/  @!P5 FADD.FTZ R107, -R107, -RZ ;  /* 0x800000ff6b6bd221 */ /* 0x010fe20000010100 */
[----:B------:R-:W-:Y:S02]  /*5e10*/  ISETP.LE.U32.AND P0, PT, R5, UR9, PT ;  /* 0x0000000905007c0c */ /* 0x000fe4000bf03070 */
[--C-:B------:R-:W-:Y:S02]  /*5e20*/  SHF.R.U32.HI R4, RZ, 0x10, R3.reuse ;  /* 0x00000010ff047819 */ /* 0x100fe40000011603 */
[----:B------:R-:W-:Y:S02]  /*5e30*/  SHF.R.U32.HI R3, RZ, 0x18, R3 ;  /* 0x00000018ff037819 */ /* 0x000fe40000011603 */
[----:B------:R-:W-:Y:S01]  /*5e40*/  ISETP.LE.U32.AND P5, PT, R9, UR9, PT ;  /* 0x0000000909007c0c */ /* 0x000fe2000bfa3070 */
[----:B------:R-:W3:Y:S01]  /*5e50*/  MUFU.EX2 R95, R0 ;  /* 0x00000000005f7308 */ /* 0x000ee20000000800 */
[----:B------:R-:W-:Y:S02]  /*5e60*/  ISETP.LE.U32.AND P6, PT, R3, UR9, PT ;  /* 0x0000000903007c0c */ /* 0x000fe4000bfc3070 */
[----:B------:R-:W-:Y:S02]  /*5e70*/  SHF.R.U32.HI R3, RZ, 0x8, R8 ;  /* 0x00000008ff037819 */ /* 0x000fe40000011608 */
[----:B------:R-:W-:Y:S01]  /*5e80*/  LOP3.LUT R4, R4, 0xff, RZ, 0xc0, !PT ;  /* 0x000000ff04047812 */ /* 0x000fe200078ec0ff */
[----:B------:R-:W-:Y:S01]  /*5e90*/  @!P0 FADD.FTZ R106, -R106, -RZ ;  /* 0x800000ff6a6a8221 */ /* 0x000fe20000010100 */
[----:B------:R-:W-:Y:S02]  /*5ea0*/  LOP3.LUT R3, R3, 0xffff, RZ, 0xc0, !PT ;  /* 0x0000ffff03037812 */ /* 0x000fe400078ec0ff */
[----:B------:R-:W-:Y:S01]  /*5eb0*/  ISETP.LE.U32.AND P2, PT, R4, UR9, PT ;  /* 0x0000000904007c0c */ /* 0x000fe2000bf43070 */
[----:B------:R-:W-:Y:S01]  /*5ec0*/  MUFU.EX2 R99, R15 ;  /* 0x0000000f00637308 */ /* 0x000fe20000000800 */
[----:B--2---:R-:W-:Y:S01]  /*5ed0*/  LOP3.LUT R2, R10, 0xff, RZ, 0xc0, !PT ;  /* 0x000000ff0a027812 */ /* 0x004fe200078ec0ff */
[----:B------:R-:W-:Y:S01]  /*5ee0*/  @!P5 FADD.FTZ R105, -R105, -RZ ;  /* 0x800000ff6969d221 */ /* 0x000fe20000010100 */
[----:B------:R-:W-:Y:S01]  /*5ef0*/  ISETP.LE.U32.AND P0, PT, R3, UR9, PT ;  /* 0x0000000903007c0c */ /* 0x000fe2000bf03070 */
[----:B------:R-:W-:Y:S01]  /*5f00*/  @!P6 FADD.FTZ R109, -R109, -RZ ;  /* 0x800000ff6d6de221 */ /* 0x000fe20000010100 */
[----:B------:R-:W-:Y:S02]  /*5f10*/  LOP3.LUT R4, R6, 0xff, RZ, 0xc0, !PT ;  /* 0x000000ff06047812 */ /* 0x000fe400078ec0ff */
[----:B------:R-:W-:Y:S02]  /*5f20*/  ISETP.LE.U32.AND P5, PT, R11, UR9, PT ;  /* 0x000000090b007c0c */ /* 0x000fe4000bfa3070 */
[----:B------:R-:W-:Y:S01]  /*5f30*/  ISETP.LE.U32.AND P6, PT, R2, UR9, PT ;  /* 0x0000000902007c0c */ /* 0x000fe2000bfc3070 */
[----:B------:R-:W2:Y:S01]  /*5f40*/  MUFU.EX2 R96, R16 ;  /* 0x0000001000607308 */ /* 0x000ea20000000800 */
[----:B------:R-:W-:Y:S01]  /*5f50*/  ISETP.LE.U32.AND P1, PT, R4, UR9, PT ;  /* 0x0000000904007c0c */ /* 0x000fe2000bf23070 */
[----:B------:R-:W-:Y:S01]  /*5f60*/  @!P2 FADD.FTZ R110, -R110, -RZ ;  /* 0x800000ff6e6ea221 */ /* 0x000fe20000010100 */
[--C-:B------:R-:W-:Y:S01]  /*5f70*/  SHF.R.U32.HI R4, RZ, 0x18, R6.reuse ;  /* 0x00000018ff047819 */ /* 0x100fe20000011606 */
[----:B---3--:R-:W-:Y:S01]  /*5f80*/  @!P3 FADD.FTZ R95, -R95, -RZ ;  /* 0x800000ff5f5fb221 */ /* 0x008fe20000010100 */
[----:B------:R-:W-:Y:S01]  /*5f90*/  SHF.R.U32.HI R3, RZ, 0x10, R6 ;  /* 0x00000010ff037819 */ /* 0x000fe20000011606 */
[----:B------:R-:W-:Y:S01]  /*5fa0*/  @!P0 FADD.FTZ R104, -R104, -RZ ;  /* 0x800000ff68688221 */ /* 0x000fe20000010100 */
[----:B------:R-:W-:Y:S02]  /*5fb0*/  LOP3.LUT R6, R6, 0xffff, RZ, 0xc0, !PT ;  /* 0x0000ffff06067812 */ /* 0x000fe400078ec0ff */
[----:B------:R-:W-:Y:S01]  /*5fc0*/  LOP3.LUT R3, R3, 0xff, RZ, 0xc0, !PT ;  /* 0x000000ff03037812 */ /* 0x000fe200078ec0ff */
[----:B------:R-:W-:Y:S01]  /*5fd0*/  @!P5 FADD.FTZ R103, -R103, -RZ ;  /* 0x800000ff6767d221 */ /* 0x000fe20000010100 */
[----:B------:R-:W-:Y:S01]  /*5fe0*/  SHF.R.U32.HI R2, RZ, 0x8, R6 ;  /* 0x00000008ff027819 */ /* 0x000fe20000011606 */
[----:B------:R-:W-:Y:S01]  /*5ff0*/  @!P6 FADD.FTZ R102, -R102, -RZ ;  /* 0x800000ff6666e221 */ /* 0x000fe20000010100 */
[----:B------:R-:W-:Y:S01]  /*6000*/  ISETP.LE.U32.AND P0, PT, R3, UR9, PT ;  /* 0x0000000903007c0c */ /* 0x000fe2000bf03070 */
[----:B------:R-:W-:Y:S01]  /*6010*/  @!P1 FADD.FTZ R100, -R100, -RZ ;  /* 0x800000ff64649221 */ /* 0x000fe20000010100 */
[----:B------:R-:W-:Y:S01]  /*6020*/  LOP3.LUT R3, R85, 0xff, RZ, 0xc0, !PT ;  /* 0x000000ff55037812 */ /* 0x000fe200078ec0ff */
[----:B------:R-:W3:Y:S01]  /*6030*/  MUFU.EX2 R97, R18 ;  /* 0x0000001200617308 */ /* 0x000ee20000000800 */
[----:B------:R-:W-:Y:S02]  /*6040*/  LOP3.LUT R2, R2, 0xffff, RZ, 0xc0, !PT ;  /* 0x0000ffff02027812 */ /* 0x000fe400078ec0ff */
[----:B------:R-:W-:Y:S02]  /*6050*/  SHF.R.U32.HI R0, RZ, 0x8, R86 ;  /* 0x00000008ff007819 */ /* 0x000fe40000011656 */
[----:B------:R-:W-:Y:S02]  /*6060*/  ISETP.LE.U32.AND P6, PT, R2, UR9, PT ;  /* 0x0000000902007c0c */ /* 0x000fe4000bfc3070 */
[----:B------:R-:W-:Y:S01]  /*6070*/  F2FP.RELU.PACK_AB R2, R109, R110 ;  /* 0x0000006e6d02723e */ /* 0x000fe200000008ff */
[----:B--2---:R-:W-:Y:S01]  /*6080*/  @!P4 FADD.FTZ R96, -R96, -RZ ;  /* 0x800000ff6060c221 */ /* 0x004fe20000010100 */
[----:B------:R-:W-:Y:S01]  /*6090*/  ISETP.LE.U32.AND P5, PT, R3, UR9, PT ;  /* 0x0000000903007c0c */ /* 0x000fe2000bfa3070 */
[----:B------:R-:W-:Y:S01]  /*60a0*/  @!P0 FADD.FTZ R101, -R101, -RZ ;  /* 0x800000ff65658221 */ /* 0x000fe20000010100 */
[----:B------:R-:W-:Y:S01]  /*60b0*/  F2FP.RELU.PACK_AB R3, R106, R107 ;  /* 0x0000006b6a03723e */ /* 0x000fe200000008ff */
[----:B------:R2:W-:Y:S01]  /*60c0*/  STS [R245+0x2a400], R2 ;  /* 0x02a40002f5007388 */ /* 0x0005e20000000800 */
[----:B------:R-:W-:Y:S02]  /*60d0*/  LOP3.LUT R0, R0, 0xffff, RZ, 0xc0, !PT ;  /* 0x0000ffff00007812 */ /* 0x000fe400078ec0ff */
[----:B------:R-:W-:Y:S02]  /*60e0*/  ISETP.LE.U32.AND P2, PT, R4, UR9, PT ;  /* 0x0000000904007c0c */ /* 0x000fe4000bf43070 */
[----:B------:R-:W-:Y:S01]  /*60f0*/  ISETP.LE.U32.AND P1, PT, R0, UR9, PT ;  /* 0x0000000900007c0c */ /* 0x000fe2000bf23070 */
[----:B------:R4:W-:Y:S01]  /*6100*/  STS [R245+0x2a000], R3 ;  /* 0x02a00003f5007388 */ /* 0x0009e20000000800 */
[----:B------:R-:W-:Y:S01]  /*6110*/  F2FP.RELU.PACK_AB R0, R104, R105 ;  /* 0x000000696800723e */ /* 0x000fe200000008ff */
[----:B------:R-:W-:Y:S01]  /*6120*/  @!P6 FADD.FTZ R98, -R98, -RZ ;  /* 0x800000ff6262e221 */ /* 0x000fe20000010100 */
[----:B------:R-:W-:Y:S02]  /*6130*/  F2FP.RELU.PACK_AB R5, R103, R102 ;  /* 0x000000666705723e */ /* 0x000fe400000008ff */
[----:B------:R-:W-:Y:S01]  /*6140*/  LEA R92, P0, R113, R92, 0x2 ;  /* 0x0000005c715c7211 */ /* 0x000fe200078010ff */
[----:B------:R1:W-:Y:S01]  /*6150*/  STS [R250+0x2a000], R0 ;  /* 0x02a00000fa007388 */ /* 0x0003e20000000800 */
[----:B------:R-:W-:Y:S01]  /*6160*/  F2FP.RELU.PACK_AB R4, R98, R100 ;  /* 0x000000646204723e */ /* 0x000fe200000008ff */
[----:B---3--:R-:W-:Y:S01]  /*6170*/  @!P5 FADD.FTZ R97, -R97, -RZ ;  /* 0x800000ff6161d221 */ /* 0x008fe20000010100 */
[----:B------:R-:W-:Y:S01]  /*6180*/  LEA.HI.X.SX32 R93, R113, R93, 0x2, P0 ;  /* 0x0000005d715d7211 */ /* 0x000fe200000f16ff */
[----:B------:R-:W-:Y:S01]  /*6190*/  @!P2 FADD.FTZ R99, -R99, -RZ ;  /* 0x800000ff6363a221 */ /* 0x000fe20000010100 */
[----:B------:R-:W-:Y:S01]  /*61a0*/  LEA R234, P0, R114, R234, 0x2 ;  /* 0x000000ea72ea7211 */ /* 0x000fe200078010ff */
[----:B------:R-:W-:Y:S01]  /*61b0*/  STS [R250+0x2a400], R5 ;  /* 0x02a40005fa007388 */ /* 0x000fe20000000800 */
[----:B------:R-:W-:Y:S01]  /*61c0*/  @!P1 FADD.FTZ R94, -R94, -RZ ;  /* 0x800000ff5e5e9221 */ /* 0x000fe20000010100 */
[----:B------:R-:W-:Y:S02]  /*61d0*/  FSETP.GE.FTZ.AND P1, PT, R106, RZ, PT ;  /* 0x000000ff6a00720b */ /* 0x000fe40003f36000 */
[----:B------:R-:W-:Y:S02]  /*61e0*/  FSETP.GE.FTZ.AND P5, PT, R105, RZ, PT ;  /* 0x000000ff6900720b */ /* 0x000fe40003fb6000 */
[----:B------:R-:W-:Y:S01]  /*61f0*/  STS [R248+0x2a000], R4 ;  /* 0x02a00004f8007388 */ /* 0x000fe20000000800 */
[----:B--2---:R-:W-:Y:S02]  /*6200*/  F2FP.RELU.PACK_AB R2, R94, R96 ;  /* 0x000000605e02723e */ /* 0x004fe400000008ff */
[----:B------:R-:W-:Y:S02]  /*6210*/  FSETP.GE.FTZ.AND P2, PT, R107, RZ, PT ;  /* 0x000000ff6b00720b */ /* 0x000fe40003f56000 */
[----:B------:R-:W-:Y:S02]  /*6220*/  LEA.HI.X.SX32 R235, R114, R235, 0x2, P0 ;  /* 0x000000eb72eb7211 */ /* 0x000fe400000f16ff */
[----:B----4-:R-:W-:Y:S02]  /*6230*/  F2FP.RELU.PACK_AB R3, R99, R101 ;  /* 0x000000656303723e */ /* 0x010fe400000008ff */
[----:B------:R-:W-:Y:S02]  /*6240*/  FSETP.GE.FTZ.AND P0, PT, R94, RZ, PT ;  /* 0x000000ff5e00720b */ /* 0x000fe40003f16000 */
[----:B------:R-:W-:Y:S01]  /*6250*/  FSETP.GE.FTZ.AND P3, PT, R100, RZ, PT ;  /* 0x000000ff6400720b */ /* 0x000fe20003f76000 */
[----:B------:R2:W-:Y:S01]  /*6260*/  STS [R248+0x2a400], R3 ;  /* 0x02a40003f8007388 */ /* 0x0005e20000000800 */
[----:B-1----:R-:W-:Y:S02]  /*6270*/  F2FP.RELU.PACK_AB R0, R95, R97 ;  /* 0x000000615f00723e */ /* 0x002fe400000008ff */
[----:B------:R-:W-:Y:S03]  /*6280*/  FSETP.GE.FTZ.AND P4, PT, R104, RZ, PT ;  /* 0x000000ff6800720b */ /* 0x000fe60003f96000 */
[----:B------:R-:W-:Y:S06]  /*6290*/  STS [R249+0x2a000], R2 ;  /* 0x02a00002f9007388 */ /* 0x000fec0000000800 */
[----:B------:R1:W-:Y:S06]  /*62a0*/  STS [R249+0x2a400], R0 ;  /* 0x02a40000f9007388 */ /* 0x0003ec0000000800 */
[----:B------:R-:W-:Y:S06]  /*62b0*/  LDSM.16.M88.4 R16, [R228+0x10000] ;  /* 0x01000000e410783b */ /* 0x000fec0000000200 */
[----:B------:R-:W3:Y:S01]  /*62c0*/  LDSM.16.M88.4 R8, [R224+0x20000] ;  /* 0x02000000e008783b */ /* 0x000ee20000000200 */
[C-C-:B--2---:R-:W-:Y:S05]  /*62d0*/  IMAD.IADD R3, R217.reuse, 0x1, R228.reuse ;  /* 0x00000001d9037824 */ /* 0x144fea00078e02e4 */
[----:B------:R-:W2:Y:S01]  /*62e0*/  LDSM.16.M88.4 R84, [R224+0x20800] ;  /* 0x02080000e054783b */ /* 0x000ea20000000200 */
[----:B-1----:R-:W-:Y:S04]  /*62f0*/  IMAD.IADD R0, R108, 0x1, R228 ;  /* 0x000000016c007824 */ /* 0x002fe800078e02e4 */
[----:B------:R-:W-:Y:S01]  /*6300*/  IMAD.IADD R2, R217, 0x1, R0 ;  /* 0x00000001d9027824 */ /* 0x000fe200078e0200 */
[----:B------:R-:W-:Y:S01]  /*6310*/  LDSM.16.M88.4 R88, [R0+0x10000] ;  /* 0x010000000058783b */ /* 0x000fe20000000200 */
[C---:B---3--:R-:W-:Y:S08]  /*6320*/  HMMA.16816.F32 R4, R16.reuse, R8, RZ ;  /* 0x000000081004723c */ /* 0x048ff000000018ff */
        /* <DEDUP_REMOVED lines=94> */
[----:B------:R-:W-:Y:S06]  /*6910*/  LDSM.16.M88.4 R84, [R3+0x16000] ;  /* 0x016000000354783b */ /* 0x000fec0000000200 */
[----:B------:R-:W2:Y:S02]  /*6920*/  LDSM.16.M88.4 R88, [R223+0x26000] ;  /* 0x02600000df58783b */ /* 0x000ea40000000200 */
        /* <DEDUP_REMOVED lines=8> */
[C---:B----4-:R-:W-:Y:S05]  /*69b0*/  HMMA.16816.F32 R4, R84.reuse, R88, R4 ;  /* 0x000000585404723c */ /* 0x050fea0000001804 */
[----:B-1----:R1:W5:Y:S06]  /*69c0*/  LDL R93, [R1] ;  /* 0x00000000015d7983 */ /* 0x00236c0000100800 */
[----:B------:R1:W5:Y:S01]  /*69d0*/  LDL R92, [R1+0x8] ;  /* 0x00000800015c7983 */ /* 0x0003620000100800 */
[C---:B------:R-:W-:Y:S05]  /*69e0*/  HMMA.16816.F32 R8, R84.reuse, R90, R8 ;  /* 0x0000005a5408723c */ /* 0x040fea0000001808 */
[----:B------:R-:W4:Y:S03]  /*69f0*/  LDSM.16.M88.4 R88, [R222+0x26800] ;  /* 0x02680000de58783b */ /* 0x000f260000000200 */
[C---:B----4-:R-:W-:Y:S08]  /*6a00*/  HMMA.16816.F32 R12, R84.reuse, R88, R12 ;  /* 0x00000058540c723c */ /* 0x050ff0000000180c */
[----:B------:R-:W-:Y:S08]  /*6a10*/  HMMA.16816.F32 R16, R84, R90, R16 ;  /* 0x0000005a5410723c */ /* 0x000ff00000001810 */
[C---:B---3--:R-:W-:Y:S04]  /*6a20*/  FADD.FTZ R10, -R0.reuse, R10 ;  /* 0x0000000a000a7221 */ /* 0x048fe80000010100 */
[----:B------:R-:W-:Y:S02]  /*6a30*/  FADD.FTZ R6, -R0, R6 ;  /* 0x0000000600067221 */ /* 0x000fe40000010100 */
[C---:B--2---:R-:W-:Y:S02]  /*6a40*/  FADD.FTZ R3, -R2.reuse, R5 ;  /* 0x0000000502037221 */ /* 0x044fe40000010100 */
[C---:B------:R-:W-:Y:S02]  /*6a50*/  FADD.FTZ R4, -R2.reuse, R4 ;  /* 0x0000000402047221 */ /* 0x040fe40000010100 */
[----:B------:R-:W-:Y:S01]  /*6a60*/  FADD.FTZ R5, -R2, R12 ;  /* 0x0000000c02057221 */ /* 0x000fe20000010100 */
[-C--:B------:R-:W-:Y:S02]  /*6a70*/  FSEL R3, R3, R2.reuse, P1 ;  /* 0x0000000203037208 */ /* 0x080fe40000800000 */
[----:B------:R-:W-:Y:S02]  /*6a80*/  FSETP.GE.FTZ.AND P1, PT, R96, RZ, PT ;  /* 0x000000ff6000720b */ /* 0x000fe40003f36000 */
[-C--:B------:R-:W-:Y:S01]  /*6a90*/  FSEL R4, R4, R2.reuse, P2 ;  /* 0x0000000204047208 */ /* 0x080fe20001000000 */
[----:B------:R-:W-:Y:S01]  /*6aa0*/  FMUL.FTZ R90, R106, R3 ;  /* 0x000000036a5a7220 */ /* 0x000fe20000410000 */
[----:B------:R-:W-:Y:S01]  /*6ab0*/  FSETP.GE.FTZ.AND P2, PT, R98, RZ, PT ;  /* 0x000000ff6200720b */ /* 0x000fe20003f56000 */
[C---:B------:R-:W-:Y:S01]  /*6ac0*/  FADD.FTZ R3, -R2.reuse, R8 ;  /* 0x0000000802037221 */ /* 0x040fe20000010100 */
[----:B------:R-:W-:Y:S01]  /*6ad0*/  FSEL R5, R5, R2, P3 ;  /* 0x0000000205057208 */ /* 0x000fe20001800000 */
[C---:B------:R-:W-:Y:S01]  /*6ae0*/  FADD.FTZ R8, -R2.reuse, R9 ;  /* 0x0000000902087221 */ /* 0x040fe20000010100 */
[----:B------:R-:W-:Y:S01]  /*6af0*/  FSETP.GE.FTZ.AND P3, PT, R99, RZ, PT ;  /* 0x000000ff6300720b */ /* 0x000fe20003f76000 */
[----:B------:R-:W-:Y:S01]  /*6b00*/  FMUL.FTZ R91, R107, R4 ;  /* 0x000000046b5b7220 */ /* 0x000fe20000410000 */
[-C--:B------:R-:W-:Y:S01]  /*6b10*/  FSEL R9, R3, R2.reuse, P5 ;  /* 0x0000000203097208 */ /* 0x080fe20002800000 */
[----:B------:R-:W-:Y:S01]  /*6b20*/  FADD.FTZ R3, -R2, R16 ;  /* 0x0000001002037221 */ /* 0x000fe20000010100 */
[-C--:B------:R-:W-:Y:S01]  /*6b30*/  FSEL R8, R8, R2.reuse, P4 ;  /* 0x0000000208087208 */ /* 0x080fe20002000000 */
[----:B------:R-:W-:Y:S01]  /*6b40*/  FADD.FTZ R4, -R2, R13 ;  /* 0x0000000d02047221 */ /* 0x000fe20000010100 */
[----:B------:R-:W-:Y:S01]  /*6b50*/  FSETP.GE.FTZ.AND P4, PT, R101, RZ, PT ;  /* 0x000000ff6500720b */ /* 0x000fe20003f96000 */
[----:B------:R-:W-:Y:S01]  /*6b60*/  FMUL.FTZ R88, R100, R5 ;  /* 0x0000000564587220 */ /* 0x000fe20000410000 */
[-C--:B------:R-:W-:Y:S01]  /*6b70*/  FSEL R3, R3, R2.reuse, P1 ;  /* 0x0000000203037208 */ /* 0x080fe20000800000 */
[----:B------:R-:W-:Y:S01]  /*6b80*/  FADD.FTZ R5, -R0, R11 ;  /* 0x0000000b00057221 */ /* 0x000fe20000010100 */
[----:B------:R-:W-:Y:S01]  /*6b90*/  FSETP.GE.FTZ.AND P1, PT, R109, RZ, PT ;  /* 0x000000ff6d00720b */ /* 0x000fe20003f36000 */
[----:B------:R-:W-:Y:S01]  /*6ba0*/  FMUL.FTZ R89, R105, R9 ;  /* 0x0000000969597220 */ /* 0x000fe20000410000 */
[----:B------:R-:W-:Y:S01]  /*6bb0*/  FSEL R4, R4, R2, P2 ;  /* 0x0000000204047208 */ /* 0x000fe20001000000 */
[----:B------:R-:W-:Y:S01]  /*6bc0*/  FMUL.FTZ R85, R96, R3 ;  /* 0x0000000360557220 */ /* 0x000fe20000410000 */
[----:B------:R-:W-:Y:S01]  /*6bd0*/  FSETP.GE.FTZ.AND P2, PT, R110, RZ, PT ;  /* 0x000000ff6e00720b */ /* 0x000fe20003f56000 */
[----:B------:R-:W-:Y:S02]  /*6be0*/  FADD.FTZ R3, -R0, R7 ;  /* 0x0000000700037221 */ /* 0x000fe40000010100 */
[----:B------:R-:W-:Y:S01]  /*6bf0*/  @P0 FADD.FTZ R2, -R2, R17 ;  /* 0x0000001102020221 */ /* 0x000fe20000010100 */
[----:B------:R-:W-:Y:S01]  /*6c00*/  FSETP.GE.FTZ.AND P0, PT, R102, RZ, PT ;  /* 0x000000ff6600720b */ /* 0x000fe20003f16000 */
[----:B------:R-:W-:Y:S01]  /*6c10*/  FMUL.FTZ R86, R98, R4 ;  /* 0x0000000462567220 */ /* 0x000fe20000410000 */
[----:B------:R-:W-:Y:S01]  /*6c20*/  FSEL R3, R3, R0, P1 ;  /* 0x0000000003037208 */ /* 0x000fe20000800000 */
[----:B------:R-:W-:Y:S01]  /*6c30*/  FMUL.FTZ R84, R94, R2 ;  /* 0x000000025e547220 */ /* 0x000fe20000410000 */
[----:B------:R-:W-:Y:S01]  /*6c40*/  FSETP.GE.FTZ.AND P1, PT, R103, RZ, PT ;  /* 0x000000ff6700720b */ /* 0x000fe20003f36000 */
[----:B------:R-:W-:Y:S01]  /*6c50*/  FADD.FTZ R4, -R0, R14 ;  /* 0x0000000e00047221 */ /* 0x000fe20000010100 */
[-C--:B------:R-:W-:Y:S01]  /*6c60*/  FSEL R2, R10, R0.reuse, P0 ;  /* 0x000000000a027208 */ /* 0x080fe20000000000 */
        /* <DEDUP_REMOVED lines=9> */
[----:B------:R-:W-:Y:S01]  /*6d00*/  FSETP.GE.FTZ.AND P2, PT, R97, RZ, PT ;  /* 0x000000ff6100720b */ /* 0x000fe20003f56000 */
[----:B------:R-:W-:Y:S01]  /*6d10*/  FMUL.FTZ R14, R103, R5 ;  /* 0x00000005670e7220 */ /* 0x000fe20000410000 */
[----:B------:R-:W-:Y:S01]  /*6d20*/  FSEL R4, R4, R0, P4 ;  /* 0x0000000004047208 */ /* 0x000fe20002000000 */
[----:B------:R-:W-:Y:S01]  /*6d30*/  FMUL.FTZ R17, R110, R6 ;  /* 0x000000066e117220 */ /* 0x000fe20000410000 */
[-C--:B------:R-:W-:Y:S02]  /*6d40*/  FSEL R3, R3, R0.reuse, P3 ;  /* 0x0000000003037208 */ /* 0x080fe40001800000 */
        /* <DEDUP_REMOVED lines=102> */
.L_x_1728:
        /* <DEDUP_REMOVED lines=136> */
[CC--:B------:R-:W-:Y:S01]  /*7c30*/  @!P4 LEA.HI.X R11, R0.reuse, R244.reuse, R4, 0x1, P6 ;  /* 0x000000f4000bc211 */ /* 0x0c0fe200030f0c04 */
        /* <DEDUP_REMOVED lines=36> */
.L_x_1729:
[----:B------:R-:W-:Y:S01]  /*7e80*/  LDSM.16.M88.4 R128, [R229] ;  /* 0x00000000e580783b */ /* 0x000fe20000000200 */
[----:B-1----:R-:W-:Y:S01]  /*7e90*/  IMAD.MOV.U32 R2, RZ, RZ, R113 ;  /* 0x000000ffff027224 */ /* 0x002fe200078e0071 */
[----:B------:R-:W-:Y:S01]  /*7ea0*/  @UP3 UIADD3 UR10, UP0, UR14, -0x100, URZ ;  /* 0xffffff000e0a3890 */ /* 0x000fe2000ff1e03f */
[----:B------:R-:W-:Y:S02]  /*7eb0*/  IMAD.IADD R0, R229, 0x1, R108 ;  /* 0x00000001e5007824 */ /* 0x000fe400078e026c */
[----:B------:R-:W1:Y:S01]  /*7ec0*/  LDSM.16.MT88.4 R16, [R216+0x18000] ;  /* 0x01800000d810783b */ /* 0x000e620000004200 */
[----:B------:R-:W-:Y:S01]  /*7ed0*/  IMAD.MOV.U32 R3, RZ, RZ, 0x4 ;  /* 0x00000004ff037424 */ /* 0x000fe200078e00ff */
[----:B------:R-:W-:Y:S02]  /*7ee0*/  @UP3 UIADD3.X UR9, UR15, -0x1, URZ, UP0, !UPT ;  /* 0xffffffff0f093890 */ /* 0x000fe400087fe43f */
[----:B------:R-:W-:Y:S01]  /*7ef0*/  @UP3 UMOV UR14, UR10 ;  /* 0x0000000a000e3c82 */ /* 0x000fe20008000000 */
[----:B------:R-:W2:Y:S04]  /*7f00*/  LDSM.16.M88.4 R124, [R229+0x1000] ;  /* 0x00100000e57c783b */ /* 0x000ea80000000200 */
[----:B------:R-:W-:Y:S01]  /*7f10*/  @UP3 UMOV UR15, UR9 ;  /* 0x00000009000f3c82 */ /* 0x000fe20008000000 */
[----:B------:R-:W3:Y:S01]  /*7f20*/  LDSM.16.MT88.4 R96, [R216+0x1a000] ;  /* 0x01a00000d860783b */ /* 0x000ee20000004200 */
[----:B------:R-:W-:Y:S04]  /*7f30*/  ULOP3.LUT UR9, UR7, 0x1, URZ, 0xc0, !UPT ;  /* 0x0000000107097892 */ /* 0x000fe8000f8ec03f */
[----:B------:R-:W4:Y:S01]  /*7f40*/  LDSM.16.MT88.4 R112, [R216+0x1c000] ;  /* 0x01c00000d870783b */ /* 0x000f220000004200 */
[----:B------:R-:W-:Y:S02]  /*7f50*/  UISETP.NE.U32.AND UP0, UPT, UR9, 0x1, UPT ;  /* 0x000000010900788c */ /* 0x000fe4000bf05070 */
[----:B------:R-:W-:Y:S02]  /*7f60*/  UIADD3 UR9, UR7, -0x1, URZ ;  /* 0xffffffff07097890 */ /* 0x000fe4000fffe03f */
        /* <DEDUP_REMOVED lines=12> */
[-C--:B-----5:R-:W-:Y:S08]  /*8030*/  HMMA.16816.F32 R92, R124, R98.reuse, RZ ;  /* 0x000000627c5c723c */ /* 0x0a0ff000000018ff */
        /* <DEDUP_REMOVED lines=72> */
[----:B------:R-:W-:Y:S02]  /*84c0*/  IMAD R207, R207, 0x28, RZ ;  /* 0x00000028cfcf7824 */ /* 0x000fe400078e02ff */
[-C--:B------:R-:W-:Y:S04]  /*84d0*/  HMMA.16816.F32 R92, R212, R198.reuse, R92 ;  /* 0x000000c6d45c723c */ /* 0x080fe8000000185c */
[----:B------:R-:W-:Y:S01]  /*84e0*/  @P1 IMAD.WIDE R196, R2, R3, UR14 ;  /* 0x0000000e02c41e25 */ /* 0x000fe2000f8e0203 */
[CC--:B------:R-:W-:Y:S03]  /*84f0*/  LEA R2, P2, R239.reuse, R234.reuse, 0x2 ;  /* 0x000000eaef027211 */ /* 0x0c0fe600078410ff */
[C---:B------:R-:W-:Y:S01]  /*8500*/  HMMA.16816.F32 R96, R200.reuse, R198, R96 ;  /* 0x000000c6c860723c */ /* 0x040fe20000001860 */
[----:B------:R1:W5:Y:S03]  /*8510*/  @P1 LDG.E R251, [R196.64] ;  /* 0x00000004c4fb1981 */ /* 0x000366000c1e1900 */
[-C--:B------:R-:W-:Y:S02]  /*8520*/  LEA.HI.X.SX32 R3, R239, R235.reuse, 0x2, P2 ;  /* 0x000000ebef037211 */ /* 0x080fe400010f16ff */
[----:B------:R1:W5:Y:S02]  /*8530*/  @P1 LDG.E R252, [R196.64+0x20] ;  /* 0x00002004c4fc1981 */ /* 0x000364000c1e1900 */
        /* <DEDUP_REMOVED lines=403> */
[----:B------:R-:W-:Y:S01]  /*9e70*/  F2FP.PACK_AB R13, R13, R84 ;  /* 0x000000540d0d723e */ /* 0x000fe200000000ff */
[----:B------:R-:W-:Y:S01]  /*9e80*/  FMUL.FTZ R15, R55, c[0x0][0x2dc] ;  /* 0x0000b700370f7a20 */ /* 0x000fe20000410000 */
[----:B------:R-:W-:Y:S01]  /*9e90*/  PLOP3.LUT P0, PT, PT, PT, UP0, 0x80, 0x0 ;  /* 0x000000000000781c */ /* 0x000fe20003f0f008 */
[----:B------:R-:W-:Y:S01]  /*9ea0*/  FMUL.FTZ R134, R134, c[0x0][0x2e0] ;  /* 0x0000b80086867a20 */ /* 0x000fe20000410000 */
[----:B------:R-:W-:Y:S01]  /*9eb0*/  F2FP.PACK_AB R59, R59, R132 ;  /* 0x000000843b3b723e */ /* 0x000fe200000000ff */
[----:B------:R-:W-:Y:S01]  /*9ec0*/  BAR.SYNC.DEFER_BLOCKING 0x0 ;  /* 0x0000000000007b1d */ /* 0x000fe20000010000 */
[----:B------:R-:W-:Y:S01]  /*9ed0*/  FMUL.FTZ R58, R135, c[0x0][0x2e0] ;  /* 0x0000b800873a7a20 */ /* 0x000fe20000410000 */
[----:B------:R-:W-:Y:S01]  /*9ee0*/  @UP0 UIADD3 UR9, UR17, UR27, URZ ;  /* 0x0000001b11090290 */ /* 0x000fe2000fffe03f */
[----:B------:R-:W-:Y:S02]  /*9ef0*/  FMUL.FTZ R86, R54, c[0x0][0x2dc] ;  /* 0x0000b70036567a20 */ /* 0x000fe40000410000 */
[----:B------:R-:W-:Y:S01]  /*9f00*/  FMUL.FTZ R144, R144, c[0x0][0x2e0] ;  /* 0x0000b80090907a20 */ /* 0x000fe20000410000 */
[----:B------:R-:W-:Y:S01]  /*9f10*/  F2FP.PACK_AB R58, R58, R134 ;  /* 0x000000863a3a723e */ /* 0x000fe200000000ff */
        /* <DEDUP_REMOVED lines=8> */
[----:B------:R-:W-:-:S02]  /*9fa0*/  FMUL.FTZ R85, R56, c[0x0][0x2dc] ;  /* 0x0000b70038557a20 */ /* 0x000fc40000410000 */
        /* <DEDUP_REMOVED lines=8> */
[----:B------:R-:W-:Y:S02]  /*a030*/  FMUL.FTZ R56, R139, c[0x0][0x2e0] ;  /* 0x0000b8008b387a20 */ /* 0x000fe40000410000 */
        /* <DEDUP_REMOVED lines=243> */
.L_x_1731:
        /* <DEDUP_REMOVED lines=19> */
.L_x_1732:
        /* <DEDUP_REMOVED lines=15> */
[----:B------:R-:W-:Y:S01]  /*b190*/  ULDC.64 UR10, c[0x0][0x3b8] ;  /* 0x0000ee00000a7ab9 */ /* 0x000fe20000000a00 */
[----:B------:R-:W-:Y:S01]  /*b1a0*/  BAR.SYNC.DEFER_BLOCKING 0x0 ;  /* 0x0000000000007b1d */ /* 0x000fe20000010000 */
[----:B------:R-:W-:Y:S01]  /*b1b0*/  IADD3 R2, P0, R2, UR15, RZ ;  /* 0x0000000f02027c10 */ /* 0x000fe2000ff1e0ff */
[----:B------:R-:W-:Y:S01]  /*b1c0*/  IMAD.U32 R6, RZ, RZ, UR7 ;  /* 0x00000007ff067e24 */ /* 0x000fe2000f8e00ff */
[----:B------:R-:W-:Y:S01]  /*b1d0*/  UIMAD UR7, UR9, UR10, URZ ;  /* 0x0000000a090772a4 */ /* 0x000fe2000f8e023f */
[C---:B------:R-:W-:Y:S02]  /*b1e0*/  IADD3 R11, R246.reuse, 0x40, RZ ;  /* 0x00000040f60b7810 */ /* 0x040fe40007ffe0ff */
[----:B------:R-:W-:Y:S01]  /*b1f0*/  IADD3 R29, R246, 0xc0, RZ ;  /* 0x000000c0f61d7810 */ /* 0x000fe20007ffe0ff */
[----:B------:R-:W-:Y:S01]  /*b200*/  UIMAD UR7, UR35, UR11, UR7 ;  /* 0x0000000b230772a4 */ /* 0x000fe2000f8e0207 */
[----:B------:R-:W-:Y:S01]  /*b210*/  IADD3.X R3, R3, UR16, R6, P0, !PT ;  /* 0x0000001003037c10 */ /* 0x000fe200087fe406 */
[----:B------:R-:W-:-:S02]  /*b220*/  IMAD.U32 R6, RZ, RZ, UR35 ;  /* 0x00000023ff067e24 */ /* 0x000fc4000f8e00ff */
        /* <DEDUP_REMOVED lines=41> */
.L_x_1734:
[----:B--23--:R-:W-:Y:S05]  /*b4c0*/  BSYNC B0 ;  /* 0x0000000000007941 */ /* 0x00cfea0003800000 */
.L_x_1733:
        /* <DEDUP_REMOVED lines=21> */
.L_x_1736:
[----:B------:R-:W-:Y:S05]  /*b620*/  BSYNC B0 ;  /* 0x0000000000007941 */ /* 0x000fea0003800000 */
.L_x_1735:
        /* <DEDUP_REMOVED lines=32> */
.L_x_1738:
[----:B------:R-:W-:Y:S05]  /*b830*/  BSYNC B0 ;  /* 0x0000000000007941 */ /* 0x000fea0003800000 */
.L_x_1737:
        /* <DEDUP_REMOVED lines=21> */
.L_x_1709:
        /* <DEDUP_REMOVED lines=20> */
.L_x_1740:
        /* <DEDUP_REMOVED lines=18> */
.L_x_1741:
        /* <DEDUP_REMOVED lines=13> */
[----:B------:R-:W-:Y:S01]  /*bcc0*/  IADD3 R4, P0, R2, UR15, RZ ;  /* 0x0000000f02047c10 */ /* 0x000fe2000ff1e0ff */
[----:B------:R-:W-:-:S03]  /*bcd0*/  ULDC.64 UR10, c[0x0][0x3b8] ;  /* 0x0000ee00000a7ab9 */ /* 0x000fc60000000a00 */
[----:B------:R-:W-:Y:S01]  /*bce0*/  IMAD.U32 R2, RZ, RZ, UR7 ;  /* 0x00000007ff027e24 */ /* 0x000fe2000f8e00ff */
        /* <DEDUP_REMOVED lines=28> */
.L_x_1743:
[----:B------:R-:W-:Y:S05]  /*beb0*/  BSYNC B0 ;  /* 0x0000000000007941 */ /* 0x000fea0003800000 */
.L_x_1742:
        /* <DEDUP_REMOVED lines=21> */
.L_x_1745:
[----:B------:R-:W-:Y:S05]  /*c010*/  BSYNC B0 ;  /* 0x0000000000007941 */ /* 0x000fea0003800000 */
.L_x_1744:
        /* <DEDUP_REMOVED lines=31> */
.L_x_1747:
[----:B------:R-:W-:Y:S05]  /*c210*/  BSYNC B0 ;  /* 0x0000000000007941 */ /* 0x000fea0003800000 */
.L_x_1746:
        /* <DEDUP_REMOVED lines=18> */
.L_x_1739:
[----:B------:R-:W-:Y:S05]  /*c340*/  BSYNC B1 ;  /* 0x0000000000017941 */ /* 0x000fea0003800000 */
.L_x_1704:
        /* <DEDUP_REMOVED lines=12> */
.L_x_1748:
[----:B------:R-:W-:Y:S05]  /*c410*/  EXIT ;  /* 0x000000000000794d */ /* 0x000fea0003800000 */
.L_x_1750:
        /* <DEDUP_REMOVED lines=14> */
.L_x_2046:


//--------------------- .text._ZN5flash44flash_bwd_dq_dk_dv_loop_seqk_parallel_kernelI23Flash_bwd_kernel_traitsILi256ELi64ELi64ELi8ELi4ELi2ELi2ELb0ELb0EN7cutlass6half_tE19Flash_kernel_traitsILi256ELi64ELi64ELi8ES3_EELb0ELb0ELb0ELb1ELb0ELb0ELb1EEEvNS_16Flash_bwd_paramsE --------------------------
	.section	.text._ZN5flash44flash_bwd_dq_dk_dv_loop_seqk_parallel_kernelI23Flash_bwd_kernel_traitsILi256ELi64ELi64ELi8ELi4ELi2ELi2ELb0ELb0EN7cutlass6half_tE19Flash_kernel_traitsILi256ELi64ELi64ELi8ES3_EELb0ELb0ELb0ELb1ELb0ELb0ELb1EEEvNS_16Flash_bwd_paramsE,"ax",@progbits
	.sectioninfo	@"SHI_REGISTERS=255"
	.align	128
        .global         _ZN5flash44flash_bwd_dq_dk_dv_loop_seqk_parallel_kernelI23Flash_bwd_kernel_traitsILi256ELi64ELi64ELi8ELi4ELi2ELi2ELb0ELb0EN7cutlass6half_tE19Flash_kernel_traitsILi256ELi64ELi64ELi8ES3_EELb0ELb0ELb0ELb1ELb0ELb0ELb1EEEvNS_16Flash_bwd_paramsE
        .type           _ZN5flash44flash_bwd_dq_dk_dv_loop_seqk_parallel_kernelI23Flash_bwd_kernel_traitsILi256ELi64ELi64ELi8ELi4ELi2ELi2ELb0ELb0EN7cutlass6half_tE19Flash_kernel_traitsILi256ELi64ELi64ELi8ES3_EELb0ELb0ELb0ELb1ELb0ELb0ELb1EEEvNS_16Flash_bwd_paramsE,@function
        .size           _ZN5flash44flash_bwd_dq_dk_dv_loop_seqk_parallel_kernelI23Flash_bwd_kernel_traitsILi256ELi64ELi64ELi8ELi4ELi2ELi2ELb0ELb0EN7cutlass6half_tE19Flash_kernel_traitsILi256ELi64ELi64ELi8ES3_EELb0ELb0ELb0ELb1ELb0ELb0ELb1EEEvNS_16Flash_bwd_paramsE,(.L_x_2047 - _ZN5flash44flash_bwd_dq_dk_dv_loop_seqk_parallel_kernelI23Flash_bwd_kernel_traitsILi256ELi64ELi64ELi8ELi4ELi2ELi2ELb0ELb0EN7cutlass6half_tE19Flash_kernel_traitsILi256ELi64ELi64ELi8ES3_EELb0ELb0ELb0ELb1ELb0ELb0ELb1EEEvNS_16Flash_bwd_paramsE)
        .other          _ZN5flash44flash_bwd_dq_dk_dv_loop_seqk_parallel_kernelI23Flash_bwd_kernel_traitsILi256ELi64ELi64ELi8ELi4ELi2ELi2ELb0ELb0EN7cutlass6half_tE19Flash_kernel_traitsILi256ELi64ELi64ELi8ES3_EELb0ELb0ELb0ELb1ELb0ELb0ELb1EEEvNS_16Flash_bwd_paramsE,@"STO_CUDA_ENTRY STV_DEFAULT"
_ZN5flash44flash_bwd_dq_dk_dv_loop_seqk_parallel_kernelI23Flash_bwd_kernel_traitsILi256ELi64ELi64ELi8ELi4ELi2ELi2ELb0ELb0EN7cutlass6half_tE19Flash_kernel_traitsILi256ELi64ELi64ELi8ES3_EELb0ELb0ELb0ELb1ELb0ELb0ELb1EEEvNS_16Flash_bwd_paramsE:
.text._ZN5flash44flash_bwd_dq_dk_dv_loop_seqk_parallel_kernelI23Flash_bwd_kernel_traitsILi256ELi64ELi64ELi8ELi4ELi2ELi2ELb0ELb0EN7cutlass6half_tE19Flash_kernel_traitsILi256ELi64ELi64ELi8ES3_EELb0ELb0ELb0ELb1ELb0ELb0ELb1EEEvNS_16Flash_bwd_paramsE:
        /* <DEDUP_REMOVED lines=177> */
.L_x_1797:
        /* <DEDUP_REMOVED lines=66> */
.L_x_1751:
        /* <DEDUP_REMOVED lines=58> */
.L_x_1753:
        /* <DEDUP_REMOVED lines=43> */
.L_x_1754:
        /* <DEDUP_REMOVED lines=45> */
.L_x_1755:
[----:B------:R-:W-:-:S03]  /*1850*/  UMOV UR11, UR50 ;  /* 0x00000032000b7c82 */ /* 0x000fc60008000000 */
.L_x_1756:
        /* <DEDUP_REMOVED lines=128> */
.L_x_1759:
[----:B------:R-:W-:Y:S05]  /*2060*/  BSYNC B0 ;  /* 0x0000000000007941 */ /* 0x000fea0003800000 */
.L_x_1758:
        /* <DEDUP_REMOVED lines=48> */
.L_x_1761:
[----:B------:R-:W-:Y:S05]  /*2370*/  BSYNC B0 ;  /* 0x0000000000007941 */ /* 0x000fea0003800000 */
.L_x_1760:
        /* <DEDUP_REMOVED lines=23> */
.L_x_1763:
        /* <DEDUP_REMOVED lines=50> */
.L_x_1764:
[----:B------:R-:W-:Y:S05]  /*2810*/  BSYNC B0 ;  /* 0x0000000000007941 */ /* 0x000fea0003800000 */
.L_x_1762:
        /* <DEDUP_REMOVED lines=21> */
.L_x_1766:
        /* <DEDUP_REMOVED lines=49> */
.L_x_1767:
[----:B------:R-:W-:Y:S05]  /*2c80*/  BSYNC B0 ;  /* 0x0000000000007941 */ /* 0x000fea0003800000 */
.L_x_1765:
        /* <DEDUP_REMOVED lines=88> */
.L_x_1769:
[----:B---3--:R-:W-:Y:S05]  /*3210*/  BSYNC B0 ;  /* 0x0000000000007941 */ /* 0x008fea0003800000 */
.L_x_1768:
        /* <DEDUP_REMOVED lines=55> */
.L_x_1771:
[----:B------:R-:W-:Y:S05]  /*3590*/  BSYNC B0 ;  /* 0x0000000000007941 */ /* 0x000fea0003800000 */
.L_x_1770:
        /* <DEDUP_REMOVED lines=62> */
.L_x_1773:
[----:B------:R-:W-:Y:S05]  /*3980*/  BSYNC B0 ;  /* 0x0000000000007941 */ /* 0x000fea0003800000 */
.L_x_1772:
        /* <DEDUP_REMOVED lines=54> */
.L_x_1775:
[----:B------:R-:W-:Y:S05]  /*3cf0*/  BSYNC B0 ;  /* 0x0000000000007941 */ /* 0x000fea0003800000 */
.L_x_1774:
        /* <DEDUP_REMOVED lines=162> */
.L_x_1778:
[----:B---3--:R-:W2:Y:S01]  /*4720*/  LDL R0, [R1+0x58] ;  /* 0x0000580001007983 */ /* 0x008ea20000100800 */
[----:B------:R-:W-:Y:S01]  /*4730*/  USHF.L.U32 UR9, UR20, 0x6, URZ ;  /* 0x0000000614097899 */ /* 0x000fe2000800063f */
[----:B------:R-:W-:Y:S03]  /*4740*/  MOV R129, c[0x0][0x22c] ;  /* 0x00008b0000817a02 */ /* 0x000fe60000000f00 */
        /* <DEDUP_REMOVED lines=32> */
[----:B------:R-:W-:Y:S02]  /*4950*/  FSETP.NEU.FTZ.AND P2, PT, R250, -INF , PT ;  /* 0xff800000fa00780b */ /* 0x000fe40003f5d000 */
[----:B------:R-:W-:Y:S02]  /*4960*/  PLOP3.LUT P3, PT, PT, PT, UP0, 0x80, 0x0 ;  /* 0x000000000000781c */ /* 0x000fe40003f6f008 */
[----:B------:R-:W-:Y:S01]  /*4970*/  PLOP3.LUT P6, PT, PT, PT, UP0, 0x80, 0x0 ;  /* 0x000000000000781c */ /* 0x000fe20003fcf008 */
[----:B------:R-:W2:Y:S01]  /*4980*/  LDSM.16.M88.4 R100, [R2] ;  /* 0x000000000264783b */ /* 0x000ea20000000200 */
[C---:B-1----:R-:W-:Y:S08]  /*4990*/  HMMA.16816.F32 R4, R88.reuse, R92, R4 ;  /* 0x0000005c5804723c */ /* 0x042ff00000001804 */
[C---:B------:R-:W-:Y:S01]  /*49a0*/  HMMA.16816.F32 R8, R88.reuse, R94, R8 ;  /* 0x0000005e5808723c */ /* 0x040fe20000001808 */
[----:B------:R-:W1:Y:S07]  /*49b0*/  LDSM.16.M88.4 R92, [R0] ;  /* 0x00000000005c783b */ /* 0x000e6e0000000200 */
[C---:B------:R-:W-:Y:S08]  /*49c0*/  HMMA.16816.F32 R12, R88.reuse, R96, R12 ;  /* 0x00000060580c723c */ /* 0x040ff0000000180c */
[----:B------:R-:W-:Y:S01]  /*49d0*/  HMMA.16816.F32 R16, R88, R98, R16 ;  /* 0x000000625810723c */ /* 0x000fe20000001810 */
[----:B------:R-:W3:Y:S06]  /*49e0*/  LDSM.16.M88.4 R88, [R223+0x18800] ;  /* 0x01880000df58783b */ /* 0x000eec0000000200 */
[----:B------:R-:W-:Y:S01]  /*49f0*/  LDSM.16.M88.4 R96, [R225+0x2000] ;  /* 0x00200000e160783b */ /* 0x000fe20000000200 */
[C---:B--2---:R-:W-:Y:S08]  /*4a00*/  HMMA.16816.F32 R4, R100.reuse, R104, R4 ;  /* 0x000000686404723c */ /* 0x044ff00000001804 */
[C---:B------:R-:W-:Y:S01]  /*4a10*/  HMMA.16816.F32 R8, R100.reuse, R106, R8 ;  /* 0x0000006a6408723c */ /* 0x040fe20000001808 */
[----:B------:R-:W2:Y:S07]  /*4a20*/  LDSM.16.M88.4 R104, [R221+0x1a000] ;  /* 0x01a00000dd68783b */ /* 0x000eae0000000200 */
[C---:B------:R-:W-:Y:S08]  /*4a30*/  HMMA.16816.F32 R12, R100.reuse, R84, R12 ;  /* 0x00000054640c723c */ /* 0x040ff0000000180c */
[----:B------:R-:W-:Y:S01]  /*4a40*/  HMMA.16816.F32 R16, R100, R86, R16 ;  /* 0x000000566410723c */ /* 0x000fe20000001810 */
[----:B------:R-:W4:Y:S06]  /*4a50*/  LDSM.16.M88.4 R84, [R221+0x1a800] ;  /* 0x01a80000dd54783b */ /* 0x000f2c0000000200 */
[----:B------:R-:W-:Y:S01]  /*4a60*/  LDSM.16.M88.4 R100, [R3+0x2000] ;  /* 0x002000000364783b */ /* 0x000fe20000000200 */
[C---:B-1----:R-:W-:Y:S08]  /*4a70*/  HMMA.16816.F32 R4, R92.reuse, R108, R4 ;  /* 0x0000006c5c04723c */ /* 0x042ff00000001804 */
[C---:B------:R-:W-:Y:S01]  /*4a80*/  HMMA.16816.F32 R8, R92.reuse, R110, R8 ;  /* 0x0000006e5c08723c */ /* 0x040fe20000001808 */
[----:B------:R-:W1:Y:S07]  /*4a90*/  LDSM.16.M88.4 R108, [R222+0x1a000] ;  /* 0x01a00000de6c783b */ /* 0x000e6e0000000200 */
[C---:B---3--:R-:W-:Y:S08]  /*4aa0*/  HMMA.16816.F32 R12, R92.reuse, R88, R12 ;  /* 0x000000585c0c723c */ /* 0x048ff0000000180c */
[----:B------:R-:W-:Y:S01]  /*4ab0*/  HMMA.16816.F32 R16, R92, R90, R16 ;  /* 0x0000005a5c10723c */ /* 0x000fe20000001810 */
[----:B------:R-:W3:Y:S06]  /*4ac0*/  LDSM.16.M88.4 R88, [R222+0x1a800] ;  /* 0x01a80000de58783b */ /* 0x000eec0000000200 */
        /* <DEDUP_REMOVED lines=38> */
[----:B------:R-:W-:Y:S07]  /*4d30*/  LDSM.16.M88.4 R108, [R221+0x1e000] ;  /* 0x01e00000dd6c783b */ /* 0x000fee0000000200 */
[C---:B---3--:R-:W-:Y:S08]  /*4d40*/  HMMA.16816.F32 R12, R92.reuse, R88, R12 ;  /* 0x000000585c0c723c */ /* 0x048ff0000000180c */
[----:B------:R-:W-:Y:S01]  /*4d50*/  HMMA.16816.F32 R16, R92, R90, R16 ;  /* 0x0000005a5c10723c */ /* 0x000fe20000001810 */
[----:B------:R-:W-:Y:S06]  /*4d60*/  LDSM.16.M88.4 R92, [R223+0x1c000] ;  /* 0x01c00000df5c783b */ /* 0x000fec0000000200 */
[----:B------:R-:W1:Y:S01]  /*4d70*/  LDSM.16.M88.4 R88, [R0+0x4000] ;  /* 0x004000000058783b */ /* 0x000e620000000200 */
[C---:B--2---:R-:W-:Y:S08]  /*4d80*/  HMMA.16816.F32 R4, R96.reuse, R104, R4 ;  /* 0x000000686004723c */ /* 0x044ff00000001804 */
[C---:B------:R-:W-:Y:S01]  /*4d90*/  HMMA.16816.F32 R8, R96.reuse, R106, R8 ;  /* 0x0000006a6008723c */ /* 0x040fe20000001808 */
[----:B------:R-:W2:Y:S07]  /*4da0*/  LDSM.16.M88.4 R104, [R225+0x6000] ;  /* 0x00600000e168783b */ /* 0x000eae0000000200 */
[C---:B----4-:R-:W-:Y:S08]  /*4db0*/  HMMA.16816.F32 R12, R96.reuse, R84, R12 ;  /* 0x00000054600c723c */ /* 0x050ff0000000180c */
[----:B------:R-:W-:Y:S01]  /*4dc0*/  HMMA.16816.F32 R16, R96, R86, R16 ;  /* 0x000000566010723c */ /* 0x000fe20000001810 */
[----:B------:R-:W3:Y:S06]  /*4dd0*/  LDSM.16.M88.4 R84, [R221+0x1e800] ;  /* 0x01e80000dd54783b */ /* 0x000eec0000000200 */
[----:B------:R-:W-:Y:S01]  /*4de0*/  LDSM.16.M88.4 R96, [R222+0x1e000] ;  /* 0x01e00000de60783b */ /* 0x000fe20000000200 */
[C---:B-1----:R-:W-:Y:S08]  /*4df0*/  HMMA.16816.F32 R4, R88.reuse, R92, R4 ;  /* 0x0000005c5804723c */ /* 0x042ff00000001804 */
[C---:B------:R-:W-:Y:S01]  /*4e00*/  HMMA.16816.F32 R8, R88.reuse, R94, R8 ;  /* 0x0000005e5808723c */ /* 0x040fe20000001808 */
[----:B------:R1:W4:Y:S07]  /*4e10*/  LDSM.16.M88.4 R92, [R3+0x6000] ;  /* 0x00600000035c783b */ /* 0x00032e0000000200 */
[C---:B------:R-:W-:Y:S08]  /*4e20*/  HMMA.16816.F32 R12, R88.reuse, R100, R12 ;  /* 0x00000064580c723c */ /* 0x040ff0000000180c */
[----:B------:R-:W-:Y:S01]  /*4e30*/  HMMA.16816.F32 R16, R88, R102, R16 ;  /* 0x000000665810723c */ /* 0x000fe20000001810 */
[----:B------:R-:W4:Y:S06]  /*4e40*/  LDSM.16.M88.4 R88, [R222+0x1e800] ;  /* 0x01e80000de58783b */ /* 0x000f2c0000000200 */
[----:B------:R-:W-:Y:S01]  /*4e50*/  LDSM.16.M88.4 R100, [R224+0x1e000] ;  /* 0x01e00000e064783b */ /* 0x000fe20000000200 */
[C---:B--2---:R-:W-:Y:S01]  /*4e60*/  HMMA.16816.F32 R4, R104.reuse, R108, R4 ;  /* 0x0000006c6804723c */ /* 0x044fe20000001804 */
[----:B-1----:R-:W-:Y:S07]  /*4e70*/  MOV R3, UR8 ;  /* 0x0000000800037c02 */ /* 0x002fee0008000f00 */
[C---:B------:R-:W-:Y:S01]  /*4e80*/  HMMA.16816.F32 R8, R104.reuse, R110, R8 ;  /* 0x0000006e6808723c */ /* 0x040fe20000001808 */
[----:B------:R-:W2:Y:S07]  /*4e90*/  LDL R110, [R1+0x54] ;  /* 0x00005400016e7983 */ /* 0x000eae0000100800 */
[C---:B---3--:R-:W-:Y:S08]  /*4ea0*/  HMMA.16816.F32 R12, R104.reuse, R84, R12 ;  /* 0x00000054680c723c */ /* 0x048ff0000000180c */
[----:B------:R-:W-:Y:S01]  /*4eb0*/  HMMA.16816.F32 R16, R104, R86, R16 ;  /* 0x000000566810723c */ /* 0x000fe20000001810 */
[----:B------:R1:W3:Y:S07]  /*4ec0*/  LDSM.16.M88.4 R84, [R2+0x6000] ;  /* 0x006000000254783b */ /* 0x0002ee0000000200 */
[C---:B----4-:R-:W-:Y:S08]  /*4ed0*/  HMMA.16816.F32 R4, R92.reuse, R96, R4 ;  /* 0x000000605c04723c */ /* 0x050ff00000001804 */
[C---:B------:R-:W-:Y:S08]  /*4ee0*/  HMMA.16816.F32 R8, R92.reuse, R98, R8 ;  /* 0x000000625c08723c */ /* 0x040ff00000001808 */
[C---:B------:R-:W-:Y:S04]  /*4ef0*/  HMMA.16816.F32 R12, R92.reuse, R88, R12 ;  /* 0x000000585c0c723c */ /* 0x040fe8000000180c */
[----:B-1----:R-:W-:Y:S04]  /*4f00*/  LEA R2, R3, R112, 0x6 ;  /* 0x0000007003027211 */ /* 0x002fe800078e30ff */
[----:B------:R-:W-:Y:S01]  /*4f10*/  HMMA.16816.F32 R16, R92, R90, R16 ;  /* 0x0000005a5c10723c */ /* 0x000fe20000001810 */
[----:B------:R1:W-:Y:S03]  /*4f20*/  LDSM.16.M88.4 R88, [R0+0x6000] ;  /* 0x006000000058783b */ /* 0x0003e60000000200 */
[----:B------:R-:W-:Y:S02]  /*4f30*/  IABS R96, R2 ;  /* 0x0000000200607213 */ /* 0x000fe40000000000 */
[C---:B------:R-:W-:Y:S01]  /*4f40*/  IADD3 R3, R2.reuse, -0x1, RZ ;  /* 0xffffffff02037810 */ /* 0x040fe20007ffe0ff */
[----:B------:R-:W-:Y:S01]  /*4f50*/  LDSM.16.M88.4 R92, [R223+0x1e000] ;  /* 0x01e00000df5c783b */ /* 0x000fe20000000200 */
[----:B------:R4:W-:Y:S01]  /*4f60*/  I2F R108, R96 ;  /* 0x00000060006c7306 */ /* 0x0009e20000201400 */
[C---:B---3--:R-:W-:Y:S05]  /*4f70*/  HMMA.16816.F32 R4, R84.reuse, R100, R4 ;  /* 0x000000645404723c */ /* 0x048fea0000001804 */
[----:B------:R-:W-:Y:S02]  /*4f80*/  ISETP.GE.AND P0, PT, R3, RZ, PT ;  /* 0x000000ff0300720c */ /* 0x000fe40003f06270 */
[----:B------:R-:W-:Y:S01]  /*4f90*/  IADD3 R106, R2, 0x8, RZ ;  /* 0x00000008026a7810 */ /* 0x000fe20007ffe0ff */
[C---:B------:R-:W-:Y:S03]  /*4fa0*/  HMMA.16816.F32 R8, R84.reuse, R102, R8 ;  /* 0x000000665408723c */ /* 0x040fe60000001808 */
[----:B------:R-:W-:Y:S02]  /*4fb0*/  ISETP.GE.AND P1, PT, R106, RZ, PT ;  /* 0x000000ff6a00720c */ /* 0x000fe40003f26270 */
[C---:B------:R-:W-:Y:S02]  /*4fc0*/  IADD3 R105, R2.reuse, 0x7, RZ ;  /* 0x0000000702697810 */ /* 0x040fe40007ffe0ff */
[C---:B------:R-:W-:Y:S02]  /*4fd0*/  IADD3 R104, R2.reuse, -0x8, RZ ;  /* 0xfffffff802687810 */ /* 0x040fe40007ffe0ff */
[C---:B-1----:R-:W-:Y:S03]  /*4fe0*/  IADD3 R0, R2.reuse, -0x10, RZ ;  /* 0xfffffff002007810 */ /* 0x042fe60007ffe0ff */
[C---:B------:R-:W-:Y:S02]  /*4ff0*/  @!P0 IADD3 R3, -R2.reuse, 0x1, RZ ;  /* 0x0000000102038810 */ /* 0x040fe40007ffe1ff */
[----:B------:R-:W-:Y:S01]  /*5000*/  ISETP.GE.AND P0, PT, R105, RZ, PT ;  /* 0x000000ff6900720c */ /* 0x000fe20003f06270 */
[----:B----4-:R-:W1:Y:S01]  /*5010*/  LDSM.16.M88.4 R96, [R224+0x1e800] ;  /* 0x01e80000e060783b */ /* 0x010e620000000200 */
[----:B------:R3:W-:Y:S01]  /*5020*/  I2F R107, R3 ;  /* 0x00000003006b7306 */ /* 0x0007e20000201400 */
[----:B------:R-:W-:Y:S02]  /*5030*/  @!P1 IADD3 R106, -R2, -0x8, RZ ;  /* 0xfffffff8026a9810 */ /* 0x000fe40007ffe1ff */
[----:B------:R-:W-:Y:S07]  /*5040*/  ISETP.GE.AND P1, PT, R104, RZ, PT ;  /* 0x000000ff6800720c */ /* 0x000fee0003f26270 */
[----:B------:R-:W-:Y:S01]  /*5050*/  I2F R106, R106 ;  /* 0x0000006a006a7306 */ /* 0x000fe20000201400 */
[C---:B------:R-:W-:Y:S05]  /*5060*/  @!P0 IADD3 R105, -R2.reuse, -0x7, RZ ;  /* 0xfffffff902698810 */ /* 0x040fea0007ffe1ff */
[----:B------:R-:W-:Y:S02]  /*5070*/  @!P1 IADD3 R104, -R2, 0x8, RZ ;  /* 0x0000000802689810 */ /* 0x000fe40007ffe1ff */
[----:B------:R-:W-:Y:S02]  /*5080*/  ISETP.GE.AND P1, PT, R0, RZ, PT ;  /* 0x000000ff0000720c */ /* 0x000fe40003f26270 */
[----:B------:R-:W-:Y:S01]  /*5090*/  I2F R105, R105 ;  /* 0x0000006900697306 */ /* 0x000fe20000201400 */
[C---:B---3--:R-:W-:Y:S04]  /*50a0*/  IADD3 R3, R2.reuse, -0x9, RZ ;  /* 0xfffffff702037810 */ /* 0x048fe80007ffe0ff */
[----:B------:R-:W-:Y:S05]  /*50b0*/  ISETP.GE.AND P0, PT, R3, RZ, PT ;  /* 0x000000ff0300720c */ /* 0x000fea0003f06270 */
[----:B------:R-:W-:Y:S01]  /*50c0*/  I2F R104, R104 ;  /* 0x0000006800687306 */ /* 0x000fe20000201400 */
[C---:B------:R-:W-:Y:S01]  /*50d0*/  @!P1 IADD3 R0, -R2.reuse, 0x10, RZ ;  /* 0x0000001002009810 */ /* 0x040fe20007ffe1ff */
[C---:B-1----:R-:W-:Y:S08]  /*50e0*/  HMMA.16816.F32 R12, R84.reuse, R96, R12 ;  /* 0x00000060540c723c */ /* 0x042ff0000000180c */
[----:B------:R1:W-:Y:S01]  /*50f0*/  I2F R97, R0 ;  /* 0x0000000000617306 */ /* 0x0003e20000201400 */
[C---:B------:R-:W-:Y:S03]  /*5100*/  @!P0 IADD3 R3, -R2.reuse, 0x9, RZ ;  /* 0x0000000902038810 */ /* 0x040fe60007ffe1ff */
[----:B------:R-:W-:Y:S01]  /*5110*/  IADD3 R96, R2, -0x11, RZ ;  /* 0xffffffef02607810 */ /* 0x000fe20007ffe0ff */
[----:B------:R-:W-:Y:S01]  /*5120*/  HMMA.16816.F32 R16, R84, R98, R16 ;  /* 0x000000625410723c */ /* 0x000fe20000001810 */
[----:B------:R-:W3:Y:S04]  /*5130*/  LDSM.16.M88.4 R84, [R223+0x1e800] ;  /* 0x01e80000df54783b */ /* 0x000ee80000000200 */
[----:B------:R4:W-:Y:S01]  /*5140*/  I2F R100, R3 ;  /* 0x0000000300647306 */ /* 0x0009e20000201400 */
[----:B------:R-:W-:Y:S02]  /*5150*/  ISETP.GE.AND P0, PT, R96, RZ, PT ;  /* 0x000000ff6000720c */ /* 0x000fe40003f06270 */
[C---:B------:R-:W-:Y:S08]  /*5160*/  HMMA.16816.F32 R4, R88.reuse, R92, R4 ;  /* 0x0000005c5804723c */ /* 0x040ff00000001804 */
[C---:B------:R-:W-:Y:S04]  /*5170*/  HMMA.16816.F32 R8, R88.reuse, R94, R8 ;  /* 0x0000005e5808723c */ /* 0x040fe80000001808 */
[C---:B-1----:R-:W-:Y:S02]  /*5180*/  IADD3 R0, R2.reuse, -0x19, RZ ;  /* 0xffffffe702007810 */ /* 0x042fe40007ffe0ff */
[----:B------:R-:W-:Y:S02]  /*5190*/  @!P0 IADD3 R96, -R2, 0x11, RZ ;  /* 0x0000001102608810 */ /* 0x000fe40007ffe1ff */
[----:B------:R-:W-:Y:S04]  /*51a0*/  ISETP.GE.AND P0, PT, R0, RZ, PT ;  /* 0x000000ff0000720c */ /* 0x000fe80003f06270 */
[----:B----4-:R-:W-:Y:S01]  /*51b0*/  IADD3 R3, R2, -0x18, RZ ;  /* 0xffffffe802037810 */ /* 0x010fe20007ffe0ff */
[----:B------:R-:W-:Y:S03]  /*51c0*/  I2F R96, R96 ;  /* 0x0000006000607306 */ /* 0x000fe60000201400 */
[----:B------:R-:W-:Y:S01]  /*51d0*/  ISETP.GE.AND P1, PT, R3, RZ, PT ;  /* 0x000000ff0300720c */ /* 0x000fe20003f26270 */
[----:B------:R-:W-:Y:S02]  /*51e0*/  FMUL.FTZ R4, R4, c[0x0][0x2ec] ;  /* 0x0000bb0004047a20 */ /* 0x000fe40000410000 */
[----:B------:R-:W-:Y:S02]  /*51f0*/  FMUL.FTZ R5, R5, c[0x0][0x2ec] ;  /* 0x0000bb0005057a20 */ /* 0x000fe40000410000 */
[----:B------:R-:W-:Y:S01]  /*5200*/  @!P0 IADD3 R0, -R2, 0x19, RZ ;  /* 0x0000001902008810 */ /* 0x000fe20007ffe1ff */
[----:B------:R-:W-:Y:S01]  /*5210*/  FMUL.FTZ R6, R6, c[0x0][0x2ec] ;  /* 0x0000bb0006067a20 */ /* 0x000fe20000410000 */
[----:B------:R-:W1:Y:S01]  /*5220*/  MUFU.TANH R109, R4 ;  /* 0x00000004006d7308 */ /* 0x000e620000002400 */
[----:B------:R-:W-:Y:S01]  /*5230*/  PLOP3.LUT P0, PT, PT, PT, UP0, 0x80, 0x0 ;  /* 0x000000000000781c */ /* 0x000fe20003f0f008 */
[C---:B---3--:R-:W-:Y:S03]  /*5240*/  HMMA.16816.F32 R12, R88.reuse, R84, R12 ;  /* 0x00000054580c723c */ /* 0x048fe6000000180c */
[----:B------:R-:W-:Y:S01]  /*5250*/  FMUL.FTZ R7, R7, c[0x0][0x2ec] ;  /* 0x0000bb0007077a20 */ /* 0x000fe20000410000 */
[----:B------:R-:W-:Y:S01]  /*5260*/  @!P1 IADD3 R3, -R2, 0x18, RZ ;  /* 0x0000001802039810 */ /* 0x000fe20007ffe1ff */
[----:B------:R-:W-:Y:S01]  /*5270*/  FMUL.FTZ R8, R8, c[0x0][0x2ec] ;  /* 0x0000bb0008087a20 */ /* 0x000fe20000410000 */
[----:B------:R-:W-:Y:S01]  /*5280*/  MOV R2, UR20 ;  /* 0x0000001400027c02 */ /* 0x000fe20008000f00 */
[----:B------:R-:W-:Y:S01]  /*5290*/  FMUL.FTZ R9, R9, c[0x0][0x2ec] ;  /* 0x0000bb0009097a20 */ /* 0x000fe20000410000 */
[----:B------:R-:W-:Y:S01]  /*52a0*/  HMMA.16816.F32 R16, R88, R86, R16 ;  /* 0x000000565810723c */ /* 0x000fe20000001810 */
[----:B------:R3:W-:Y:S01]  /*52b0*/  I2F R93, R3 ;  /* 0x00000003005d7306 */ /* 0x0007e20000201400 */
[----:B------:R-:W-:Y:S02]  /*52c0*/  PLOP3.LUT P1, PT, PT, PT, UP0, 0x80, 0x0 ;  /* 0x000000000000781c */ /* 0x000fe40003f2f008 */
[----:B------:R-:W-:Y:S02]  /*52d0*/  FMUL.FTZ R10, R10, c[0x0][0x2ec] ;  /* 0x0000bb000a0a7a20 */ /* 0x000fe40000410000 */
[----:B------:R-:W-:Y:S05]  /*52e0*/  FMUL.FTZ R11, R11, c[0x0][0x2ec] ;  /* 0x0000bb000b0b7a20 */ /* 0x000fea0000410000 */
[----:B------:R-:W-:Y:S01]  /*52f0*/  I2F R92, R0 ;  /* 0x00000000005c7306 */ /* 0x000fe20000201400 */
[----:B-1----:R-:W-:Y:S04]  /*5300*/  FFMA.FTZ R4, R108, -UR6, R109 ;  /* 0x800000066c047c23 */ /* 0x002fe8000801006d */
[----:B------:R-:W-:Y:S02]  /*5310*/  FMUL.FTZ R12, R12, c[0x0][0x2ec] ;  /* 0x0000bb000c0c7a20 */ /* 0x000fe40000410000 */
[----:B------:R-:W-:Y:S02]  /*5320*/  FMUL.FTZ R13, R13, c[0x0][0x2ec] ;  /* 0x0000bb000d0d7a20 */ /* 0x000fe40000410000 */
[----:B------:R-:W-:Y:S01]  /*5330*/  FMUL.FTZ R14, R14, c[0x0][0x2ec] ;  /* 0x0000bb000e0e7a20 */ /* 0x000fe20000410000 */
[----:B------:R-:W-:Y:S01]  /*5340*/  MUFU.TANH R102, R5 ;  /* 0x0000000500667308 */ /* 0x000fe20000002400 */
[----:B------:R-:W-:Y:S02]  /*5350*/  FMUL.FTZ R15, R15, c[0x0][0x2ec] ;  /* 0x0000bb000f0f7a20 */ /* 0x000fe40000410000 */
[----:B------:R-:W-:Y:S02]  /*5360*/  FMUL.FTZ R16, R16, c[0x0][0x2ec] ;  /* 0x0000bb0010107a20 */ /* 0x000fe40000410000 */
[----:B---3--:R-:W-:Y:S02]  /*5370*/  FMUL.FTZ R3, R250, 1.4426950216293334961 ;  /* 0x3fb8aa3bfa037820 */ /* 0x008fe40000410000 */
[----:B------:R-:W-:Y:S02]  /*5380*/  FMUL.FTZ R17, R17, c[0x0][0x2ec] ;  /* 0x0000bb0011117a20 */ /* 0x000fe40000410000 */
[----:B------:R-:W-:Y:S01]  /*5390*/  FMUL.FTZ R18, R18, c[0x0][0x2ec] ;  /* 0x0000bb0012127a20 */ /* 0x000fe20000410000 */
[----:B------:R-:W-:Y:S01]  /*53a0*/  FSEL R3, R3, RZ, P2 ;  /* 0x000000ff03037208 */ /* 0x000fe20001000000 */
[----:B------:R-:W1:Y:S01]  /*53b0*/  MUFU.TANH R121, R6 ;  /* 0x0000000600797308 */ /* 0x000e620000002400 */
[----:B------:R-:W-:Y:S01]  /*53c0*/  PLOP3.LUT P2, PT, PT, PT, UP0, 0x80, 0x0 ;  /* 0x000000000000781c */ /* 0x000fe20003f4f008 */
[----:B------:R-:W-:Y:S08]  /*53d0*/  FMUL.FTZ R19, R19, c[0x0][0x2ec] ;  /* 0x0000bb0013137a20 */ /* 0x000ff00000410000 */
[----:B------:R-:W3:Y:S10]  /*53e0*/  MUFU.TANH R120, R7 ;  /* 0x0000000700787308 */ /* 0x000ef40000002400 */
[----:B------:R-:W4:Y:S01]  /*53f0*/  MUFU.TANH R101, R8 ;  /* 0x0000000800657308 */ /* 0x000f220000002400 */
[----:B-1----:R-:W-:Y:S09]  /*5400*/  FFMA.FTZ R5, R106, -UR6, R121 ;  /* 0x800000066a057c23 */ /* 0x002ff20008010079 */
[----:B------:R-:W1:Y:S10]  /*5410*/  MUFU.TANH R99, R9 ;  /* 0x0000000900637308 */ /* 0x000e740000002400 */
[----:B------:R-:W1:Y:S10]  /*5420*/  MUFU.TANH R119, R10 ;  /* 0x0000000a00777308 */ /* 0x000e740000002400 */
[----:B------:R-:W1:Y:S10]  /*5430*/  MUFU.TANH R118, R11 ;  /* 0x0000000b00767308 */ /* 0x000e740000002400 */
[----:B------:R-:W1:Y:S10]  /*5440*/  MUFU.TANH R103, R12 ;  /* 0x0000000c00677308 */ /* 0x000e740000002400 */
[----:B------:R-:W1:Y:S10]  /*5450*/  MUFU.TANH R98, R13 ;  /* 0x0000000d00627308 */ /* 0x000e740000002400 */
[----:B------:R-:W1:Y:S10]  /*5460*/  MUFU.TANH R117, R14 ;  /* 0x0000000e00757308 */ /* 0x000e740000002400 */
[----:B------:R-:W-:Y:S01]  /*5470*/  MUFU.TANH R95, R16 ;  /* 0x00000010005f7308 */ /* 0x000fe20000002400 */
[----:B--2---:R-:W-:Y:S04]  /*5480*/  LEA R2, R2, R110, 0x6 ;  /* 0x0000006e02027211 */ /* 0x004fe800078e30ff */
[C---:B------:R-:W-:Y:S02]  /*5490*/  @P5 ISETP.GE.AND P5, PT, R2.reuse, UR7, PT ;  /* 0x0000000702005c0c */ /* 0x040fe4000bfa6270 */
[----:B------:R-:W-:Y:S02]  /*54a0*/  @P1 IADD3 R0, R2, 0x1, RZ ;  /* 0x0000000102001810 */ /* 0x000fe40007ffe0ff */
[----:B------:R-:W-:Y:S01]  /*54b0*/  PLOP3.LUT P1, PT, PT, PT, UP0, 0x80, 0x0 ;  /* 0x000000000000781c */ /* 0x000fe20003f2f008 */
[----:B------:R-:W2:Y:S01]  /*54c0*/  MUFU.TANH R115, R15 ;  /* 0x0000000f00737308 */ /* 0x000ea20000002400 */
[----:B------:R-:W-:Y:S01]  /*54d0*/  @P4 ISETP.GE.AND P4, PT, R0, UR7, PT ;  /* 0x0000000700004c0c */ /* 0x000fe2000bf86270 */
[----:B------:R-:W-:Y:S06]  /*54e0*/  FFMA.FTZ R0, R107, -UR6, R102 ;  /* 0x800000066b007c23 */ /* 0x000fec0008010066 */
[----:B------:R-:W-:Y:S02]  /*54f0*/  @P0 FSEL R4, R4, -INF , !P5 ;  /* 0xff80000004040808 */ /* 0x000fe40006800000 */
[----:B------:R-:W-:Y:S01]  /*5500*/  PLOP3.LUT P0, PT, PT, PT, UP0, 0x80, 0x0 ;  /* 0x000000000000781c */ /* 0x000fe20003f0f008 */
[----:B------:R-:W1:Y:S02]  /*5510*/  MUFU.TANH R94, R17 ;  /* 0x00000011005e7308 */ /* 0x000e640000002400 */
[--C-:B------:R-:W-:Y:S01]  /*5520*/  FFMA.FTZ R4, R4, c[0x0][0x23c], -R3.reuse ;  /* 0x00008f0004047a23 */ /* 0x100fe20000010803 */
[----:B------:R-:W-:Y:S02]  /*5530*/  @P1 FSEL R0, R0, -INF , !P4 ;  /* 0xff80000000001808 */ /* 0x000fe40006000000 */
[----:B------:R-:W-:Y:S03]  /*5540*/  FSETP.NEU.FTZ.AND P1, PT, R251, -INF , PT ;  /* 0xff800000fb00780b */ /* 0x000fe60003f3d000 */
[----:B------:R-:W-:Y:S02]  /*5550*/  FFMA.FTZ R6, R0, c[0x0][0x23c], -R3 ;  /* 0x00008f0000067a23 */ /* 0x000fe40000010803 */
[----:B------:R1:W-:Y:S02]  /*5560*/  MUFU.EX2 R113, R4 ;  /* 0x0000000400717308 */ /* 0x0003e40000000800 */
[----:B------:R-:W-:Y:S02]  /*5570*/  @P0 FSEL R5, R5, -INF , !P5 ;  /* 0xff80000005050808 */ /* 0x000fe40006800000 */
[----:B------:R-:W-:Y:S02]  /*5580*/  PLOP3.LUT P0, PT, PT, PT, UP0, 0x80, 0x0 ;  /* 0x000000000000781c */ /* 0x000fe40003f0f008 */
[----:B------:R-:W-:Y:S04]  /*5590*/  PLOP3.LUT P5, PT, PT, PT, UP0, 0x80, 0x0 ;  /* 0x000000000000781c */ /* 0x000fe80003faf008 */
[----:B------:R2:W-:Y:S10]  /*55a0*/  MUFU.EX2 R111, R6 ;  /* 0x00000006006f7308 */ /* 0x0005f40000000800 */
[----:B------:R-:W-:Y:S01]  /*55b0*/  MUFU.TANH R114, R18 ;  /* 0x0000001200727308 */ /* 0x000fe20000002400 */
[----:B-1----:R-:W-:Y:S05]  /*55c0*/  FMUL.FTZ R4, R251, 1.4426950216293334961 ;  /* 0x3fb8aa3bfb047820 */ /* 0x002fea0000410000 */
[----:B------:R-:W-:Y:S01]  /*55d0*/  FSEL R0, R4, RZ, P1 ;  /* 0x000000ff04007208 */ /* 0x000fe20000800000 */
[----:B---3--:R-:W-:Y:S01]  /*55e0*/  FFMA.FTZ R4, R105, -UR6, R120 ;  /* 0x8000000669047c23 */ /* 0x008fe20008010078 */
[----:B------:R-:W-:Y:S02]  /*55f0*/  PLOP3.LUT P1, PT, PT, PT, UP0, 0x80, 0x0 ;  /* 0x000000000000781c */ /* 0x000fe40003f2f008 */
[----:B------:R-:W1:Y:S01]  /*5600*/  MUFU.TANH R112, R19 ;  /* 0x0000001300707308 */ /* 0x000e620000002400 */
[--C-:B------:R-:W-:Y:S01]  /*5610*/  FFMA.FTZ R5, R5, c[0x0][0x23c], -R0.reuse ;  /* 0x00008f0005057a23 */ /* 0x100fe20000010800 */
[----:B--2---:R-:W-:Y:S02]  /*5620*/  @P3 IADD3 R6, R2, 0x8, RZ ;  /* 0x0000000802063810 */ /* 0x004fe40007ffe0ff */
[----:B------:R-:W-:Y:S02]  /*5630*/  PLOP3.LUT P3, PT, PT, PT, UP0, 0x80, 0x0 ;  /* 0x000000000000781c */ /* 0x000fe40003f6f008 */
[----:B------:R-:W-:Y:S02]  /*5640*/  @P6 ISETP.GE.AND P6, PT, R6, UR7, PT ;  /* 0x0000000706006c0c */ /* 0x000fe4000bfc6270 */
[----:B------:R-:W-:Y:S02]  /*5650*/  @P2 IADD3 R6, R2, 0x9, RZ ;  /* 0x0000000902062810 */ /* 0x000fe40007ffe0ff */
[----:B------:R4:W-:Y:S01]  /*5660*/  MUFU.EX2 R126, R5 ;  /* 0x00000005007e7308 */ /* 0x0009e20000000800 */
[----:B------:R-:W-:Y:S02]  /*5670*/  PLOP3.LUT P2, PT, PT, PT, UP0, 0x80, 0x0 ;  /* 0x000000000000781c */ /* 0x000fe40003f4f008 */
[----:B------:R-:W-:Y:S02]  /*5680*/  @P1 FSEL R4, R4, -INF , !P4 ;  /* 0xff80000004041808 */ /* 0x000fe40006000000 */
[----:B------:R-:W-:Y:S02]  /*5690*/  PLOP3.LUT P1, PT, PT, PT, UP0, 0x80, 0x0 ;  /* 0x000000000000781c */ /* 0x000fe40003f2f008 */
[----:B------:R-:W-:Y:S01]  /*56a0*/  PLOP3.LUT P4, PT, PT, PT, UP0, 0x80, 0x0 ;  /* 0x000000000000781c */ /* 0x000fe20003f8f008 */
[--C-:B------:R-:W-:Y:S01]  /*56b0*/  FFMA.FTZ R4, R4, c[0x0][0x23c], -R0.reuse ;  /* 0x00008f0004047a23 */ /* 0x100fe20000010800 */
[----:B------:R-:W-:Y:S03]  /*56c0*/  @P3 ISETP.GE.AND P3, PT, R6, UR7, PT ;  /* 0x0000000706003c0c */ /* 0x000fe6000bf66270 */
[----:B------:R2:W-:Y:S08]  /*56d0*/  MUFU.EX2 R125, R4 ;  /* 0x00000004007d7308 */ /* 0x0005f00000000800 */
[----:B------:R-:W-:Y:S02]  /*56e0*/  @P4 IADD3 R6, R2, 0x10, RZ ;  /* 0x0000001002064810 */ /* 0x000fe40007ffe0ff */
[----:B------:R-:W-:Y:S01]  /*56f0*/  PLOP3.LUT P4, PT, PT, PT, UP0, 0x80, 0x0 ;  /* 0x000000000000781c */ /* 0x000fe20003f8f008 */
[----:B----4-:R-:W-:Y:S01]  /*5700*/  FFMA.FTZ R5, R104, -UR6, R101 ;  /* 0x8000000668057c23 */ /* 0x010fe20008010065 */
[----:B------:R-:W-:Y:S04]  /*5710*/  @P5 ISETP.GE.AND P5, PT, R6, UR7, PT ;  /* 0x0000000706005c0c */ /* 0x000fe8000bfa6270 */
[----:B------:R-:W-:Y:S02]  /*5720*/  @P0 FSEL R5, R5, -INF , !P6 ;  /* 0xff80000005050808 */ /* 0x000fe40007000000 */
[----:B------:R-:W-:Y:S03]  /*5730*/  PLOP3.LUT P0, PT, PT, PT, UP0, 0x80, 0x0 ;  /* 0x000000000000781c */ /* 0x000fe60003f0f008 */
[----:B------:R-:W-:Y:S02]  /*5740*/  FFMA.FTZ R5, R5, c[0x0][0x23c], -R3 ;  /* 0x00008f0005057a23 */ /* 0x000fe40000010803 */
[----:B--2---:R-:W-:Y:S02]  /*5750*/  FFMA.FTZ R4, R100, -UR6, R99 ;  /* 0x8000000664047c23 */ /* 0x004fe40008010063 */
[----:B------:R2:W-:Y:S03]  /*5760*/  MUFU.EX2 R110, R5 ;  /* 0x00000005006e7308 */ /* 0x0005e60000000800 */
[----:B------:R-:W-:Y:S02]  /*5770*/  @P1 FSEL R4, R4, -INF , !P3 ;  /* 0xff80000004041808 */ /* 0x000fe40005800000 */
[----:B------:R-:W-:Y:S03]  /*5780*/  PLOP3.LUT P1, PT, PT, PT, UP0, 0x80, 0x0 ;  /* 0x000000000000781c */ /* 0x000fe60003f2f008 */
[----:B------:R-:W-:Y:S04]  /*5790*/  FFMA.FTZ R4, R4, c[0x0][0x23c], -R3 ;  /* 0x00008f0004047a23 */ /* 0x000fe80000010803 */
[----:B------:R3:W-:Y:S06]  /*57a0*/  MUFU.EX2 R105, R4 ;  /* 0x0000000400697308 */ /* 0x0007ec0000000800 */
[----:B------:R-:W-:Y:S02]  /*57b0*/  @P1 IADD3 R6, R2, 0x11, RZ ;  /* 0x0000001102061810 */ /* 0x000fe40007ffe0ff */
[----:B------:R-:W-:Y:S01]  /*57c0*/  PLOP3.LUT P1, PT, PT, PT, UP0, 0x80, 0x0 ;  /* 0x000000000000781c */ /* 0x000fe20003f2f008 */
[----:B--2---:R-:W-:Y:S05]  /*57d0*/  FFMA.FTZ R5, R108, -UR6, R119 ;  /* 0x800000066c057c23 */ /* 0x004fea0008010077 */
[----:B------:R-:W-:Y:S02]  /*57e0*/  @P2 FSEL R5, R5, -INF , !P6 ;  /* 0xff80000005052808 */ /* 0x000fe40007000000 */
[----:B------:R-:W-:Y:S02]  /*57f0*/  PLOP3.LUT P6, PT, PT, PT, UP0, 0x80, 0x0 ;  /* 0x000000000000781c */ /* 0x000fe40003fcf008 */
[----:B------:R-:W-:Y:S01]  /*5800*/  PLOP3.LUT P2, PT, PT, PT, UP0, 0x80, 0x0 ;  /* 0x000000000000781c */ /* 0x000fe20003f4f008 */
[----:B------:R-:W-:Y:S02]  /*5810*/  FFMA.FTZ R5, R5, c[0x0][0x23c], -R0 ;  /* 0x00008f0005057a23 */ /* 0x000fe40000010800 */
[----:B---3--:R-:W-:Y:S02]  /*5820*/  FFMA.FTZ R4, R107, -UR6, R118 ;  /* 0x800000066b047c23 */ /* 0x008fe40008010076 */
[----:B------:R2:W-:Y:S03]  /*5830*/  MUFU.EX2 R124, R5 ;  /* 0x00000005007c7308 */ /* 0x0005e60000000800 */
[----:B------:R-:W-:Y:S02]  /*5840*/  @P0 FSEL R4, R4, -INF , !P3 ;  /* 0xff80000004040808 */ /* 0x000fe40005800000 */
[----:B------:R-:W-:Y:S02]  /*5850*/  PLOP3.LUT P0, PT, PT, PT, UP0, 0x80, 0x0 ;  /* 0x000000000000781c */ /* 0x000fe40003f0f008 */
[----:B------:R-:W-:Y:S01]  /*5860*/  @P6 ISETP.GE.AND P6, PT, R6, UR7, PT ;  /* 0x0000000706006c0c */ /* 0x000fe2000bfc6270 */
[----:B------:R-:W-:Y:S01]  /*5870*/  FFMA.FTZ R4, R4, c[0x0][0x23c], -R0 ;  /* 0x00008f0004047a23 */ /* 0x000fe20000010800 */
[----:B------:R-:W-:Y:S03]  /*5880*/  PLOP3.LUT P3, PT, PT, PT, UP0, 0x80, 0x0 ;  /* 0x000000000000781c */ /* 0x000fe60003f6f008 */
[----:B------:R3:W4:Y:S01]  /*5890*/  MUFU.EX2 R123, R4 ;  /* 0x00000004007b7308 */ /* 0x0007220000000800 */
[----:B--2---:R-:W-:Y:S05]  /*58a0*/  FFMA.FTZ R5, R97, -UR6, R103 ;  /* 0x8000000661057c23 */ /* 0x004fea0008010067 */
[----:B------:R-:W-:Y:S02]  /*58b0*/  @P2 FSEL R5, R5, -INF , !P5 ;  /* 0xff80000005052808 */ /* 0x000fe40006800000 */
[----:B------:R-:W-:Y:S03]  /*58c0*/  PLOP3.LUT P2, PT, PT, PT, UP0, 0x80, 0x0 ;  /* 0x000000000000781c */ /* 0x000fe60003f4f008 */
[----:B------:R-:W-:Y:S02]  /*58d0*/  FFMA.FTZ R6, R5, c[0x0][0x23c], -R3 ;  /* 0x00008f0005067a23 */ /* 0x000fe40000010803 */
[----:B---3--:R-:W-:Y:S02]  /*58e0*/  FFMA.FTZ R4, R96, -UR6, R98 ;  /* 0x8000000660047c23 */ /* 0x008fe40008010062 */
[----:B------:R2:W-:Y:S01]  /*58f0*/  MUFU.EX2 R106, R6 ;  /* 0x00000006006a7308 */ /* 0x0005e20000000800 */
[----:B------:R-:W-:Y:S02]  /*5900*/  FFMA.FTZ R5, R104, -UR6, R117 ;  /* 0x8000000668057c23 */ /* 0x000fe40008010075 */
[----:B------:R-:W-:Y:S02]  /*5910*/  @P1 FSEL R4, R4, -INF , !P6 ;  /* 0xff80000004041808 */ /* 0x000fe40007000000 */
[----:B------:R-:W-:Y:S02]  /*5920*/  PLOP3.LUT P1, PT, PT, PT, UP0, 0x80, 0x0 ;  /* 0x000000000000781c */ /* 0x000fe40003f2f008 */
[----:B------:R-:W-:Y:S01]  /*5930*/  @P0 FSEL R5, R5, -INF , !P5 ;  /* 0xff80000005050808 */ /* 0x000fe20006800000 */
[----:B------:R-:W-:Y:S01]  /*5940*/  FFMA.FTZ R4, R4, c[0x0][0x23c], -R3 ;  /* 0x00008f0004047a23 */ /* 0x000fe20000010803 */
[----:B------:R-:W-:Y:S03]  /*5950*/  PLOP3.LUT P0, PT, PT, PT, UP0, 0x80, 0x0 ;  /* 0x000000000000781c */ /* 0x000fe60003f0f008 */
[----:B------:R3:W1:Y:S01]  /*5960*/  MUFU.EX2 R104, R4 ;  /* 0x0000000400687308 */ /* 0x0006620000000800 */
[--C-:B------:R-:W-:Y:S09]  /*5970*/  FFMA.FTZ R5, R5, c[0x0][0x23c], -R0.reuse ;  /* 0x00008f0005057a23 */ /* 0x100ff20000010800 */
[----:B------:R1:W-:Y:S01]  /*5980*/  MUFU.EX2 R122, R5 ;  /* 0x00000005007a7308 */ /* 0x0003e20000000800 */
[----:B--2---:R-:W-:Y:S04]  /*5990*/  @P2 IADD3 R6, R2, 0x18, RZ ;  /* 0x0000001802062810 */ /* 0x004fe80007ffe0ff */
[----:B------:R-:W-:Y:S02]  /*59a0*/  @P1 ISETP.GE.AND P2, PT, R6, UR7, PT ;  /* 0x0000000706001c0c */ /* 0x000fe4000bf46270 */
[----:B------:R-:W-:Y:S02]  /*59b0*/  PLOP3.LUT P1, PT, PT, PT, UP0, 0x80, 0x0 ;  /* 0x000000000000781c */ /* 0x000fe40003f2f008 */
[----:B---3--:R-:W-:Y:S01]  /*59c0*/  @P4 IADD3 R4, R2, 0x19, RZ ;  /* 0x0000001902044810 */ /* 0x008fe20007ffe0ff */
[----:B------:R-:W-:Y:S03]  /*59d0*/  FFMA.FTZ R2, R100, -UR6, R115 ;  /* 0x8000000664027c23 */ /* 0x000fe60008010073 */
[----:B------:R-:W-:Y:S01]  /*59e0*/  @P3 ISETP.GE.AND P3, PT, R4, UR7, PT ;  /* 0x0000000704003c0c */ /* 0x000fe2000bf66270 */
[----:B------:R-:W-:Y:S01]  /*59f0*/  FFMA.FTZ R4, R93, -UR6, R95 ;  /* 0x800000065d047c23 */ /* 0x000fe2000801005f */
[----:B------:R-:W-:Y:S02]  /*5a00*/  @P0 FSEL R2, R2, -INF , !P6 ;  /* 0xff80000002020808 */ /* 0x000fe40007000000 */
[----:B------:R-:W-:Y:S03]  /*5a10*/  PLOP3.LUT P0, PT, PT, PT, UP0, 0x80, 0x0 ;  /* 0x000000000000781c */ /* 0x000fe60003f0f008 */
[----:B------:R-:W-:Y:S01]  /*5a20*/  @P1 FSEL R4, R4, -INF , !P2 ;  /* 0xff80000004041808 */ /* 0x000fe20005000000 */
[----:B-1----:R-:W-:Y:S01]  /*5a30*/  FFMA.FTZ R5, R2, c[0x0][0x23c], -R0 ;  /* 0x00008f0002057a23 */ /* 0x002fe20000010800 */
[----:B------:R-:W-:Y:S01]  /*5a40*/  PLOP3.LUT P1, PT, PT, PT, UP0, 0x80, 0x0 ;  /* 0x000000000000781c */ /* 0x000fe20003f2f008 */
[----:B------:R-:W-:Y:S02]  /*5a50*/  FFMA.FTZ R2, R92, -UR6, R94 ;  /* 0x800000065c027c23 */ /* 0x000fe4000801005e */
[--C-:B------:R-:W-:Y:S01]  /*5a60*/  FFMA.FTZ R4, R4, c[0x0][0x23c], -R3.reuse ;  /* 0x00008f0004047a23 */ /* 0x100fe20000010803 */
[----:B------:R4:W-:Y:S04]  /*5a70*/  MUFU.EX2 R108, R5 ;  /* 0x00000005006c7308 */ /* 0x0009e80000000800 */
[----:B------:R-:W-:Y:S02]  /*5a80*/  @P0 FSEL R2, R2, -INF , !P3 ;  /* 0xff80000002020808 */ /* 0x000fe40005800000 */
[----:B------:R-:W-:Y:S01]  /*5a90*/  PLOP3.LUT P0, PT, PT, PT, UP0, 0x80, 0x0 ;  /* 0x000000000000781c */ /* 0x000fe20003f0f008 */
[----:B------:R-:W-:Y:S03]  /*5aa0*/  UISETP.GE.AND UP0, UPT, UR8, 0x1, UPT ;  /* 0x000000010800788c */ /* 0x000fe6000bf06270 */
[----:B------:R1:W-:Y:S01]  /*5ab0*/  MUFU.EX2 R100, R4 ;  /* 0x0000000400647308 */ /* 0x0003e20000000800 */
[----:B------:R-:W-:Y:S02]  /*5ac0*/  FFMA.FTZ R3, R2, c[0x0][0x23c], -R3 ;  /* 0x00008f0002037a23 */ /* 0x000fe40000010803 */
[----:B------:R-:W-:Y:S06]  /*5ad0*/  FFMA.FTZ R2, R96, -UR6, R112 ;  /* 0x8000000660027c23 */ /* 0x000fec0008010070 */
[----:B------:R-:W-:Y:S02]  /*5ae0*/  @P0 FSEL R2, R2, -INF , !P3 ;  /* 0xff80000002020808 */ /* 0x000fe40005800000 */
[----:B------:R-:W-:Y:S02]  /*5af0*/  IADD3 R92, P0, R127, UR13, RZ ;  /* 0x0000000d7f5c7c10 */ /* 0x000fe4000ff1e0ff */
[----:B----4-:R-:W-:Y:S02]  /*5b00*/  F2FP.PACK_AB R5, R123, R124 ;  /* 0x0000007c7b05723e */ /* 0x010fe400000000ff */
[----:B------:R-:W-:Y:S02]  /*5b10*/  IADD3.X R93, R128, UR12, RZ, P0, !PT ;  /* 0x0000000c805d7c10 */ /* 0x000fe400087fe4ff */
[C---:B------:R-:W-:Y:S04]  /*5b20*/  LEA R234, P0, R129.reuse, R234, 0x2 ;  /* 0x000000ea81ea7211 */ /* 0x040fe800078010ff */
[----:B------:R-:W-:Y:S01]  /*5b30*/  LEA.HI.X.SX32 R235, R129, R235, 0x2, P0 ;  /* 0x000000eb81eb7211 */ /* 0x000fe200000f16ff */
[----:B-1----:R-:W-:Y:S01]  /*5b40*/  FFMA.FTZ R4, R97, -UR6, R114 ;  /* 0x8000000661047c23 */ /* 0x002fe20008010072 */
[----:B------:R1:W5:Y:S01]  /*5b50*/  LDL R129, [R1+0x4] ;  /* 0x0000040001817983 */ /* 0x0003620000100800 */
[----:B------:R2:W3:Y:S03]  /*5b60*/  MUFU.EX2 R97, R3 ;  /* 0x0000000300617308 */ /* 0x0004e60000000800 */
[----:B------:R-:W-:Y:S02]  /*5b70*/  @P1 FSEL R4, R4, -INF , !P2 ;  /* 0xff80000004041808 */ /* 0x000fe40005000000 */
[----:B------:R-:W-:Y:S03]  /*5b80*/  PLOP3.LUT P1, PT, PT, PT, UP0, 0x80, 0x0 ;  /* 0x000000000000781c */ /* 0x000fe60003f2f008 */
[--C-:B------:R-:W-:Y:S02]  /*5b90*/  FFMA.FTZ R4, R4, c[0x0][0x23c], -R0.reuse ;  /* 0x00008f0004047a23 */ /* 0x100fe40000010800 */
[----:B------:R-:W-:Y:S01]  /*5ba0*/  FFMA.FTZ R0, R2, c[0x0][0x23c], -R0 ;  /* 0x00008f0002007a23 */ /* 0x000fe20000010800 */
[----:B------:R-:W-:Y:S01]  /*5bb0*/  F2FP.PACK_AB R2, R125, R126 ;  /* 0x0000007e7d02723e */ /* 0x000fe200000000ff */
[----:B------:R4:W-:Y:S04]  /*5bc0*/  MUFU.EX2 R107, R4 ;  /* 0x00000004006b7308 */ /* 0x0009e80000000800 */
[----:B------:R3:W-:Y:S06]  /*5bd0*/  STS [R246+0x2a400], R2 ;  /* 0x02a40002f6007388 */ /* 0x0007ec0000000800 */
[----:B------:R1:W1:Y:S01]  /*5be0*/  MUFU.EX2 R96, R0 ;  /* 0x0000000000607308 */ /* 0x0002620000000800 */
[----:B--2---:R-:W-:Y:S05]  /*5bf0*/  F2FP.PACK_AB R3, R111, R113 ;  /* 0x000000716f03723e */ /* 0x004fea00000000ff */
[----:B------:R2:W-:Y:S06]  /*5c00*/  STS [R246+0x2a000], R3 ;  /* 0x02a00003f6007388 */ /* 0x0005ec0000000800 */
[----:B------:R-:W-:Y:S01]  /*5c10*/  STS [R249+0x2a400], R5 ;  /* 0x02a40005f9007388 */ /* 0x000fe20000000800 */
[----:B----4-:R-:W-:Y:S02]  /*5c20*/  F2FP.PACK_AB R4, R104, R106 ;  /* 0x0000006a6804723e */ /* 0x010fe400000000ff */
[----:B---3--:R-:W-:Y:S02]  /*5c30*/  F2FP.PACK_AB R2, R97, R100 ;  /* 0x000000646102723e */ /* 0x008fe400000000ff */
[----:B-1----:R-:W-:Y:S05]  /*5c40*/  F2FP.PACK_AB R0, R105, R110 ;  /* 0x0000006e6900723e */ /* 0x002fea00000000ff */
[----:B------:R1:W-:Y:S01]  /*5c50*/  STS [R249+0x2a000], R0 ;  /* 0x02a00000f9007388 */ /* 0x0003e20000000800 */
[----:B--2---:R-:W-:Y:S05]  /*5c60*/  F2FP.PACK_AB R3, R108, R122 ;  /* 0x0000007a6c03723e */ /* 0x004fea00000000ff */
[----:B------:R-:W-:Y:S06]  /*5c70*/  STS [R247+0x2a000], R4 ;  /* 0x02a00004f7007388 */ /* 0x000fec0000000800 */
[----:B------:R2:W-:Y:S06]  /*5c80*/  STS [R247+0x2a400], R3 ;  /* 0x02a40003f7007388 */ /* 0x0005ec0000000800 */
[----:B------:R-:W-:Y:S01]  /*5c90*/  STS [R248+0x2a000], R2 ;  /* 0x02a00002f8007388 */ /* 0x000fe20000000800 */
[----:B-1----:R-:W-:Y:S05]  /*5ca0*/  F2FP.PACK_AB R0, R96, R107 ;  /* 0x0000006b6000723e */ /* 0x002fea00000000ff */
[----:B------:R1:W-:Y:S06]  /*5cb0*/  STS [R248+0x2a400], R0 ;  /* 0x02a40000f8007388 */ /* 0x0003ec0000000800 */
[----:B------:R-:W-:Y:S01]  /*5cc0*/  LDSM.16.M88.4 R16, [R228+0x10000] ;  /* 0x01000000e410783b */ /* 0x000fe20000000200 */
[CC--:B--2---:R-:W-:Y:S05]  /*5cd0*/  IADD3 R3, R217.reuse, R228.reuse, RZ ;  /* 0x000000e4d9037210 */ /* 0x0c4fea0007ffe0ff */
[----:B------:R-:W2:Y:S06]  /*5ce0*/  LDSM.16.M88.4 R8, [R221+0x20000] ;  /* 0x02000000dd08783b */ /* 0x000eac0000000200 */
[----:B------:R-:W3:Y:S01]  /*5cf0*/  LDSM.16.M88.4 R84, [R221+0x20800] ;  /* 0x02080000dd54783b */ /* 0x000ee20000000200 */
[----:B-1----:R-:W-:Y:S04]  /*5d00*/  IADD3 R0, R116, R228, RZ ;  /* 0x000000e474007210 */ /* 0x002fe80007ffe0ff */
[----:B------:R-:W-:Y:S01]  /*5d10*/  IADD3 R2, R217, R0, RZ ;  /* 0x00000000d9027210 */ /* 0x000fe20007ffe0ff */
[----:B------:R-:W-:Y:S01]  /*5d20*/  LDSM.16.M88.4 R88, [R0+0x10000] ;  /* 0x010000000058783b */ /* 0x000fe20000000200 */
[C---:B--2---:R-:W-:Y:S08]  /*5d30*/  HMMA.16816.F32 R4, R16.reuse, R8, RZ ;  /* 0x000000081004723c */ /* 0x044ff000000018ff */
        /* <DEDUP_REMOVED lines=129> */
[----:B------:R-:W-:Y:S02]  /*6550*/  FADD.FTZ R4, -R3, R5 ;  /* 0x0000000503047221 */ /* 0x000fe40000010100 */
        /* <DEDUP_REMOVED lines=8> */
[----:B------:R-:W-:Y:S02]  /*65e0*/  FADD.FTZ R8, -R3, R9 ;  /* 0x0000000903087221 */ /* 0x000fe40000010100 */
        /* <DEDUP_REMOVED lines=146> */
.L_x_1776:
        /* <DEDUP_REMOVED lines=173> */
.L_x_1777:
        /* <DEDUP_REMOVED lines=719> */
.L_x_1779:
        /* <DEDUP_REMOVED lines=18> */
.L_x_1780:
        /* <DEDUP_REMOVED lines=65> */
.L_x_1782:
[----:B--23--:R-:W-:Y:S05]  /*ac00*/  BSYNC B0 ;  /* 0x0000000000007941 */ /* 0x00cfea0003800000 */
.L_x_1781:
        /* <DEDUP_REMOVED lines=21> */
.L_x_1784:
[----:B------:R-:W-:Y:S05]  /*ad60*/  BSYNC B0 ;  /* 0x0000000000007941 */ /* 0x000fea0003800000 */
.L_x_1783:
        /* <DEDUP_REMOVED lines=31> */
.L_x_1786:
[----:B------:R-:W-:Y:S05]  /*af60*/  BSYNC B0 ;  /* 0x0000000000007941 */ /* 0x000fea0003800000 */
.L_x_1785:
        /* <DEDUP_REMOVED lines=21> */
.L_x_1757:
        /* <DEDUP_REMOVED lines=20> */
.L_x_1788:
        /* <DEDUP_REMOVED lines=18> */
.L_x_1789:
        /* <DEDUP_REMOVED lines=44> */
.L_x_1791:
[----:B------:R-:W-:Y:S05]  /*b5e0*/  BSYNC B0 ;  /* 0x0000000000007941 */ /* 0x000fea0003800000 */
.L_x_1790:
        /* <DEDUP_REMOVED lines=21> */
.L_x_1793:
[----:B------:R-:W-:Y:S05]  /*b740*/  BSYNC B0 ;  /* 0x0000000000007941 */ /* 0x000fea0003800000 */
.L_x_1792:
        /* <DEDUP_REMOVED lines=31> */
.L_x_1795:
[----:B------:R-:W-:Y:S05]  /*b940*/  BSYNC B0 ;  /* 0x0000000000007941 */ /* 0x000fea0003800000 */
.L_x_1794:
        /* <DEDUP_REMOVED lines=18> */
.L_x_1787:
[----:B------:R-:W-:Y:S05]  /*ba70*/  BSYNC B1 ;  /* 0x0000000000017941 */ /* 0x000fea0003800000 */
.L_x_1752:
        /* <DEDUP_REMOVED lines=12> */
.L_x_1796:
[----:B------:R-:W-:Y:S05]  /*bb40*/  EXIT ;  /* 0x000000000000794d */ /* 0x000fea0003800000 */
.L_x_1798:
        /* <DEDUP_REMOVED lines=11> */
.L_x_2047:


//--------------------- .text._ZN5flash44flash_bwd_dq_dk_dv_loop_seqk_parallel_kernelI23Flash_bwd_kernel_traitsILi256ELi64ELi64ELi8ELi4ELi2ELi2ELb0ELb0EN7cutlass6half_tE19Flash_kernel_traitsILi256ELi64ELi64ELi8ES3_EELb1ELb0ELb1ELb0ELb0ELb1ELb0EEEvNS_16Flash_bwd_paramsE --------------------------
	.section	.text._ZN5flash44flash_bwd_dq_dk_dv_loop_seqk_parallel_kernelI23Flash_bwd_kernel_traitsILi256ELi64ELi64ELi8ELi4ELi2ELi2ELb0ELb0EN7cutlass6half_tE19Flash_kernel_traitsILi256ELi64ELi64ELi8ES3_EELb1ELb0ELb1ELb0ELb0ELb1ELb0EEEvNS_16Flash_bwd_paramsE,"ax",@progbits
	.sectioninfo	@"SHI_REGISTERS=255"
	.align	128
        .global         _ZN5flash44flash_bwd_dq_dk_dv_loop_seqk_parallel_kernelI23Flash_bwd_kernel_traitsILi256ELi64ELi64ELi8ELi4ELi2ELi2ELb0ELb0EN7cutlass6half_tE19Flash_kernel_traitsILi256ELi64ELi64ELi8ES3_EELb1ELb0ELb1ELb0ELb0ELb1ELb0EEEvNS_16Flash_bwd_paramsE
        .type           _ZN5flash44flash_bwd_dq_dk_dv_loop_seqk_parallel_kernelI23Flash_bwd_kernel_traitsILi256ELi64ELi64ELi8ELi4ELi2ELi2ELb0ELb0EN7cutlass6half_tE19Flash_kernel_traitsILi256ELi64ELi64ELi8ES3_EELb1ELb0ELb1ELb0ELb0ELb1ELb0EEEvNS_16Flash_bwd_paramsE,@function
        .size           _ZN5flash44flash_bwd_dq_dk_dv_loop_seqk_parallel_kernelI23Flash_bwd_kernel_traitsILi256ELi64ELi64ELi8ELi4ELi2ELi2ELb0ELb0EN7cutlass6half_tE19Flash_kernel_traitsILi256ELi64ELi64ELi8ES3_EELb1ELb0ELb1ELb0ELb0ELb1ELb0EEEvNS_16Flash_bwd_paramsE,(.L_x_2048 - _ZN5flash44flash_bwd_dq_dk_dv_loop_seqk_parallel_kernelI23Flash_bwd_kernel_traitsILi256ELi64ELi64ELi8ELi4ELi2ELi2ELb0ELb0EN7cutlass6half_tE19Flash_kernel_traitsILi256ELi64ELi64ELi8ES3_EELb1ELb0ELb1ELb0ELb0ELb1ELb0EEEvNS_16Flash_bwd_paramsE)
        .other          _ZN5flash44flash_bwd_dq_dk_dv_loop_seqk_parallel_kernelI23Flash_bwd_kernel_traitsILi256ELi64ELi64ELi8ELi4ELi2ELi2ELb0ELb0EN7cutlass6half_tE19Flash_kernel_traitsILi256ELi64ELi64ELi8ES3_EELb1ELb0ELb1ELb0ELb0ELb1ELb0EEEvNS_16Flash_bwd_paramsE,@"STO_CUDA_ENTRY STV_DEFAULT"
_ZN5flash44flash_bwd_dq_dk_dv_loop_seqk_parallel_kernelI23Flash_bwd_kernel_traitsILi256ELi64ELi64ELi8ELi4ELi2ELi2ELb0ELb0EN7cutlass6half_tE19Flash_kernel_traitsILi256ELi64ELi64ELi8ES3_EELb1ELb0ELb1ELb0ELb0ELb1ELb0EEEvNS_16Flash_bwd_paramsE:
.text._ZN5flash44flash_bwd_dq_dk_dv_loop_seqk_parallel_kernelI23Flash_bwd_kernel_traitsILi256ELi64ELi64ELi8ELi4ELi2ELi2ELb0ELb0EN7cutlass6half_tE19Flash_kernel_traitsILi256ELi64ELi64ELi8ES3_EELb1ELb0ELb1ELb0ELb0ELb1ELb0EEEvNS_16Flash_bwd_paramsE:
        /* <DEDUP_REMOVED lines=21> */
[----:B------:R-:W-:-:S02]  /*0150*/  ULDC.U8 UR11, c[0x0][0x328] ;  /* 0x0000ca00000b7ab9 */ /* 0x000fc40000000000 */
[----:B------:R-:W-:Y:S02]  /*0160*/  UISETP.NE.AND UP5, UPT, UR11, URZ, UPT ;  /* 0x0000003f0b00728c */ /* 0x000fe4000bfa5270 */
[----:B------:R-:W-:Y:S02]  /*0170*/  ULDC UR17, c[0x0][0x224] ;  /* 0x0000890000117ab9 */ /* 0x000fe40000000800 */
        /* <DEDUP_REMOVED lines=8> */
[----:B------:R-:W-:Y:S01]  /*0200*/  UIMAD.WIDE UR42, UR52, UR42, URZ ;  /* 0x0000002a342a72a5 */ /* 0x000fe2000f8e023f */
[----:B------:R-:W-:Y:S01]  /*0210*/  LEA.HI R9, R4, R10, RZ, 0x3 ;  /* 0x0000000a04097211 */ /* 0x000fe200078f18ff */
[----:B------:R-:W-:Y:S01]  /*0220*/  IMAD.U32 R252, RZ, RZ, UR6 ;  /* 0x00000006fffc7e24 */ /* 0x000fe2000f8e00ff */
[--C-:B------:R-:W-:Y:S01]  /*0230*/  SHF.R.S32.HI R0, RZ, 0x5, R2.reuse ;  /* 0x00000005ff007819 */ /* 0x100fe20000011402 */
[----:B------:R-:W-:Y:S01]  /*0240*/  USHF.R.S32.HI UR6, URZ, 0x1f, UR41 ;  /* 0x0000001f3f067899 */ /* 0x000fe20008011429 */
        /* <DEDUP_REMOVED lines=11> */
[----:B---3--:R-:W-:Y:S01]  /*0300*/  UIMAD UR59, UR8, UR40, URZ ;  /* 0x00000028083b72a4 */ /* 0x008fe2000f8e023f */
[-C--:B------:R-:W-:Y:S01]  /*0310*/  LEA.HI R5, R4, R10.reuse, RZ, 0x4 ;  /* 0x0000000a04057211 */ /* 0x080fe200078f20ff */
[----:B------:R-:W-:Y:S01]  /*0320*/  IMAD.IADD R246, R0, 0x1, -R3 ;  /* 0x0000000100f67824 */ /* 0x000fe200078e0a03 */
[-C--:B------:R-:W-:Y:S01]  /*0330*/  LEA.HI R245, R4, R10.reuse, RZ, 0x7 ;  /* 0x0000000a04f57211 */ /* 0x080fe200078f38ff */
[----:B------:R-:W-:Y:S01]  /*0340*/  IMAD.IADD R218, R0, 0x1, -R2 ;  /* 0x0000000100da7824 */ /* 0x000fe200078e0a02 */
[CC--:B------:R-:W-:Y:S01]  /*0350*/  LEA.HI R13, R4.reuse, R10.reuse, RZ, 0x6 ;  /* 0x0000000a040d7211 */ /* 0x0c0fe200078f30ff */
[----:B------:R-:W-:Y:S01]  /*0360*/  UIMAD.WIDE.U32 UR48, UR40, UR17, URZ ;  /* 0x00000011283072a5 */ /* 0x000fe2000f8e003f */
[----:B------:R-:W-:Y:S01]  /*0370*/  LEA.HI R4, R4, R10, RZ, 0x2 ;  /* 0x0000000a04047211 */ /* 0x000fe200078f10ff */
[----:B------:R-:W-:Y:S01]  /*0380*/  @!UP5 UIMAD UR8, UR40, UR16, UR41 ;  /* 0x000000102808d2a4 */ /* 0x000fe2000f8e0229 */
[----:B------:R-:W-:Y:S01]  /*0390*/  SHF.R.S32.HI R3, RZ, 0x4, R5 ;  /* 0x00000004ff037819 */ /* 0x000fe20000011405 */
[----:B------:R-:W-:Y:S01]  /*03a0*/  USHF.L.U32 UR51, UR52, 0x6, URZ ;  /* 0x0000000634337899 */ /* 0x000fe2000800063f */
[--C-:B------:R-:W-:Y:S01]  /*03b0*/  SHF.R.S32.HI R2, RZ, 0x2, R4.reuse ;  /* 0x00000002ff027819 */ /* 0x100fe20000011404 */
[----:B------:R-:W-:Y:S01]  /*03c0*/  ULDC UR56, c[0x0][0x214] ;  /* 0x0000850000387ab9 */ /* 0x000fe20000000800 */
[----:B------:R-:W-:Y:S01]  /*03d0*/  SHF.R.S32.HI R0, RZ, 0x1f, R4 ;  /* 0x0000001fff007819 */ /* 0x000fe20000011404 */
[----:B------:R-:W-:Y:S01]  /*03e0*/  ULDC.U8 UR12, c[0x0][0x3d0] ;  /* 0x0000f400000c7ab9 */ /* 0x000fe20000000000 */
[----:B------:R-:W-:Y:S01]  /*03f0*/  SHF.R.S32.HI R239, RZ, 0x3, R9 ;  /* 0x00000003ffef7819 */ /* 0x000fe20000011409 */
[----:B------:R-:W-:Y:S01]  /*0400*/  ULDC UR57, c[0x0][0x224] ;  /* 0x0000890000397ab9 */ /* 0x000fe20000000800 */
[----:B------:R-:W-:Y:S01]  /*0410*/  LEA.HI R0, R0, R2, RZ, 0x3 ;  /* 0x0000000200007211 */ /* 0x000fe200078f18ff */
[----:B------:R-:W-:Y:S01]  /*0420*/  @UP5 UIMAD UR61, UR40, UR56, URZ ;  /* 0x00000038283d52a4 */ /* 0x000fe2000f8e023f */
[----:B------:R-:W-:Y:S01]  /*0430*/  LOP3.LUT R6, R9, 0xfffffff8, RZ, 0xc0, !PT ;  /* 0xfffffff809067812 */ /* 0x000fe200078ec0ff */
[----:B------:R-:W-:Y:S01]  /*0440*/  ULDC.64 UR4, c[0x0][0x118] ;  /* 0x0000460000047ab9 */ /* 0x000fe20000000a00 */
        /* <DEDUP_REMOVED lines=19> */
[----:B------:R-:W-:Y:S01]  /*0580*/  UISETP.NE.AND UP6, UPT, UR12, URZ, UPT ;  /* 0x0000003f0c00728c */ /* 0x000fe2000bfc5270 */
[----:B------:R-:W-:Y:S01]  /*0590*/  SHF.R.U32.HI R2, RZ, 0x3, R0 ;  /* 0x00000003ff027819 */ /* 0x000fe20000011600 */
[----:B------:R-:W-:Y:S01]  /*05a0*/  IMAD.SHL.U32 R215, R10, 0x200, RZ ;  /* 0x000002000ad77824 */ /* 0x000fe200078e00ff */
[----:B------:R-:W-:Y:S01]  /*05b0*/  LOP3.LUT R0, R0, 0x38, R248, 0xf8, !PT ;  /* 0x0000003800007812 */ /* 0x000fe200078ef8f8 */
[----:B------:R-:W-:Y:S01]  /*05c0*/  IMAD.SHL.U32 R247, R245, 0x20, RZ ;  /* 0x00000020f5f77824 */ /* 0x000fe200078e00ff */
[----:B------:R-:W-:Y:S01]  /*05d0*/  LEA.HI R11, R3, R7, RZ, 0x3 ;  /* 0x00000007030b7211 */ /* 0x000fe200078f18ff */
[----:B------:R-:W-:Y:S01]  /*05e0*/  UIMAD.WIDE.U32 UR46, UR42, UR48, URZ ;  /* 0x000000302a2e72a5 */ /* 0x000fe2000f8e003f */
[----:B------:R-:W-:Y:S01]  /*05f0*/  LOP3.LUT R8, R0, R2, RZ, 0x3c, !PT ;  /* 0x0000000200087212 */ /* 0x000fe200078e3cff */
[----:B------:R-:W-:Y:S01]  /*0600*/  IMAD.SHL.U32 R0, R6, 0x40, RZ ;  /* 0x0000004006007824 */ /* 0x000fe200078e00ff */
[----:B------:R-:W-:Y:S01]  /*0610*/  LOP3.LUT R2, R11, 0xfffffff8, RZ, 0xc0, !PT ;  /* 0xfffffff80b027812 */ /* 0x000fe200078ec0ff */
[----:B------:R-:W-:Y:S01]  /*0620*/  UIMAD UR58, UR43, UR48, URZ ;  /* 0x000000302b3a72a4 */ /* 0x000fe2000f8e023f */
[----:B------:R-:W-:Y:S01]  /*0630*/  LOP3.LUT R3, R5, 0x1, RZ, 0xc0, !PT ;  /* 0x0000000105037812 */ /* 0x000fe200078ec0ff */
[----:B------:R-:W-:Y:S01]  /*0640*/  USHF.R.S32.HI UR60, URZ, 0x1f, UR53 ;  /* 0x0000001f3f3c7899 */ /* 0x000fe20008011435 */
[----:B------:R-:W-:Y:S01]  /*0650*/  LOP3.LUT R0, R0, 0x1c0, RZ, 0xc0, !PT ;  /* 0x000001c000007812 */ /* 0x000fe200078ec0ff */
[----:B------:R-:W-:Y:S01]  /*0660*/  IMAD.IADD R14, R7, 0x1, -R2 ;  /* 0x00000001070e7824 */ /* 0x000fe200078e0a02 */
[----:B------:R-:W-:Y:S01]  /*0670*/  ISETP.NE.U32.AND P0, PT, R3, 0x1, PT ;  /* 0x000000010300780c */ /* 0x000fe20003f05070 */
[----:B------:R-:W-:Y:S01]  /*0680*/  IMAD.SHL.U32 R2, R218, 0x10, RZ ;  /* 0x00000010da027824 */ /* 0x000fe200078e00ff */
[----:B------:R-:W-:Y:S01]  /*0690*/  LOP3.LUT R211, R0, 0x8, R9, 0xf8, !PT ;  /* 0x0000000800d37812 */ /* 0x000fe200078ef809 */
[----:B------:R-:W-:Y:S01]  /*06a0*/  @!UP5 UIMAD UR56, UR8, UR56, URZ ;  /* 0x000000380838d2a4 */ /* 0x000fe2000f8e023f */
[----:B------:R-:W-:Y:S01]  /*06b0*/  LOP3.LUT P4, RZ, R6, 0x2, RZ, 0xc0, !PT ;  /* 0x0000000206ff7812 */ /* 0x000fe2000788c0ff */
[----:B------:R1:W-:Y:S01]  /*06c0*/  STL [R1], R14 ;  /* 0x0000000e01007387 */ /* 0x0003e20000100800 */
[----:B------:R-:W-:Y:S01]  /*06d0*/  LOP3.LUT R4, R0, 0x10, R2, 0xf8, !PT ;  /* 0x0000001000047812 */ /* 0x000fe200078ef802 */
[----:B------:R-:W-:Y:S01]  /*06e0*/  IMAD R2, R245, 0x800, R215 ;  /* 0x00000800f5027824 */ /* 0x000fe200078e02d7 */
[----:B------:R-:W-:Y:S01]  /*06f0*/  SHF.R.U32.HI R0, RZ, 0x3, R0 ;  /* 0x00000003ff007819 */ /* 0x000fe20000011600 */
[----:B------:R-:W-:Y:S01]  /*0700*/  USHF.R.S32.HI UR55, URZ, 0x1f, UR51 ;  /* 0x0000001f3f377899 */ /* 0x000fe20008011433 */
[----:B------:R-:W-:Y:S01]  /*0710*/  LOP3.LUT R3, R4, 0x8, R9, 0xf8, !PT ;  /* 0x0000000804037812 */ /* 0x000fe200078ef809 */
[----:B------:R-:W-:Y:S01]  /*0720*/  IMAD.SHL.U32 R4, R10, 0x20, RZ ;  /* 0x000000200a047824 */ /* 0x000fe200078e00ff */
[----:B------:R-:W-:Y:S01]  /*0730*/  LOP3.LUT P3, RZ, R6, 0x4, RZ, 0xc0, !PT ;  /* 0x0000000406ff7812 */ /* 0x000fe2000786c0ff */
[----:B------:R-:W-:Y:S01]  /*0740*/  IMAD.U32 R6, RZ, RZ, UR6 ;  /* 0x00000006ff067e24 */ /* 0x000fe2000f8e00ff */
[----:B------:R-:W-:Y:S01]  /*0750*/  LOP3.LUT R211, R211, R0, RZ, 0x3c, !PT ;  /* 0x00000000d3d37212 */ /* 0x000fe200078e3cff */
[----:B------:R-:W-:Y:S01]  /*0760*/  USHF.L.U32 UR6, UR40, 0x7, URZ ;  /* 0x0000000728067899 */ /* 0x000fe2000800063f */
[----:B------:R-:W-:Y:S01]  /*0770*/  LOP3.LUT R215, R215, R3, R0, 0xf6, !PT ;  /* 0x00000003d7d77212 */ /* 0x000fe200078ef600 */
[C---:B------:R-:W-:Y:S01]  /*0780*/  IMAD.SHL.U32 R3, R5.reuse, 0x40, RZ ;  /* 0x0000004005037824 */ /* 0x040fe200078e00ff */
[----:B------:R-:W-:Y:S01]  /*0790*/  SHF.R.S32.HI R0, RZ, 0x6, R13 ;  /* 0x00000006ff007819 */ /* 0x000fe2000001140d */
[----:B------:R-:W-:Y:S01]  /*07a0*/  IMAD.IADD R211, R2, 0x1, R211 ;  /* 0x0000000102d37824 */ /* 0x000fe200078e02d3 */
[----:B------:R-:W-:Y:S01]  /*07b0*/  R2P PR, R5, 0x6 ;  /* 0x0000000605007804 */ /* 0x000fe20000000000 */
[----:B------:R-:W-:Y:S01]  /*07c0*/  IMAD.U32 R2, RZ, RZ, UR6 ;  /* 0x00000006ff027e24 */ /* 0x000fe2000f8e00ff */
[----:B------:R-:W-:Y:S01]  /*07d0*/  UIMAD UR6, UR10, UR9, UR7 ;  /* 0x000000090a0672a4 */ /* 0x000fe2000f8e0207 */
[C---:B------:R-:W-:Y:S01]  /*07e0*/  IMAD R250, R0.reuse, 0x200, R8 ;  /* 0x0000020000fa7824 */ /* 0x040fe200078e0208 */
[----:B------:R-:W-:Y:S01]  /*07f0*/  USHF.R.S32.HI UR9, URZ, 0x1f, UR40 ;  /* 0x0000001f3f097899 */ /* 0x000fe20008011428 */
[----:B------:R-:W-:Y:S01]  /*0800*/  IMAD.SHL.U32 R2, R0, 0x8, RZ ;  /* 0x0000000800027824 */ /* 0x000fe200078e00ff */
[----:B------:R-:W-:Y:S01]  /*0810*/  LOP3.LUT R0, R3, 0x1c0, RZ, 0xc0, !PT ;  /* 0x000001c003007812 */ /* 0x000fe200078ec0ff */
[----:B------:R-:W-:Y:S01]  /*0820*/  IMAD.SHL.U32 R212, R211, 0x2, RZ ;  /* 0x00000002d3d47824 */ /* 0x000fe200078e00ff */
[----:B------:R-:W-:Y:S01]  /*0830*/  SEL R209, R209, 0xffffffe0, !P4 ;  /* 0xffffffe0d1d17807 */ /* 0x000fe20006000000 */
[----:B------:R-:W-:Y:S01]  /*0840*/  IMAD.U32 R251, RZ, RZ, UR6 ;  /* 0x00000006fffb7e24 */ /* 0x000fe2000f8e00ff */
[----:B------:R-:W-:Y:S01]  /*0850*/  LOP3.LUT R2, R2, 0x18, RZ, 0xc0, !PT ;  /* 0x0000001802027812 */ /* 0x000fe200078ec0ff */
[----:B------:R-:W-:Y:S01]  /*0860*/  IMAD.U32 R7, RZ, RZ, UR9 ;  /* 0x00000009ff077e24 */ /* 0x000fe2000f8e00ff */
[----:B------:R-:W-:Y:S01]  /*0870*/  SHF.R.U32.HI R3, RZ, 0x3, R0 ;  /* 0x00000003ff037819 */ /* 0x000fe20000011600 */
[----:B------:R-:W-:Y:S01]  /*0880*/  USHF.R.S32.HI UR9, URZ, 0x1f, UR41 ;  /* 0x0000001f3f097899 */ /* 0x000fe20008011429 */
[----:B------:R-:W-:Y:S01]  /*0890*/  LOP3.LUT R6, R2, 0x20, R4, 0xf8, !PT ;  /* 0x0000002002067812 */ /* 0x000fe200078ef804 */
[----:B------:R-:W-:Y:S01]  /*08a0*/  IMAD.SHL.U32 R4, R14, 0x40, RZ ;  /* 0x000000400e047824 */ /* 0x000fe200078e00ff */
[----:B------:R-:W-:Y:S01]  /*08b0*/  LOP3.LUT R5, R3, R0, R2, 0x1e, !PT ;  /* 0x0000000003057212 */ /* 0x000fe200078e1e02 */
[----:B------:R-:W-:Y:S01]  /*08c0*/  IMAD R209, R211, 0x2, R209 ;  /* 0x00000002d3d17824 */ /* 0x000fe200078e02d1 */
[----:B------:R-:W-:Y:S01]  /*08d0*/  LOP3.LUT R2, R0, 0x20, R247, 0xf8, !PT ;  /* 0x0000002000027812 */ /* 0x000fe200078ef8f7 */
[----:B------:R-:W-:Y:S01]  /*08e0*/  IMAD.SHL.U32 R0, R12, 0x2, RZ ;  /* 0x000000020c007824 */ /* 0x000fe200078e00ff */
[----:B------:R-:W-:Y:S01]  /*08f0*/  SEL R214, R214, 0xffffffc0, !P3 ;  /* 0xffffffc0d6d67807 */ /* 0x000fe20005800000 */
[----:B------:R-:W-:Y:S01]  /*0900*/  UIMAD UR6, UR40, UR15, UR41 ;  /* 0x0000000f280672a4 */ /* 0x000fe2000f8e0229 */
[----:B------:R-:W-:Y:S01]  /*0910*/  LOP3.LUT R3, R2, R3, RZ, 0x3c, !PT ;  /* 0x0000000302037212 */ /* 0x000fe200078e3cff */
[--C-:B------:R-:W-:Y:S01]  /*0920*/  IMAD R2, R246, 0x400, R0.reuse ;  /* 0x00000400f6027824 */ /* 0x100fe200078e0200 */
[----:B------:R-:W-:Y:S01]  /*0930*/  SEL R235, R235, 0x10, !P0 ;  /* 0x00000010ebeb7807 */ /* 0x000fe20004000000 */
[----:B------:R-:W-:Y:S01]  /*0940*/  IMAD R0, R218, 0x400, R0 ;  /* 0x00000400da007824 */ /* 0x000fe200078e0200 */
[----:B------:R-:W-:Y:S01]  /*0950*/  SHF.R.S32.HI R232, RZ, 0x2, R232 ;  /* 0x00000002ffe87819 */ /* 0x000fe200000114e8 */
[----:B------:R-:W-:Y:S01]  /*0960*/  IMAD.IADD R233, R2, 0x1, R3 ;  /* 0x0000000102e97824 */ /* 0x000fe200078e0203 */
[----:B------:R-:W-:Y:S01]  /*0970*/  LOP3.LUT R3, R4, 0x1c0, RZ, 0xc0, !PT ;  /* 0x000001c004037812 */ /* 0x000fe200078ec0ff */
[----:B------:R-:W-:Y:S01]  /*0980*/  IMAD.IADD R240, R0, 0x1, R5 ;  /* 0x0000000100f07824 */ /* 0x000fe200078e0205 */
[----:B------:R-:W-:Y:S01]  /*0990*/  UIMAD UR7, UR40, UR13, UR41 ;  /* 0x0000000d280772a4 */ /* 0x000fe2000f8e0229 */
[----:B------:R-:W-:Y:S01]  /*09a0*/  IMAD.SHL.U32 R0, R10, 0x8, RZ ;  /* 0x000000080a007824 */ /* 0x000fe200078e00ff */
[----:B------:R-:W-:Y:S01]  /*09b0*/  USHF.L.U32 UR50, UR6, 0x5, URZ ;  /* 0x0000000506327899 */ /* 0x000fe2000800063f */
[----:B------:R-:W-:Y:S01]  /*09c0*/  IMAD.SHL.U32 R4, R11, 0x40, RZ ;  /* 0x000000400b047824 */ /* 0x000fe200078e00ff */
[----:B------:R-:W-:Y:S01]  /*09d0*/  LEA R240, R240, 0x18000, 0x1 ;  /* 0x00018000f0f07811 */ /* 0x000fe200078e08ff */
[----:B------:R-:W-:Y:S01]  /*09e0*/  IMAD.U32 R2, RZ, RZ, UR9 ;  /* 0x00000009ff027e24 */ /* 0x000fe2000f8e00ff */
[----:B------:R-:W-:Y:S01]  /*09f0*/  SHF.R.U32.HI R2, RZ, 0x3, R3 ;  /* 0x00000003ff027819 */ /* 0x000fe20000011603 */
[----:B------:R-:W-:Y:S01]  /*0a00*/  IMAD.SHL.U32 R233, R233, 0x2, RZ ;  /* 0x00000002e9e97824 */ /* 0x000fe200078e00ff */
[----:B------:R-:W-:Y:S01]  /*0a10*/  LOP3.LUT R5, R3, 0x8, R0, 0xf8, !PT ;  /* 0x0000000803057812 */ /* 0x000fe200078ef800 */
[--C-:B------:R-:W-:Y:S01]  /*0a20*/  IMAD R211, R211, 0x2, R214.reuse ;  /* 0x00000002d3d37824 */ /* 0x100fe200078e02d6 */
[----:B------:R-:W-:Y:S01]  /*0a30*/  LOP3.LUT R0, R4, 0xfffffe00, RZ, 0xc0, !PT ;  /* 0xfffffe0004007812 */ /* 0x000fe200078ec0ff */
[----:B------:R-:W-:Y:S01]  /*0a40*/  IMAD.IADD R210, R214, 0x1, R209 ;  /* 0x00000001d6d27824 */ /* 0x000fe200078e02d1 */
[----:B------:R-:W-:Y:S01]  /*0a50*/  LOP3.LUT R3, R2, R6, R3, 0x1e, !PT ;  /* 0x0000000602037212 */ /* 0x000fe200078e1e03 */
[----:B------:R-:W-:Y:S01]  /*0a60*/  IMAD R214, R215, 0x2, R214 ;  /* 0x00000002d7d67824 */ /* 0x000fe200078e02d6 */
[----:B------:R-:W-:Y:S01]  /*0a70*/  LOP3.LUT R2, R5, R2, RZ, 0x3c, !PT ;  /* 0x0000000205027212 */ /* 0x000fe200078e3cff */
[--C-:B------:R-:W-:Y:S01]  /*0a80*/  IMAD R218, R218, 0x400, R0.reuse ;  /* 0x00000400dada7824 */ /* 0x100fe200078e0200 */
[C---:B------:R-:W-:Y:S01]  /*0a90*/  IADD3 R234, R233.reuse, 0x20, RZ ;  /* 0x00000020e9ea7810 */ /* 0x040fe20007ffe0ff */
[----:B------:R-:W-:Y:S01]  /*0aa0*/  IMAD R4, R246, 0x400, R0 ;  /* 0x00000400f6047824 */ /* 0x000fe200078e0200 */
[C---:B------:R-:W-:Y:S01]  /*0ab0*/  @P1 IADD3 R234, R233.reuse, -0x20, RZ ;  /* 0xffffffe0e9ea1810 */ /* 0x040fe20007ffe0ff */
[----:B------:R-:W-:Y:S01]  /*0ac0*/  IMAD.IADD R218, R2, 0x1, R218 ;  /* 0x0000000102da7824 */ /* 0x000fe200078e02da */
[----:B------:R-:W-:Y:S01]  /*0ad0*/  IADD3 R241, R240, 0x40, RZ ;  /* 0x00000040f0f17810 */ /* 0x000fe20007ffe0ff */
[----:B------:R-:W-:Y:S01]  /*0ae0*/  IMAD.IADD R236, R233, 0x1, R235 ;  /* 0x00000001e9ec7824 */ /* 0x000fe200078e02eb */
[----:B------:R-:W-:Y:S01]  /*0af0*/  LOP3.LUT R223, R3, R0, RZ, 0xfc, !PT ;  /* 0x0000000003df7212 */ /* 0x000fe200078efcff */
[----:B------:R-:W-:Y:S01]  /*0b00*/  IMAD.IADD R222, R4, 0x1, R2 ;  /* 0x0000000104de7824 */ /* 0x000fe200078e0202 */
[----:B------:R-:W-:Y:S01]  /*0b10*/  LEA R218, R218, 0x28000, 0x1 ;  /* 0x00028000dada7811 */ /* 0x000fe200078e08ff */
[----:B------:R-:W-:Y:S01]  /*0b20*/  IMAD R232, R246, 0x10, R232 ;  /* 0x00000010f6e87824 */ /* 0x000fe200078e02e8 */
[----:B------:R-:W-:Y:S01]  /*0b30*/  @P2 IADD3 R241, R240, -0x40, RZ ;  /* 0xffffffc0f0f12810 */ /* 0x000fe20007ffe0ff */
[----:B------:R-:W-:Y:S01]  /*0b40*/  IMAD.SHL.U32 R227, R250, 0x2, RZ ;  /* 0x00000002fae37824 */ /* 0x000fe200078e00ff */
[----:B------:R-:W-:Y:S01]  /*0b50*/  UIMAD UR57, UR7, UR57, URZ ;  /* 0x00000039073972a4 */ /* 0x000fe2000f8e023f */
[----:B------:R-:W-:Y:S01]  /*0b60*/  IMAD.SHL.U32 R215, R215, 0x2, RZ ;  /* 0x00000002d7d77824 */ /* 0x000fe200078e00ff */
[----:B------:R-:W-:Y:S01]  /*0b70*/  USHF.R.S32.HI UR54, URZ, 0x1f, UR50 ;  /* 0x0000001f3f367899 */ /* 0x000fe20008011432 */
[----:B------:R-:W-:Y:S01]  /*0b80*/  IMAD.IADD R235, R235, 0x1, R234 ;  /* 0x00000001ebeb7824 */ /* 0x000fe200078e02ea */
[----:B-1----:R-:W-:-:S02]  /*0b90*/  UMOV UR44, 0xffff8000 ;  /* 0xffff8000002c7882 */ /* 0x002fc40000000000 */
.L_x_1835:
        /* <DEDUP_REMOVED lines=27> */
[----:B----4-:R-:W4:Y:S01]  /*0d50*/  @P0 LDG.E R4, [R4.64] ;  /* 0x0000000404040981 */ /* 0x010f22000c1e1900 */
        /* <DEDUP_REMOVED lines=25> */
.L_x_1799:
        /* <DEDUP_REMOVED lines=23> */
[----:B------:R-:W-:Y:S02]  /*1060*/  ULDC.64 UR12, c[0x0][0x190] ;  /* 0x00006400000c7ab9 */ /* 0x000fe40000000a00 */
[----:B------:R-:W-:Y:S02]  /*1070*/  UIMAD.WIDE.U32 UR10, UR40, UR8, URZ ;  /* 0x00000008280a72a5 */ /* 0x000fe4000f8e003f */
[----:B------:R-:W-:Y:S02]  /*1080*/  UIMAD UR6, UR40, UR9, UR6 ;  /* 0x00000009280672a4 */ /* 0x000fe4000f8e0206 */
[----:B------:R-:W-:-:S02]  /*1090*/  UISETP.NE.AND UP3, UPT, UR14, -0x1, UPT ;  /* 0xffffffff0e00788c */ /* 0x000fc4000bf65270 */
[----:B------:R-:W-:Y:S02]  /*10a0*/  UIMAD.WIDE.U32 UR8, UR14, UR12, URZ ;  /* 0x0000000c0e0872a5 */ /* 0x000fe4000f8e003f */
[----:B------:R-:W-:Y:S02]  /*10b0*/  UIADD3 UR31, UR11, UR6, URZ ;  /* 0x000000060b1f7290 */ /* 0x000fe4000fffe03f */
[----:B------:R-:W-:Y:S02]  /*10c0*/  USEL UR32, UR10, UR8, !UP3 ;  /* 0x000000080a207287 */ /* 0x000fe4000d800000 */
[----:B------:R-:W-:Y:S02]  /*10d0*/  UIADD3 UR8, UR18, 0x40, UR38 ;  /* 0x0000004012087890 */ /* 0x000fe4000fffe026 */
[----:B------:R-:W-:Y:S02]  /*10e0*/  ULDC UR15, c[0x0][0x2e4] ;  /* 0x0000b900000f7ab9 */ /* 0x000fe40000000800 */
[----:B------:R-:W-:-:S02]  /*10f0*/  UIMAD UR6, UR14, UR13, URZ ;  /* 0x0000000d0e0672a4 */ /* 0x000fc4000f8e023f */
[----:B------:R-:W-:Y:S02]  /*1100*/  UIADD3 UR10, UR8, UR15, -UR7 ;  /* 0x0000000f080a7290 */ /* 0x000fe4000fffe807 */
[----:B------:R-:W-:Y:S02]  /*1110*/  @UP3 UIADD3 UR31, UR9, UR6, URZ ;  /* 0x00000006091f3290 */ /* 0x000fe4000fffe03f */
[----:B------:R-:W-:Y:S02]  /*1120*/  UIADD3 UR8, UR18, 0x3f, URZ ;  /* 0x0000003f12087890 */ /* 0x000fe4000fffe03f */
[----:B------:R-:W-:Y:S02]  /*1130*/  UIADD3 UR6, UR10, 0x3f, URZ ;  /* 0x0000003f0a067890 */ /* 0x000fe4000fffe03f */
[----:B------:R-:W-:Y:S02]  /*1140*/  USHF.R.S32.HI UR9, URZ, 0x1f, UR8 ;  /* 0x0000001f3f097899 */ /* 0x000fe40008011408 */
[----:B------:R-:W-:-:S02]  /*1150*/  USHF.R.S32.HI UR10, URZ, 0x1f, UR6 ;  /* 0x0000001f3f0a7899 */ /* 0x000fc40008011406 */
[----:B-1----:R-:W-:Y:S02]  /*1160*/  UISETP.NE.AND UP0, UPT, UR39, -0x1, UPT ;  /* 0xffffffff2700788c */ /* 0x002fe4000bf05270 */
        /* <DEDUP_REMOVED lines=20> */
[----:B------:R-:W-:Y:S02]  /*12b0*/  UIMAD.WIDE.U32 UR8, UR37, UR8, URZ ;  /* 0x00000008250872a5 */ /* 0x000fe4000f8e003f */
[----:B------:R-:W-:Y:S02]  /*12c0*/  UIMAD UR6, UR33, UR10, URZ ;  /* 0x0000000a210672a4 */ /* 0x000fe4000f8e023f */
[----:B------:R-:W-:Y:S02]  /*12d0*/  UIADD3 UR9, UR9, UR12, URZ ;  /* 0x0000000c09097290 */ /* 0x000fe4000fffe03f */
[----:B------:R-:W-:Y:S02]  /*12e0*/  UIMAD UR6, UR40, UR11, UR6 ;  /* 0x0000000b280672a4 */ /* 0x000fe4000f8e0206 */
[----:B------:R-:W-:-:S04]  /*12f0*/  UIMAD.WIDE.U32 UR8, UR40, UR10, UR8 ;  /* 0x0000000a280872a5 */ /* 0x000fc8000f8e0008 */
[----:B------:R-:W-:-:S03]  /*1300*/  UIADD3 UR27, UR9, UR6, URZ ;  /* 0x00000006091b7290 */ /* 0x000fc6000fffe03f */
[----:B------:R-:W-:Y:S02]  /*1310*/  UMOV UR26, UR8 ;  /* 0x00000008001a7c82 */ /* 0x000fe40008000000 */
.L_x_1801:
        /* <DEDUP_REMOVED lines=18> */
.L_x_1802:
[----:B------:R-:W-:Y:S01]  /*1440*/  IABS R5, c[0x0][0x1c8] ;  /* 0x0000720000057a13 */ /* 0x000fe20000000000 */
[----:B------:R-:W-:Y:S01]  /*1450*/  ULDC.64 UR10, c[0x0][0x370] ;  /* 0x0000dc00000a7ab9 */ /* 0x000fe20000000a00 */
[----:B------:R-:W-:Y:S01]  /*1460*/  IABS R4, UR41 ;  /* 0x0000002900047c13 */ /* 0x000fe20008000000 */
[----:B------:R-:W-:Y:S01]  /*1470*/  @UP3 UIMAD.WIDE.U32 UR8, UR14, UR10, URZ ;  /* 0x0000000a0e0832a5 */ /* 0x000fe2000f8e003f */
[----:B------:R-:W1:Y:S01]  /*1480*/  I2F.RP R2, R5 ;  /* 0x0000000500027306 */ /* 0x000e620000209400 */
[----:B------:R-:W2:Y:S01]  /*1490*/  S2UR UR13, SR_CTAID.X ;  /* 0x00000000000d79c3 */ /* 0x000ea20000002500 */
[----:B------:R-:W-:Y:S01]  /*14a0*/  ULDC UR12, c[0x0][0x224] ;  /* 0x00008900000c7ab9 */ /* 0x000fe20000000800 */
[----:B------:R-:W-:Y:S01]  /*14b0*/  ISETP.NE.AND P2, PT, RZ, c[0x0][0x1c8], PT ;  /* 0x00007200ff007a0c */ /* 0x000fe20003f45270 */
[----:B------:R-:W-:Y:S02]  /*14c0*/  @UP3 UIMAD UR28, UR14, UR11, UR9 ;  /* 0x0000000b0e1c32a4 */ /* 0x000fe4000f8e0209 */
[----:B------:R-:W-:-:S02]  /*14d0*/  @UP3 UMOV UR25, UR8 ;  /* 0x0000000800193c82 */ /* 0x000fc40008000000 */
[----:B------:R-:W-:Y:S02]  /*14e0*/  ULDC.64 UR8, c[0x0][0x368] ;  /* 0x0000da0000087ab9 */ /* 0x000fe40000000a00 */
[----:B------:R-:W-:Y:S02]  /*14f0*/  @!UP3 UIMAD UR6, UR33, UR8, URZ ;  /* 0x000000082106b2a4 */ /* 0x000fe4000f8e023f */
[----:B------:R-:W-:Y:S02]  /*1500*/  ULDC.64 UR10, c[0x0][0x3d8] ;  /* 0x0000f600000a7ab9 */ /* 0x000fe40000000a00 */
[----:B------:R-:W-:Y:S01]  /*1510*/  @!UP3 UIMAD UR6, UR40, UR9, UR6 ;  /* 0x000000092806b2a4 */ /* 0x000fe2000f8e0206 */
[----:B-1----:R-:W1:Y:S01]  /*1520*/  MUFU.RCP R2, R2 ;  /* 0x0000000200027308 */ /* 0x002e620000001000 */
[----:B------:R-:W-:Y:S02]  /*1530*/  @!UP3 UIMAD.WIDE.U32 UR8, UR40, UR8, URZ ;  /* 0x000000082808b2a5 */ /* 0x000fe4000f8e003f */
[----:B------:R-:W-:-:S02]  /*1540*/  USHF.R.S32.HI UR19, URZ, 0x1f, UR38 ;  /* 0x0000001f3f137899 */ /* 0x000fc40008011426 */
[----:B------:R-:W-:Y:S02]  /*1550*/  @!UP3 UIADD3 UR28, UR9, UR6, URZ ;  /* 0x00000006091cb290 */ /* 0x000fe4000fffe03f */
[----:B------:R-:W-:Y:S01]  /*1560*/  UIMAD UR6, UR33, UR12, UR59 ;  /* 0x0000000c210672a4 */ /* 0x000fe2000f8e023b */
[----:B------:R-:W3:Y:S01]  /*1570*/  R2UR UR12, R252 ;  /* 0x00000000fc0c73c2 */ /* 0x000ee200000e0000 */
        /* <DEDUP_REMOVED lines=10> */
[----:B--2---:R-:W-:Y:S02]  /*1620*/  UIMAD.WIDE.U32 UR8, UR13, UR10, URZ ;  /* 0x0000000a0d0872a5 */ /* 0x004fe4000f8e003f */
[----:B------:R-:W-:Y:S02]  /*1630*/  USHF.L.U64.HI UR6, UR40, 0x7, UR33 ;  /* 0x0000000728067899 */ /* 0x000fe40008010221 */
[----:B------:R-:W-:Y:S02]  /*1640*/  UIMAD UR11, UR13, UR11, UR9 ;  /* 0x0000000b0d0b72a4 */ /* 0x000fe4000f8e0209 */
[----:B------:R-:W-:Y:S02]  /*1650*/  USHF.L.U32 UR13, UR40, 0x7, URZ ;  /* 0x00000007280d7899 */ /* 0x000fe4000800063f */
[----:B------:R-:W-:Y:S01]  /*1660*/  USEL UR17, UR8, URZ, UP6 ;  /* 0x0000003f08117287 */ /* 0x000fe2000b000000 */
[----:B-1----:R-:W-:Y:S01]  /*1670*/  IMAD.MOV R0, RZ, RZ, -R3 ;  /* 0x000000ffff007224 */ /* 0x002fe200078e0a03 */
[----:B------:R-:W-:Y:S01]  /*1680*/  USEL UR8, UR13, URZ, UP1 ;  /* 0x0000003f0d087287 */ /* 0x000fe20008800000 */
[----:B------:R-:W-:Y:S01]  /*1690*/  IMAD.MOV.U32 R2, RZ, RZ, RZ ;  /* 0x000000ffff027224 */ /* 0x000fe200078e00ff */
[----:B------:R-:W-:Y:S01]  /*16a0*/  USEL UR6, UR6, URZ, UP1 ;  /* 0x0000003f06067287 */ /* 0x000fe20008800000 */
[----:B------:R-:W-:Y:S01]  /*16b0*/  IMAD R0, R0, R5, RZ ;  /* 0x0000000500007224 */ /* 0x000fe200078e02ff */
[----:B------:R-:W-:-:S03]  /*16c0*/  UIADD3 UR8, UP1, UR16, UR8, URZ ;  /* 0x0000000810087290 */ /* 0x000fc6000ff3e03f */
[----:B------:R-:W-:Y:S01]  /*16d0*/  IMAD.HI.U32 R0, R3, R0, R2 ;  /* 0x0000000003007227 */ /* 0x000fe200078e0002 */
[----:B------:R-:W-:Y:S02]  /*16e0*/  UIADD3.X UR9, UR29, UR6, URZ, UP1, !UPT ;  /* 0x000000061d097290 */ /* 0x000fe40008ffe43f */
[----:B------:R-:W-:Y:S01]  /*16f0*/  UIMAD UR6, UR43, UR8, URZ ;  /* 0x000000082b0672a4 */ /* 0x000fe2000f8e023f */
[----:B------:R-:W-:-:S03]  /*1700*/  IMAD.MOV.U32 R2, RZ, RZ, R4 ;  /* 0x000000ffff027224 */ /* 0x000fc600078e0004 */
[----:B------:R-:W-:Y:S01]  /*1710*/  UIMAD UR10, UR42, UR9, UR6 ;  /* 0x000000092a0a72a4 */ /* 0x000fe2000f8e0206 */
[----:B------:R-:W-:Y:S01]  /*1720*/  IMAD.HI.U32 R0, R0, R2, RZ ;  /* 0x0000000200007227 */ /* 0x000fe200078e00ff */
[----:B------:R-:W-:Y:S02]  /*1730*/  @UP5 USEL UR6, UR61, UR14, !UP3 ;  /* 0x0000000e3d065287 */ /* 0x000fe4000d800000 */
[----:B------:R-:W-:Y:S01]  /*1740*/  UIMAD.WIDE.U32 UR8, UR42, UR8, URZ ;  /* 0x000000082a0872a5 */ /* 0x000fe2000f8e003f */
[----:B------:R-:W-:-:S03]  /*1750*/  IMAD.MOV R3, RZ, RZ, -R0 ;  /* 0x000000ffff037224 */ /* 0x000fc600078e0a00 */
[----:B------:R-:W-:Y:S01]  /*1760*/  UIADD3 UR10, UR9, UR10, URZ ;  /* 0x0000000a090a7290 */ /* 0x000fe2000fffe03f */
[----:B------:R-:W-:-:S05]  /*1770*/  IMAD R2, R5, R3, R2 ;  /* 0x0000000305027224 */ /* 0x000fca00078e0202 */
[----:B------:R-:W-:-:S13]  /*1780*/  ISETP.GT.U32.AND P1, PT, R5, R2, PT ;  /* 0x000000020500720c */ /* 0x000fda0003f24070 */
[----:B------:R-:W-:Y:S01]  /*1790*/  @!P1 IMAD.IADD R2, R2, 0x1, -R5 ;  /* 0x0000000102029824 */ /* 0x000fe200078e0a05 */
[----:B------:R-:W-:Y:S02]  /*17a0*/  @!P1 IADD3 R0, R0, 0x1, RZ ;  /* 0x0000000100009810 */ /* 0x000fe40007ffe0ff */
[----:B---3--:R-:W-:Y:S01]  /*17b0*/  ISETP.LE.AND P1, PT, RZ, UR12, PT ;  /* 0x0000000cff007c0c */ /* 0x008fe2000bf23270 */
[----:B------:R-:W-:Y:S01]  /*17c0*/  ULDC UR12, c[0x0][0x234] ;  /* 0x00008d00000c7ab9 */ /* 0x000fe20000000800 */
[----:B------:R-:W-:Y:S01]  /*17d0*/  ISETP.GE.U32.AND P3, PT, R2, R5, PT ;  /* 0x000000050200720c */ /* 0x000fe20003f66070 */
[----:B------:R-:W-:Y:S02]  /*17e0*/  @UP5 UIMAD UR13, UR41, UR12, UR6 ;  /* 0x0000000c290d52a4 */ /* 0x000fe4000f8e0206 */
[----:B------:R-:W-:-:S05]  /*17f0*/  USEL UR12, UR11, URZ, UP6 ;  /* 0x0000003f0b0c7287 */ /* 0x000fca000b000000 */
[----:B------:R-:W-:-:S05]  /*1800*/  @!UP5 UMOV UR13, UR56 ;  /* 0x00000038000ddc82 */ /* 0x000fca0008000000 */
[----:B------:R-:W-:-:S05]  /*1810*/  @P3 IADD3 R0, R0, 0x1, RZ ;  /* 0x0000000100003810 */ /* 0x000fca0007ffe0ff */
[----:B------:R-:W-:Y:S01]  /*1820*/  @!P1 IMAD.MOV R0, RZ, RZ, -R0 ;  /* 0x000000ffff009224 */ /* 0x000fe200078e0a00 */
[----:B------:R-:W-:Y:S02]  /*1830*/  PLOP3.LUT P1, PT, PT, PT, UP5, 0x80, 0x0 ;  /* 0x000000000000781c */ /* 0x000fe40003f2f058 */
[----:B------:R-:W-:-:S04]  /*1840*/  @!P2 LOP3.LUT R0, RZ, c[0x0][0x1c8], RZ, 0x33, !PT ;  /* 0x00007200ff00aa12 */ /* 0x000fc800078e33ff */
[----:B------:R-:W-:-:S07]  /*1850*/  SHF.R.S32.HI R10, RZ, 0x1f, R0 ;  /* 0x0000001fff0a7819 */ /* 0x000fce0000011400 */
[----:B------:R-:W-:Y:S05]  /*1860*/  @!P1 BRA `(.L_x_1803) ;  /* 0x0000006000009947 */ /* 0x000fea0003800000 */
[----:B------:R-:W1:Y:S01]  /*1870*/  R2UR UR11, R251 ;  /* 0x00000000fb0b73c2 */ /* 0x000e6200000e0000 */
[----:B------:R-:W-:Y:S02]  /*1880*/  ULDC UR6, c[0x0][0x224] ;  /* 0x0000890000067ab9 */ /* 0x000fe40000000800 */
[----:B------:R-:W-:-:S04]  /*1890*/  @!UP3 UIMAD UR14, UR40, UR6, URZ ;  /* 0x00000006280eb2a4 */ /* 0x000fc8000f8e023f */
[----:B------:R-:W-:-:S04]  /*18a0*/  ULEA UR6, UR40, UR14, 0x7 ;  /* 0x0000000e28067291 */ /* 0x000fc8000f8e383f */
[----:B-1----:R-:W-:Y:S01]  /*18b0*/  UIMAD UR11, UR11, UR41, UR6 ;  /* 0x000000290b0b72a4 */ /* 0x002fe2000f8e0206 */
[----:B------:R-:W-:Y:S05]  /*18c0*/  BRA `(.L_x_1804) ;  /* 0x0000001000007947 */ /* 0x000fea0003800000 */
.L_x_1803:
[----:B------:R-:W-:Y:S02]  /*18d0*/  UMOV UR11, UR57 ;  /* 0x00000039000b7c82 */ /* 0x000fe40008000000 */
.L_x_1804:
[----:B------:R-:W1:Y:S01]  /*18e0*/  S2R R19, SR_TID.X ;  /* 0x0000000000137919 */ /* 0x000e620000002100 */
        /* <DEDUP_REMOVED lines=9> */
[----:B------:R-:W-:Y:S01]  /*1980*/  BSSY B1, `(.L_x_1800) ;  /* 0x00007f0000017945 */ /* 0x000fe20003800000 */
[----:B------:R-:W-:Y:S01]  /*1990*/  UIADD3.X UR21, UR12, UR6, UR15, UP2, UP1 ;  /* 0x000000060c157290 */ /* 0x000fe200097e240f */
[----:B------:R-:W-:Y:S01]  /*19a0*/  IMAD.WIDE.U32 R2, R4, c[0x0][0x190], R248 ;  /* 0x0000640004027a25 */ /* 0x000fe200078e00f8 */
[----:B------:R-:W-:-:S02]  /*19b0*/  UIMAD UR6, UR14, UR8, URZ ;  /* 0x000000080e0672a4 */ /* 0x000fc4000f8e023f */
[----:B------:R-:W-:Y:S01]  /*19c0*/  UIADD3 UR17, UR38, UR18, URZ ;  /* 0x0000001226117290 */ /* 0x000fe2000fffe03f */
[----:B------:R-:W-:Y:S01]  /*19d0*/  IMAD R5, R5, c[0x0][0x190], RZ ;  /* 0x0000640005057a24 */ /* 0x000fe200078e02ff */
[----:B------:R-:W-:Y:S01]  /*19e0*/  UIMAD UR20, UR41, UR9, UR6 ;  /* 0x00000009291472a4 */ /* 0x000fe2000f8e0206 */
[----:B------:R-:W-:Y:S01]  /*19f0*/  IADD3 R6, P1, R2, UR32, RZ ;  /* 0x0000002002067c10 */ /* 0x000fe2000ff3e0ff */
[----:B------:R-:W-:Y:S01]  /*1a00*/  UMOV UR34, 0x4 ;  /* 0x0000000400227882 */ /* 0x000fe20000000000 */
[----:B------:R-:W-:Y:S01]  /*1a10*/  IMAD R4, R4, c[0x0][0x194], R5 ;  /* 0x0000650004047a24 */ /* 0x000fe200078e0205 */
[----:B------:R-:W-:Y:S01]  /*1a20*/  ULDC.64 UR8, c[0x0][0x378] ;  /* 0x0000de0000087ab9 */ /* 0x000fe20000000a00 */
[----:B------:R-:W-:Y:S01]  /*1a30*/  IMAD.U32 R5, RZ, RZ, UR16 ;  /* 0x00000010ff057e24 */ /* 0x000fe2000f8e00ff */
[----:B------:R-:W-:Y:S02]  /*1a40*/  UIMAD UR6, UR14, UR8, URZ ;  /* 0x000000080e0672a4 */ /* 0x000fe4000f8e023f */
[----:B------:R-:W-:Y:S01]  /*1a50*/  IADD3.X R7, R3, UR31, R4, P1, !PT ;  /* 0x0000001f03077c10 */ /* 0x000fe20008ffe404 */
[----:B------:R-:W-:Y:S01]  /*1a60*/  ULDC.64 UR14, c[0x0][0x3c8] ;  /* 0x0000f200000e7ab9 */ /* 0x000fe20000000a00 */
[----:B-1----:R-:W-:Y:S01]  /*1a70*/  SHF.R.S32.HI R4, RZ, 0x1f, R19 ;  /* 0x0000001fff047819 */ /* 0x002fe20000011413 */
[----:B------:R-:W-:Y:S01]  /*1a80*/  UIMAD UR12, UR41, UR9, UR6 ;  /* 0x00000009290c72a4 */ /* 0x000fe2000f8e0206 */
[----:B------:R-:W-:-:S02]  /*1a90*/  IADD3 R2, P1, R248, UR25, RZ ;  /* 0x00000019f8027c10 */ /* 0x000fc4000ff3e0ff */
[----:B------:R-:W-:Y:S01]  /*1aa0*/  ULDC.64 UR8, c[0x0][0x370] ;  /* 0x0000dc0000087ab9 */ /* 0x000fe20000000a00 */
[----:B------:R-:W-:Y:S01]  /*1ab0*/  LEA.HI R4, R4, R19, RZ, 0x5 ;  /* 0x0000001304047211 */ /* 0x000fe200078f28ff */
[----:B------:R-:W-:Y:S01]  /*1ac0*/  UIMAD UR6, UR29, UR8, URZ ;  /* 0x000000081d0672a4 */ /* 0x000fe2000f8e023f */
[----:B------:R-:W-:Y:S01]  /*1ad0*/  IADD3.X R3, R249, UR28, RZ, P1, !PT ;  /* 0x0000001cf9037c10 */ /* 0x000fe20008ffe4ff */
[----:B------:R-:W-:Y:S01]  /*1ae0*/  UIADD3 UR8, UR16, UR11, URZ ;  /* 0x0000000b10087290 */ /* 0x000fe2000fffe03f */
[----:B------:R-:W-:Y:S01]  /*1af0*/  LOP3.LUT R8, R4, 0xffffffe0, RZ, 0xc0, !PT ;  /* 0xffffffe004087812 */ /* 0x000fe200078ec0ff */
[----:B------:R-:W-:Y:S01]  /*1b00*/  ULDC UR29, c[0x0][0x2e8] ;  /* 0x0000ba00001d7ab9 */ /* 0x000fe20000000800 */
[----:B------:R-:W-:Y:S01]  /*1b10*/  SHF.R.S32.HI R4, RZ, 0x5, R4 ;  /* 0x00000005ff047819 */ /* 0x000fe20000011404 */
[----:B------:R-:W-:Y:S01]  /*1b20*/  UIMAD UR10, UR16, UR9, UR6 ;  /* 0x00000009100a72a4 */ /* 0x000fe2000f8e0206 */
[----:B------:R-:W-:Y:S01]  /*1b30*/  IMAD.WIDE.U32 R2, R5, c[0x0][0x370], R2 ;  /* 0x0000dc0005027a25 */ /* 0x000fe200078e0002 */
[----:B------:R-:W-:-:S02]  /*1b40*/  UIADD3 UR6, UR17, -UR29, -UR7 ;  /* 0x8000001d11067290 */ /* 0x000fc4000fffe807 */
[----:B------:R-:W-:Y:S01]  /*1b50*/  UIADD3 UR11, UR16, UR13, URZ ;  /* 0x0000000d100b7290 */ /* 0x000fe2000fffe03f */
[----:B------:R-:W-:Y:S01]  /*1b60*/  IMAD.IADD R19, R19, 0x1, -R8 ;  /* 0x0000000113137824 */ /* 0x000fe200078e0a08 */
[----:B------:R-:W-:Y:S01]  /*1b70*/  USHF.R.S32.HI UR16, URZ, 0x1f, UR6 ;  /* 0x0000001f3f107899 */ /* 0x000fe20008011406 */
[----:B------:R-:W-:Y:S01]  /*1b80*/  IADD3 R3, R3, UR10, RZ ;  /* 0x0000000a03037c10 */ /* 0x000fe2000fffe0ff */
[----:B------:R-:W-:Y:S01]  /*1b90*/  UIMAD.WIDE UR8, UR8, UR34, UR14 ;  /* 0x00000022080872a5 */ /* 0x000fe2000f8e020e */
[----:B------:R-:W-:Y:S01]  /*1ba0*/  IMAD R4, R4, UR52, R19 ;  /* 0x0000003404047c24 */ /* 0x000fe2000f8e0213 */
[----:B------:R-:W-:Y:S02]  /*1bb0*/  ULEA.HI UR16, UR16, UR6, URZ, 0x6 ;  /* 0x0000000610107291 */ /* 0x000fe4000f8f303f */
[----:B------:R-:W-:Y:S02]  /*1bc0*/  UIADD3 UR6, UR30, -0x1, URZ ;  /* 0xffffffff1e067890 */ /* 0x000fe4000fffe03f */
[----:B------:R-:W-:Y:S01]  /*1bd0*/  USHF.R.S32.HI UR16, URZ, 0x6, UR16 ;  /* 0x000000063f107899 */ /* 0x000fe20008011410 */
[----:B------:R-:W-:Y:S01]  /*1be0*/  IADD3 R8, P1, R4, UR24, RZ ;  /* 0x0000001804087c10 */ /* 0x000fe2000ff3e0ff */
[----:B------:R-:W-:-:S02]  /*1bf0*/  UMOV UR15, UR8 ;  /* 0x00000008000f7c82 */ /* 0x000fc40008000000 */
[----:B------:R-:W-:Y:S01]  /*1c00*/  UISETP.LT.AND UP1, UPT, URZ, UR16, UPT ;  /* 0x000000103f00728c */ /* 0x000fe2000bf21270 */
[----:B------:R-:W-:Y:S01]  /*1c10*/  LEA.HI.X.SX32 R9, R4, UR21, 0x1, P1 ;  /* 0x0000001504097c11 */ /* 0x000fe200088f0eff */
[----:B------:R-:W-:Y:S01]  /*1c20*/  IMAD.U32 R4, RZ, RZ, UR41 ;  /* 0x00000029ff047e24 */ /* 0x000fe2000f8e00ff */
[----:B------:R-:W-:Y:S01]  /*1c30*/  LEA R224, P1, R8, c[0x0][0x350], 0x2 ;  /* 0x0000d40008e07a11 */ /* 0x000fe200078210ff */
[----:B------:R-:W-:Y:S02]  /*1c40*/  USEL UR16, URZ, UR16, !UP1 ;  /* 0x000000103f107287 */ /* 0x000fe4000c800000 */
[----:B------:R-:W-:Y:S01]  /*1c50*/  IMAD.WIDE.U32 R2, R4, c[0x0][0x378], R2 ;  /* 0x0000de0004027a25 */ /* 0x000fe200078e0002 */
[----:B------:R-:W-:Y:S01]  /*1c60*/  LEA.HI.X R225, R8, c[0x0][0x354], R9, 0x2, P1 ;  /* 0x0000d50008e17a11 */ /* 0x000fe200008f1409 */
[----:B------:R-:W-:Y:S02]  /*1c70*/  UISETP.GT.AND UP1, UPT, UR30, UR16, UPT ;  /* 0x000000101e00728c */ /* 0x000fe4000bf24270 */
[----:B------:R-:W-:Y:S01]  /*1c80*/  IMAD.WIDE.U32 R4, R4, c[0x0][0x1a8], R6 ;  /* 0x00006a0004047a25 */ /* 0x000fe200078e0006 */
[----:B------:R-:W-:Y:S01]  /*1c90*/  IADD3 R3, R3, UR12, RZ ;  /* 0x0000000c03037c10 */ /* 0x000fe2000fffe0ff */
[----:B------:R-:W-:-:S02]  /*1ca0*/  UMOV UR14, UR9 ;  /* 0x00000009000e7c82 */ /* 0x000fc40008000000 */
[----:B------:R-:W-:Y:S01]  /*1cb0*/  PLOP3.LUT P1, PT, PT, PT, UP1, 0x80, 0x0 ;  /* 0x000000000000781c */ /* 0x000fe20003f2f018 */
[----:B------:R-:W-:Y:S01]  /*1cc0*/  ULDC.64 UR8, c[0x0][0x200] ;  /* 0x0000800000087ab9 */ /* 0x000fe20000000a00 */
[----:B------:R-:W-:Y:S01]  /*1cd0*/  IADD3 R6, R5, UR20, RZ ;  /* 0x0000001405067c10 */ /* 0x000fe2000fffe0ff */
[----:B------:R-:W-:Y:S01]  /*1ce0*/  IMAD R5, R12, c[0x0][0x370], RZ ;  /* 0x0000dc000c057a24 */ /* 0x000fe200078e02ff */
[C---:B------:R-:W-:Y:S01]  /*1cf0*/  LEA R230, P3, R4.reuse, c[0x0][0x160], 0x1 ;  /* 0x0000580004e67a11 */ /* 0x040fe200078608ff */
[C---:B------:R-:W-:Y:S01]  /*1d00*/  IMAD.WIDE.U32 R2, R239.reuse, c[0x0][0x370], R2 ;  /* 0x0000dc00ef027a25 */ /* 0x040fe200078e0002 */
[----:B------:R-:W-:Y:S02]  /*1d10*/  UIMAD.WIDE UR8, UR11, UR34, UR8 ;  /* 0x000000220b0872a5 */ /* 0x000fe4000f8e0208 */
[----:B------:R-:W-:Y:S01]  /*1d20*/  LEA.HI.X R231, R4, c[0x0][0x164], R6, 0x1, P3 ;  /* 0x0000590004e77a11 */ /* 0x000fe200018f0c06 */
[----:B------:R-:W-:Y:S01]  /*1d30*/  IMAD R5, R239, c[0x0][0x374], R5 ;  /* 0x0000dd00ef057a24 */ /* 0x000fe200078e0205 */
[----:B------:R-:W-:-:S03]  /*1d40*/  LEA R228, P2, R2, c[0x0][0x330], 0x1 ;  /* 0x0000cc0002e47a11 */ /* 0x000fc600078408ff */
[----:B------:R-:W-:-:S05]  /*1d50*/  IMAD.IADD R3, R3, 0x1, R5 ;  /* 0x0000000103037824 */ /* 0x000fca00078e0205 */
[----:B------:R-:W-:Y:S01]  /*1d60*/  LEA.HI.X R229, R2, c[0x0][0x334], R3, 0x1, P2 ;  /* 0x0000cd0002e57a11 */ /* 0x000fe200010f0c03 */
        /* <DEDUP_REMOVED lines=19> */
.L_x_1806:
        /* <DEDUP_REMOVED lines=18> */
.L_x_1807:
[----:B------:R-:W-:Y:S01]  /*1fc0*/  ULDC.64 UR8, c[0x0][0x3a0] ;  /* 0x0000e80000087ab9 */ /* 0x000fe20000000a00 */
[----:B------:R-:W-:Y:S01]  /*1fd0*/  IMAD.U32 R2, RZ, RZ, UR38 ;  /* 0x00000026ff027e24 */ /* 0x000fe2000f8e00ff */
[----:B------:R-:W-:Y:S01]  /*1fe0*/  UIMAD UR6, UR19, UR8, URZ ;  /* 0x00000008130672a4 */ /* 0x000fe2000f8e023f */
[----:B------:R-:W-:Y:S01]  /*1ff0*/  BSSY B0, `(.L_x_1808) ;  /* 0x000001c000007945 */ /* 0x000fe20003800000 */
[----:B------:R-:W-:Y:S01]  /*2000*/  UIMAD UR7, UR35, -0x40, UR7 ;  /* 0xffffffc0230778a4 */ /* 0x000fe2000f8e0207 */
[----:B------:R-:W-:Y:S01]  /*2010*/  IMAD.WIDE.U32 R2, R2, c[0x0][0x3a0], R248 ;  /* 0x0000e80002027a25 */ /* 0x000fe200078e00f8 */
[----:B------:R-:W-:Y:S02]  /*2020*/  UIMAD UR6, UR38, UR9, UR6 ;  /* 0x00000009260672a4 */ /* 0x000fe4000f8e0206 */
[----:B------:R-:W-:-:S02]  /*2030*/  USHF.R.S32.HI UR12, URZ, 0x1f, UR41 ;  /* 0x0000001f3f0c7899 */ /* 0x000fc40008011429 */
[----:B------:R-:W-:Y:S01]  /*2040*/  IADD3 R4, P0, R2, UR14, RZ ;  /* 0x0000000e02047c10 */ /* 0x000fe2000ff1e0ff */
[----:B------:R-:W-:Y:S01]  /*2050*/  ULDC.64 UR8, c[0x0][0x3b8] ;  /* 0x0000ee0000087ab9 */ /* 0x000fe20000000a00 */
[----:B------:R-:W-:Y:S01]  /*2060*/  MOV R0, UR6 ;  /* 0x0000000600007c02 */ /* 0x000fe20008000f00 */
[----:B------:R-:W-:Y:S01]  /*2070*/  UIMAD UR6, UR12, UR8, URZ ;  /* 0x000000080c0672a4 */ /* 0x000fe2000f8e023f */
[----:B------:R-:W-:Y:S02]  /*2080*/  ISETP.GE.AND P1, PT, R239, UR7, PT ;  /* 0x00000007ef007c0c */ /* 0x000fe4000bf26270 */
        /* <DEDUP_REMOVED lines=18> */
.L_x_1809:
[----:B------:R-:W-:Y:S05]  /*21b0*/  BSYNC B0 ;  /* 0x0000000000007941 */ /* 0x000fea0003800000 */
.L_x_1808:
        /* <DEDUP_REMOVED lines=17> */
.L_x_1811:
[----:B------:R-:W-:Y:S05]  /*22d0*/  BSYNC B0 ;  /* 0x0000000000007941 */ /* 0x000fea0003800000 */
.L_x_1810:
        /* <DEDUP_REMOVED lines=29> */
.L_x_1813:
[----:B------:R-:W-:Y:S05]  /*24b0*/  BSYNC B0 ;  /* 0x0000000000007941 */ /* 0x000fea0003800000 */
.L_x_1812:
        /* <DEDUP_REMOVED lines=15> */
.L_x_1805:
[----:B------:R-:W-:Y:S01]  /*25b0*/  PLOP3.LUT P0, PT, PT, PT, UP6, 0x80, 0x0 ;  /* 0x000000000000781c */ /* 0x000fe20003f0f068 */
[----:B------:R-:W-:Y:S01]  /*25c0*/  ULEA.HI UR10, UR6, UR6, URZ, 0x1 ;  /* 0x00000006060a7291 */ /* 0x000fe2000f8f083f */
[----:B------:R-:W-:Y:S01]  /*25d0*/  IADD3 R8, R239, 0x20, RZ ;  /* 0x00000020ef087810 */ /* 0x000fe20007ffe0ff */
[----:B------:R-:W-:Y:S01]  /*25e0*/  IMAD.MOV.U32 R216, RZ, RZ, 0x40 ;  /* 0x00000040ffd87424 */ /* 0x000fe200078e00ff */
[----:B------:R-:W-:Y:S01]  /*25f0*/  BSSY B0, `(.L_x_1815) ;  /* 0x000003f000007945 */ /* 0x000fe20003800000 */
[----:B------:R-:W-:-:S02]  /*2600*/  ULOP3.LUT UR10, UR10, 0xfffffffe, URZ, 0xc0, !UPT ;  /* 0xfffffffe0a0a7892 */ /* 0x000fc4000f8ec03f */
[C---:B------:R-:W-:Y:S02]  /*2610*/  IMAD.WIDE.U32 R2, R216.reuse, c[0x0][0x370], RZ ;  /* 0x0000dc00d8027a25 */ /* 0x040fe400078e00ff */
[----:B------:R-:W-:Y:S02]  /*2620*/  UIADD3 UR10, UR6, -UR10, URZ ;  /* 0x8000000a060a7290 */ /* 0x000fe4000fffe03f */
[----:B------:R-:W-:Y:S02]  /*2630*/  IMAD R4, R216, c[0x0][0x374], RZ ;  /* 0x0000dd00d8047a24 */ /* 0x000fe400078e02ff */
[----:B------:R-:W-:Y:S01]  /*2640*/  @P0 BAR.SYNC.DEFER_BLOCKING 0x0 ;  /* 0x0000000000000b1d */ /* 0x000fe20000010000 */
[----:B------:R-:W-:Y:S02]  /*2650*/  UISETP.NE.AND UP0, UPT, UR10, 0x1, UPT ;  /* 0x000000010a00788c */ /* 0x000fe4000bf05270 */
[----:B------:R-:W-:-:S04]  /*2660*/  UIMAD UR10, UR6, -0x40, UR18 ;  /* 0xffffffc0060a78a4 */ /* 0x000fc8000f8e0212 */
[----:B------:R-:W-:Y:S02]  /*2670*/  PLOP3.LUT P0, PT, PT, PT, UP0, 0x80, 0x0 ;  /* 0x000000000000781c */ /* 0x000fe40003f0f008 */
[----:B------:R-:W-:Y:S02]  /*2680*/  ISETP.GE.AND P1, PT, R8, UR10, PT ;  /* 0x0000000a08007c0c */ /* 0x000fe4000bf26270 */
[----:B------:R-:W-:-:S11]  /*2690*/  ISETP.GE.AND P2, PT, R239, UR10, PT ;  /* 0x0000000aef007c0c */ /* 0x000fd6000bf46270 */
        /* <DEDUP_REMOVED lines=45> */
.L_x_1816:
[----:B------:R-:W-:Y:S01]  /*2970*/  @!PT LDS RZ, [RZ] ;  /* 0x00000000fffff984 */ /* 0x000fe20000000800 */
[----:B------:R-:W-:Y:S01]  /*2980*/  @!PT LDS RZ, [RZ] ;  /* 0x00000000fffff984 */ /* 0x000fe20000000800 */
[----:B------:R-:W-:Y:S01]  /*2990*/  @!PT LDS RZ, [RZ] ;  /* 0x00000000fffff984 */ /* 0x000fe20000000800 */
[----:B-1----:R1:W-:Y:S04]  /*29a0*/  LDGSTS.E.BYPASS.LTC128B.128 [R226], [R230.64] ;  /* 0x00000000e6e27fae */ /* 0x0023e8000b901d44 */
[----:B------:R1:W-:Y:S04]  /*29b0*/  LDGSTS.E.BYPASS.LTC128B.128 [R226+0x2000], [R230.64+0x80] ;  /* 0x02000080e6e27fae */ /* 0x0003e8000b901d44 */
[----:B------:R1:W-:Y:S04]  /*29c0*/  LDGSTS.E.BYPASS.LTC128B.128 [R226+0x4000], [R230.64+0x100] ;  /* 0x04000100e6e27fae */ /* 0x0003e8000b901d44 */
[----:B------:R1:W-:Y:S02]  /*29d0*/  LDGSTS.E.BYPASS.LTC128B.128 [R226+0x6000], [R230.64+0x180] ;  /* 0x06000180e6e27fae */ /* 0x0003e4000b901d44 */
.L_x_1817:
[----:B------:R-:W-:Y:S05]  /*29e0*/  BSYNC B0 ;  /* 0x0000000000007941 */ /* 0x000fea0003800000 */
.L_x_1815:
        /* <DEDUP_REMOVED lines=21> */
.L_x_1819:
        /* <DEDUP_REMOVED lines=9> */
.L_x_1820:
[----:B------:R-:W-:Y:S05]  /*2bd0*/  BSYNC B0 ;  /* 0x0000000000007941 */ /* 0x000fea0003800000 */
.L_x_1818:
[----:B------:R-:W-:Y:S01]  /*2be0*/  ULDC.64 UR12, c[0x0][0x1a0] ;  /* 0x00006800000c7ab9 */ /* 0x000fe20000000a00 */
[----:B------:R-:W3:Y:S01]  /*2bf0*/  LDL R20, [R1] ;  /* 0x0000000001147983 */ /* 0x000ee20000100800 */
[----:B------:R-:W-:Y:S01]  /*2c00*/  UIMAD UR11, UR19, UR12, URZ ;  /* 0x0000000c130b72a4 */ /* 0x000fe2000f8e023f */
[----:B--2---:R-:W-:Y:S01]  /*2c10*/  IMAD.U32 R2, RZ, RZ, UR38 ;  /* 0x00000026ff027e24 */ /* 0x004fe2000f8e00ff */
[----:B------:R-:W-:Y:S01]  /*2c20*/  ULDC.64 UR20, c[0x0][0x198] ;  /* 0x0000660000147ab9 */ /* 0x000fe20000000a00 */
[----:B------:R-:W-:Y:S01]  /*2c30*/  IMAD.U32 R4, RZ, RZ, UR38 ;  /* 0x00000026ff047e24 */ /* 0x000fe2000f8e00ff */
[----:B------:R-:W-:Y:S01]  /*2c40*/  UIMAD UR11, UR38, UR13, UR11 ;  /* 0x0000000d260b72a4 */ /* 0x000fe2000f8e020b */
[----:B------:R-:W-:Y:S01]  /*2c50*/  IMAD.WIDE.U32 R2, R2, c[0x0][0x1a0], R248 ;  /* 0x0000680002027a25 */ /* 0x000fe200078e00f8 */
[----:B------:R-:W-:-:S03]  /*2c60*/  UIMAD UR20, UR19, UR20, URZ ;  /* 0x00000014131472a4 */ /* 0x000fc6000f8e023f */
[----:B------:R-:W-:Y:S01]  /*2c70*/  IMAD.WIDE.U32 R4, R4, c[0x0][0x198], R248 ;  /* 0x0000660004047a25 */ /* 0x000fe200078e00f8 */
[----:B------:R-:W-:Y:S01]  /*2c80*/  IADD3 R2, P1, R2, UR22, RZ ;  /* 0x0000001602027c10 */ /* 0x000fe2000ff3e0ff */
[----:B------:R-:W-:Y:S02]  /*2c90*/  UIMAD UR21, UR38, UR21, UR20 ;  /* 0x00000015261572a4 */ /* 0x000fe4000f8e0214 */
[----:B------:R-:W-:Y:S01]  /*2ca0*/  IMAD.U32 R6, RZ, RZ, UR11 ;  /* 0x0000000bff067e24 */ /* 0x000fe2000f8e00ff */
[----:B------:R-:W-:Y:S01]  /*2cb0*/  UIMAD UR11, UR35, -0x40, UR7 ;  /* 0xffffffc0230b78a4 */ /* 0x000fe2000f8e0207 */
[----:B------:R-:W-:Y:S02]  /*2cc0*/  IADD3 R4, P2, R4, UR26, RZ ;  /* 0x0000001a04047c10 */ /* 0x000fe4000ff5e0ff */
[----:B------:R-:W-:Y:S02]  /*2cd0*/  MOV R7, UR21 ;  /* 0x0000001500077c02 */ /* 0x000fe40008000f00 */
[----:B------:R-:W-:Y:S01]  /*2ce0*/  IADD3.X R3, R3, UR23, R6, P1, !PT ;  /* 0x0000001703037c10 */ /* 0x000fe20008ffe406 */
[----:B------:R-:W-:Y:S01]  /*2cf0*/  IMAD R6, R10, c[0x0][0x1b0], RZ ;  /* 0x00006c000a067a24 */ /* 0x000fe200078e02ff */
[----:B------:R-:W-:-:S02]  /*2d00*/  ISETP.GE.AND P1, PT, R8, UR11, PT ;  /* 0x0000000b08007c0c */ /* 0x000fc4000bf26270 */
[----:B------:R-:W-:Y:S01]  /*2d10*/  IADD3.X R5, R5, UR27, R7, P2, !PT ;  /* 0x0000001b05057c10 */ /* 0x000fe200097fe407 */
[----:B------:R-:W-:Y:S01]  /*2d20*/  IMAD R7, R10, c[0x0][0x1b8], RZ ;  /* 0x00006e000a077a24 */ /* 0x000fe200078e02ff */
[----:B------:R-:W-:Y:S01]  /*2d30*/  ISETP.GE.AND P2, PT, R239, UR11, PT ;  /* 0x0000000bef007c0c */ /* 0x000fe2000bf46270 */
[C---:B------:R-:W-:Y:S02]  /*2d40*/  IMAD R6, R0.reuse, c[0x0][0x1b4], R6 ;  /* 0x00006d0000067a24 */ /* 0x040fe400078e0206 */
[----:B------:R-:W-:-:S04]  /*2d50*/  IMAD.WIDE.U32 R4, R0, c[0x0][0x1b0], R4 ;  /* 0x00006c0000047a25 */ /* 0x000fc800078e0004 */
[C---:B------:R-:W-:Y:S02]  /*2d60*/  IMAD R7, R0.reuse, c[0x0][0x1bc], R7 ;  /* 0x00006f0000077a24 */ /* 0x040fe400078e0207 */
[----:B------:R-:W-:Y:S01]  /*2d70*/  @!P1 IADD3 R16, P3, R239, 0x20, RZ ;  /* 0x00000020ef109810 */ /* 0x000fe20007f7e0ff */
[----:B------:R-:W-:-:S03]  /*2d80*/  IMAD.WIDE.U32 R2, R0, c[0x0][0x1b8], R2 ;  /* 0x00006e0000027a25 */ /* 0x000fc600078e0002 */
[----:B------:R2:W-:Y:S01]  /*2d90*/  @P2 STS.128 [R227+0x18000], RZ ;  /* 0x018000ffe3002388 */ /* 0x0005e20000000c00 */
[----:B------:R-:W-:Y:S01]  /*2da0*/  IMAD.IADD R5, R5, 0x1, R6 ;  /* 0x0000000105057824 */ /* 0x000fe200078e0206 */
[----:B------:R-:W-:Y:S01]  /*2db0*/  IADD3 R3, R3, R7, RZ ;  /* 0x0000000703037210 */ /* 0x000fe20007ffe0ff */
[----:B------:R-:W-:Y:S01]  /*2dc0*/  @!P1 IMAD.X R8, RZ, RZ, R12, P3 ;  /* 0x000000ffff089224 */ /* 0x000fe200018e060c */
[----:B------:R-:W-:Y:S01]  /*2dd0*/  @!P1 IADD3 R0, P3, R239, 0x20, RZ ;  /* 0x00000020ef009810 */ /* 0x000fe20007f7e0ff */
[----:B------:R-:W-:Y:S01]  /*2de0*/  @!P1 IMAD.MOV.U32 R6, RZ, RZ, R4 ;  /* 0x000000ffff069224 */ /* 0x000fe200078e0004 */
[----:B------:R-:W-:Y:S01]  /*2df0*/  @!P1 MOV R7, R5 ;  /* 0x0000000500079202 */ /* 0x000fe20000000f00 */
[----:B------:R-:W-:Y:S01]  /*2e00*/  @!P1 IMAD R8, R8, c[0x0][0x198], RZ ;  /* 0x0000660008089a24 */ /* 0x000fe200078e02ff */
[----:B------:R-:W-:Y:S01]  /*2e10*/  @!P1 IADD3.X R9, RZ, R12, RZ, P3, !PT ;  /* 0x0000000cff099210 */ /* 0x000fe20001ffe4ff */
[----:B------:R-:W-:Y:S01]  /*2e20*/  @!P2 IMAD R13, R12, c[0x0][0x198], RZ ;  /* 0x000066000c0daa24 */ /* 0x000fe200078e02ff */
[----:B------:R2:W-:Y:S01]  /*2e30*/  @P2 STS.128 [R227+0x1a000], RZ ;  /* 0x01a000ffe3002388 */ /* 0x0005e20000000c00 */
[----:B------:R-:W-:-:S02]  /*2e40*/  @!P1 IMAD R18, R16, c[0x0][0x19c], R8 ;  /* 0x0000670010129a24 */ /* 0x000fc400078e0208 */
[----:B------:R-:W-:Y:S01]  /*2e50*/  @!P1 IMAD.WIDE.U32 R16, R16, c[0x0][0x198], R6 ;  /* 0x0000660010109a25 */ /* 0x000fe200078e0006 */
[----:B------:R2:W-:Y:S03]  /*2e60*/  @P2 STS.128 [R227+0x1c000], RZ ;  /* 0x01c000ffe3002388 */ /* 0x0005e60000000c00 */
[C---:B------:R-:W-:Y:S01]  /*2e70*/  @!P2 IMAD R8, R239.reuse, c[0x0][0x19c], R13 ;  /* 0x00006700ef08aa24 */ /* 0x040fe200078e020d */
[----:B------:R2:W-:Y:S01]  /*2e80*/  @P2 STS.128 [R227+0x1e000], RZ ;  /* 0x01e000ffe3002388 */ /* 0x0005e20000000c00 */
[----:B------:R-:W-:-:S04]  /*2e90*/  @!P2 IMAD.WIDE.U32 R14, R239, c[0x0][0x198], R4 ;  /* 0x00006600ef0eaa25 */ /* 0x000fc800078e0004 */
[----:B------:R-:W-:Y:S02]  /*2ea0*/  @!P1 IMAD.MOV.U32 R10, RZ, RZ, R2 ;  /* 0x000000ffff0a9224 */ /* 0x000fe400078e0002 */
[----:B------:R-:W-:Y:S02]  /*2eb0*/  @!P1 IMAD.MOV.U32 R11, RZ, RZ, R3 ;  /* 0x000000ffff0b9224 */ /* 0x000fe400078e0003 */
[----:B------:R-:W-:Y:S02]  /*2ec0*/  @!P1 IMAD R6, R9, c[0x0][0x1a0], RZ ;  /* 0x0000680009069a24 */ /* 0x000fe400078e02ff */
[----:B------:R-:W-:Y:S02]  /*2ed0*/  @!P2 IMAD R12, R12, c[0x0][0x1a0], RZ ;  /* 0x000068000c0caa24 */ /* 0x000fe400078e02ff */
[----:B------:R-:W-:Y:S01]  /*2ee0*/  @!P2 IMAD.IADD R5, R15, 0x1, R8 ;  /* 0x000000010f05a824 */ /* 0x000fe200078e0208 */
[----:B------:R-:W-:Y:S01]  /*2ef0*/  @!P2 LEA R8, P6, R14, c[0x0][0x168], 0x1 ;  /* 0x00005a000e08aa11 */ /* 0x000fe200078c08ff */
[----:B------:R-:W-:-:S02]  /*2f00*/  @!P1 IMAD R6, R0, c[0x0][0x1a4], R6 ;  /* 0x0000690000069a24 */ /* 0x000fc400078e0206 */
[----:B------:R-:W-:Y:S01]  /*2f10*/  @!P1 IMAD.WIDE.U32 R10, R0, c[0x0][0x1a0], R10 ;  /* 0x00006800000a9a25 */ /* 0x000fe200078e000a */
[----:B------:R-:W-:-:S03]  /*2f20*/  @!P2 LEA.HI.X R9, R14, c[0x0][0x16c], R5, 0x1, P6 ;  /* 0x00005b000e09aa11 */ /* 0x000fc600030f0c05 */
[C---:B------:R-:W-:Y:S02]  /*2f30*/  @!P2 IMAD R7, R239.reuse, c[0x0][0x1a4], R12 ;  /* 0x00006900ef07aa24 */ /* 0x040fe400078e020c */
[----:B------:R-:W-:Y:S01]  /*2f40*/  @!P2 IMAD.WIDE.U32 R12, R239, c[0x0][0x1a0], R2 ;  /* 0x00006800ef0caa25 */ /* 0x000fe200078e0002 */
[----:B------:R-:W-:Y:S01]  /*2f50*/  @!PT LDS RZ, [RZ] ;  /* 0x00000000fffff984 */ /* 0x000fe20000000800 */
[----:B------:R-:W-:Y:S01]  /*2f60*/  @!PT LDS RZ, [RZ] ;  /* 0x00000000fffff984 */ /* 0x000fe20000000800 */
[----:B------:R-:W-:Y:S01]  /*2f70*/  @!PT LDS RZ, [RZ] ;  /* 0x00000000fffff984 */ /* 0x000fe20000000800 */
[----:B------:R2:W-:Y:S01]  /*2f80*/  @!P2 LDGSTS.E.BYPASS.LTC128B.128 [R227+0x18000], [R8.64] ;  /* 0x1800000008e3afae */ /* 0x0005e2000b901d44 */
[----:B------:R-:W-:Y:S02]  /*2f90*/  @!P1 LEA R2, P3, R10, c[0x0][0x170], 0x1 ;  /* 0x00005c000a029a11 */ /* 0x000fe400078608ff */
[----:B------:R-:W-:Y:S01]  /*2fa0*/  @!P1 IMAD.IADD R15, R17, 0x1, R18 ;  /* 0x00000001110f9824 */ /* 0x000fe200078e0212 */
[----:B------:R-:W-:Y:S01]  /*2fb0*/  @!P2 IADD3 R3, R13, R7, RZ ;  /* 0x000000070d03a210 */ /* 0x000fe20007ffe0ff */
[----:B------:R-:W-:Y:S01]  /*2fc0*/  @!P1 IMAD.IADD R0, R11, 0x1, R6 ;  /* 0x000000010b009824 */ /* 0x000fe200078e0206 */
[----:B------:R-:W-:Y:S01]  /*2fd0*/  @!P1 LEA R6, P5, R16, c[0x0][0x168], 0x1 ;  /* 0x00005a0010069a11 */ /* 0x000fe200078a08ff */
[----:B------:R2:W-:Y:S01]  /*2fe0*/  @!P2 LDGSTS.E.BYPASS.LTC128B.128 [R227+0x1a000], [R8.64+0x80] ;  /* 0x1a00008008e3afae */ /* 0x0005e2000b901d44 */
[----:B------:R-:W-:-:S02]  /*2ff0*/  @!P2 LEA R4, P4, R12, c[0x0][0x170], 0x1 ;  /* 0x00005c000c04aa11 */ /* 0x000fc400078808ff */
[----:B------:R-:W-:Y:S01]  /*3000*/  @!P1 LEA.HI.X R7, R16, c[0x0][0x16c], R15, 0x1, P5 ;  /* 0x00005b0010079a11 */ /* 0x000fe200028f0c0f */
[----:B------:R2:W-:Y:S01]  /*3010*/  @!P2 LDGSTS.E.BYPASS.LTC128B.128 [R227+0x1c000], [R8.64+0x100] ;  /* 0x1c00010008e3afae */ /* 0x0005e2000b901d44 */
[----:B------:R-:W-:Y:S02]  /*3020*/  @!P2 LEA.HI.X R5, R12, c[0x0][0x174], R3, 0x1, P4 ;  /* 0x00005d000c05aa11 */ /* 0x000fe400020f0c03 */
[----:B------:R-:W-:Y:S01]  /*3030*/  @!P1 LEA.HI.X R3, R10, c[0x0][0x174], R0, 0x1, P3 ;  /* 0x00005d000a039a11 */ /* 0x000fe200018f0c00 */
        /* <DEDUP_REMOVED lines=21> */
[----:B----4-:R-:W-:Y:S01]  /*3190*/  MOV R6, c[0x0][0x308] ;  /* 0x0000c20000067a02 */ /* 0x010fe20000000f00 */
        /* <DEDUP_REMOVED lines=10> */
[----:B------:R4:W-:Y:S01]  /*3240*/  @!P1 LDGSTS.E.BYPASS.LTC128B.128 [R227+0x21000], [R2.64] ;  /* 0x2100000002e39fae */ /* 0x0009e2000b901d44 */
[----:B------:R-:W-:-:S03]  /*3250*/  ISETP.GE.AND P2, PT, R232, UR10, PT ;  /* 0x0000000ae8007c0c */ /* 0x000fc6000bf46270 */
[----:B------:R4:W-:Y:S04]  /*3260*/  @!P1 LDGSTS.E.BYPASS.LTC128B.128 [R227+0x23000], [R2.64+0x80] ;  /* 0x2300008002e39fae */ /* 0x0009e8000b901d44 */
[----:B------:R4:W-:Y:S04]  /*3270*/  @!P1 LDGSTS.E.BYPASS.LTC128B.128 [R227+0x25000], [R2.64+0x100] ;  /* 0x2500010002e39fae */ /* 0x0009e8000b901d44 */
[----:B------:R4:W-:Y:S04]  /*3280*/  @!P1 LDGSTS.E.BYPASS.LTC128B.128 [R227+0x27000], [R2.64+0x180] ;  /* 0x2700018002e39fae */ /* 0x0009e8000b901d44 */
[----:B------:R-:W0:Y:S04]  /*3290*/  LDGDEPBAR ;  /* 0x00000000000079af */ /* 0x000e280000000000 */
[----:B-1----:R1:W2:Y:S04]  /*32a0*/  LDG.E.64 R4, [R6.64+0x8] ;  /* 0x0000080406047981 */ /* 0x0022a8000c1e1b00 */
[----:B-1----:R-:W3:Y:S01]  /*32b0*/  LDG.E.64 R6, [R6.64] ;  /* 0x0000000406067981 */ /* 0x002ee2000c1e1b00 */
[----:B------:R-:W-:Y:S01]  /*32c0*/  IADD3 R0, R232, 0x8, RZ ;  /* 0x00000008e8007810 */ /* 0x000fe20007ffe0ff */
[----:B------:R-:W-:Y:S01]  /*32d0*/  IMAD.MOV.U32 R237, RZ, RZ, 0x7f800000 ;  /* 0x7f800000ffed7424 */ /* 0x000fe200078e00ff */
[----:B----4-:R-:W-:-:S02]  /*32e0*/  MOV R2, 0x4 ;  /* 0x0000000400027802 */ /* 0x010fc40000000f00 */
[----:B------:R-:W-:Y:S02]  /*32f0*/  ISETP.GE.AND P1, PT, R0, UR10, PT ;  /* 0x0000000a00007c0c */ /* 0x000fe4000bf26270 */
[----:B------:R-:W-:Y:S01]  /*3300*/  MOV R238, 0x7f800000 ;  /* 0x7f80000000ee7802 */ /* 0x000fe20000000f00 */
[----:B------:R-:W-:Y:S01]  /*3310*/  IMAD.WIDE R2, R232, R2, UR8 ;  /* 0x00000008e8027e25 */ /* 0x000fe2000f8e0202 */
[----:B------:R-:W-:-:S04]  /*3320*/  SHF.R.S32.HI R0, RZ, 0x1f, R19 ;  /* 0x0000001fff007819 */ /* 0x000fc80000011413 */
[----:B------:R1:W5:Y:S05]  /*3330*/  @!P2 LDG.E R237, [R2.64] ;  /* 0x0000000402eda981 */ /* 0x00036a000c1e1900 */
[----:B------:R1:W5:Y:S01]  /*3340*/  @!P1 LDG.E R238, [R2.64+0x20] ;  /* 0x0000200402ee9981 */ /* 0x000362000c1e1900 */
[----:B------:R-:W-:Y:S01]  /*3350*/  IMAD.MOV.U32 R217, RZ, RZ, 0x20 ;  /* 0x00000020ffd97424 */ /* 0x000fe200078e00ff */
        /* <DEDUP_REMOVED lines=23> */
[----:B-1----:R-:W-:Y:S01]  /*34d0*/  IADD3 R2, R222, 0x4000, RZ ;  /* 0x00004000de027810 */ /* 0x002fe20007ffe0ff */
[----:B------:R-:W-:Y:S01]  /*34e0*/  CS2R R150, SRZ ;  /* 0x0000000000967805 */ /* 0x000fe2000001ff00 */
[----:B------:R-:W-:Y:S01]  /*34f0*/  CS2R R148, SRZ ;  /* 0x0000000000947805 */ /* 0x000fe2000001ff00 */
[----:B------:R-:W-:Y:S01]  /*3500*/  CS2R R142, SRZ ;  /* 0x00000000008e7805 */ /* 0x000fe2000001ff00 */
[----:B------:R-:W-:Y:S01]  /*3510*/  SEL R2, R2, R222, !P0 ;  /* 0x000000de02027207 */ /* 0x000fe20004000000 */
        /* <DEDUP_REMOVED lines=38> */
[----:B------:R-:W-:Y:S01]  /*3780*/  ULDC UR24, c[0x0][0x2e8] ;  /* 0x0000ba0000187ab9 */ /* 0x000fe20000000800 */
[----:B------:R-:W-:Y:S01]  /*3790*/  SHF.L.U32 R213, R2, 0x1, RZ ;  /* 0x0000000102d57819 */ /* 0x000fe200000006ff */
[----:B------:R-:W-:-:S02]  /*37a0*/  UIADD3 UR21, UR21, -UR24, URZ ;  /* 0x8000001815157290 */ /* 0x000fc4000fffe03f */
[----:B------:R-:W-:Y:S02]  /*37b0*/  UIADD3 UR34, UR38, 0x40, URZ ;  /* 0x0000004026227890 */ /* 0x000fe4000fffe03f */
[----:B------:R-:W-:Y:S01]  /*37c0*/  ULDC UR13, c[0x0][0x2e4] ;  /* 0x0000b900000d7ab9 */ /* 0x000fe20000000800 */
[----:B--2---:R-:W-:-:S04]  /*37d0*/  IADD3 R243, P2, P1, R4, UR50, R19 ;  /* 0x0000003204f37c10 */ /* 0x004fc8000f95e013 */
[----:B------:R-:W-:Y:S02]  /*37e0*/  IADD3.X R244, R5, UR54, R0, P2, P1 ;  /* 0x0000003605f47c10 */ /* 0x000fe400097e2400 */
[----:B---3--:R-:W-:Y:S02]  /*37f0*/  R2P PR, R20, 0x6 ;  /* 0x0000000614007804 */ /* 0x008fe40000000000 */
[----:B------:R-:W-:Y:S01]  /*3800*/  IADD3 R0, R223, 0x4000, RZ ;  /* 0x00004000df007810 */ /* 0x000fe20007ffe0ff */
[----:B------:R-:W-:Y:S02]  /*3810*/  CS2R R20, SRZ ;  /* 0x0000000000147805 */ /* 0x000fe4000001ff00 */
[----:B------:R-:W-:Y:S02]  /*3820*/  SEL R217, R217, 0xffffffe0, !P1 ;  /* 0xffffffe0d9d97807 */ /* 0x000fe40004800000 */
[----:B------:R-:W-:Y:S02]  /*3830*/  SEL R0, R0, R223, !P0 ;  /* 0x000000df00007207 */ /* 0x000fe40004000000 */
[----:B------:R-:W-:-:S02]  /*3840*/  SEL R216, R216, 0xffffffc0, !P2 ;  /* 0xffffffc0d8d87807 */ /* 0x000fc40005000000 */
[----:B------:R-:W-:Y:S01]  /*3850*/  IADD3 R219, R218, R217, RZ ;  /* 0x000000d9dadb7210 */ /* 0x000fe20007ffe0ff */
[----:B------:R-:W-:Y:S02]  /*3860*/  IMAD.SHL.U32 R208, R0, 0x2, RZ ;  /* 0x0000000200d07824 */ /* 0x000fe400078e00ff */
[----:B------:R-:W-:Y:S01]  /*3870*/  IMAD.IADD R220, R218, 0x1, R216 ;  /* 0x00000001dadc7824 */ /* 0x000fe200078e02d8 */
[----:B------:R-:W-:Y:S01]  /*3880*/  IADD3 R221, R216, R219, RZ ;  /* 0x000000dbd8dd7210 */ /* 0x000fe20007ffe0ff */
[----:B------:R-:W1:Y:S08]  /*3890*/  R2UR UR20, R6 ;  /* 0x00000000061473c2 */ /* 0x000e7000000e0000 */
[----:B------:R-:W2:Y:S01]  /*38a0*/  R2UR UR19, R7 ;  /* 0x00000000071373c2 */ /* 0x000ea200000e0000 */
[----:B-1----:R-:W-:-:S02]  /*38b0*/  UIADD3 UR33, UR20, -0x61c88647, URZ ;  /* 0x9e3779b914217890 */ /* 0x002fc4000fffe03f */
[----:B------:R-:W-:Y:S02]  /*38c0*/  UIADD3 UR31, UR20, 0x3c6ef372, URZ ;  /* 0x3c6ef372141f7890 */ /* 0x000fe4000fffe03f */
[----:B------:R-:W-:Y:S02]  /*38d0*/  UIADD3 UR29, UR20, -0x255992d5, URZ ;  /* 0xdaa66d2b141d7890 */ /* 0x000fe4000fffe03f */
[----:B------:R-:W-:Y:S02]  /*38e0*/  UIADD3 UR27, UR20, 0x78dde6e4, URZ ;  /* 0x78dde6e4141b7890 */ /* 0x000fe4000fffe03f */
[----:B--2---:R-:W-:Y:S02]  /*38f0*/  UIADD3 UR32, UR19, -0x4498517b, URZ ;  /* 0xbb67ae8513207890 */ /* 0x004fe4000fffe03f */
[----:B------:R-:W-:Y:S02]  /*3900*/  UIADD3 UR30, UR19, 0x76cf5d0a, URZ ;  /* 0x76cf5d0a131e7890 */ /* 0x000fe4000fffe03f */
[----:B------:R-:W-:-:S02]  /*3910*/  UIADD3 UR28, UR19, 0x32370b8f, URZ ;  /* 0x32370b8f131c7890 */ /* 0x000fc4000fffe03f */
[----:B------:R-:W-:Y:S02]  /*3920*/  UIADD3 UR26, UR19, -0x126145ec, URZ ;  /* 0xed9eba14131a7890 */ /* 0x000fe4000fffe03f */
[----:B------:R-:W-:Y:S02]  /*3930*/  UIADD3 UR25, UR20, 0x1715609d, URZ ;  /* 0x1715609d14197890 */ /* 0x000fe4000fffe03f */
[----:B------:R-:W-:Y:S02]  /*3940*/  UIADD3 UR24, UR19, -0x56f99767, URZ ;  /* 0xa906689913187890 */ /* 0x000fe4000fffe03f */
[----:B------:R-:W-:Y:S02]  /*3950*/  UIADD3 UR23, UR20, -0x4ab325aa, URZ ;  /* 0xb54cda5614177890 */ /* 0x000fe4000fffe03f */
[----:B------:R-:W-:Y:S02]  /*3960*/  UIADD3 UR22, UR19, 0x646e171e, URZ ;  /* 0x646e171e13167890 */ /* 0x000fe4000fffe03f */
.L_x_1825:
        /* <DEDUP_REMOVED lines=138> */
.L_x_1821:
[----:B------:R-:W-:Y:S01]  /*4210*/  IADD3 R0, R232, UR11, RZ ;  /* 0x0000000be8007c10 */ /* 0x000fe2000fffe0ff */
[----:B------:R-:W1:Y:S01]  /*4220*/  S2R R86, SR_TID.X ;  /* 0x0000000000567919 */ /* 0x000e620000002100 */
[----:B------:R-:W-:Y:S02]  /*4230*/  UIADD3 UR11, -UR10, UR7, -UR18 ;  /* 0x000000070a0b7290 */ /* 0x000fe4000fffe912 */
[C---:B------:R-:W-:Y:S01]  /*4240*/  IADD3 R2, R0.reuse, 0x8, RZ ;  /* 0x0000000800027810 */ /* 0x040fe20007ffe0ff */
[----:B------:R-:W-:Y:S03]  /*4250*/  UMOV UR13, UR10 ;  /* 0x0000000a000d7c82 */ /* 0x000fe60008000000 */
[----:B------:R-:W-:Y:S02]  /*4260*/  IADD3 R85, R0, UR11, RZ ;  /* 0x0000000b00557c10 */ /* 0x000fe4000fffe0ff */
[----:B------:R-:W-:Y:S01]  /*4270*/  IADD3 R3, R2, UR11, RZ ;  /* 0x0000000b02037c10 */ /* 0x000fe2000fffe0ff */
        /* <DEDUP_REMOVED lines=67> */
.L_x_1822:
        /* <DEDUP_REMOVED lines=8> */
[----:B------:R-:W-:Y:S01]  /*4730*/  FFMA.FTZ R8, R8, c[0x0][0x23c], -R2 ;  /* 0x00008f0008087a23 */ /* 0x000fe20000010802 */
        /* <DEDUP_REMOVED lines=267> */
[-C--:B------:R-:W-:Y:S01]  /*57f0*/  FSEL R0, R0, R113.reuse, P0 ;  /* 0x0000007100007208 */ /* 0x080fe20000000000 */
[----:B------:R-:W-:Y:S01]  /*5800*/  FADD.FTZ R2, -R113, R6 ;  /* 0x0000000671027221 */ /* 0x000fe20000010100 */
[----:B------:R-:W-:Y:S01]  /*5810*/  FSETP.GE.FTZ.AND P0, PT, R128, RZ, PT ;  /* 0x000000ff8000720b */ /* 0x000fe20003f16000 */
[C---:B------:R-:W-:Y:S01]  /*5820*/  FADD.FTZ R8, -R114.reuse, R8 ;  /* 0x0000000872087221 */ /* 0x040fe20000010100 */
[----:B------:R-:W-:Y:S01]  /*5830*/  FSEL R3, R3, R114, P2 ;  /* 0x0000007203037208 */ /* 0x000fe20001000000 */
[----:B------:R-:W-:Y:S01]  /*5840*/  FADD.FTZ R4, -R114, R4 ;  /* 0x0000000472047221 */ /* 0x000fe20000010100 */
[----:B------:R-:W-:Y:S02]  /*5850*/  FSETP.GE.FTZ.AND P2, PT, R118, RZ, PT ;  /* 0x000000ff7600720b */ /* 0x000fe40003f56000 */
[----:B------:R-:W-:Y:S01]  /*5860*/  FADD.FTZ R11, -R113, R11 ;  /* 0x0000000b710b7221 */ /* 0x000fe20000010100 */
[----:B------:R-:W-:Y:S01]  /*5870*/  FSEL R2, R2, R113, P1 ;  /* 0x0000007102027208 */ /* 0x000fe20000800000 */
[----:B------:R-:W-:Y:S01]  /*5880*/  FMUL.FTZ R89, R127, R0 ;  /* 0x000000007f597220 */ /* 0x000fe20000410000 */
[-C--:B------:R-:W-:Y:S01]  /*5890*/  FSEL R0, R8, R114.reuse, P0 ;  /* 0x0000007208007208 */ /* 0x080fe20000000000 */
[----:B------:R-:W-:Y:S01]  /*58a0*/  FMUL.FTZ R6, R121, R3 ;  /* 0x0000000379067220 */ /* 0x000fe20000410000 */
[----:B------:R-:W-:Y:S01]  /*58b0*/  FSETP.GE.FTZ.AND P0, PT, R129, RZ, PT ;  /* 0x000000ff8100720b */ /* 0x000fe20003f16000 */
[----:B------:R-:W-:Y:S01]  /*58c0*/  FADD.FTZ R3, -R114, R13 ;  /* 0x0000000d72037221 */ /* 0x000fe20000010100 */
[----:B------:R-:W-:Y:S01]  /*58d0*/  FSEL R4, R4, R114, P3 ;  /* 0x0000007204047208 */ /* 0x000fe20001800000 */
[----:B------:R-:W-:Y:S01]  /*58e0*/  FADD.FTZ R10, -R113, R10 ;  /* 0x0000000a710a7221 */ /* 0x000fe20000010100 */
[----:B------:R-:W-:Y:S01]  /*58f0*/  FSETP.GE.FTZ.AND P1, PT, R122, RZ, PT ;  /* 0x000000ff7a00720b */ /* 0x000fe20003f36000 */
        /* <DEDUP_REMOVED lines=11> */
[----:B------:R-:W-:Y:S01]  /*59b0*/  FSETP.GE.FTZ.AND P0, PT, R123, RZ, PT ;  /* 0x000000ff7b00720b */ /* 0x000fe20003f16000 */
[----:B------:R-:W-:Y:S01]  /*59c0*/  FADD.FTZ R0, -R113, R18 ;  /* 0x0000001271007221 */ /* 0x000fe20000010100 */
[----:B------:R-:W-:Y:S01]  /*59d0*/  FSEL R4, R4, R114, P3 ;  /* 0x0000007204047208 */ /* 0x000fe20001800000 */
[----:B------:R-:W-:Y:S01]  /*59e0*/  FMUL.FTZ R13, R118, R3 ;  /* 0x00000003760d7220 */ /* 0x000fe20000410000 */
[-C--:B------:R-:W-:Y:S01]  /*59f0*/  FSEL R3, R15, R113.reuse, P1 ;  /* 0x000000710f037208 */ /* 0x080fe20000800000 */
[----:B------:R-:W-:Y:S01]  /*5a00*/  FADD.FTZ R5, -R114, R9 ;  /* 0x0000000972057221 */ /* 0x000fe20000010100 */
[----:B------:R-:W-:Y:S01]  /*5a10*/  FSETP.GE.FTZ.AND P1, PT, R115, RZ, PT ;  /* 0x000000ff7300720b */ /* 0x000fe20003f36000 */
[----:B------:R-:W-:Y:S01]  /*5a20*/  FADD.FTZ R14, -R113, R14 ;  /* 0x0000000e710e7221 */ /* 0x000fe20000010100 */
[----:B------:R-:W-:Y:S01]  /*5a30*/  FSETP.GE.FTZ.AND P3, PT, R116, RZ, PT ;  /* 0x000000ff7400720b */ /* 0x000fe20003f76000 */
[----:B------:R-:W-:Y:S01]  /*5a40*/  FMUL.FTZ R86, R122, R2 ;  /* 0x000000027a567220 */ /* 0x000fe20000410000 */
[----:B------:R-:W-:Y:S01]  /*5a50*/  FSEL R0, R0, R113, P1 ;  /* 0x0000007100007208 */ /* 0x000fe20000800000 */
[----:B------:R-:W-:Y:S01]  /*5a60*/  FADD.FTZ R2, -R114, R16 ;  /* 0x0000001072027221 */ /* 0x000fe20000010100 */
[----:B------:R-:W-:Y:S01]  /*5a70*/  PLOP3.LUT P1, PT, PT, PT, UP2, 0x80, 0x0 ;  /* 0x000000000000781c */ /* 0x000fe20003f2f028 */
[----:B------:R-:W-:Y:S01]  /*5a80*/  FMUL.FTZ R85, R120, R4 ;  /* 0x0000000478557220 */ /* 0x000fe20000410000 */
[----:B------:R-:W-:Y:S01]  /*5a90*/  FSEL R5, R5, R114, P4 ;  /* 0x0000007205057208 */ /* 0x000fe20002000000 */
[----:B------:R-:W-:Y:S01]  /*5aa0*/  FMUL.FTZ R11, R119, R3 ;  /* 0x00000003770b7220 */ /* 0x000fe20000410000 */
        /* <DEDUP_REMOVED lines=39> */
.L_x_1823:
        /* <DEDUP_REMOVED lines=129> */
.L_x_1824:
        /* <DEDUP_REMOVED lines=16> */
[----:B------:R-:W-:Y:S05]  /*6630*/  LDSM.16.MT88.4 R200, [R0+0x18800] ;  /* 0x0188000000c8783b */ /* 0x000fea0000004200 */
[----:B------:R-:W-:Y:S05]  /*6640*/  LDSM.16.M88.4 R204, [R219+0x1000] ;  /* 0x00100000dbcc783b */ /* 0x000fea0000000200 */
        /* <DEDUP_REMOVED lines=18> */
[----:B------:R-:W2:Y:S07]  /*6770*/  LDSM.16.M88.4 R196, [R219] ;  /* 0x00000000dbc4783b */ /* 0x000eae0000000200 */
        /* <DEDUP_REMOVED lines=18> */
[----:B------:R-:W-:Y:S07]  /*68a0*/  LDSM.16.M88.4 R204, [R220+0x1000] ;  /* 0x00100000dccc783b */ /* 0x000fee0000000200 */
[----:B------:R-:W-:Y:S01]  /*68b0*/  HMMA.16816.F32 R128, R196, R202, R128 ;  /* 0x000000cac480723c */ /* 0x000fe20000001880 */
[----:B------:R-:W-:Y:S05]  /*68c0*/  LDSM.16.M88.4 R196, [R220] ;  /* 0x00000000dcc4783b */ /* 0x000fea0000000200 */
[----:B------:R-:W2:Y:S02]  /*68d0*/  LDSM.16.MT88.4 R200, [R0+0x19000] ;  /* 0x0190000000c8783b */ /* 0x000ea40000004200 */
        /* <DEDUP_REMOVED lines=41> */
[----:B------:R-:W-:Y:S01]  /*6b70*/  IMAD.SHL.U32 R200, R242, 0x8, RZ ;  /* 0x00000008f2c87824 */ /* 0x000fe200078e00ff */
[-C--:B------:R-:W-:Y:S04]  /*6b80*/  HMMA.16816.F32 R124, R204, R202.reuse, R124 ;  /* 0x000000cacc7c723c */ /* 0x080fe8000000187c */
[-C--:B-1----:R-:W-:Y:S01]  /*6b90*/  LEA R2, P0, R200, R224.reuse, 0x2 ;  /* 0x000000e0c8027211 */ /* 0x082fe200078010ff */
[----:B------:R-:W-:Y:S03]  /*6ba0*/  IMAD.SHL.U32 R201, R242, 0x10, RZ ;  /* 0x00000010f2c97824 */ /* 0x000fe600078e00ff */
[----:B------:R-:W-:Y:S04]  /*6bb0*/  HMMA.16816.F32 R128, R196, R202, R128 ;  /* 0x000000cac480723c */ /* 0x000fe80000001880 */
[-C--:B------:R-:W-:Y:S02]  /*6bc0*/  LEA.HI.X.SX32 R3, R200, R225.reuse, 0x2, P0 ;  /* 0x000000e1c8037211 */ /* 0x080fe400000f16ff */
[-C--:B------:R-:W-:Y:S01]  /*6bd0*/  LEA R4, P0, R0, R224.reuse, 0x2 ;  /* 0x000000e000047211 */ /* 0x080fe200078010ff */
[C---:B------:R-:W-:Y:S01]  /*6be0*/  IMAD.SHL.U32 R197, R242.reuse, 0x20, RZ ;  /* 0x00000020f2c57824 */ /* 0x040fe200078e00ff */
[CC--:B------:R-:W-:Y:S01]  /*6bf0*/  LEA R198, P1, R201.reuse, R224.reuse, 0x2 ;  /* 0x000000e0c9c67211 */ /* 0x0c0fe200078210ff */
[----:B------:R1:W-:Y:S03]  /*6c00*/  RED.E.ADD.F32.FTZ.RN.STRONG.GPU [R2.64], R5 ;  /* 0x000000050200798e */ /* 0x0003e6000c10e784 */
[-C--:B------:R-:W-:Y:S01]  /*6c10*/  LEA.HI.X.SX32 R199, R201, R225.reuse, 0x2, P1 ;  /* 0x000000e1c9c77211 */ /* 0x080fe200008f16ff */
[----:B------:R-:W-:Y:S01]  /*6c20*/  IMAD R202, R242, 0x28, RZ ;  /* 0x00000028f2ca7824 */ /* 0x000fe200078e02ff */
        /* <DEDUP_REMOVED lines=573> */
.L_x_1826:
        /* <DEDUP_REMOVED lines=19> */
.L_x_1827:
[----:B------:R-:W-:Y:S01]  /*9130*/  BAR.SYNC.DEFER_BLOCKING 0x0 ;  /* 0x0000000000007b1d */ /* 0x000fe20000010000 */
[----:B------:R-:W-:Y:S01]  /*9140*/  USHF.R.S32.HI UR10, URZ, 0x1f, UR38 ;  /* 0x0000001f3f0a7899 */ /* 0x000fe20008011426 */
[--C-:B-1----:R-:W-:Y:S01]  /*9150*/  SHF.R.S32.HI R5, RZ, 0x1f, R248.reuse ;  /* 0x0000001fff057819 */ /* 0x102fe200000114f8 */
[----:B------:R-:W-:Y:S01]  /*9160*/  IMAD.U32 R2, RZ, RZ, UR38 ;  /* 0x00000026ff027e24 */ /* 0x000fe2000f8e00ff */
[----:B------:R-:W-:Y:S01]  /*9170*/  UIMAD UR7, UR35, -0x40, UR7 ;  /* 0xffffffc0230778a4 */ /* 0x000fe2000f8e0207 */
[----:B------:R-:W-:Y:S01]  /*9180*/  IMAD.MOV.U32 R4, RZ, RZ, R248 ;  /* 0x000000ffff047224 */ /* 0x000fe200078e00f8 */
[----:B------:R-:W-:Y:S01]  /*9190*/  ULDC.64 UR8, c[0x0][0x3a0] ;  /* 0x0000e80000087ab9 */ /* 0x000fe20000000a00 */
[----:B------:R-:W-:Y:S01]  /*91a0*/  IMAD.U32 R6, RZ, RZ, UR41 ;  /* 0x00000029ff067e24 */ /* 0x000fe2000f8e00ff */
[----:B------:R-:W-:Y:S01]  /*91b0*/  UIMAD UR6, UR10, UR8, URZ ;  /* 0x000000080a0672a4 */ /* 0x000fe2000f8e023f */
[----:B------:R-:W-:Y:S01]  /*91c0*/  IMAD.WIDE.U32 R2, R2, c[0x0][0x3a0], R4 ;  /* 0x0000e80002027a25 */ /* 0x000fe200078e0004 */
[----:B------:R-:W-:Y:S01]  /*91d0*/  USHF.R.S32.HI UR13, URZ, 0x1f, UR41 ;  /* 0x0000001f3f0d7899 */ /* 0x000fe20008011429 */
[----:B------:R-:W-:Y:S01]  /*91e0*/  ISETP.GE.AND P2, PT, R239, UR7, PT ;  /* 0x00000007ef007c0c */ /* 0x000fe2000bf46270 */
[----:B------:R-:W-:Y:S01]  /*91f0*/  UIMAD UR6, UR38, UR9, UR6 ;  /* 0x00000009260672a4 */ /* 0x000fe2000f8e0206 */
[----:B------:R-:W-:Y:S01]  /*9200*/  BSSY B0, `(.L_x_1828) ;  /* 0x0000027000007945 */ /* 0x000fe20003800000 */
[----:B------:R-:W-:Y:S01]  /*9210*/  IADD3 R2, P0, R2, UR14, RZ ;  /* 0x0000000e02027c10 */ /* 0x000fe2000ff1e0ff */
[----:B------:R-:W-:Y:S01]  /*9220*/  ULDC.64 UR8, c[0x0][0x3b8] ;  /* 0x0000ee0000087ab9 */ /* 0x000fe20000000a00 */
[----:B------:R-:W-:-:S02]  /*9230*/  SHF.R.S32.HI R11, RZ, 0x1f, R239 ;  /* 0x0000001fff0b7819 */ /* 0x000fc400000114ef */
[----:B------:R-:W-:Y:S01]  /*9240*/  IMAD.U32 R0, RZ, RZ, UR6 ;  /* 0x00000006ff007e24 */ /* 0x000fe2000f8e00ff */
[----:B------:R-:W-:-:S04]  /*9250*/  UIMAD UR6, UR13, UR8, URZ ;  /* 0x000000080d0672a4 */ /* 0x000fc8000f8e023f */
[----:B------:R-:W-:Y:S01]  /*9260*/  IADD3.X R3, R3, UR15, R0, P0, !PT ;  /* 0x0000000f03037c10 */ /* 0x000fe200087fe400 */
[----:B------:R1:W2:Y:S01]  /*9270*/  LDS.128 R40, [R227+0x19000] ;  /* 0x01900000e3287984 */ /* 0x0002a20000000c00 */
[----:B------:R-:W-:-:S03]  /*9280*/  UIMAD UR6, UR41, UR9, UR6 ;  /* 0x00000009290672a4 */ /* 0x000fc6000f8e0206 */
        /* <DEDUP_REMOVED lines=30> */
.L_x_1829:
[----:B--23--:R-:W-:Y:S05]  /*9470*/  BSYNC B0 ;  /* 0x0000000000007941 */ /* 0x00cfea0003800000 */
.L_x_1828:
        /* <DEDUP_REMOVED lines=18> */
.L_x_1831:
[----:B------:R-:W-:Y:S05]  /*95a0*/  BSYNC B0 ;  /* 0x0000000000007941 */ /* 0x000fea0003800000 */
.L_x_1830:
[----:B------:R-:W-:Y:S01]  /*95b0*/  ULDC.64 UR6, c[0x0][0x3a8] ;  /* 0x0000ea0000067ab9 */ /* 0x000fe20000000a00 */
[----:B--2---:R-:W-:Y:S01]  /*95c0*/  IMAD.U32 R2, RZ, RZ, UR38 ;  /* 0x00000026ff027e24 */ /* 0x004fe2000f8e00ff */
[----:B------:R-:W-:Y:S01]  /*95d0*/  UIMAD UR6, UR10, UR6, URZ ;  /* 0x000000060a0672a4 */ /* 0x000fe2000f8e023f */
[----:B------:R-:W-:Y:S01]  /*95e0*/  BSSY B0, `(.L_x_1832) ;  /* 0x000001a000007945 */ /* 0x000fe20003800000 */
[----:B------:R-:W-:Y:S01]  /*95f0*/  USHF.R.S32.HI UR8, URZ, 0x1f, UR41 ;  /* 0x0000001f3f087899 */ /* 0x000fe20008011429 */
        /* <DEDUP_REMOVED lines=24> */
.L_x_1833:
[----:B------:R-:W-:Y:S05]  /*9780*/  BSYNC B0 ;  /* 0x0000000000007941 */ /* 0x000fea0003800000 */
.L_x_1832:
        /* <DEDUP_REMOVED lines=15> */
.L_x_1814:
[----:B------:R-:W-:Y:S05]  /*9880*/  BSYNC B1 ;  /* 0x0000000000017941 */ /* 0x000fea0003800000 */
.L_x_1800:
        /* <DEDUP_REMOVED lines=11> */
.L_x_1834:
[----:B------:R-:W-:Y:S05]  /*9940*/  EXIT ;  /* 0x000000000000794d */ /* 0x000fea0003800000 */
.L_x_1836:
        /* <DEDUP_REMOVED lines=11> */
.L_x_2048:


//--------------------- .text._ZN5flash44flash_bwd_dq_dk_dv_loop_seqk_parallel_kernelI23Flash_bwd_kernel_traitsILi256ELi64ELi64ELi8ELi4ELi2ELi2ELb0ELb0EN7cutlass6half_tE19Flash_kernel_traitsILi256ELi64ELi64ELi8ES3_EELb0ELb0ELb1ELb0ELb0ELb1ELb1EEEvNS_16Flash_bwd_paramsE --------------------------
	.section	.text._ZN5flash44flash_bwd_dq_dk_dv_loop_seqk_parallel_kernelI23Flash_bwd_kernel_traitsILi256ELi64ELi64ELi8ELi4ELi2ELi2ELb0ELb0EN7cutlass6half_tE19Flash_kernel_traitsILi256ELi64ELi64ELi8ES3_EELb0ELb0ELb1ELb0ELb0ELb1ELb1EEEvNS_16Flash_bwd_paramsE,"ax",@progbits
	.sectioninfo	@"SHI_REGISTERS=255"
	.align	128
        .global         _ZN5flash44flash_bwd_dq_dk_dv_loop_seqk_parallel_kernelI23Flash_bwd_kernel_traitsILi256ELi64ELi64ELi8ELi4ELi2ELi2ELb0ELb0EN7cutlass6half_tE19Flash_kernel_traitsILi256ELi64ELi64ELi8ES3_EELb0ELb0ELb1ELb0ELb0ELb1ELb1EEEvNS_16Flash_bwd_paramsE
        .type           _ZN5flash44flash_bwd_dq_dk_dv_loop_seqk_parallel_kernelI23Flash_bwd_kernel_traitsILi256ELi64ELi64ELi8ELi4ELi2ELi2ELb0ELb0EN7cutlass6half_tE19Flash_kernel_traitsILi256ELi64ELi64ELi8ES3_EELb0ELb0ELb1ELb0ELb0ELb1ELb1EEEvNS_16Flash_bwd_paramsE,@function
        .size           _ZN5flash44flash_bwd_dq_dk_dv_loop_seqk_parallel_kernelI23Flash_bwd_kernel_traitsILi256ELi64ELi64ELi8ELi4ELi2ELi2ELb0ELb0EN7cutlass6half_tE19Flash_kernel_traitsILi256ELi64ELi64ELi8ES3_EELb0ELb0ELb1ELb0ELb0ELb1ELb1EEEvNS_16Flash_bwd_paramsE,(.L_x_2049 - _ZN5flash44flash_bwd_dq_dk_dv_loop_seqk_parallel_kernelI23Flash_bwd_kernel_traitsILi256ELi64ELi64ELi8ELi4ELi2ELi2ELb0ELb0EN7cutlass6half_tE19Flash_kernel_traitsILi256ELi64ELi64ELi8ES3_EELb0ELb0ELb1ELb0ELb0ELb1ELb1EEEvNS_16Flash_bwd_paramsE)
        .other          _ZN5flash44flash_bwd_dq_dk_dv_loop_seqk_parallel_kernelI23Flash_bwd_kernel_traitsILi256ELi64ELi64ELi8ELi4ELi2ELi2ELb0ELb0EN7cutlass6half_tE19Flash_kernel_traitsILi256ELi64ELi64ELi8ES3_EELb0ELb0ELb1ELb0ELb0ELb1ELb1EEEvNS_16Flash_bwd_paramsE,@"STO_CUDA_ENTRY STV_DEFAULT"
_ZN5flash44flash_bwd_dq_dk_dv_loop_seqk_parallel_kernelI23Flash_bwd_kernel_traitsILi256ELi64ELi64ELi8ELi4ELi2ELi2ELb0ELb0EN7cutlass6half_tE19Flash_kernel_traitsILi256ELi64ELi64ELi8ES3_EELb0ELb0ELb1ELb0ELb0ELb1ELb1EEEvNS_16Flash_bwd_paramsE:
.text._ZN5flash44flash_bwd_dq_dk_dv_loop_seqk_parallel_kernelI23Flash_bwd_kernel_traitsILi256ELi64ELi64ELi8ELi4ELi2ELi2ELb0ELb0EN7cutlass6half_tE19Flash_kernel_traitsILi256ELi64ELi64ELi8ES3_EELb0ELb0ELb1ELb0ELb0ELb1ELb1EEEvNS_16Flash_bwd_paramsE:
        /* <DEDUP_REMOVED lines=29> */
[----:B--2---:R-:W-:Y:S01]  /*01d0*/  UIMAD.WIDE.U32 UR46, UR34, UR14, URZ ;  /* 0x0000000e222e72a5 */ /* 0x004fe2000f8e003f */
[----:B------:R-:W-:Y:S01]  /*01e0*/  IMAD.SHL.U32 R252, R13, 0x2, RZ ;  /* 0x000000020dfc7824 */ /* 0x000fe200078e00ff */
        /* <DEDUP_REMOVED lines=34> */
[----:B------:R-:W-:Y:S01]  /*0410*/  IMAD.IADD R0, R13, 0x1, -R0 ;  /* 0x000000010d007824 */ /* 0x000fe200078e0a00 */
[----:B------:R-:W-:Y:S01]  /*0420*/  LOP3.LUT R2, R2, 0xfffffff8, RZ, 0xc0, !PT ;  /* 0xfffffff802027812 */ /* 0x000fe200078ec0ff */
[----:B------:R-:W-:Y:S01]  /*0430*/  @UP5 UIMAD UR56, UR34, UR51, URZ ;  /* 0x00000033223852a4 */ /* 0x000fe2000f8e023f */
[----:B------:R-:W-:Y:S01]  /*0440*/  SHF.R.S32.HI R247, RZ, 0x3, R11 ;  /* 0x00000003fff77819 */ /* 0x000fe2000001140b */
[----:B------:R-:W-:Y:S01]  /*0450*/  ULDC.64 UR4, c[0x0][0x118] ;  /* 0x0000460000047ab9 */ /* 0x000fe20000000a00 */
[----:B------:R-:W-:Y:S01]  /*0460*/  SHF.R.S32.HI R3, RZ, 0x1f, R0 ;  /* 0x0000001fff037819 */ /* 0x000fe20000011400 */
[----:B------:R-:W-:Y:S01]  /*0470*/  IMAD.IADD R6, R5, 0x1, -R2 ;  /* 0x0000000105067824 */ /* 0x000fe200078e0a02 */
[----:B------:R-:W-:Y:S01]  /*0480*/  LOP3.LUT R2, R7, 0xfffffff0, RZ, 0xc0, !PT ;  /* 0xfffffff007027812 */ /* 0x000fe200078ec0ff */
[----:B------:R-:W-:Y:S01]  /*0490*/  ULDC UR42, c[0x0][0x2e8] ;  /* 0x0000ba00002a7ab9 */ /* 0x000fe20000000800 */
[----:B------:R-:W-:Y:S01]  /*04a0*/  LEA.HI R15, R3, R0, RZ, 0x2 ;  /* 0x00000000030f7211 */ /* 0x000fe200078f10ff */
[----:B------:R-:W-:Y:S01]  /*04b0*/  IMAD.SHL.U32 R3, R247, 0x40, RZ ;  /* 0x00000040f7037824 */ /* 0x000fe200078e00ff */
[----:B------:R-:W-:Y:S01]  /*04c0*/  LOP3.LUT R0, R11, 0xfffffff8, RZ, 0xc0, !PT ;  /* 0xfffffff80b007812 */ /* 0x000fe200078ec0ff */
[----:B------:R-:W-:Y:S01]  /*04d0*/  IMAD.IADD R2, R13, 0x1, -R2 ;  /* 0x000000010d027824 */ /* 0x000fe200078e0a02 */
[----:B------:R-:W-:-:S02]  /*04e0*/  ULOP3.LUT UR58, UR38, UR58, URZ, 0x3c, !UPT ;  /* 0x0000003a263a7292 */ /* 0x000fc4000f8e3c3f */
[----:B------:R-:W-:Y:S01]  /*04f0*/  LOP3.LUT R3, R3, 0x1c0, RZ, 0xc0, !PT ;  /* 0x000001c003037812 */ /* 0x000fe200078ec0ff */
[----:B------:R-:W-:Y:S01]  /*0500*/  IMAD.IADD R0, R13, 0x1, -R0 ;  /* 0x000000010d007824 */ /* 0x000fe200078e0a00 */
[----:B------:R-:W-:Y:S01]  /*0510*/  SHF.R.S32.HI R4, RZ, 0x1f, R2 ;  /* 0x0000001fff047819 */ /* 0x000fe20000011402 */
[----:B------:R-:W-:Y:S01]  /*0520*/  USHF.R.S32.HI UR59, URZ, 0x1f, UR38 ;  /* 0x0000001f3f3b7899 */ /* 0x000fe20008011426 */
[----:B------:R-:W-:Y:S01]  /*0530*/  SHF.R.U32.HI R5, RZ, 0x3, R3 ;  /* 0x00000003ff057819 */ /* 0x000fe20000011603 */
[----:B------:R-:W-:Y:S01]  /*0540*/  IMAD.SHL.U32 R16, R0, 0x8, RZ ;  /* 0x0000000800107824 */ /* 0x000fe200078e00ff */
[----:B------:R-:W-:Y:S01]  /*0550*/  LEA.HI R9, R4, R2, RZ, 0x3 ;  /* 0x0000000204097211 */ /* 0x000fe200078f18ff */
[----:B------:R-:W-:Y:S01]  /*0560*/  UISETP.NE.AND UP6, UPT, UR10, URZ, UPT ;  /* 0x0000003f0a00728c */ /* 0x000fe2000bfc5270 */
[C---:B------:R-:W-:Y:S01]  /*0570*/  LOP3.LUT P4, RZ, R0.reuse, 0x2, RZ, 0xc0, !PT ;  /* 0x0000000200ff7812 */ /* 0x040fe2000788c0ff */
[----:B------:R-:W-:Y:S01]  /*0580*/  USHF.R.S32.HI UR61, URZ, 0x1f, UR34 ;  /* 0x0000001f3f3d7899 */ /* 0x000fe20008011422 */
[----:B------:R-:W-:Y:S01]  /*0590*/  LOP3.LUT R4, R3, 0x38, R16, 0xf8, !PT ;  /* 0x0000003803047812 */ /* 0x000fe200078ef810 */
[----:B------:R1:W-:Y:S01]  /*05a0*/  STL [R1], R16 ;  /* 0x0000001001007387 */ /* 0x0003e20000100800 */
[----:B------:R-:W-:Y:S01]  /*05b0*/  LOP3.LUT R3, R9, 0xfffffff8, RZ, 0xc0, !PT ;  /* 0xfffffff809037812 */ /* 0x000fe200078ec0ff */
[----:B------:R-:W-:Y:S01]  /*05c0*/  USHF.R.S32.HI UR60, URZ, 0x1f, UR38 ;  /* 0x0000001f3f3c7899 */ /* 0x000fe20008011426 */
[C---:B------:R-:W-:Y:S01]  /*05d0*/  LOP3.LUT P3, RZ, R0.reuse, 0x4, RZ, 0xc0, !PT ;  /* 0x0000000400ff7812 */ /* 0x040fe2000786c0ff */
[----:B------:R-:W-:Y:S01]  /*05e0*/  IMAD.SHL.U32 R0, R0, 0x40, RZ ;  /* 0x0000004000007824 */ /* 0x000fe200078e00ff */
[----:B------:R-:W-:Y:S01]  /*05f0*/  LOP3.LUT R7, R4, R5, RZ, 0x3c, !PT ;  /* 0x0000000504077212 */ /* 0x000fe200078e3cff */
[----:B------:R-:W-:Y:S01]  /*0600*/  UIMAD.WIDE.U32 UR44, UR36, UR46, URZ ;  /* 0x0000002e242c72a5 */ /* 0x000fe2000f8e003f */
[-C--:B------:R-:W-:Y:S01]  /*0610*/  LEA.HI R5, R12, R13.reuse, RZ, 0x7 ;  /* 0x0000000d0c057211 */ /* 0x080fe200078f38ff */
[----:B------:R-:W-:Y:S01]  /*0620*/  UIMAD UR53, UR37, UR46, URZ ;  /* 0x0000002e253572a4 */ /* 0x000fe2000f8e023f */
[----:B------:R-:W-:Y:S01]  /*0630*/  LOP3.LUT R0, R0, 0x1c0, RZ, 0xc0, !PT ;  /* 0x000001c000007812 */ /* 0x000fe200078ec0ff */
[----:B------:R-:W-:Y:S01]  /*0640*/  USHF.R.S32.HI UR55, URZ, 0x1f, UR49 ;  /* 0x0000001f3f377899 */ /* 0x000fe20008011431 */
[----:B------:R-:W-:Y:S01]  /*0650*/  SHF.R.S32.HI R5, RZ, 0x7, R5 ;  /* 0x00000007ff057819 */ /* 0x000fe20000011405 */
[----:B------:R-:W-:Y:S01]  /*0660*/  UIMAD UR52, UR6, UR52, URZ ;  /* 0x00000034063472a4 */ /* 0x000fe2000f8e023f */
[----:B------:R-:W-:Y:S01]  /*0670*/  LOP3.LUT R213, R0, 0x8, R11, 0xf8, !PT ;  /* 0x0000000800d57812 */ /* 0x000fe200078ef80b */
[----:B------:R-:W-:Y:S01]  /*0680*/  @!UP5 UIMAD UR51, UR7, UR51, URZ ;  /* 0x000000330733d2a4 */ /* 0x000fe2000f8e023f */
[----:B------:R-:W-:Y:S01]  /*0690*/  SHF.R.U32.HI R218, RZ, 0x3, R0 ;  /* 0x00000003ffda7819 */ /* 0x000fe20000011600 */
[----:B------:R-:W-:Y:S01]  /*06a0*/  USHF.R.S32.HI UR50, URZ, 0x1f, UR43 ;  /* 0x0000001f3f327899 */ /* 0x000fe2000801142b */
[----:B------:R-:W-:Y:S01]  /*06b0*/  LEA.HI R4, R12, R13, RZ, 0x6 ;  /* 0x0000000d0c047211 */ /* 0x000fe200078f30ff */
[----:B------:R-:W-:Y:S01]  /*06c0*/  UMOV UR41, 0xffff8000 ;  /* 0xffff800000297882 */ /* 0x000fe20000000000 */
[----:B------:R-:W-:-:S02]  /*06d0*/  LOP3.LUT R213, R213, R218, RZ, 0x3c, !PT ;  /* 0x000000dad5d57212 */ /* 0x000fc400078e3cff */
        /* <DEDUP_REMOVED lines=8> */
[----:B------:R1:W-:Y:S01]  /*0760*/  STL [R1+0xc], R16 ;  /* 0x00000c1001007387 */ /* 0x0003e20000100800 */
        /* <DEDUP_REMOVED lines=11> */
[----:B------:R-:W-:Y:S01]  /*0820*/  IMAD.SHL.U32 R4, R0, 0x8, RZ ;  /* 0x0000000800047824 */ /* 0x000fe200078e00ff */
[----:B------:R-:W-:Y:S01]  /*0830*/  LOP3.LUT R252, R3, 0x6, R252, 0xf8, !PT ;  /* 0x0000000603fc7812 */ /* 0x000fe200078ef8fc */
[----:B------:R-:W-:Y:S01]  /*0840*/  IMAD.SHL.U32 R0, R6, 0x40, RZ ;  /* 0x0000004006007824 */ /* 0x000fe200078e00ff */
[----:B------:R1:W-:Y:S01]  /*0850*/  STL [R1+0x8], R11 ;  /* 0x0000080b01007387 */ /* 0x0003e20000100800 */
[----:B------:R-:W-:Y:S01]  /*0860*/  IMAD.IADD R6, R13, 0x1, -R2 ;  /* 0x000000010d067824 */ /* 0x000fe200078e0a02 */
[----:B------:R-:W-:Y:S01]  /*0870*/  LOP3.LUT R2, R4, 0x18, RZ, 0xc0, !PT ;  /* 0x0000001804027812 */ /* 0x000fe200078ec0ff */
[----:B------:R-:W-:Y:S01]  /*0880*/  IMAD.SHL.U32 R5, R8, 0x20, RZ ;  /* 0x0000002008057824 */ /* 0x000fe200078e00ff */
[----:B------:R-:W-:Y:S01]  /*0890*/  LOP3.LUT R0, R0, 0x1c0, RZ, 0xc0, !PT ;  /* 0x000001c000007812 */ /* 0x000fe200078ec0ff */
[----:B------:R-:W-:-:S02]  /*08a0*/  IMAD.SHL.U32 R213, R213, 0x2, RZ ;  /* 0x00000002d5d57824 */ /* 0x000fc400078e00ff */
[----:B------:R-:W-:Y:S01]  /*08b0*/  IMAD.SHL.U32 R219, R218, 0x2, RZ ;  /* 0x00000002dadb7824 */ /* 0x000fe200078e00ff */
[----:B------:R-:W-:Y:S01]  /*08c0*/  SHF.R.U32.HI R4, RZ, 0x3, R0 ;  /* 0x00000003ff047819 */ /* 0x000fe20000011600 */
[C---:B------:R-:W-:Y:S01]  /*08d0*/  IMAD.IADD R214, R213.reuse, 0x1, R214 ;  /* 0x00000001d5d67824 */ /* 0x040fe200078e02d6 */
[----:B------:R-:W-:Y:S01]  /*08e0*/  LOP3.LUT R7, R2, 0x20, R5, 0xf8, !PT ;  /* 0x0000002002077812 */ /* 0x000fe200078ef805 */
[----:B------:R-:W-:Y:S01]  /*08f0*/  IMAD R218, R218, 0x2, R215 ;  /* 0x00000002dada7824 */ /* 0x000fe200078e02d7 */
[----:B------:R-:W-:Y:S01]  /*0900*/  LOP3.LUT R3, R0, 0x20, R3, 0xf8, !PT ;  /* 0x0000002000037812 */ /* 0x000fe200078ef803 */
[----:B------:R-:W-:Y:S01]  /*0910*/  IMAD.IADD R216, R213, 0x1, R215 ;  /* 0x00000001d5d87824 */ /* 0x000fe200078e02d7 */
[----:B------:R-:W-:Y:S01]  /*0920*/  LOP3.LUT R5, R4, R0, R2, 0x1e, !PT ;  /* 0x0000000004057212 */ /* 0x000fe200078e1e02 */
[----:B------:R-:W-:Y:S01]  /*0930*/  IMAD.SHL.U32 R0, R6, 0x2, RZ ;  /* 0x0000000206007824 */ /* 0x000fe200078e00ff */
[----:B------:R-:W-:Y:S01]  /*0940*/  LOP3.LUT R4, R3, R4, RZ, 0x3c, !PT ;  /* 0x0000000403047212 */ /* 0x000fe200078e3cff */
[----:B------:R-:W-:-:S02]  /*0950*/  IMAD.SHL.U32 R3, R16, 0x40, RZ ;  /* 0x0000004010037824 */ /* 0x000fc400078e00ff */
[--C-:B------:R-:W-:Y:S02]  /*0960*/  IMAD R2, R10, 0x400, R0.reuse ;  /* 0x000004000a027824 */ /* 0x100fe400078e0200 */
[----:B------:R-:W-:Y:S01]  /*0970*/  IMAD R0, R222, 0x400, R0 ;  /* 0x00000400de007824 */ /* 0x000fe200078e0200 */
[----:B------:R-:W-:Y:S01]  /*0980*/  LOP3.LUT R3, R3, 0x1c0, RZ, 0xc0, !PT ;  /* 0x000001c003037812 */ /* 0x000fe200078ec0ff */
[----:B------:R-:W-:Y:S01]  /*0990*/  IMAD.IADD R239, R2, 0x1, R4 ;  /* 0x0000000102ef7824 */ /* 0x000fe200078e0204 */
[----:B------:R-:W-:Y:S01]  /*09a0*/  SHF.R.S32.HI R4, RZ, 0x2, R15 ;  /* 0x00000002ff047819 */ /* 0x000fe2000001140f */
[----:B------:R-:W-:Y:S01]  /*09b0*/  IMAD.IADD R248, R0, 0x1, R5 ;  /* 0x0000000100f87824 */ /* 0x000fe200078e0205 */
[----:B------:R-:W-:Y:S01]  /*09c0*/  SHF.R.U32.HI R2, RZ, 0x3, R3 ;  /* 0x00000003ff027819 */ /* 0x000fe20000011603 */
[----:B------:R-:W-:Y:S02]  /*09d0*/  IMAD.SHL.U32 R0, R8, 0x8, RZ ;  /* 0x0000000808007824 */ /* 0x000fe400078e00ff */
[----:B------:R-:W-:Y:S01]  /*09e0*/  IMAD.SHL.U32 R5, R9, 0x40, RZ ;  /* 0x0000004009057824 */ /* 0x000fe200078e00ff */
[----:B------:R-:W-:Y:S01]  /*09f0*/  LEA R248, R248, 0x18000, 0x1 ;  /* 0x00018000f8f87811 */ /* 0x000fe200078e08ff */
[----:B------:R-:W-:Y:S01]  /*0a00*/  IMAD.SHL.U32 R239, R239, 0x2, RZ ;  /* 0x00000002efef7824 */ /* 0x000fe200078e00ff */
[----:B------:R-:W-:Y:S01]  /*0a10*/  LOP3.LUT R6, R3, 0x8, R0, 0xf8, !PT ;  /* 0x0000000803067812 */ /* 0x000fe200078ef800 */
[----:B------:R-:W-:Y:S01]  /*0a20*/  IMAD R251, R10, 0x10, R4 ;  /* 0x000000100afb7824 */ /* 0x000fe200078e0204 */
[----:B------:R-:W-:Y:S01]  /*0a30*/  LOP3.LUT R0, R5, 0xfffffe00, RZ, 0xc0, !PT ;  /* 0xfffffe0005007812 */ /* 0x000fe200078ec0ff */
[----:B------:R-:W-:Y:S01]  /*0a40*/  IMAD.IADD R242, R239, 0x1, R241 ;  /* 0x00000001eff27824 */ /* 0x000fe200078e02f1 */
[----:B------:R-:W-:Y:S01]  /*0a50*/  LOP3.LUT R3, R2, R7, R3, 0x1e, !PT ;  /* 0x0000000702037212 */ /* 0x000fe200078e1e03 */
[----:B------:R-:W-:Y:S01]  /*0a60*/  IMAD.SHL.U32 R231, R11, 0x2, RZ ;  /* 0x000000020be77824 */ /* 0x000fe200078e00ff */
        /* <DEDUP_REMOVED lines=10> */
[----:B------:R-:W-:Y:S01]  /*0b10*/  LEA R222, R222, 0x28000, 0x1 ;  /* 0x00028000dede7811 */ /* 0x000fe200078e08ff */
[----:B------:R-:W-:Y:S01]  /*0b20*/  IMAD.IADD R241, R241, 0x1, R240 ;  /* 0x00000001f1f17824 */ /* 0x000fe200078e02f0 */
[----:B-1----:R-:W-:-:S02]  /*0b30*/  @P2 IADD3 R249, R248, -0x40, RZ ;  /* 0xffffffc0f8f92810 */ /* 0x002fc40007ffe0ff */
.L_x_1873:
        /* <DEDUP_REMOVED lines=53> */
.L_x_1837:
        /* <DEDUP_REMOVED lines=67> */
.L_x_1839:
        /* <DEDUP_REMOVED lines=18> */
.L_x_1840:
        /* <DEDUP_REMOVED lines=71> */
.L_x_1841:
[----:B------:R-:W-:Y:S02]  /*1850*/  UMOV UR15, UR52 ;  /* 0x00000034000f7c82 */ /* 0x000fe40008000000 */
.L_x_1842:
[----:B------:R-:W2:Y:S04]  /*1860*/  LDL.64 R2, [R1] ;  /* 0x0000000001027983 */ /* 0x000ea80000100a00 */
[----:B------:R1:W2:Y:S01]  /*1870*/  LDL.64 R14, [R1] ;  /* 0x00000000010e7983 */ /* 0x0002a20000100a00 */
        /* <DEDUP_REMOVED lines=11> */
[----:B------:R-:W-:Y:S01]  /*1930*/  BSSY B1, `(.L_x_1838) ;  /* 0x0000782000017945 */ /* 0x000fe20003800000 */
[----:B------:R-:W-:-:S02]  /*1940*/  UIMAD UR6, UR59, UR8, URZ ;  /* 0x000000083b0672a4 */ /* 0x000fc4000f8e023f */
[----:B------:R-:W-:Y:S01]  /*1950*/  UMOV UR17, 0x4 ;  /* 0x0000000400117882 */ /* 0x000fe20000000000 */
[----:B------:R-:W-:Y:S01]  /*1960*/  IMAD R5, R5, c[0x0][0x190], RZ ;  /* 0x0000640005057a24 */ /* 0x000fe200078e02ff */
[----:B------:R-:W-:Y:S02]  /*1970*/  UIMAD UR18, UR38, UR9, UR6 ;  /* 0x00000009261272a4 */ /* 0x000fe4000f8e0206 */
[----:B------:R-:W-:Y:S02]  /*1980*/  ULDC.64 UR4, c[0x0][0x200] ;  /* 0x0000800000047ab9 */ /* 0x000fe40000000a00 */
[----:B------:R-:W-:Y:S02]  /*1990*/  ULDC.64 UR8, c[0x0][0x378] ;  /* 0x0000de0000087ab9 */ /* 0x000fe40000000a00 */
        /* <DEDUP_REMOVED lines=13> */
[----:B------:R3:W4:Y:S02]  /*1a70*/  R2UR UR4, R9 ;  /* 0x00000000090473c2 */ /* 0x00072400000e0000 */
[----:B------:R-:W-:Y:S02]  /*1a80*/  ULDC UR17, c[0x0][0x2e8] ;  /* 0x0000ba0000117ab9 */ /* 0x000fe40000000800 */
[----:B------:R-:W-:-:S02]  /*1a90*/  UIADD3 UR6, UR6, -UR17, URZ ;  /* 0x8000001106067290 */ /* 0x000fc4000fffe03f */
[----:B------:R-:W-:Y:S02]  /*1aa0*/  UMOV UR16, UR8 ;  /* 0x0000000800107c82 */ /* 0x000fe40008000000 */
[----:B------:R-:W-:Y:S01]  /*1ab0*/  USHF.R.S32.HI UR17, URZ, 0x1f, UR6 ;  /* 0x0000001f3f117899 */ /* 0x000fe20008011406 */
[----:B------:R1:W1:Y:S01]  /*1ac0*/  R2UR UR5, R10 ;  /* 0x000000000a0573c2 */ /* 0x00026200000e0000 */
[----:B------:R-:W-:Y:S02]  /*1ad0*/  UMOV UR15, UR9 ;  /* 0x00000009000f7c82 */ /* 0x000fe40008000000 */
[----:B------:R-:W-:Y:S02]  /*1ae0*/  ULEA.HI UR17, UR17, UR6, URZ, 0x6 ;  /* 0x0000000611117291 */ /* 0x000fe4000f8f303f */
[----:B------:R-:W-:Y:S02]  /*1af0*/  UIADD3 UR6, UR33, -0x1, URZ ;  /* 0xffffffff21067890 */ /* 0x000fe4000fffe03f */
[----:B------:R-:W-:-:S04]  /*1b00*/  USHF.R.S32.HI UR17, URZ, 0x6, UR17 ;  /* 0x000000063f117899 */ /* 0x000fc80008011411 */
[----:B------:R-:W-:Y:S01]  /*1b10*/  UISETP.LT.AND UP1, UPT, URZ, UR17, UPT ;  /* 0x000000113f00728c */ /* 0x000fe2000bf21270 */
[----:B---3--:R-:W3:Y:S03]  /*1b20*/  S2R R9, SR_TID.X ;  /* 0x0000000000097919 */ /* 0x008ee60000002100 */
[----:B------:R-:W-:-:S04]  /*1b30*/  USEL UR17, URZ, UR17, !UP1 ;  /* 0x000000113f117287 */ /* 0x000fc8000c800000 */
[----:B------:R-:W-:Y:S01]  /*1b40*/  UISETP.GT.AND UP1, UPT, UR33, UR17, UPT ;  /* 0x000000112100728c */ /* 0x000fe2000bf24270 */
[----:B--2---:R-:W-:-:S05]  /*1b50*/  IMAD.MOV.U32 R14, RZ, RZ, R2 ;  /* 0x000000ffff0e7224 */ /* 0x004fca00078e0002 */
[----:B------:R-:W-:-:S05]  /*1b60*/  SHF.R.S32.HI R15, RZ, 0x1f, R14 ;  /* 0x0000001fff0f7819 */ /* 0x000fca000001140e */
[C---:B------:R-:W-:Y:S01]  /*1b70*/  IMAD.WIDE.U32 R2, R4.reuse, c[0x0][0x190], R14 ;  /* 0x0000640004027a25 */ /* 0x040fe200078e000e */
[----:B------:R2:W-:Y:S03]  /*1b80*/  STL [R1+0x4], R15 ;  /* 0x0000040f01007387 */ /* 0x0005e60000100800 */
[----:B------:R-:W-:Y:S01]  /*1b90*/  IMAD R4, R4, c[0x0][0x194], R5 ;  /* 0x0000650004047a24 */ /* 0x000fe200078e0205 */
[----:B------:R-:W-:-:S04]  /*1ba0*/  IADD3 R6, P0, R2, UR39, RZ ;  /* 0x0000002702067c10 */ /* 0x000fc8000ff1e0ff */
[----:B------:R-:W-:Y:S02]  /*1bb0*/  IADD3.X R7, R3, UR35, R4, P0, !PT ;  /* 0x0000002303077c10 */ /* 0x000fe400087fe404 */
[----:B---3--:R-:W-:Y:S02]  /*1bc0*/  SHF.R.S32.HI R4, RZ, 0x1f, R9 ;  /* 0x0000001fff047819 */ /* 0x008fe40000011409 */
[----:B------:R-:W-:Y:S02]  /*1bd0*/  IADD3 R2, P0, R14, UR27, RZ ;  /* 0x0000001b0e027c10 */ /* 0x000fe4000ff1e0ff */
[----:B------:R-:W-:Y:S02]  /*1be0*/  LEA.HI R4, R4, R9, RZ, 0x5 ;  /* 0x0000000904047211 */ /* 0x000fe400078f28ff */
[----:B------:R-:W-:Y:S02]  /*1bf0*/  IADD3.X R3, R15, UR31, RZ, P0, !PT ;  /* 0x0000001f0f037c10 */ /* 0x000fe400087fe4ff */
[----:B------:R-:W-:-:S02]  /*1c00*/  LOP3.LUT R5, R4, 0xffffffe0, RZ, 0xc0, !PT ;  /* 0xffffffe004057812 */ /* 0x000fc400078ec0ff */
[----:B------:R-:W-:Y:S01]  /*1c10*/  SHF.R.S32.HI R4, RZ, 0x5, R4 ;  /* 0x00000005ff047819 */ /* 0x000fe20000011404 */
[----:B------:R-:W-:-:S04]  /*1c20*/  IMAD.WIDE.U32 R2, R8, c[0x0][0x370], R2 ;  /* 0x0000dc0008027a25 */ /* 0x000fc800078e0002 */
[----:B------:R-:W-:Y:S01]  /*1c30*/  IMAD.IADD R5, R9, 0x1, -R5 ;  /* 0x0000000109057824 */ /* 0x000fe200078e0a05 */
[----:B------:R-:W-:-:S03]  /*1c40*/  IADD3 R3, R3, UR10, RZ ;  /* 0x0000000a03037c10 */ /* 0x000fc6000fffe0ff */
[----:B------:R-:W-:-:S05]  /*1c50*/  IMAD R4, R4, UR48, R5 ;  /* 0x0000003004047c24 */ /* 0x000fca000f8e0205 */
[----:B------:R-:W-:-:S04]  /*1c60*/  IADD3 R9, P0, R4, UR28, RZ ;  /* 0x0000001c04097c10 */ /* 0x000fc8000ff1e0ff */
[----:B------:R-:W-:Y:S01]  /*1c70*/  LEA.HI.X.SX32 R8, R4, UR19, 0x1, P0 ;  /* 0x0000001304087c11 */ /* 0x000fe200080f0eff */
[----:B------:R-:W-:Y:S01]  /*1c80*/  IMAD.U32 R4, RZ, RZ, UR38 ;  /* 0x00000026ff047e24 */ /* 0x000fe2000f8e00ff */
[----:B------:R-:W-:-:S03]  /*1c90*/  LEA R228, P2, R9, c[0x0][0x350], 0x2 ;  /* 0x0000d40009e47a11 */ /* 0x000fc600078410ff */
[----:B------:R-:W-:Y:S01]  /*1ca0*/  IMAD.WIDE.U32 R2, R4, c[0x0][0x378], R2 ;  /* 0x0000de0004027a25 */ /* 0x000fe200078e0002 */
[----:B------:R-:W-:-:S03]  /*1cb0*/  LEA.HI.X R229, R9, c[0x0][0x354], R8, 0x2, P2 ;  /* 0x0000d50009e57a11 */ /* 0x000fc600010f1408 */
[----:B------:R-:W-:Y:S01]  /*1cc0*/  IMAD.WIDE.U32 R4, R4, c[0x0][0x1a8], R6 ;  /* 0x00006a0004047a25 */ /* 0x000fe200078e0006 */
[----:B------:R-:W-:-:S04]  /*1cd0*/  IADD3 R3, R3, UR11, RZ ;  /* 0x0000000b03037c10 */ /* 0x000fc8000fffe0ff */
[----:B------:R-:W-:Y:S01]  /*1ce0*/  IADD3 R6, R5, UR18, RZ ;  /* 0x0000001205067c10 */ /* 0x000fe2000fffe0ff */
[----:B------:R-:W-:Y:S01]  /*1cf0*/  IMAD R5, R13, c[0x0][0x370], RZ ;  /* 0x0000dc000d057a24 */ /* 0x000fe200078e02ff */
[----:B------:R-:W-:Y:S01]  /*1d00*/  LEA R234, P0, R4, c[0x0][0x160], 0x1 ;  /* 0x0000580004ea7a11 */ /* 0x000fe200078008ff */
[----:B------:R-:W-:-:S03]  /*1d10*/  IMAD.WIDE.U32 R2, R247, c[0x0][0x370], R2 ;  /* 0x0000dc00f7027a25 */ /* 0x000fc600078e0002 */
[----:B------:R-:W-:Y:S01]  /*1d20*/  LEA.HI.X R235, R4, c[0x0][0x164], R6, 0x1, P0 ;  /* 0x0000590004eb7a11 */ /* 0x000fe200000f0c06 */
[----:B------:R-:W-:Y:S01]  /*1d30*/  IMAD R5, R247, c[0x0][0x374], R5 ;  /* 0x0000dd00f7057a24 */ /* 0x000fe200078e0205 */
[----:B------:R-:W-:Y:S02]  /*1d40*/  PLOP3.LUT P0, PT, PT, PT, UP1, 0x80, 0x0 ;  /* 0x000000000000781c */ /* 0x000fe40003f0f018 */
[----:B------:R-:W-:Y:S01]  /*1d50*/  LEA R232, P3, R2, c[0x0][0x330], 0x1 ;  /* 0x0000cc0002e87a11 */ /* 0x000fe200078608ff */
[----:B------:R-:W-:-:S05]  /*1d60*/  IMAD.IADD R3, R3, 0x1, R5 ;  /* 0x0000000103037824 */ /* 0x000fca00078e0205 */
[----:B------:R-:W-:-:S05]  /*1d70*/  LEA.HI.X R233, R2, c[0x0][0x334], R3, 0x1, P3 ;  /* 0x0000cd0002e97a11 */ /* 0x000fca00018f0c03 */
[----:B-1--4-:R-:W-:Y:S05]  /*1d80*/  @P0 BRA `(.L_x_1843) ;  /* 0x0000081000000947 */ /* 0x012fea0003800000 */
[----:B--2---:R-:W-:Y:S02]  /*1d90*/  @UP0 UIADD3 UR6, UR21, UR24, URZ ;  /* 0x0000001815060290 */ /* 0x004fe4000fffe03f */
        /* <DEDUP_REMOVED lines=17> */
.L_x_1844:
        /* <DEDUP_REMOVED lines=18> */
.L_x_1845:
[----:B------:R-:W-:Y:S01]  /*1fd0*/  ULDC.64 UR8, c[0x0][0x3a0] ;  /* 0x0000e80000087ab9 */ /* 0x000fe20000000a00 */
[----:B------:R-:W-:Y:S01]  /*1fe0*/  IMAD.U32 R2, RZ, RZ, UR23 ;  /* 0x00000017ff027e24 */ /* 0x000fe2000f8e00ff */
[----:B------:R-:W-:Y:S01]  /*1ff0*/  UIMAD UR6, UR20, UR8, URZ ;  /* 0x00000008140672a4 */ /* 0x000fe2000f8e023f */
[----:B------:R-:W-:Y:S01]  /*2000*/  BSSY B0, `(.L_x_1846) ;  /* 0x000001b000007945 */ /* 0x000fe20003800000 */
[----:B------:R-:W-:Y:S01]  /*2010*/  UIMAD UR7, UR22, -0x40, UR7 ;  /* 0xffffffc0160778a4 */ /* 0x000fe2000f8e0207 */
[----:B------:R-:W-:Y:S01]  /*2020*/  IMAD.WIDE.U32 R2, R2, c[0x0][0x3a0], R14 ;  /* 0x0000e80002027a25 */ /* 0x000fe200078e000e */
[----:B------:R-:W-:-:S03]  /*2030*/  UIMAD UR6, UR23, UR9, UR6 ;  /* 0x00000009170672a4 */ /* 0x000fc6000f8e0206 */
[----:B------:R-:W-:Y:S01]  /*2040*/  ULDC.64 UR8, c[0x0][0x3b8] ;  /* 0x0000ee0000087ab9 */ /* 0x000fe20000000a00 */
[----:B------:R-:W-:Y:S02]  /*2050*/  IADD3 R4, P0, R2, UR14, RZ ;  /* 0x0000000e02047c10 */ /* 0x000fe4000ff1e0ff */
        /* <DEDUP_REMOVED lines=21> */
.L_x_1847:
[----:B------:R-:W-:Y:S05]  /*21b0*/  BSYNC B0 ;  /* 0x0000000000007941 */ /* 0x000fea0003800000 */
.L_x_1846:
        /* <DEDUP_REMOVED lines=17> */
.L_x_1849:
[----:B------:R-:W-:Y:S05]  /*22d0*/  BSYNC B0 ;  /* 0x0000000000007941 */ /* 0x000fea0003800000 */
.L_x_1848:
        /* <DEDUP_REMOVED lines=28> */
.L_x_1851:
[----:B------:R-:W-:Y:S05]  /*24a0*/  BSYNC B0 ;  /* 0x0000000000007941 */ /* 0x000fea0003800000 */
.L_x_1850:
        /* <DEDUP_REMOVED lines=15> */
.L_x_1843:
[----:B--2---:R-:W2:Y:S01]  /*25a0*/  LDL R5, [R1+0x8] ;  /* 0x0000080001057983 */ /* 0x004ea20000100800 */
        /* <DEDUP_REMOVED lines=9> */
[----:B------:R-:W-:Y:S01]  /*2640*/  UISETP.NE.AND UP0, UPT, UR8, 0x1, UPT ;  /* 0x000000010800788c */ /* 0x000fe2000bf05270 */
[----:B------:R-:W-:Y:S01]  /*2650*/  @P0 BAR.SYNC.DEFER_BLOCKING 0x0 ;  /* 0x0000000000000b1d */ /* 0x000fe20000010000 */
        /* <DEDUP_REMOVED lines=49> */
.L_x_1854:
[----:B------:R-:W-:Y:S01]  /*2970*/  @!PT LDS RZ, [RZ] ;  /* 0x00000000fffff984 */ /* 0x000fe20000000800 */
[----:B------:R-:W-:Y:S01]  /*2980*/  @!PT LDS RZ, [RZ] ;  /* 0x00000000fffff984 */ /* 0x000fe20000000800 */
[----:B------:R-:W-:Y:S01]  /*2990*/  @!PT LDS RZ, [RZ] ;  /* 0x00000000fffff984 */ /* 0x000fe20000000800 */
[----:B-1----:R1:W-:Y:S04]  /*29a0*/  LDGSTS.E.BYPASS.LTC128B.128 [R230], [R234.64] ;  /* 0x00000000eae67fae */ /* 0x0023e8000b901d44 */
[----:B------:R1:W-:Y:S04]  /*29b0*/  LDGSTS.E.BYPASS.LTC128B.128 [R230+0x2000], [R234.64+0x80] ;  /* 0x02000080eae67fae */ /* 0x0003e8000b901d44 */
[----:B------:R1:W-:Y:S04]  /*29c0*/  LDGSTS.E.BYPASS.LTC128B.128 [R230+0x4000], [R234.64+0x100] ;  /* 0x04000100eae67fae */ /* 0x0003e8000b901d44 */
[----:B------:R1:W-:Y:S02]  /*29d0*/  LDGSTS.E.BYPASS.LTC128B.128 [R230+0x6000], [R234.64+0x180] ;  /* 0x06000180eae67fae */ /* 0x0003e4000b901d44 */
.L_x_1855:
[----:B------:R-:W-:Y:S05]  /*29e0*/  BSYNC B0 ;  /* 0x0000000000007941 */ /* 0x000fea0003800000 */
.L_x_1853:
        /* <DEDUP_REMOVED lines=21> */
.L_x_1857:
        /* <DEDUP_REMOVED lines=9> */
.L_x_1858:
[----:B------:R-:W-:Y:S05]  /*2bd0*/  BSYNC B0 ;  /* 0x0000000000007941 */ /* 0x000fea0003800000 */
.L_x_1856:
[----:B------:R-:W-:Y:S01]  /*2be0*/  ULDC.64 UR10, c[0x0][0x1a0] ;  /* 0x00006800000a7ab9 */ /* 0x000fe20000000a00 */
[----:B------:R-:W-:Y:S01]  /*2bf0*/  IMAD.U32 R4, RZ, RZ, UR23 ;  /* 0x00000017ff047e24 */ /* 0x000fe2000f8e00ff */
[----:B------:R-:W-:Y:S01]  /*2c00*/  ULDC.64 UR18, c[0x0][0x198] ;  /* 0x0000660000127ab9 */ /* 0x000fe20000000a00 */
[----:B--2---:R-:W-:Y:S01]  /*2c10*/  MOV R2, UR23 ;  /* 0x0000001700027c02 */ /* 0x004fe20008000f00 */
[----:B------:R-:W-:Y:S01]  /*2c20*/  UIMAD UR9, UR20, UR10, URZ ;  /* 0x0000000a140972a4 */ /* 0x000fe2000f8e023f */
[--C-:B------:R-:W-:Y:S01]  /*2c30*/  IMAD.WIDE.U32 R4, R4, c[0x0][0x198], R14.reuse ;  /* 0x0000660004047a25 */ /* 0x100fe200078e000e */
[----:B------:R-:W-:Y:S01]  /*2c40*/  UIMAD UR18, UR20, UR18, URZ ;  /* 0x00000012141272a4 */ /* 0x000fe2000f8e023f */
[----:B------:R-:W2:Y:S01]  /*2c50*/  LDL R19, [R1+0xc] ;  /* 0x00000c0001137983 */ /* 0x000ea20000100800 */
[----:B------:R-:W-:Y:S01]  /*2c60*/  UIMAD UR10, UR23, UR11, UR9 ;  /* 0x0000000b170a72a4 */ /* 0x000fe2000f8e0209 */
[----:B------:R-:W-:Y:S01]  /*2c70*/  IMAD.WIDE.U32 R2, R2, c[0x0][0x1a0], R14 ;  /* 0x0000680002027a25 */ /* 0x000fe200078e000e */
[----:B------:R-:W-:Y:S01]  /*2c80*/  UIMAD UR19, UR23, UR19, UR18 ;  /* 0x00000013171372a4 */ /* 0x000fe2000f8e0212 */
[----:B------:R-:W-:Y:S01]  /*2c90*/  IADD3 R6, P3, R4, UR29, RZ ;  /* 0x0000001d04067c10 */ /* 0x000fe2000ff7e0ff */
[----:B------:R-:W-:-:S02]  /*2ca0*/  UIMAD UR9, UR22, -0x40, UR7 ;  /* 0xffffffc0160978a4 */ /* 0x000fc4000f8e0207 */
[----:B------:R-:W-:Y:S02]  /*2cb0*/  IMAD.U32 R8, RZ, RZ, UR10 ;  /* 0x0000000aff087e24 */ /* 0x000fe4000f8e00ff */
[----:B------:R-:W-:Y:S02]  /*2cc0*/  IMAD.U32 R7, RZ, RZ, UR19 ;  /* 0x00000013ff077e24 */ /* 0x000fe4000f8e00ff */
[----:B------:R-:W-:Y:S02]  /*2cd0*/  ISETP.GE.AND P1, PT, R9, UR9, PT ;  /* 0x0000000909007c0c */ /* 0x000fe4000bf26270 */
[----:B------:R-:W-:Y:S02]  /*2ce0*/  IADD3 R4, P2, R2, UR25, RZ ;  /* 0x0000001902047c10 */ /* 0x000fe4000ff5e0ff */
[----:B------:R-:W-:Y:S02]  /*2cf0*/  IADD3.X R7, R5, UR30, R7, P3, !PT ;  /* 0x0000001e05077c10 */ /* 0x000fe40009ffe407 */
[----:B------:R-:W-:Y:S01]  /*2d00*/  IADD3.X R5, R3, UR26, R8, P2, !PT ;  /* 0x0000001a03057c10 */ /* 0x000fe200097fe408 */
[----:B------:R-:W-:Y:S01]  /*2d10*/  IMAD R8, R11, c[0x0][0x1b8], RZ ;  /* 0x00006e000b087a24 */ /* 0x000fe200078e02ff */
[----:B------:R-:W-:Y:S01]  /*2d20*/  ISETP.GE.AND P2, PT, R247, UR9, PT ;  /* 0x00000009f7007c0c */ /* 0x000fe2000bf46270 */
[----:B------:R-:W-:-:S02]  /*2d30*/  IMAD R2, R11, c[0x0][0x1b0], RZ ;  /* 0x00006c000b027a24 */ /* 0x000fc400078e02ff */
[C---:B------:R-:W-:Y:S02]  /*2d40*/  IMAD R8, R0.reuse, c[0x0][0x1bc], R8 ;  /* 0x00006f0000087a24 */ /* 0x040fe400078e0208 */
[----:B------:R-:W-:Y:S01]  /*2d50*/  IMAD.WIDE.U32 R4, R0, c[0x0][0x1b8], R4 ;  /* 0x00006e0000047a25 */ /* 0x000fe200078e0004 */
[----:B------:R-:W-:-:S03]  /*2d60*/  @!P1 IADD3 R14, P3, R247, 0x20, RZ ;  /* 0x00000020f70e9810 */ /* 0x000fc60007f7e0ff */
[C---:B------:R-:W-:Y:S01]  /*2d70*/  IMAD R9, R0.reuse, c[0x0][0x1b4], R2 ;  /* 0x00006d0000097a24 */ /* 0x040fe200078e0202 */
[----:B------:R-:W-:Y:S01]  /*2d80*/  IADD3 R5, R5, R8, RZ ;  /* 0x0000000805057210 */ /* 0x000fe20007ffe0ff */
[----:B------:R-:W-:Y:S01]  /*2d90*/  IMAD.WIDE.U32 R2, R0, c[0x0][0x1b0], R6 ;  /* 0x00006c0000027a25 */ /* 0x000fe200078e0006 */
[-C--:B------:R-:W-:Y:S02]  /*2da0*/  @!P1 IADD3.X R8, RZ, R13.reuse, RZ, P3, !PT ;  /* 0x0000000dff089210 */ /* 0x080fe40001ffe4ff */
[----:B------:R-:W-:Y:S01]  /*2db0*/  @!P1 IADD3 R10, P3, R247, 0x20, RZ ;  /* 0x00000020f70a9810 */ /* 0x000fe20007f7e0ff */
[----:B------:R-:W-:Y:S02]  /*2dc0*/  IMAD.IADD R3, R3, 0x1, R9 ;  /* 0x0000000103037824 */ /* 0x000fe400078e0209 */
[----:B------:R-:W-:Y:S01]  /*2dd0*/  @!P2 IMAD R0, R13, c[0x0][0x198], RZ ;  /* 0x000066000d00aa24 */ /* 0x000fe200078e02ff */
[----:B------:R-:W-:Y:S01]  /*2de0*/  @!P1 IADD3.X R9, RZ, R13, RZ, P3, !PT ;  /* 0x0000000dff099210 */ /* 0x000fe20001ffe4ff */
[----:B------:R-:W-:-:S02]  /*2df0*/  @!P1 IMAD.MOV.U32 R6, RZ, RZ, R2 ;  /* 0x000000ffff069224 */ /* 0x000fc400078e0002 */
[--C-:B------:R-:W-:Y:S02]  /*2e00*/  @!P1 IMAD.MOV.U32 R7, RZ, RZ, R3.reuse ;  /* 0x000000ffff079224 */ /* 0x100fe400078e0003 */
[----:B------:R-:W-:Y:S02]  /*2e10*/  @!P1 IMAD R8, R8, c[0x0][0x198], RZ ;  /* 0x0000660008089a24 */ /* 0x000fe400078e02ff */
[C---:B------:R-:W-:Y:S02]  /*2e20*/  @!P2 IMAD R11, R247.reuse, c[0x0][0x19c], R0 ;  /* 0x00006700f70baa24 */ /* 0x040fe400078e0200 */
[----:B------:R-:W-:-:S04]  /*2e30*/  @!P2 IMAD.WIDE.U32 R2, R247, c[0x0][0x198], R2 ;  /* 0x00006600f702aa25 */ /* 0x000fc800078e0002 */
[----:B------:R-:W-:Y:S02]  /*2e40*/  @!P1 IMAD R0, R9, c[0x0][0x1a0], RZ ;  /* 0x0000680009009a24 */ /* 0x000fe400078e02ff */
[----:B------:R-:W-:Y:S02]  /*2e50*/  @!P1 IMAD.MOV.U32 R16, RZ, RZ, R4 ;  /* 0x000000ffff109224 */ /* 0x000fe400078e0004 */
[----:B------:R-:W-:Y:S02]  /*2e60*/  @!P1 IMAD.MOV.U32 R17, RZ, RZ, R5 ;  /* 0x000000ffff119224 */ /* 0x000fe400078e0005 */
[----:B------:R-:W-:Y:S01]  /*2e70*/  @!P1 IMAD R18, R14, c[0x0][0x19c], R8 ;  /* 0x000067000e129a24 */ /* 0x000fe200078e0208 */
[----:B------:R-:W-:Y:S01]  /*2e80*/  @!P2 LEA R8, P3, R2, c[0x0][0x168], 0x1 ;  /* 0x00005a000208aa11 */ /* 0x000fe200078608ff */
[----:B------:R-:W-:Y:S02]  /*2e90*/  @!P2 IMAD R12, R13, c[0x0][0x1a0], RZ ;  /* 0x000068000d0caa24 */ /* 0x000fe400078e02ff */
[----:B------:R-:W-:-:S04]  /*2ea0*/  @!P1 IMAD.WIDE.U32 R14, R14, c[0x0][0x198], R6 ;  /* 0x000066000e0e9a25 */ /* 0x000fc800078e0006 */
[----:B------:R-:W-:Y:S02]  /*2eb0*/  @!P2 IMAD.IADD R3, R3, 0x1, R11 ;  /* 0x000000010303a824 */ /* 0x000fe400078e020b */
[C---:B------:R-:W-:Y:S02]  /*2ec0*/  @!P1 IMAD R6, R10.reuse, c[0x0][0x1a4], R0 ;  /* 0x000069000a069a24 */ /* 0x040fe400078e0200 */
[----:B------:R-:W-:Y:S01]  /*2ed0*/  @!P1 IMAD.WIDE.U32 R10, R10, c[0x0][0x1a0], R16 ;  /* 0x000068000a0a9a25 */ /* 0x000fe200078e0010 */
[----:B------:R-:W-:-:S03]  /*2ee0*/  @!P2 LEA.HI.X R9, R2, c[0x0][0x16c], R3, 0x1, P3 ;  /* 0x00005b000209aa11 */ /* 0x000fc600018f0c03 */
[C---:B------:R-:W-:Y:S02]  /*2ef0*/  @!P2 IMAD R7, R247.reuse, c[0x0][0x1a4], R12 ;  /* 0x00006900f707aa24 */ /* 0x040fe400078e020c */
[----:B------:R-:W-:-:S04]  /*2f00*/  @!P2 IMAD.WIDE.U32 R12, R247, c[0x0][0x1a0], R4 ;  /* 0x00006800f70caa25 */ /* 0x000fc800078e0004 */
[----:B------:R-:W-:Y:S02]  /*2f10*/  @!P1 IMAD.IADD R3, R15, 0x1, R18 ;  /* 0x000000010f039824 */ /* 0x000fe400078e0212 */
[----:B------:R-:W-:Y:S01]  /*2f20*/  @!P1 IMAD.IADD R11, R11, 0x1, R6 ;  /* 0x000000010b0b9824 */ /* 0x000fe200078e0206 */
[C---:B------:R-:W-:Y:S01]  /*2f30*/  @!P1 LEA R6, P5, R14.reuse, c[0x0][0x168], 0x1 ;  /* 0x00005a000e069a11 */ /* 0x040fe200078a08ff */
[----:B------:R3:W-:Y:S01]  /*2f40*/  @P2 STS.128 [R231+0x18000], RZ ;  /* 0x018000ffe7002388 */ /* 0x0007e20000000c00 */
[----:B------:R-:W-:Y:S02]  /*2f50*/  @!P2 IADD3 R5, R13, R7, RZ ;  /* 0x000000070d05a210 */ /* 0x000fe40007ffe0ff */
[----:B------:R-:W-:Y:S01]  /*2f60*/  @!P1 LEA.HI.X R7, R14, c[0x0][0x16c], R3, 0x1, P5 ;  /* 0x00005b000e079a11 */ /* 0x000fe200028f0c03 */
[----:B------:R3:W-:Y:S01]  /*2f70*/  @P2 STS.128 [R231+0x1a000], RZ ;  /* 0x01a000ffe7002388 */ /* 0x0007e20000000c00 */
[----:B------:R-:W-:-:S03]  /*2f80*/  @!P2 LEA R4, P4, R12, c[0x0][0x170], 0x1 ;  /* 0x00005c000c04aa11 */ /* 0x000fc600078808ff */
[----:B------:R3:W-:Y:S04]  /*2f90*/  @P2 STS.128 [R231+0x1c000], RZ ;  /* 0x01c000ffe7002388 */ /* 0x0007e80000000c00 */
[----:B------:R3:W-:Y:S04]  /*2fa0*/  @P2 STS.128 [R231+0x1e000], RZ ;  /* 0x01e000ffe7002388 */ /* 0x0007e80000000c00 */
[----:B------:R-:W-:Y:S01]  /*2fb0*/  @!PT LDS RZ, [RZ] ;  /* 0x00000000fffff984 */ /* 0x000fe20000000800 */
[----:B------:R-:W-:Y:S01]  /*2fc0*/  @!PT LDS RZ, [RZ] ;  /* 0x00000000fffff984 */ /* 0x000fe20000000800 */
[----:B------:R-:W-:Y:S01]  /*2fd0*/  @!PT LDS RZ, [RZ] ;  /* 0x00000000fffff984 */ /* 0x000fe20000000800 */
[----:B------:R3:W-:Y:S04]  /*2fe0*/  @!P2 LDGSTS.E.BYPASS.LTC128B.128 [R231+0x18000], [R8.64] ;  /* 0x1800000008e7afae */ /* 0x0007e8000b901d44 */
[----:B------:R3:W-:Y:S01]  /*2ff0*/  @!P2 LDGSTS.E.BYPASS.LTC128B.128 [R231+0x1a000], [R8.64+0x80] ;  /* 0x1a00008008e7afae */ /* 0x0007e2000b901d44 */
[----:B------:R-:W-:-:S03]  /*3000*/  IADD3 R0, R251, 0x8, RZ ;  /* 0x00000008fb007810 */ /* 0x000fc60007ffe0ff */
[----:B------:R3:W-:Y:S01]  /*3010*/  @!P2 LDGSTS.E.BYPASS.LTC128B.128 [R231+0x1c000], [R8.64+0x100] ;  /* 0x1c00010008e7afae */ /* 0x0007e2000b901d44 */
[----:B------:R-:W-:-:S03]  /*3020*/  @!P1 LEA R2, P3, R10, c[0x0][0x170], 0x1 ;  /* 0x00005c000a029a11 */ /* 0x000fc600078608ff */
[----:B------:R3:W-:Y:S01]  /*3030*/  @!P2 LDGSTS.E.BYPASS.LTC128B.128 [R231+0x1e000], [R8.64+0x180] ;  /* 0x1e00018008e7afae */ /* 0x0007e2000b901d44 */
[----:B------:R-:W-:-:S03]  /*3040*/  @!P2 LEA.HI.X R5, R12, c[0x0][0x174], R5, 0x1, P4 ;  /* 0x00005d000c05aa11 */ /* 0x000fc600020f0c05 */
        /* <DEDUP_REMOVED lines=9> */
[----:B------:R3:W-:Y:S01]  /*30e0*/  @!P1 LDGSTS.E.BYPASS.LTC128B.128 [R231+0x1b000], [R6.64+0x80] ;  /* 0x1b00008006e79fae */ /* 0x0007e2000b901d44 */
[----:B------:R-:W-:Y:S01]  /*30f0*/  @!P1 LEA.HI.X R3, R10, c[0x0][0x174], R11, 0x1, P3 ;  /* 0x00005d000a039a11 */ /* 0x000fe200018f0c0b */
[----:B------:R-:W-:Y:S02]  /*3100*/  IMAD.SHL.U32 R246, R251, 0x4, RZ ;  /* 0x00000004fbf67824 */ /* 0x000fe400078e00ff */
[----:B------:R3:W-:Y:S01]  /*3110*/  @!P1 LDGSTS.E.BYPASS.LTC128B.128 [R231+0x1d000], [R6.64+0x100] ;  /* 0x1d00010006e79fae */ /* 0x0007e2000b901d44 */
[----:B------:R-:W-:-:S03]  /*3120*/  SHF.R.S32.HI R0, RZ, 0x1f, R251 ;  /* 0x0000001fff007819 */ /* 0x000fc600000114fb */
        /* <DEDUP_REMOVED lines=10> */
[----:B------:R-:W-:-:S03]  /*31d0*/  SHF.L.U64.HI R245, R251, 0x2, R0 ;  /* 0x00000002fbf57819 */ /* 0x000fc60000010200 */
[----:B------:R4:W-:Y:S04]  /*31e0*/  @!P2 LDGSTS.E.BYPASS.LTC128B.128 [R231+0x22000], [R4.64+0x80] ;  /* 0x2200008004e7afae */ /* 0x0009e8000b901d44 */
[----:B------:R4:W-:Y:S04]  /*31f0*/  @!P2 LDGSTS.E.BYPASS.LTC128B.128 [R231+0x24000], [R4.64+0x100] ;  /* 0x2400010004e7afae */ /* 0x0009e8000b901d44 */
[----:B------:R4:W-:Y:S01]  /*3200*/  @!P2 LDGSTS.E.BYPASS.LTC128B.128 [R231+0x26000], [R4.64+0x180] ;  /* 0x2600018004e7afae */ /* 0x0009e2000b901d44 */
[----:B------:R-:W-:Y:S01]  /*3210*/  MOV R243, 0x7f800000 ;  /* 0x7f80000000f37802 */ /* 0x000fe20000000f00 */
[----:B------:R-:W-:Y:S01]  /*3220*/  IMAD.MOV.U32 R244, RZ, RZ, 0x7f800000 ;  /* 0x7f800000fff47424 */ /* 0x000fe200078e00ff */
[----:B----4-:R-:W-:-:S04]  /*3230*/  IADD3 R4, P2, R246, UR14, RZ ;  /* 0x0000000ef6047c10 */ /* 0x010fc8000ff5e0ff */
[----:B------:R-:W-:-:S05]  /*3240*/  IADD3.X R5, R245, UR13, RZ, P2, !PT ;  /* 0x0000000df5057c10 */ /* 0x000fca00097fe4ff */
[----:B------:R3:W5:Y:S04]  /*3250*/  @!P3 LDG.E R243, [R4.64] ;  /* 0x0000000404f3b981 */ /* 0x000768000c1e1900 */
[----:B------:R3:W5:Y:S04]  /*3260*/  @!P6 LDG.E R244, [R4.64+0x20] ;  /* 0x0000200404f4e981 */ /* 0x000768000c1e1900 */
        /* <DEDUP_REMOVED lines=13> */
[----:B------:R-:W-:Y:S01]  /*3340*/  IADD3 R0, R227, 0x4000, RZ ;  /* 0x00004000e3007810 */ /* 0x000fe20007ffe0ff */
[----:B------:R-:W-:-:S03]  /*3350*/  UIADD3 UR18, UR23, UR12, URZ ;  /* 0x0000000c17127290 */ /* 0x000fc6000fffe03f */
[----:B------:R-:W-:Y:S01]  /*3360*/  SEL R0, R0, R227, !P0 ;  /* 0x000000e300007207 */ /* 0x000fe20004000000 */
        /* <DEDUP_REMOVED lines=9> */
[----:B----4-:R-:W-:-:S04]  /*3400*/  IADD3 R2, R226, 0x4000, RZ ;  /* 0x00004000e2027810 */ /* 0x010fc80007ffe0ff */
        /* <DEDUP_REMOVED lines=11> */
[----:B--2---:R-:W-:-:S05]  /*34c0*/  R2P PR, R19, 0x6 ;  /* 0x0000000613007804 */ /* 0x004fca0000000000 */
[----:B------:R-:W-:Y:S02]  /*34d0*/  SEL R221, R221, 0xffffffe0, !P1 ;  /* 0xffffffe0dddd7807 */ /* 0x000fe40004800000 */
[----:B------:R-:W-:Y:S02]  /*34e0*/  SEL R220, R220, 0xffffffc0, !P2 ;  /* 0xffffffc0dcdc7807 */ /* 0x000fe40005000000 */
[----:B------:R-:W-:Y:S01]  /*34f0*/  IADD3 R223, R222, R221, RZ ;  /* 0x000000dddedf7210 */ /* 0x000fe20007ffe0ff */
        /* <DEDUP_REMOVED lines=53> */
[----:B---3--:R-:W-:Y:S02]  /*3850*/  ULDC UR11, c[0x0][0x2e4] ;  /* 0x0000b900000b7ab9 */ /* 0x008fe40000000800 */
.L_x_1863:
        /* <DEDUP_REMOVED lines=10> */
[----:B------:R-:W2:Y:S05]  /*3900*/  LDSM.16.M88.4 R8, [R213+0x18000] ;  /* 0x01800000d508783b */ /* 0x000eaa0000000200 */
[----:B------:R-:W3:Y:S05]  /*3910*/  LDSM.16.M88.4 R84, [R213+0x18800] ;  /* 0x01880000d554783b */ /* 0x000eea0000000200 */
[----:B------:R-:W-:Y:S05]  /*3920*/  LDSM.16.M88.4 R88, [R3] ;  /* 0x000000000358783b */ /* 0x000fea0000000200 */
[----:B------:R-:W4:Y:S05]  /*3930*/  LDSM.16.M88.4 R92, [R214+0x18000] ;  /* 0x01800000d65c783b */ /* 0x000f2a0000000200 */
[----:B------:R-:W1:Y:S05]  /*3940*/  LDSM.16.M88.4 R96, [R214+0x18800] ;  /* 0x01880000d660783b */ /* 0x000e6a0000000200 */
[----:B------:R-:W-:Y:S05]  /*3950*/  LDSM.16.M88.4 R100, [R2] ;  /* 0x000000000264783b */ /* 0x000fea0000000200 */
[----:B------:R-:W1:Y:S05]  /*3960*/  LDSM.16.M88.4 R104, [R216+0x18000] ;  /* 0x01800000d868783b */ /* 0x000e6a0000000200 */
[----:B------:R-:W1:Y:S01]  /*3970*/  LDSM.16.M88.4 R108, [R216+0x18800] ;  /* 0x01880000d86c783b */ /* 0x000e620000000200 */
[C---:B--2---:R-:W-:Y:S04]  /*3980*/  HMMA.16816.F32 R4, R16.reuse, R8, RZ ;  /* 0x000000081004723c */ /* 0x044fe800000018ff */
[----:B------:R-:W-:Y:S04]  /*3990*/  LDSM.16.M88.4 R112, [R215+0x18800] ;  /* 0x01880000d770783b */ /* 0x000fe80000000200 */
[C---:B------:R-:W-:Y:S08]  /*39a0*/  HMMA.16816.F32 R8, R16.reuse, R10, RZ ;  /* 0x0000000a1008723c */ /* 0x040ff000000018ff */
[C---:B---3--:R-:W-:Y:S08]  /*39b0*/  HMMA.16816.F32 R12, R16.reuse, R84, RZ ;  /* 0x00000054100c723c */ /* 0x048ff000000018ff */
[----:B------:R-:W-:Y:S01]  /*39c0*/  HMMA.16816.F32 R16, R16, R86, RZ ;  /* 0x000000561010723c */ /* 0x000fe200000018ff */
[----:B------:R-:W-:Y:S07]  /*39d0*/  LDSM.16.M88.4 R84, [R0] ;  /* 0x000000000054783b */ /* 0x000fee0000000200 */
[C---:B----4-:R-:W-:Y:S08]  /*39e0*/  HMMA.16816.F32 R4, R88.reuse, R92, R4 ;  /* 0x0000005c5804723c */ /* 0x050ff00000001804 */
[C---:B------:R-:W-:Y:S01]  /*39f0*/  HMMA.16816.F32 R8, R88.reuse, R94, R8 ;  /* 0x0000005e5808723c */ /* 0x040fe20000001808 */
[----:B------:R-:W2:Y:S07]  /*3a00*/  LDSM.16.M88.4 R92, [R215+0x18000] ;  /* 0x01800000d75c783b */ /* 0x000eae0000000200 */
[C---:B-1----:R-:W-:Y:S08]  /*3a10*/  HMMA.16816.F32 R12, R88.reuse, R96, R12 ;  /* 0x00000060580c723c */ /* 0x042ff0000000180c */
[----:B------:R-:W-:Y:S01]  /*3a20*/  HMMA.16816.F32 R16, R88, R98, R16 ;  /* 0x000000625810723c */ /* 0x000fe20000001810 */
[----:B------:R-:W-:Y:S05]  /*3a30*/  LDSM.16.M88.4 R88, [R217+0x2000] ;  /* 0x00200000d958783b */ /* 0x000fea0000000200 */
[----:B------:R-:W1:Y:S02]  /*3a40*/  LDSM.16.M88.4 R96, [R213+0x1a000] ;  /* 0x01a00000d560783b */ /* 0x000e640000000200 */
[C---:B------:R-:W-:Y:S08]  /*3a50*/  HMMA.16816.F32 R4, R100.reuse, R104, R4 ;  /* 0x000000686404723c */ /* 0x040ff00000001804 */
[C---:B------:R-:W-:Y:S01]  /*3a60*/  HMMA.16816.F32 R8, R100.reuse, R106, R8 ;  /* 0x0000006a6408723c */ /* 0x040fe20000001808 */
[----:B------:R-:W3:Y:S07]  /*3a70*/  LDSM.16.M88.4 R104, [R213+0x1a800] ;  /* 0x01a80000d568783b */ /* 0x000eee0000000200 */
        /* <DEDUP_REMOVED lines=9> */
[----:B------:R-:W-:Y:S05]  /*3b10*/  LDSM.16.M88.4 R84, [R2+0x2000] ;  /* 0x002000000254783b */ /* 0x000fea0000000200 */
[----:B------:R-:W-:Y:S02]  /*3b20*/  LDSM.16.M88.4 R112, [R216+0x1a800] ;  /* 0x01a80000d870783b */ /* 0x000fe40000000200 */
[C---:B-1----:R-:W-:Y:S08]  /*3b30*/  HMMA.16816.F32 R4, R88.reuse, R96, R4 ;  /* 0x000000605804723c */ /* 0x042ff00000001804 */
[C---:B------:R-:W-:Y:S01]  /*3b40*/  HMMA.16816.F32 R8, R88.reuse, R98, R8 ;  /* 0x000000625808723c */ /* 0x040fe20000001808 */
[----:B------:R-:W1:Y:S07]  /*3b50*/  LDSM.16.M88.4 R96, [R216+0x1a000] ;  /* 0x01a00000d860783b */ /* 0x000e6e0000000200 */
[C---:B---3--:R-:W-:Y:S08]  /*3b60*/  HMMA.16816.F32 R12, R88.reuse, R104, R12 ;  /* 0x00000068580c723c */ /* 0x048ff0000000180c */
        /* <DEDUP_REMOVED lines=15> */
[----:B------:R-:W3:Y:S05]  /*3c60*/  LDSM.16.M88.4 R84, [R213+0x1c800] ;  /* 0x01c80000d554783b */ /* 0x000eea0000000200 */
[----:B------:R-:W-:Y:S02]  /*3c70*/  LDSM.16.M88.4 R112, [R216+0x1c000] ;  /* 0x01c00000d870783b */ /* 0x000fe40000000200 */
[C---:B--2---:R-:W-:Y:S08]  /*3c80*/  HMMA.16816.F32 R4, R88.reuse, R100, R4 ;  /* 0x000000645804723c */ /* 0x044ff00000001804 */
[C---:B------:R-:W-:Y:S01]  /*3c90*/  HMMA.16816.F32 R8, R88.reuse, R102, R8 ;  /* 0x000000665808723c */ /* 0x040fe20000001808 */
[----:B------:R-:W2:Y:S07]  /*3ca0*/  LDSM.16.M88.4 R100, [R3+0x4000] ;  /* 0x004000000364783b */ /* 0x000eae0000000200 */
[C---:B------:R-:W-:Y:S08]  /*3cb0*/  HMMA.16816.F32 R12, R88.reuse, R104, R12 ;  /* 0x00000068580c723c */ /* 0x040ff0000000180c */
[----:B------:R-:W-:Y:S01]  /*3cc0*/  HMMA.16816.F32 R16, R88, R106, R16 ;  /* 0x0000006a5810723c */ /* 0x000fe20000001810 */
[----:B------:R-:W-:Y:S06]  /*3cd0*/  LDSM.16.M88.4 R104, [R2+0x4000] ;  /* 0x004000000268783b */ /* 0x000fec0000000200 */
[----:B------:R-:W-:Y:S01]  /*3ce0*/  IADD3 R88, P0, R246, UR16, RZ ;  /* 0x00000010f6587c10 */ /* 0x000fe2000ff1e0ff */
[C---:B-1----:R-:W-:Y:S05]  /*3cf0*/  HMMA.16816.F32 R4, R92.reuse, R96, R4 ;  /* 0x000000605c04723c */ /* 0x042fea0000001804 */
        /* <DEDUP_REMOVED lines=10> */
[C---:B--2---:R-:W-:Y:S08]  /*3da0*/  HMMA.16816.F32 R4, R100.reuse, R108, R4 ;  /* 0x0000006c6404723c */ /* 0x044ff00000001804 */
[C---:B------:R-:W-:Y:S01]  /*3db0*/  HMMA.16816.F32 R8, R100.reuse, R110, R8 ;  /* 0x0000006e6408723c */ /* 0x040fe20000001808 */
[----:B------:R-:W-:Y:S05]  /*3dc0*/  LDSM.16.M88.4 R108, [R213+0x1e000] ;  /* 0x01e00000d56c783b */ /* 0x000fea0000000200 */
[----:B-1----:R-:W1:Y:S02]  /*3dd0*/  LDSM.16.M88.4 R88, [R214+0x1c800] ;  /* 0x01c80000d658783b */ /* 0x002e640000000200 */
        /* <DEDUP_REMOVED lines=97> */
.L_x_1859:
[----:B---34-:R-:W-:Y:S01]  /*43f0*/  IADD3 R2, R251, UR9, RZ ;  /* 0x00000009fb027c10 */ /* 0x018fe2000fffe0ff */
[----:B------:R-:W-:Y:S01]  /*4400*/  UIADD3 UR9, -UR8, UR7, -UR12 ;  /* 0x0000000708097290 */ /* 0x000fe2000fffe90c */
[----:B------:R-:W-:Y:S01]  /*4410*/  IMAD.U32 R0, RZ, RZ, UR22 ;  /* 0x00000016ff007e24 */ /* 0x000fe2000f8e00ff */
[----:B------:R-:W-:Y:S01]  /*4420*/  UMOV UR11, UR8 ;  /* 0x00000008000b7c82 */ /* 0x000fe20008000000 */
[----:B------:R-:W-:Y:S02]  /*4430*/  IADD3 R3, R2, 0x8, RZ ;  /* 0x0000000802037810 */ /* 0x000fe40007ffe0ff */
[----:B------:R-:W-:Y:S01]  /*4440*/  IMAD R0, R0, 0x40, R252 ;  /* 0x0000004000007824 */ /* 0x000fe200078e02fc */
[----:B--2---:R-:W-:Y:S02]  /*4450*/  IADD3 R4, R2, UR9, RZ ;  /* 0x0000000902047c10 */ /* 0x004fe4000fffe0ff */
[----:B------:R-:W-:Y:S01]  /*4460*/  IADD3 R14, R3, UR9, RZ ;  /* 0x00000009030e7c10 */ /* 0x000fe2000fffe0ff */
[----:B------:R-:W-:Y:S01]  /*4470*/  UIADD3 UR9, UR7, 0x1, -UR12 ;  /* 0x0000000107097890 */ /* 0x000fe2000fffe80c */
[C---:B------:R-:W-:Y:S02]  /*4480*/  IADD3 R11, R0.reuse, 0x1, RZ ;  /* 0x00000001000b7810 */ /* 0x040fe40007ffe0ff */
[C---:B------:R-:W-:Y:S01]  /*4490*/  IADD3 R10, R0.reuse, 0x8, RZ ;  /* 0x00000008000a7810 */ /* 0x040fe20007ffe0ff */
[----:B------:R-:W-:Y:S01]  /*44a0*/  UIADD3 UR9, UR9, UR42, URZ ;  /* 0x0000002a09097290 */ /* 0x000fe2000fffe03f */
[C---:B------:R-:W-:Y:S02]  /*44b0*/  IADD3 R9, R0.reuse, 0x9, RZ ;  /* 0x0000000900097810 */ /* 0x040fe40007ffe0ff */
[C---:B------:R-:W-:Y:S02]  /*44c0*/  IADD3 R8, R0.reuse, 0x10, RZ ;  /* 0x0000001000087810 */ /* 0x040fe40007ffe0ff */
[----:B------:R-:W-:Y:S02]  /*44d0*/  IADD3 R7, R0, 0x11, RZ ;  /* 0x0000001100077810 */ /* 0x000fe40007ffe0ff */
[----:B------:R-:W-:Y:S02]  /*44e0*/  IADD3 R12, R2, UR9, RZ ;  /* 0x00000009020c7c10 */ /* 0x000fe4000fffe0ff */
[----:B------:R-:W-:Y:S02]  /*44f0*/  IMNMX R2, RZ, R4, !PT ;  /* 0x00000004ff027217 */ /* 0x000fe40007800200 */
[----:B------:R-:W-:Y:S02]  /*4500*/  IMNMX R4, R12, UR7, PT ;  /* 0x000000070c047c17 */ /* 0x000fe4000b800200 */
[CC--:B------:R-:W-:Y:S02]  /*4510*/  ISETP.GE.AND P1, PT, R0.reuse, R2.reuse, PT ;  /* 0x000000020000720c */ /* 0x0c0fe40003f26270 */
[----:B------:R-:W-:Y:S02]  /*4520*/  ISETP.GE.AND P0, PT, R11, R2, PT ;  /* 0x000000020b00720c */ /* 0x000fe40003f06270 */
[----:B------:R-:W-:Y:S02]  /*4530*/  IADD3 R13, R3, UR9, RZ ;  /* 0x00000009030d7c10 */ /* 0x000fe4000fffe0ff */
        /* <DEDUP_REMOVED lines=50> */
.L_x_1860:
[C---:B------:R-:W-:Y:S01]  /*4860*/  FMUL.FTZ R2, R243.reuse, 1.4426950216293334961 ;  /* 0x3fb8aa3bf3027820 */ /* 0x040fe20000410000 */
[----:B------:R-:W-:Y:S01]  /*4870*/  FSETP.NEU.FTZ.AND P0, PT, R243, -INF , PT ;  /* 0xff800000f300780b */ /* 0x000fe20003f1d000 */
[----:B------:R-:W-:Y:S01]  /*4880*/  FMUL.FTZ R10, R244, 1.4426950216293334961 ;  /* 0x3fb8aa3bf40a7820 */ /* 0x000fe20000410000 */
        /* <DEDUP_REMOVED lines=66> */
[----:B------:R-:W3:Y:S01]  /*4cb0*/  LDSM.16.M88.4 R104, [R216+0x20000] ;  /* 0x02000000d868783b */ /* 0x000ee20000000200 */
[C---:B-1----:R-:W-:Y:S05]  /*4cc0*/  HMMA.16816.F32 R4, R16.reuse, R8, RZ ;  /* 0x000000081004723c */ /* 0x042fea00000018ff */
[----:B------:R-:W-:Y:S03]  /*4cd0*/  LDSM.16.M88.4 R108, [R215+0x20000] ;  /* 0x02000000d76c783b */ /* 0x000fe60000000200 */
[C---:B------:R-:W-:Y:S03]  /*4ce0*/  HMMA.16816.F32 R8, R16.reuse, R10, RZ ;  /* 0x0000000a1008723c */ /* 0x040fe600000018ff */
[----:B------:R-:W-:Y:S05]  /*4cf0*/  LDSM.16.M88.4 R112, [R216+0x26000] ;  /* 0x02600000d870783b */ /* 0x000fea0000000200 */
[C---:B----4-:R-:W-:Y:S08]  /*4d00*/  HMMA.16816.F32 R12, R16.reuse, R84, RZ ;  /* 0x00000054100c723c */ /* 0x050ff000000018ff */
[----:B------:R-:W-:Y:S01]  /*4d10*/  HMMA.16816.F32 R16, R16, R86, RZ ;  /* 0x000000561010723c */ /* 0x000fe200000018ff */
[----:B------:R-:W1:Y:S07]  /*4d20*/  LDSM.16.M88.4 R84, [R216+0x20800] ;  /* 0x02080000d854783b */ /* 0x000e6e0000000200 */
        /* <DEDUP_REMOVED lines=62> */
[----:B------:R2:W-:Y:S01]  /*5110*/  LDSM.16.M88.4 R92, [R0+0x16000] ;  /* 0x01600000005c783b */ /* 0x0005e20000000200 */
[C---:B----4-:R-:W-:Y:S08]  /*5120*/  HMMA.16816.F32 R4, R96.reuse, R104, R4 ;  /* 0x000000686004723c */ /* 0x050ff00000001804 */
[C---:B------:R-:W-:Y:S01]  /*5130*/  HMMA.16816.F32 R8, R96.reuse, R106, R8 ;  /* 0x0000006a6008723c */ /* 0x040fe20000001808 */
[----:B------:R-:W4:Y:S07]  /*5140*/  LDSM.16.M88.4 R104, [R213+0x26000] ;  /* 0x02600000d568783b */ /* 0x000f2e0000000200 */
[C---:B-1----:R-:W-:Y:S04]  /*5150*/  HMMA.16816.F32 R12, R96.reuse, R84, R12 ;  /* 0x00000054600c723c */ /* 0x042fe8000000180c */
[----:B--2---:R-:W-:Y:S04]  /*5160*/  LEA R0, -R250, RZ, 0x6 ;  /* 0x000000fffa007211 */ /* 0x004fe800078e31ff */
[----:B------:R-:W-:Y:S01]  /*5170*/  HMMA.16816.F32 R16, R96, R86, R16 ;  /* 0x000000566010723c */ /* 0x000fe20000001810 */
[----:B------:R-:W1:Y:S03]  /*5180*/  LDSM.16.M88.4 R84, [R213+0x26800] ;  /* 0x02680000d554783b */ /* 0x000e660000000200 */
[C---:B------:R-:W-:Y:S03]  /*5190*/  LEA R228, P0, R0.reuse, R228, 0x2 ;  /* 0x000000e400e47211 */ /* 0x040fe600078010ff */
[----:B------:R2:W-:Y:S01]  /*51a0*/  LDSM.16.M88.4 R96, [R2+0x16000] ;  /* 0x016000000260783b */ /* 0x0005e20000000200 */
[C---:B------:R-:W-:Y:S05]  /*51b0*/  HMMA.16816.F32 R4, R100.reuse, R108, R4 ;  /* 0x0000006c6404723c */ /* 0x040fea0000001804 */
[----:B------:R-:W-:Y:S01]  /*51c0*/  LEA.HI.X.SX32 R229, R0, R229, 0x2, P0 ;  /* 0x000000e500e57211 */ /* 0x000fe200000f16ff */
[----:B------:R-:W-:Y:S02]  /*51d0*/  FFMA.FTZ R0, -R119, R119, 1 ;  /* 0x3f80000077007423 */ /* 0x000fe40000010177 */
[C---:B------:R-:W-:Y:S01]  /*51e0*/  HMMA.16816.F32 R8, R100.reuse, R110, R8 ;  /* 0x0000006e6408723c */ /* 0x040fe20000001808 */
[----:B------:R-:W1:Y:S03]  /*51f0*/  LDSM.16.M88.4 R108, [R214+0x26000] ;  /* 0x02600000d66c783b */ /* 0x000e660000000200 */
[----:B------:R-:W-:Y:S04]  /*5200*/  FMUL.FTZ R0, R0, c[0x0][0x2ec] ;  /* 0x0000bb0000007a20 */ /* 0x000fe80000410000 */
[C---:B---3--:R-:W-:Y:S04]  /*5210*/  HMMA.16816.F32 R12, R100.reuse, R88, R12 ;  /* 0x00000058640c723c */ /* 0x048fe8000000180c */
[----:B--2---:R-:W-:Y:S04]  /*5220*/  FFMA.FTZ R2, -R120, R120, 1 ;  /* 0x3f80000078027423 */ /* 0x004fe80000010178 */
[----:B------:R-:W-:Y:S01]  /*5230*/  HMMA.16816.F32 R16, R100, R90, R16 ;  /* 0x0000005a6410723c */ /* 0x000fe20000001810 */
[----:B------:R-:W2:Y:S03]  /*5240*/  LDSM.16.M88.4 R88, [R214+0x26800] ;  /* 0x02680000d658783b */ /* 0x000ea60000000200 */
[----:B------:R-:W-:Y:S03]  /*5250*/  FMUL.FTZ R2, R2, c[0x0][0x2ec] ;  /* 0x0000bb0002027a20 */ /* 0x000fe60000410000 */
[----:B------:R3:W2:Y:S01]  /*5260*/  LDSM.16.M88.4 R100, [R3+0x16000] ;  /* 0x016000000364783b */ /* 0x0006a20000000200 */
[C---:B----4-:R-:W-:Y:S08]  /*5270*/  HMMA.16816.F32 R4, R92.reuse, R104, R4 ;  /* 0x000000685c04723c */ /* 0x050ff00000001804 */
[C---:B------:R-:W-:Y:S01]  /*5280*/  HMMA.16816.F32 R8, R92.reuse, R106, R8 ;  /* 0x0000006a5c08723c */ /* 0x040fe20000001808 */
[----:B------:R-:W-:Y:S07]  /*5290*/  LDSM.16.M88.4 R104, [R215+0x26000] ;  /* 0x02600000d768783b */ /* 0x000fee0000000200 */
[C---:B-1----:R-:W-:Y:S04]  /*52a0*/  HMMA.16816.F32 R12, R92.reuse, R84, R12 ;  /* 0x000000545c0c723c */ /* 0x042fe8000000180c */
[----:B---3--:R-:W-:Y:S04]  /*52b0*/  FFMA.FTZ R3, -R121, R121, 1 ;  /* 0x3f80000079037423 */ /* 0x008fe80000010179 */
[----:B------:R-:W-:Y:S01]  /*52c0*/  HMMA.16816.F32 R16, R92, R86, R16 ;  /* 0x000000565c10723c */ /* 0x000fe20000001810 */
[----:B------:R-:W1:Y:S03]  /*52d0*/  LDSM.16.M88.4 R84, [R216+0x26800] ;  /* 0x02680000d854783b */ /* 0x000e660000000200 */
[----:B------:R-:W-:Y:S03]  /*52e0*/  FMUL.FTZ R3, R3, c[0x0][0x2ec] ;  /* 0x0000bb0003037a20 */ /* 0x000fe60000410000 */
[----:B------:R-:W3:Y:S01]  /*52f0*/  LDSM.16.M88.4 R92, [R116+0x16000] ;  /* 0x01600000745c783b */ /* 0x000ee20000000200 */
[C---:B------:R-:W-:Y:S08]  /*5300*/  HMMA.16816.F32 R4, R96.reuse, R108, R4 ;  /* 0x0000006c6004723c */ /* 0x040ff00000001804 */
[C---:B------:R-:W-:Y:S08]  /*5310*/  HMMA.16816.F32 R8, R96.reuse, R110, R8 ;  /* 0x0000006e6008723c */ /* 0x040ff00000001808 */
[C---:B--2---:R-:W-:Y:S08]  /*5320*/  HMMA.16816.F32 R12, R96.reuse, R88, R12 ;  /* 0x00000058600c723c */ /* 0x044ff0000000180c */
[----:B------:R-:W-:Y:S01]  /*5330*/  HMMA.16816.F32 R16, R96, R90, R16 ;  /* 0x0000005a6010723c */ /* 0x000fe20000001810 */
[----:B------:R-:W2:Y:S07]  /*5340*/  LDSM.16.M88.4 R88, [R215+0x26800] ;  /* 0x02680000d758783b */ /* 0x000eae0000000200 */
[C---:B------:R-:W-:Y:S08]  /*5350*/  HMMA.16816.F32 R4, R100.reuse, R112, R4 ;  /* 0x000000706404723c */ /* 0x040ff00000001804 */
[C---:B------:R-:W-:Y:S08]  /*5360*/  HMMA.16816.F32 R8, R100.reuse, R114, R8 ;  /* 0x000000726408723c */ /* 0x040ff00000001808 */
[C---:B-1----:R-:W-:Y:S08]  /*5370*/  HMMA.16816.F32 R12, R100.reuse, R84, R12 ;  /* 0x00000054640c723c */ /* 0x042ff0000000180c */
[----:B------:R-:W-:Y:S08]  /*5380*/  HMMA.16816.F32 R16, R100, R86, R16 ;  /* 0x000000566410723c */ /* 0x000ff00000001810 */
[C---:B---3--:R-:W-:Y:S08]  /*5390*/  HMMA.16816.F32 R4, R92.reuse, R104, R4 ;  /* 0x000000685c04723c */ /* 0x048ff00000001804 */
[C---:B------:R-:W-:Y:S08]  /*53a0*/  HMMA.16816.F32 R8, R92.reuse, R106, R8 ;  /* 0x0000006a5c08723c */ /* 0x040ff00000001808 */
[C---:B--2---:R-:W-:Y:S08]  /*53b0*/  HMMA.16816.F32 R12, R92.reuse, R88, R12 ;  /* 0x000000585c0c723c */ /* 0x044ff0000000180c */
        /* <DEDUP_REMOVED lines=27> */
[----:B------:R-:W-:Y:S02]  /*5570*/  FADD.FTZ R13, -R118, R13 ;  /* 0x0000000d760d7221 */ /* 0x000fe40000010100 */
[----:B------:R-:W-:Y:S02]  /*5580*/  FADD.FTZ R15, -R117, R15 ;  /* 0x0000000f750f7221 */ /* 0x000fe40000010100 */
[----:B------:R-:W-:Y:S02]  /*5590*/  FMUL.FTZ R4, R4, c[0x0][0x2ec] ;  /* 0x0000bb0004047a20 */ /* 0x000fe40000410000 */
[----:B------:R-:W-:Y:S02]  /*55a0*/  FMUL.FTZ R3, R3, c[0x0][0x2ec] ;  /* 0x0000bb0003037a20 */ /* 0x000fe40000410000 */
[----:B------:R-:W-:Y:S02]  /*55b0*/  FMUL.FTZ R2, R2, c[0x0][0x2ec] ;  /* 0x0000bb0002027a20 */ /* 0x000fe40000410000 */
[----:B------:R-:W-:Y:S02]  /*55c0*/  FMUL.FTZ R0, R0, c[0x0][0x2ec] ;  /* 0x0000bb0000007a20 */ /* 0x000fe40000410000 */
[----:B------:R-:W-:Y:S02]  /*55d0*/  FADD.FTZ R12, -R118, R12 ;  /* 0x0000000c760c7221 */ /* 0x000fe40000010100 */
[----:B------:R-:W-:Y:S02]  /*55e0*/  FADD.FTZ R14, -R117, R14 ;  /* 0x0000000e750e7221 */ /* 0x000fe40000010100 */
        /* <DEDUP_REMOVED lines=67> */
.L_x_1861:
        /* <DEDUP_REMOVED lines=129> */
.L_x_1862:
[----:B------:R-:W-:Y:S01]  /*6230*/  LDSM.16.M88.4 R128, [R222] ;  /* 0x00000000de80783b */ /* 0x000fe20000000200 */
[----:B-1----:R-:W-:Y:S01]  /*6240*/  @P1 IADD3 R2, P0, R246, UR14, RZ ;  /* 0x0000000ef6021c10 */ /* 0x002fe2000ff1e0ff */
[----:B------:R-:W-:Y:S02]  /*6250*/  ULOP3.LUT UR8, UR6, 0x1, URZ, 0xc0, !UPT ;  /* 0x0000000106087892 */ /* 0x000fe4000f8ec03f */
[----:B------:R-:W-:Y:S01]  /*6260*/  UISETP.GT.AND UP2, UPT, UR6, UR17, UPT ;  /* 0x000000110600728c */ /* 0x000fe2000bf44270 */
[----:B------:R-:W1:Y:S01]  /*6270*/  LDSM.16.MT88.4 R16, [R0+0x18000] ;  /* 0x018000000010783b */ /* 0x000e620000004200 */
[----:B------:R-:W-:Y:S01]  /*6280*/  @P1 IADD3.X R3, R245, UR13, RZ, P0, !PT ;  /* 0x0000000df5031c10 */ /* 0x000fe200087fe4ff */
[----:B------:R-:W-:Y:S02]  /*6290*/  UISETP.NE.U32.AND UP0, UPT, UR8, 0x1, UPT ;  /* 0x000000010800788c */ /* 0x000fe4000bf05070 */
[----:B------:R-:W-:Y:S01]  /*62a0*/  @UP3 UIADD3 UR8, UP1, UR14, -0x100, URZ ;  /* 0xffffff000e083890 */ /* 0x000fe2000ff3e03f */
[----:B------:R-:W2:Y:S01]  /*62b0*/  LDSM.16.M88.4 R124, [R222+0x1000] ;  /* 0x00100000de7c783b */ /* 0x000ea20000000200 */
[----:B------:R-:W-:Y:S04]  /*62c0*/  UIADD3 UR6, UR6, -0x1, URZ ;  /* 0xffffffff06067890 */ /* 0x000fe8000fffe03f */
[----:B------:R-:W3:Y:S01]  /*62d0*/  LDSM.16.MT88.4 R96, [R0+0x1a000] ;  /* 0x01a000000060783b */ /* 0x000ee20000004200 */
[----:B------:R-:W-:Y:S02]  /*62e0*/  @UP3 UMOV UR14, UR8 ;  /* 0x00000008000e3c82 */ /* 0x000fe40008000000 */
[----:B------:R-:W-:Y:S02]  /*62f0*/  @UP3 UIADD3.X UR8, UR13, -0x1, URZ, UP1, !UPT ;  /* 0xffffffff0d083890 */ /* 0x000fe40008ffe43f */
[----:B------:R-:W4:Y:S05]  /*6300*/  LDSM.16.MT88.4 R112, [R0+0x1c000] ;  /* 0x01c000000070783b */ /* 0x000f2a0000004200 */
[----:B------:R-:W3:Y:S01]  /*6310*/  LDSM.16.MT88.4 R196, [R0+0x1e000] ;  /* 0x01e0000000c4783b */ /* 0x000ee20000004200 */
[----:B------:R-:W-:Y:S04]  /*6320*/  @UP3 UMOV UR13, UR8 ;  /* 0x00000008000d3c82 */ /* 0x000fe80008000000 */
[----:B------:R-:W-:Y:S05]  /*6330*/  LDSM.16.M88.4 R200, [R223] ;  /* 0x00000000dfc8783b */ /* 0x000fea0000000200 */
[----:B------:R-:W3:Y:S05]  /*6340*/  LDSM.16.MT88.4 R204, [R0+0x18800] ;  /* 0x0188000000cc783b */ /* 0x000eea0000004200 */
[----:B------:R-:W4:Y:S01]  /*6350*/  LDSM.16.M88.4 R208, [R223+0x1000] ;  /* 0x00100000dfd0783b */ /* 0x000f220000000200 */
[-C--:B-1----:R-:W-:Y:S04]  /*6360*/  HMMA.16816.F32 R4, R128, R16.reuse, RZ ;  /* 0x000000108004723c */ /* 0x082fe800000018ff */
[----:B------:R1:W5:Y:S05]  /*6370*/  @P1 LDG.E R243, [R2.64+-0x100] ;  /* 0xffff000402f31981 */ /* 0x00036a000c1e1900 */
[----:B------:R1:W5:Y:S01]  /*6380*/  @P1 LDG.E R244, [R2.64+-0xe0] ;  /* 0xffff200402f41981 */ /* 0x000362000c1e1900 */
        /* <DEDUP_REMOVED lines=21> */
[-C--:B--2---:R-:W-:Y:S08]  /*64e0*/  HMMA.16816.F32 R84, R200, R196.reuse, R84 ;  /* 0x000000c4c854723c */ /* 0x084ff00000001854 */
[C---:B------:R-:W-:Y:S08]  /*64f0*/  HMMA.16816.F32 R88, R208.reuse, R196, R88 ;  /* 0x000000c4d058723c */ /* 0x040ff00000001858 */
[-C--:B------:R-:W-:Y:S08]  /*6500*/  HMMA.16816.F32 R92, R208, R198.reuse, R92 ;  /* 0x000000c6d05c723c */ /* 0x080ff0000000185c */
[C---:B------:R-:W-:Y:S01]  /*6510*/  HMMA.16816.F32 R96, R200.reuse, R198, R96 ;  /* 0x000000c6c860723c */ /* 0x040fe20000001860 */
[----:B------:R-:W2:Y:S07]  /*6520*/  LDSM.16.MT88.4 R196, [R0+0x1e800] ;  /* 0x01e8000000c4783b */ /* 0x000eae0000004200 */
[-C--:B---3--:R-:W-:Y:S08]  /*6530*/  HMMA.16816.F32 R100, R200, R204.reuse, R100 ;  /* 0x000000ccc864723c */ /* 0x088ff00000001864 */
[C---:B------:R-:W-:Y:S08]  /*6540*/  HMMA.16816.F32 R104, R208.reuse, R204, R104 ;  /* 0x000000ccd068723c */ /* 0x040ff00000001868 */
[-C--:B------:R-:W-:Y:S08]  /*6550*/  HMMA.16816.F32 R108, R208, R206.reuse, R108 ;  /* 0x000000ced06c723c */ /* 0x080ff0000000186c */
[C---:B------:R-:W-:Y:S01]  /*6560*/  HMMA.16816.F32 R112, R200.reuse, R206, R112 ;  /* 0x000000cec870723c */ /* 0x040fe20000001870 */
[----:B------:R-:W-:Y:S07]  /*6570*/  LDSM.16.M88.4 R204, [R224] ;  /* 0x00000000e0cc783b */ /* 0x000fee0000000200 */
[-C--:B--2---:R-:W-:Y:S08]  /*6580*/  HMMA.16816.F32 R116, R200, R196.reuse, R116 ;  /* 0x000000c4c874723c */ /* 0x084ff00000001874 */
[C---:B------:R-:W-:Y:S08]  /*6590*/  HMMA.16816.F32 R120, R208.reuse, R196, R120 ;  /* 0x000000c4d078723c */ /* 0x040ff00000001878 */
[-C--:B------:R-:W-:Y:S01]  /*65a0*/  HMMA.16816.F32 R124, R208, R198.reuse, R124 ;  /* 0x000000c6d07c723c */ /* 0x080fe2000000187c */
[----:B------:R-:W2:Y:S07]  /*65b0*/  LDSM.16.MT88.4 R208, [R0+0x19000] ;  /* 0x0190000000d0783b */ /* 0x000eae0000004200 */
[----:B------:R-:W-:Y:S01]  /*65c0*/  HMMA.16816.F32 R128, R200, R198, R128 ;  /* 0x000000c6c880723c */ /* 0x000fe20000001880 */
[----:B------:R-:W3:Y:S05]  /*65d0*/  LDSM.16.M88.4 R196, [R224+0x1000] ;  /* 0x00100000e0c4783b */ /* 0x000eea0000000200 */
[----:B------:R-:W4:Y:S02]  /*65e0*/  LDSM.16.MT88.4 R200, [R0+0x1b000] ;  /* 0x01b0000000c8783b */ /* 0x000f240000004200 */
[-C--:B--2---:R-:W-:Y:S08]  /*65f0*/  HMMA.16816.F32 R4, R204, R208.reuse, R4 ;  /* 0x000000d0cc04723c */ /* 0x084ff00000001804 */
[C---:B---3--:R-:W-:Y:S08]  /*6600*/  HMMA.16816.F32 R8, R196.reuse, R208, R8 ;  /* 0x000000d0c408723c */ /* 0x048ff00000001808 */
[-C--:B------:R-:W-:Y:S08]  /*6610*/  HMMA.16816.F32 R12, R196, R210.reuse, R12 ;  /* 0x000000d2c40c723c */ /* 0x080ff0000000180c */
[C---:B------:R-:W-:Y:S01]  /*6620*/  HMMA.16816.F32 R16, R204.reuse, R210, R16 ;  /* 0x000000d2cc10723c */ /* 0x040fe20000001810 */
[----:B------:R-:W2:Y:S07]  /*6630*/  LDSM.16.MT88.4 R208, [R0+0x1d000] ;  /* 0x01d0000000d0783b */ /* 0x000eae0000004200 */
[-C--:B----4-:R-:W-:Y:S08]  /*6640*/  HMMA.16816.F32 R84, R204, R200.reuse, R84 ;  /* 0x000000c8cc54723c */ /* 0x090ff00000001854 */
        /* <DEDUP_REMOVED lines=12> */
[----:B------:R-:W2:Y:S07]  /*6710*/  LDSM.16.M88.4 R196, [R225] ;  /* 0x00000000e1c4783b */ /* 0x000eae0000000200 */
[----:B------:R-:W-:Y:S01]  /*6720*/  HMMA.16816.F32 R128, R204, R202, R128 ;  /* 0x000000cacc80723c */ /* 0x000fe20000001880 */
[----:B------:R-:W3:Y:S05]  /*6730*/  LDSM.16.M88.4 R200, [R225+0x1000] ;  /* 0x00100000e1c8783b */ /* 0x000eea0000000200 */
[----:B------:R-:W4:Y:S02]  /*6740*/  LDSM.16.MT88.4 R204, [R0+0x1b800] ;  /* 0x01b8000000cc783b */ /* 0x000f240000004200 */
[-C--:B--2---:R-:W-:Y:S08]  /*6750*/  HMMA.16816.F32 R4, R196, R208.reuse, R4 ;  /* 0x000000d0c404723c */ /* 0x084ff00000001804 */
[C---:B---3--:R-:W-:Y:S08]  /*6760*/  HMMA.16816.F32 R8, R200.reuse, R208, R8 ;  /* 0x000000d0c808723c */ /* 0x048ff00000001808 */
[-C--:B------:R-:W-:Y:S07]  /*6770*/  HMMA.16816.F32 R12, R200, R210.reuse, R12 ;  /* 0x000000d2c80c723c */ /* 0x080fee000000180c */
[----:B------:R-:W-:Y:S01]  /*6780*/  RED.E.ADD.F32.FTZ.RN.STRONG.GPU [R228.64], R4 ;  /* 0x00000004e400798e */ /* 0x000fe2000c10e784 */
[C---:B------:R-:W-:Y:S04]  /*6790*/  HMMA.16816.F32 R16, R196.reuse, R210, R16 ;  /* 0x000000d2c410723c */ /* 0x040fe80000001810 */
[----:B------:R-:W2:Y:S04]  /*67a0*/  LDSM.16.MT88.4 R208, [R0+0x1d800] ;  /* 0x01d8000000d0783b */ /* 0x000ea80000004200 */
[-C--:B----4-:R-:W-:Y:S08]  /*67b0*/  HMMA.16816.F32 R84, R196, R204.reuse, R84 ;  /* 0x000000ccc454723c */ /* 0x090ff00000001854 */
[C---:B------:R-:W-:Y:S08]  /*67c0*/  HMMA.16816.F32 R88, R200.reuse, R204, R88 ;  /* 0x000000ccc858723c */ /* 0x040ff00000001858 */
[-C--:B------:R-:W-:Y:S08]  /*67d0*/  HMMA.16816.F32 R92, R200, R206.reuse, R92 ;  /* 0x000000cec85c723c */ /* 0x080ff0000000185c */
[C---:B------:R-:W-:Y:S01]  /*67e0*/  HMMA.16816.F32 R96, R196.reuse, R206, R96 ;  /* 0x000000cec460723c */ /* 0x040fe20000001860 */
[----:B------:R3:W4:Y:S07]  /*67f0*/  LDSM.16.MT88.4 R204, [R0+0x1f800] ;  /* 0x01f8000000cc783b */ /* 0x00072e0000004200 */
[-C--:B--2---:R-:W-:Y:S08]  /*6800*/  HMMA.16816.F32 R100, R196, R208.reuse, R100 ;  /* 0x000000d0c464723c */ /* 0x084ff00000001864 */
[C---:B------:R-:W-:Y:S04]  /*6810*/  HMMA.16816.F32 R104, R200.reuse, R208, R104 ;  /* 0x000000d0c868723c */ /* 0x040fe80000001868 */
[C---:B---3--:R-:W-:Y:S04]  /*6820*/  IMAD R0, R250.reuse, 0x18, RZ ;  /* 0x00000018fa007824 */ /* 0x048fe800078e02ff */
[-C--:B------:R-:W-:Y:S08]  /*6830*/  HMMA.16816.F32 R108, R200, R210.reuse, R108 ;  /* 0x000000d2c86c723c */ /* 0x080ff0000000186c */
[C---:B------:R-:W-:Y:S08]  /*6840*/  HMMA.16816.F32 R112, R196.reuse, R210, R112 ;  /* 0x000000d2c470723c */ /* 0x040ff00000001870 */
[-C--:B----4-:R-:W-:Y:S08]  /*6850*/  HMMA.16816.F32 R116, R196, R204.reuse, R116 ;  /* 0x000000ccc474723c */ /* 0x090ff00000001874 */
[C---:B------:R-:W-:Y:S08]  /*6860*/  HMMA.16816.F32 R120, R200.reuse, R204, R120 ;  /* 0x000000ccc878723c */ /* 0x040ff00000001878 */
[-C--:B------:R-:W-:Y:S07]  /*6870*/  HMMA.16816.F32 R124, R200, R206.reuse, R124 ;  /* 0x000000cec87c723c */ /* 0x080fee000000187c */
[----:B------:R-:W-:Y:S01]  /*6880*/  IMAD.SHL.U32 R200, R250, 0x8, RZ ;  /* 0x00000008fac87824 */ /* 0x000fe200078e00ff */
[----:B------:R-:W-:Y:S04]  /*6890*/  HMMA.16816.F32 R128, R196, R206, R128 ;  /* 0x000000cec480723c */ /* 0x000fe80000001880 */
[-C--:B-1----:R-:W-:Y:S01]  /*68a0*/  LEA R2, P0, R200, R228.reuse, 0x2 ;  /* 0x000000e4c8027211 */ /* 0x082fe200078010ff */
[C---:B------:R-:W-:Y:S02]  /*68b0*/  IMAD.SHL.U32 R201, R250.reuse, 0x10, RZ ;  /* 0x00000010fac97824 */ /* 0x040fe400078e00ff */
[----:B------:R-:W-:Y:S01]  /*68c0*/  IMAD.SHL.U32 R197, R250, 0x20, RZ ;  /* 0x00000020fac57824 */ /* 0x000fe200078e00ff */
[-C--:B------:R-:W-:Y:S01]  /*68d0*/  LEA.HI.X.SX32 R3, R200, R229.reuse, 0x2, P0 ;  /* 0x000000e5c8037211 */ /* 0x080fe200000f16ff */
[----:B------:R-:W-:Y:S03]  /*68e0*/  IMAD R202, R250, 0x28, RZ ;  /* 0x00000028faca7824 */ /* 0x000fe600078e02ff */
        /* <DEDUP_REMOVED lines=512> */
.L_x_1864:
        /* <DEDUP_REMOVED lines=18> */
.L_x_1865:
[----:B-1----:R-:W2:Y:S01]  /*8a10*/  LDL.64 R6, [R1] ;  /* 0x0000000001067983 */ /* 0x002ea20000100a00 */
[----:B------:R-:W-:Y:S01]  /*8a20*/  USHF.R.S32.HI UR10, URZ, 0x1f, UR23 ;  /* 0x0000001f3f0a7899 */ /* 0x000fe20008011417 */
[----:B------:R-:W-:Y:S01]  /*8a30*/  IMAD.U32 R2, RZ, RZ, UR23 ;  /* 0x00000017ff027e24 */ /* 0x000fe2000f8e00ff */
[----:B------:R-:W-:Y:S01]  /*8a40*/  ULDC.64 UR8, c[0x0][0x3a0] ;  /* 0x0000e80000087ab9 */ /* 0x000fe20000000a00 */
[----:B------:R-:W-:Y:S01]  /*8a50*/  BAR.SYNC.DEFER_BLOCKING 0x0 ;  /* 0x0000000000007b1d */ /* 0x000fe20000010000 */
[----:B------:R-:W-:Y:S01]  /*8a60*/  UIMAD UR6, UR10, UR8, URZ ;  /* 0x000000080a0672a4 */ /* 0x000fe2000f8e023f */
[----:B------:R-:W-:Y:S01]  /*8a70*/  SHF.R.S32.HI R11, RZ, 0x1f, R247 ;  /* 0x0000001fff0b7819 */ /* 0x000fe200000114f7 */
[----:B------:R-:W-:Y:S02]  /*8a80*/  UIMAD UR7, UR22, -0x40, UR7 ;  /* 0xffffffc0160778a4 */ /* 0x000fe4000f8e0207 */
[----:B------:R-:W-:Y:S01]  /*8a90*/  UIMAD UR6, UR23, UR9, UR6 ;  /* 0x00000009170672a4 */ /* 0x000fe2000f8e0206 */
[----:B------:R-:W-:Y:S02]  /*8aa0*/  BSSY B0, `(.L_x_1866) ;  /* 0x000002b000007945 */ /* 0x000fe40003800000 */
[----:B------:R-:W-:Y:S01]  /*8ab0*/  ULDC.64 UR8, c[0x0][0x3b8] ;  /* 0x0000ee0000087ab9 */ /* 0x000fe20000000a00 */
[----:B------:R-:W-:-:S02]  /*8ac0*/  ISETP.GE.AND P2, PT, R247, UR7, PT ;  /* 0x00000007f7007c0c */ /* 0x000fc4000bf46270 */
[----:B------:R-:W-:Y:S01]  /*8ad0*/  IMAD.U32 R0, RZ, RZ, UR6 ;  /* 0x00000006ff007e24 */ /* 0x000fe2000f8e00ff */
[----:B------:R-:W-:-:S04]  /*8ae0*/  UIMAD UR6, UR60, UR8, URZ ;  /* 0x000000083c0672a4 */ /* 0x000fc8000f8e023f */
[----:B------:R-:W-:Y:S01]  /*8af0*/  UIMAD UR6, UR38, UR9, UR6 ;  /* 0x00000009260672a4 */ /* 0x000fe2000f8e0206 */
[----:B------:R1:W3:Y:S04]  /*8b00*/  LDS.128 R40, [R231+0x19000] ;  /* 0x01900000e7287984 */ /* 0x0002e80000000c00 */
[----:B------:R1:W4:Y:S04]  /*8b10*/  LDS.128 R36, [R231+0x1b000] ;  /* 0x01b00000e7247984 */ /* 0x0003280000000c00 */
        /* <DEDUP_REMOVED lines=35> */
.L_x_1867:
[----:B-1-34-:R-:W-:Y:S05]  /*8d50*/  BSYNC B0 ;  /* 0x0000000000007941 */ /* 0x01afea0003800000 */
.L_x_1866:
        /* <DEDUP_REMOVED lines=18> */
.L_x_1869:
[----:B------:R-:W-:Y:S05]  /*8e80*/  BSYNC B0 ;  /* 0x0000000000007941 */ /* 0x000fea0003800000 */
.L_x_1868:
        /* <DEDUP_REMOVED lines=28> */
.L_x_1871:
[----:B------:R-:W-:Y:S05]  /*9050*/  BSYNC B0 ;  /* 0x0000000000007941 */ /* 0x000fea0003800000 */
.L_x_1870:
        /* <DEDUP_REMOVED lines=15> */
.L_x_1852:
[----:B------:R-:W-:Y:S05]  /*9150*/  BSYNC B1 ;  /* 0x0000000000017941 */ /* 0x000fea0003800000 */
.L_x_1838:
        /* <DEDUP_REMOVED lines=11> */
.L_x_1872:
[----:B------:R-:W-:Y:S05]  /*9210*/  EXIT ;  /* 0x000000000000794d */ /* 0x000fea0003800000 */
.L_x_1874:
        /* <DEDUP_REMOVED lines=14> */
.L_x_2049:


//--------------------- .text._ZN5flash44flash_bwd_dq_dk_dv_loop_seqk_parallel_kernelI23Flash_bwd_kernel_traitsILi256ELi64ELi64ELi8ELi4ELi2ELi2ELb0ELb0EN7cutlass6half_tE19Flash_kernel_traitsILi256ELi64ELi64ELi8ES3_EELb1ELb0ELb1ELb1ELb0ELb0ELb0EEEvNS_16Flash_bwd_paramsE --------------------------
	.section	.text._ZN5flash44flash_bwd_dq_dk_dv_loop_seqk_parallel_kernelI23Flash_bwd_kernel_traitsILi256ELi64ELi64ELi8ELi4ELi2ELi2ELb0ELb0EN7cutlass6half_tE19Flash_kernel_traitsILi256ELi64ELi64ELi8ES3_EELb1ELb0ELb1ELb1ELb0ELb0ELb0EEEvNS_16Flash_bwd_paramsE,"ax",@progbits
	.sectioninfo	@"SHI_REGISTERS=255"
	.align	128
        .global         _ZN5flash44flash_bwd_dq_dk_dv_loop_seqk_parallel_kernelI23Flash_bwd_kernel_traitsILi256ELi64ELi64ELi8ELi4ELi2ELi2ELb0ELb0EN7cutlass6half_tE19Flash_kernel_traitsILi256ELi64ELi64ELi8ES3_EELb1ELb0ELb1ELb1ELb0ELb0ELb0EEEvNS_16Flash_bwd_paramsE
        .type           _ZN5flash44flash_bwd_dq_dk_dv_loop_seqk_parallel_kernelI23Flash_bwd_kernel_traitsILi256ELi64ELi64ELi8ELi4ELi2ELi2ELb0ELb0EN7cutlass6half_tE19Flash_kernel_traitsILi256ELi64ELi64ELi8ES3_EELb1ELb0ELb1ELb1ELb0ELb0ELb0EEEvNS_16Flash_bwd_paramsE,@function
        .size           _ZN5flash44flash_bwd_dq_dk_dv_loop_seqk_parallel_kernelI23Flash_bwd_kernel_traitsILi256ELi64ELi64ELi8ELi4ELi2ELi2ELb0ELb0EN7cutlass6half_tE19Flash_kernel_traitsILi256ELi64ELi64ELi8ES3_EELb1ELb0ELb1ELb1ELb0ELb0ELb0EEEvNS_16Flash_bwd_paramsE,(.L_x_2050 - _ZN5flash44flash_bwd_dq_dk_dv_loop_seqk_parallel_kernelI23Flash_bwd_kernel_traitsILi256ELi64ELi64ELi8ELi4ELi2ELi2ELb0ELb0EN7cutlass6half_tE19Flash_kernel_traitsILi256ELi64ELi64ELi8ES3_EELb1ELb0ELb1ELb1ELb0ELb0ELb0EEEvNS_16Flash_bwd_paramsE)
        .other          _ZN5flash44flash_bwd_dq_dk_dv_loop_seqk_parallel_kernelI23Flash_bwd_kernel_traitsILi256ELi64ELi64ELi8ELi4ELi2ELi2ELb0ELb0EN7cutlass6half_tE19Flash_kernel_traitsILi256ELi64ELi64ELi8ES3_EELb1ELb0ELb1ELb1ELb0ELb0ELb0EEEvNS_16Flash_bwd_paramsE,@"STO_CUDA_ENTRY STV_DEFAULT"
_ZN5flash44flash_bwd_dq_dk_dv_loop_seqk_parallel_kernelI23Flash_bwd_kernel_traitsILi256ELi64ELi64ELi8ELi4ELi2ELi2ELb0ELb0EN7cutlass6half_tE19Flash_kernel_traitsILi256ELi64ELi64ELi8ES3_EELb1ELb0ELb1ELb1ELb0ELb0ELb0EEEvNS_16Flash_bwd_paramsE:
.text._ZN5flash44flash_bwd_dq_dk_dv_loop_seqk_parallel_kernelI23Flash_bwd_kernel_traitsILi256ELi64ELi64ELi8ELi4ELi2ELi2ELb0ELb0EN7cutlass6half_tE19Flash_kernel_traitsILi256ELi64ELi64ELi8ES3_EELb1ELb0ELb1ELb1ELb0ELb0ELb0EEEvNS_16Flash_bwd_paramsE:
        /* <DEDUP_REMOVED lines=21> */
[----:B------:R-:W-:-:S02]  /*0150*/  ULDC.U8 UR7, c[0x0][0x328] ;  /* 0x0000ca0000077ab9 */ /* 0x000fc40000000000 */
        /* <DEDUP_REMOVED lines=36> */
[----:B------:R-:W-:Y:S01]  /*03a0*/  UIMAD UR4, UR35, UR13, UR36 ;  /* 0x0000000d230472a4 */ /* 0x000fe2000f8e0224 */
        /* <DEDUP_REMOVED lines=9> */
[C---:B------:R-:W-:Y:S01]  /*0440*/  IMAD.IADD R226, R0.reuse, 0x1, -R2 ;  /* 0x0000000100e27824 */ /* 0x040fe200078e0a02 */
[----:B------:R-:W-:Y:S01]  /*0450*/  SHF.R.S32.HI R2, RZ, 0x3, R11 ;  /* 0x00000003ff027819 */ /* 0x000fe2000001140b */
[----:B------:R-:W-:Y:S01]  /*0460*/  IMAD.IADD R16, R0, 0x1, -R7 ;  /* 0x0000000100107824 */ /* 0x000fe200078e0a07 */
[--C-:B------:R-:W-:Y:S01]  /*0470*/  SHF.R.S32.HI R0, RZ, 0x1f, R6.reuse ;  /* 0x0000001fff007819 */ /* 0x100fe20000011406 */
[----:B------:R-:W-:Y:S01]  /*0480*/  IMAD.IADD R12, R5, 0x1, -R3 ;  /* 0x00000001050c7824 */ /* 0x000fe200078e0a03 */
[----:B------:R-:W-:Y:S01]  /*0490*/  SHF.R.S32.HI R3, RZ, 0x2, R6 ;  /* 0x00000002ff037819 */ /* 0x000fe20000011406 */
[----:B------:R-:W-:Y:S01]  /*04a0*/  IMAD.SHL.U32 R2, R2, 0x40, RZ ;  /* 0x0000004002027824 */ /* 0x000fe200078e00ff */
[----:B------:R-:W-:Y:S01]  /*04b0*/  SHF.R.S32.HI R5, RZ, 0x1f, R9 ;  /* 0x0000001fff057819 */ /* 0x000fe20000011409 */
[----:B------:R-:W-:Y:S01]  /*04c0*/  IMAD.SHL.U32 R223, R12, 0x200, RZ ;  /* 0x000002000cdf7824 */ /* 0x000fe200078e00ff */
[----:B------:R-:W-:Y:S01]  /*04d0*/  LEA.HI R0, R0, R3, RZ, 0x3 ;  /* 0x0000000300007211 */ /* 0x000fe200078f18ff */
[----:B------:R-:W-:Y:S01]  /*04e0*/  STL [R1+0x24], R16 ;  /* 0x0000241001007387 */ /* 0x000fe20000100800 */
[----:B------:R-:W-:Y:S01]  /*04f0*/  SHF.R.S32.HI R6, RZ, 0x7, R13 ;  /* 0x00000007ff067819 */ /* 0x000fe2000001140d */
[----:B------:R-:W-:Y:S01]  /*0500*/  @!UP5 UIMAD UR6, UR35, UR14, UR36 ;  /* 0x0000000e2306d2a4 */ /* 0x000fe2000f8e0224 */
[----:B------:R-:W-:Y:S01]  /*0510*/  LOP3.LUT R0, R0, 0xfffffff8, RZ, 0xc0, !PT ;  /* 0xfffffff800007812 */ /* 0x000fe200078ec0ff */
[----:B------:R-:W-:Y:S01]  /*0520*/  USHF.L.U32 UR48, UR49, 0x6, URZ ;  /* 0x0000000631307899 */ /* 0x000fe2000800063f */
        /* <DEDUP_REMOVED lines=8> */
[----:B------:R-:W-:Y:S01]  /*05b0*/  LOP3.LUT R2, R0, 0x38, R242, 0xf8, !PT ;  /* 0x0000003800027812 */ /* 0x000fe200078ef8f2 */
[----:B------:R-:W-:Y:S01]  /*05c0*/  ULDC UR54, c[0x0][0x224] ;  /* 0x0000890000367ab9 */ /* 0x000fe20000000800 */
[----:B------:R-:W-:Y:S01]  /*05d0*/  SHF.R.U32.HI R0, RZ, 0x3, R0 ;  /* 0x00000003ff007819 */ /* 0x000fe20000011600 */
[----:B------:R-:W-:Y:S01]  /*05e0*/  @UP5 UIMAD UR58, UR35, UR53, URZ ;  /* 0x00000035233a52a4 */ /* 0x000fe2000f8e023f */
[----:B------:R-:W-:Y:S01]  /*05f0*/  LEA.HI R244, R3, R10, RZ, 0x2 ;  /* 0x0000000a03f47211 */ /* 0x000fe200078f10ff */
[----:B------:R-:W-:Y:S01]  /*0600*/  UMOV UR40, URZ ;  /* 0x0000003f00287c82 */ /* 0x000fe20008000000 */
[----:B------:R-:W-:Y:S01]  /*0610*/  LEA.HI R10, R5, R9, RZ, 0x3 ;  /* 0x00000009050a7211 */ /* 0x000fe200078f18ff */
[----:B------:R-:W-:Y:S01]  /*0620*/  IMAD.U32 R5, RZ, RZ, UR15 ;  /* 0x0000000fff057e24 */ /* 0x000fe2000f8e00ff */
[----:B------:R-:W-:Y:S01]  /*0630*/  LOP3.LUT R7, R2, R0, RZ, 0x3c, !PT ;  /* 0x0000000002077212 */ /* 0x000fe200078e3cff */
[----:B------:R-:W-:Y:S01]  /*0640*/  IMAD.SHL.U32 R0, R8, 0x40, RZ ;  /* 0x0000004008007824 */ /* 0x000fe200078e00ff */
[----:B------:R-:W-:Y:S01]  /*0650*/  LOP3.LUT R2, R10, 0xfffffff8, RZ, 0xc0, !PT ;  /* 0xfffffff80a027812 */ /* 0x000fe200078ec0ff */
[----:B------:R-:W-:Y:S01]  /*0660*/  ULDC.64 UR8, c[0x0][0x118] ;  /* 0x0000460000087ab9 */ /* 0x000fe20000000a00 */
[----:B------:R-:W-:Y:S01]  /*0670*/  LOP3.LUT R3, R4, 0x1, RZ, 0xc0, !PT ;  /* 0x0000000104037812 */ /* 0x000fe200078ec0ff */
[----:B------:R-:W-:Y:S01]  /*0680*/  ULDC UR42, c[0x0][0x2e8] ;  /* 0x0000ba00002a7ab9 */ /* 0x000fe20000000800 */
[----:B------:R-:W-:Y:S01]  /*0690*/  LOP3.LUT R0, R0, 0x1c0, RZ, 0xc0, !PT ;  /* 0x000001c000007812 */ /* 0x000fe200078ec0ff */
[----:B------:R-:W-:Y:S01]  /*06a0*/  IMAD.IADD R9, R9, 0x1, -R2 ;  /* 0x0000000109097824 */ /* 0x000fe200078e0a02 */
[----:B------:R-:W-:Y:S01]  /*06b0*/  ISETP.NE.U32.AND P0, PT, R3, 0x1, PT ;  /* 0x000000010300780c */ /* 0x000fe20003f05070 */
[----:B------:R-:W-:Y:S01]  /*06c0*/  IMAD.SHL.U32 R2, R226, 0x10, RZ ;  /* 0x00000010e2027824 */ /* 0x000fe200078e00ff */
[----:B------:R-:W-:Y:S01]  /*06d0*/  LOP3.LUT R219, R0, 0x8, R11, 0xf8, !PT ;  /* 0x0000000800db7812 */ /* 0x000fe200078ef80b */
[C---:B------:R-:W-:Y:S01]  /*06e0*/  IMAD.SHL.U32 R3, R4.reuse, 0x40, RZ ;  /* 0x0000004004037824 */ /* 0x040fe200078e00ff */
[----:B------:R-:W-:Y:S01]  /*06f0*/  R2P PR, R4, 0x6 ;  /* 0x0000000604007804 */ /* 0x000fe20000000000 */
[----:B------:R-:W-:Y:S01]  /*0700*/  ULOP3.LUT UR60, UR36, UR60, URZ, 0x3c, !UPT ;  /* 0x0000003c243c7292 */ /* 0x000fe2000f8e3c3f */
[----:B------:R-:W-:Y:S01]  /*0710*/  LOP3.LUT R5, R0, 0x10, R2, 0xf8, !PT ;  /* 0x0000001000057812 */ /* 0x000fe200078ef802 */
[C---:B------:R-:W-:Y:S01]  /*0720*/  IMAD R2, R6.reuse, 0x800, R223 ;  /* 0x0000080006027824 */ /* 0x040fe200078e02df */
[----:B------:R-:W-:Y:S01]  /*0730*/  SHF.R.U32.HI R0, RZ, 0x3, R0 ;  /* 0x00000003ff007819 */ /* 0x000fe20000011600 */
[----:B------:R-:W-:Y:S01]  /*0740*/  USHF.R.S32.HI UR61, URZ, 0x1f, UR36 ;  /* 0x0000001f3f3d7899 */ /* 0x000fe20008011424 */
[----:B------:R-:W-:Y:S01]  /*0750*/  LOP3.LUT R5, R5, 0x8, R11, 0xf8, !PT ;  /* 0x0000000805057812 */ /* 0x000fe200078ef80b */
[----:B------:R-:W-:Y:S01]  /*0760*/  UIMAD.WIDE.U32 UR44, UR38, UR46, URZ ;  /* 0x0000002e262c72a5 */ /* 0x000fe2000f8e003f */
[----:B------:R-:W-:Y:S01]  /*0770*/  LOP3.LUT R219, R219, R0, RZ, 0x3c, !PT ;  /* 0x00000000dbdb7212 */ /* 0x000fe200078e3cff */
[----:B------:R-:W-:Y:S01]  /*0780*/  UIMAD UR55, UR39, UR46, URZ ;  /* 0x0000002e273772a4 */ /* 0x000fe2000f8e023f */
        /* <DEDUP_REMOVED lines=8> */
[----:B------:R-:W-:Y:S01]  /*0810*/  SEL R217, R217, 0xffffffe0, !P3 ;  /* 0xffffffe0d9d97807 */ /* 0x000fe20005800000 */
[----:B------:R-:W-:Y:S01]  /*0820*/  IMAD R4, R2, 0x200, R7 ;  /* 0x0000020002047824 */ /* 0x000fe200078e0207 */
[----:B------:R-:W-:Y:S01]  /*0830*/  SEL R222, R222, 0xffffffc0, !P4 ;  /* 0xffffffc0dede7807 */ /* 0x000fe20006000000 */
[----:B------:R-:W-:Y:S01]  /*0840*/  IMAD.SHL.U32 R2, R2, 0x8, RZ ;  /* 0x0000000802027824 */ /* 0x000fe200078e00ff */
[----:B------:R-:W-:Y:S01]  /*0850*/  SEL R247, R247, 0x10, !P0 ;  /* 0x00000010f7f77807 */ /* 0x000fe20004000000 */
[----:B------:R-:W-:Y:S01]  /*0860*/  IMAD.U32 R7, RZ, RZ, UR7 ;  /* 0x00000007ff077e24 */ /* 0x000fe2000f8e00ff */
[----:B------:R1:W-:Y:S01]  /*0870*/  STL [R1+0x28], R4 ;  /* 0x0000280401007387 */ /* 0x0003e20000100800 */
[C---:B------:R-:W-:Y:S01]  /*0880*/  IMAD R217, R219.reuse, 0x2, R217 ;  /* 0x00000002dbd97824 */ /* 0x040fe200078e02d9 */
[----:B------:R-:W-:Y:S01]  /*0890*/  LOP3.LUT R2, R2, 0x18, RZ, 0xc0, !PT ;  /* 0x0000001802027812 */ /* 0x000fe200078ec0ff */
[----:B------:R-:W-:Y:S01]  /*08a0*/  IMAD R219, R219, 0x2, R222 ;  /* 0x00000002dbdb7824 */ /* 0x000fe200078e02de */
[----:B------:R-:W-:Y:S01]  /*08b0*/  SHF.R.S32.HI R244, RZ, 0x2, R244 ;  /* 0x00000002fff47819 */ /* 0x000fe200000114f4 */
[----:B------:R-:W-:Y:S01]  /*08c0*/  IMAD.IADD R218, R222, 0x1, R217 ;  /* 0x00000001deda7824 */ /* 0x000fe200078e02d9 */
[C---:B------:R-:W-:Y:S01]  /*08d0*/  IADD3 R252, R242.reuse, 0x40, RZ ;  /* 0x00000040f2fc7810 */ /* 0x040fe20007ffe0ff */
[C---:B------:R-:W-:Y:S01]  /*08e0*/  IMAD R222, R223.reuse, 0x2, R222 ;  /* 0x00000002dfde7824 */ /* 0x040fe200078e02de */
[----:B------:R-:W-:Y:S01]  /*08f0*/  IADD3 R251, R242, 0x80, RZ ;  /* 0x00000080f2fb7810 */ /* 0x000fe20007ffe0ff */
[----:B------:R-:W-:Y:S01]  /*0900*/  IMAD R244, R16, 0x10, R244 ;  /* 0x0000001010f47824 */ /* 0x000fe200078e02f4 */
        /* <DEDUP_REMOVED lines=13> */
[----:B------:R-:W-:Y:S02]  /*09e0*/  IMAD R2, R16, 0x400, R0 ;  /* 0x0000040010027824 */ /* 0x000fe400078e0200 */
[----:B------:R-:W-:-:S02]  /*09f0*/  IMAD.SHL.U32 R4, R9, 0x40, RZ ;  /* 0x0000004009047824 */ /* 0x000fc400078e00ff */
        /* <DEDUP_REMOVED lines=12> */
[----:B------:R-:W-:Y:S01]  /*0ac0*/  LOP3.LUT R2, R5, R2, RZ, 0x3c, !PT ;  /* 0x0000000205027212 */ /* 0x000fe200078e3cff */
[--C-:B------:R-:W-:Y:S01]  /*0ad0*/  IMAD R4, R16, 0x400, R0.reuse ;  /* 0x0000040010047824 */ /* 0x100fe200078e0200 */
[----:B------:R-:W-:Y:S01]  /*0ae0*/  LOP3.LUT R231, R3, R0, RZ, 0xfc, !PT ;  /* 0x0000000003e77212 */ /* 0x000fe200078efcff */
[----:B------:R-:W-:Y:S01]  /*0af0*/  IMAD R226, R226, 0x400, R0 ;  /* 0x00000400e2e27824 */ /* 0x000fe200078e0200 */
[----:B------:R-:W-:Y:S01]  /*0b00*/  IADD3 R0, R242, 0xc0, RZ ;  /* 0x000000c0f2007810 */ /* 0x000fe20007ffe0ff */
[----:B------:R-:W-:Y:S01]  /*0b10*/  IMAD.IADD R230, R4, 0x1, R2 ;  /* 0x0000000104e67824 */ /* 0x000fe200078e0202 */
[----:B------:R-:W-:Y:S01]  /*0b20*/  IADD3 R246, R245, 0x20, RZ ;  /* 0x00000020f5f67810 */ /* 0x000fe20007ffe0ff */
[----:B------:R-:W-:Y:S01]  /*0b30*/  IMAD.IADD R226, R2, 0x1, R226 ;  /* 0x0000000102e27824 */ /* 0x000fe200078e02e2 */
[----:B------:R-:W-:Y:S01]  /*0b40*/  LEA R2, R7, 0x18000, 0x1 ;  /* 0x0001800007027811 */ /* 0x000fe200078e08ff */
[----:B------:R1:W-:Y:S01]  /*0b50*/  STL [R1], R0 ;  /* 0x0000000001007387 */ /* 0x0003e20000100800 */
[----:B------:R-:W-:-:S02]  /*0b60*/  @P1 IADD3 R246, R245, -0x20, RZ ;  /* 0xffffffe0f5f61810 */ /* 0x000fc40007ffe0ff */
[----:B------:R-:W-:Y:S01]  /*0b70*/  LEA R226, R226, 0x28000, 0x1 ;  /* 0x00028000e2e27811 */ /* 0x000fe200078e08ff */
[----:B------:R2:W-:Y:S02]  /*0b80*/  STL [R1+0x4], R2 ;  /* 0x0000040201007387 */ /* 0x0005e40000100800 */
[----:B------:R-:W-:Y:S01]  /*0b90*/  IMAD.IADD R247, R247, 0x1, R246 ;  /* 0x00000001f7f77824 */ /* 0x000fe200078e02f6 */
[C---:B-1----:R-:W-:Y:S02]  /*0ba0*/  IADD3 R0, R2.reuse, 0x40, RZ ;  /* 0x0000004002007810 */ /* 0x042fe40007ffe0ff */
[----:B------:R-:W-:-:S05]  /*0bb0*/  @P2 IADD3 R0, R2, -0x40, RZ ;  /* 0xffffffc002002810 */ /* 0x000fca0007ffe0ff */
[----:B------:R2:W-:Y:S02]  /*0bc0*/  STL [R1+0x8], R0 ;  /* 0x0000080001007387 */ /* 0x0005e40000100800 */
.L_x_1923:
        /* <DEDUP_REMOVED lines=66> */
.L_x_1875:
        /* <DEDUP_REMOVED lines=28> */
[----:B------:R-:W-:Y:S02]  /*11b0*/  ULDC UR17, c[0x0][0x2e4] ;  /* 0x0000b90000117ab9 */ /* 0x000fe40000000800 */
[----:B------:R-:W-:Y:S02]  /*11c0*/  USEL UR33, UR6, UR4, !UP3 ;  /* 0x0000000406217287 */ /* 0x000fe4000d800000 */
[----:B------:R-:W-:Y:S02]  /*11d0*/  UIADD3 UR6, UR15, 0x40, UR22 ;  /* 0x000000400f067890 */ /* 0x000fe4000fffe016 */
[----:B------:R-:W-:Y:S02]  /*11e0*/  UIMAD UR4, UR14, UR11, URZ ;  /* 0x0000000b0e0472a4 */ /* 0x000fe4000f8e023f */
[----:B------:R-:W-:-:S02]  /*11f0*/  UIADD3 UR6, UR6, UR17, -UR12 ;  /* 0x0000001106067290 */ /* 0x000fc4000fffe80c */
[----:B------:R-:W-:Y:S02]  /*1200*/  UIADD3 UR32, UR7, UR13, URZ ;  /* 0x0000000d07207290 */ /* 0x000fe4000fffe03f */
        /* <DEDUP_REMOVED lines=33> */
.L_x_1877:
        /* <DEDUP_REMOVED lines=43> */
.L_x_1878:
        /* <DEDUP_REMOVED lines=45> */
.L_x_1879:
[----:B------:R-:W-:-:S04]  /*19a0*/  UMOV UR11, UR54 ;  /* 0x00000036000b7c82 */ /* 0x000fc80008000000 */
.L_x_1880:
[----:B------:R-:W-:Y:S01]  /*19b0*/  UIADD3 UR4, UP4, UP3, UR4, UR48, UR50 ;  /* 0x0000003004047290 */ /* 0x000fe2000fb9e032 */
[----:B------:R-:W-:Y:S01]  /*19c0*/  LEA.HI R2, R23, R24, RZ, 0x5 ;  /* 0x0000001817027211 */ /* 0x000fe200078f28ff */
[----:B------:R-:W-:Y:S01]  /*19d0*/  UIADD3 UR16, UR17, UR16, URZ ;  /* 0x0000001011107290 */ /* 0x000fe2000fffe03f */
[----:B------:R-:W-:Y:S01]  /*19e0*/  IADD3 R9, P0, R12, UR17, RZ ;  /* 0x000000110c097c10 */ /* 0x000fe2000ff1e0ff */
[----:B------:R-:W-:Y:S01]  /*19f0*/  UIADD3 UR14, UP2, UP1, UR18, UR4, UR19 ;  /* 0x00000004120e7290 */ /* 0x000fe2000f95e013 */
[----:B------:R-:W-:Y:S01]  /*1a00*/  LOP3.LUT R0, R2, 0xffffffe0, RZ, 0xc0, !PT ;  /* 0xffffffe002007812 */ /* 0x000fe200078ec0ff */
[----:B------:R-:W-:Y:S01]  /*1a10*/  UIADD3.X UR4, UR7, UR52, UR57, UP4, UP3 ;  /* 0x0000003407047290 */ /* 0x000fe2000a7e6439 */
[----:B------:R-:W-:Y:S01]  /*1a20*/  IMAD.U32 R4, RZ, RZ, UR17 ;  /* 0x00000011ff047e24 */ /* 0x000fe2000f8e00ff */
[----:B------:R-:W-:Y:S01]  /*1a30*/  ULDC.64 UR18, c[0x0][0x3c8] ;  /* 0x0000f20000127ab9 */ /* 0x000fe20000000a00 */
[----:B------:R-:W-:Y:S01]  /*1a40*/  SHF.R.S32.HI R2, RZ, 0x5, R2 ;  /* 0x00000005ff027819 */ /* 0x000fe20000011402 */
[----:B------:R-:W-:Y:S01]  /*1a50*/  UIADD3.X UR13, UR10, UR4, UR13, UP2, UP1 ;  /* 0x000000040a0d7290 */ /* 0x000fe200097e240d */
[----:B------:R-:W-:Y:S01]  /*1a60*/  IMAD.IADD R19, R24, 0x1, -R0 ;  /* 0x0000000118137824 */ /* 0x000fe200078e0a00 */
[----:B------:R-:W-:Y:S01]  /*1a70*/  IADD3.X R13, R21, UR21, RZ, P0, !PT ;  /* 0x00000015150d7c10 */ /* 0x000fe200087fe4ff */
[----:B------:R-:W-:Y:S01]  /*1a80*/  ULDC.64 UR4, c[0x0][0x1a8] ;  /* 0x00006a0000047ab9 */ /* 0x000fe20000000a00 */
[----:B------:R-:W-:Y:S01]  /*1a90*/  SHF.R.S32.HI R243, RZ, 0x1f, R242 ;  /* 0x0000001ffff37819 */ /* 0x000fe200000114f2 */
[----:B------:R-:W-:Y:S01]  /*1aa0*/  UIMAD UR4, UR61, UR4, URZ ;  /* 0x000000043d0472a4 */ /* 0x000fe2000f8e023f */
[----:B------:R-:W-:Y:S01]  /*1ab0*/  IMAD R0, R2, UR49, R19 ;  /* 0x0000003102007c24 */ /* 0x000fe2000f8e0213 */
[----:B------:R-:W-:Y:S01]  /*1ac0*/  IADD3 R2, P2, R242, UR23, RZ ;  /* 0x00000017f2027c10 */ /* 0x000fe2000ff5e0ff */
[----:B------:R-:W-:Y:S01]  /*1ad0*/  IMAD.U32 R7, RZ, RZ, UR36 ;  /* 0x00000024ff077e24 */ /* 0x000fe2000f8e00ff */
[----:B------:R-:W-:Y:S01]  /*1ae0*/  UIMAD UR7, UR36, UR5, UR4 ;  /* 0x00000005240772a4 */ /* 0x000fe2000f8e0204 */
[----:B------:R-:W-:Y:S01]  /*1af0*/  IMAD.U32 R10, RZ, RZ, UR36 ;  /* 0x00000024ff0a7e24 */ /* 0x000fe2000f8e00ff */
[----:B------:R-:W-:Y:S01]  /*1b00*/  IADD3.X R3, R243, UR26, RZ, P2, !PT ;  /* 0x0000001af3037c10 */ /* 0x000fe200097fe4ff */
[----:B------:R-:W-:Y:S01]  /*1b10*/  ULDC.64 UR4, c[0x0][0x370] ;  /* 0x0000dc0000047ab9 */ /* 0x000fe20000000a00 */
[----:B------:R-:W-:Y:S01]  /*1b20*/  IADD3 R8, P0, R0, UR14, RZ ;  /* 0x0000000e00087c10 */ /* 0x000fe2000ff1e0ff */
[----:B------:R-:W-:Y:S01]  /*1b30*/  UIMAD UR4, UR21, UR4, URZ ;  /* 0x00000004150472a4 */ /* 0x000fe2000f8e023f */
[----:B------:R-:W-:Y:S01]  /*1b40*/  BSSY B1, `(.L_x_1876) ;  /* 0x0000a0c000017945 */ /* 0x000fe20003800000 */
[----:B------:R-:W-:Y:S01]  /*1b50*/  IMAD.WIDE.U32 R2, R4, c[0x0][0x370], R2 ;  /* 0x0000dc0004027a25 */ /* 0x000fe200078e0002 */
[----:B------:R-:W-:Y:S01]  /*1b60*/  LEA.HI.X.SX32 R15, R0, UR13, 0x1, P0 ;  /* 0x0000000d000f7c11 */ /* 0x000fe200080f0eff */
[----:B------:R-:W-:-:S02]  /*1b70*/  UIMAD UR10, UR17, UR5, UR4 ;  /* 0x00000005110a72a4 */ /* 0x000fc4000f8e0204 */
[----:B------:R-:W-:Y:S01]  /*1b80*/  IMAD R0, R13, c[0x0][0x190], RZ ;  /* 0x000064000d007a24 */ /* 0x000fe200078e02ff */
[----:B------:R-:W-:Y:S01]  /*1b90*/  ULDC.64 UR4, c[0x0][0x378] ;  /* 0x0000de0000047ab9 */ /* 0x000fe20000000a00 */
[----:B------:R-:W-:Y:S01]  /*1ba0*/  IMAD.WIDE.U32 R4, R9, c[0x0][0x190], R242 ;  /* 0x0000640009047a25 */ /* 0x000fe200078e00f2 */
[----:B------:R-:W-:Y:S01]  /*1bb0*/  UIMAD UR4, UR61, UR4, URZ ;  /* 0x000000043d0472a4 */ /* 0x000fe2000f8e023f */
[----:B------:R-:W-:Y:S01]  /*1bc0*/  IADD3 R3, R3, UR10, RZ ;  /* 0x0000000a03037c10 */ /* 0x000fe2000fffe0ff */
[----:B------:R-:W-:Y:S01]  /*1bd0*/  UIADD3 UR10, UR34, -0x1, URZ ;  /* 0xffffffff220a7890 */ /* 0x000fe2000fffe03f */
[----:B------:R-:W-:Y:S01]  /*1be0*/  IMAD R16, R9, c[0x0][0x194], R0 ;  /* 0x0000650009107a24 */ /* 0x000fe200078e0200 */
[----:B------:R-:W-:Y:S01]  /*1bf0*/  UIMAD UR6, UR36, UR5, UR4 ;  /* 0x00000005240672a4 */ /* 0x000fe2000f8e0204 */
[----:B------:R-:W-:Y:S01]  /*1c00*/  IADD3 R6, P0, R4, UR33, RZ ;  /* 0x0000002104067c10 */ /* 0x000fe2000ff1e0ff */
[----:B------:R-:W-:Y:S01]  /*1c10*/  UIADD3 UR4, UR17, UR11, URZ ;  /* 0x0000000b11047290 */ /* 0x000fe2000fffe03f */
[----:B------:R-:W-:-:S02]  /*1c20*/  IMAD.WIDE.U32 R2, R7, c[0x0][0x378], R2 ;  /* 0x0000de0007027a25 */ /* 0x000fc400078e0002 */
[----:B------:R-:W-:Y:S01]  /*1c30*/  UMOV UR11, 0x4 ;  /* 0x00000004000b7882 */ /* 0x000fe20000000000 */
[----:B------:R-:W-:Y:S01]  /*1c40*/  IADD3.X R7, R5, UR32, R16, P0, !PT ;  /* 0x0000002005077c10 */ /* 0x000fe200087fe410 */
[----:B------:R-:W-:Y:S01]  /*1c50*/  UIMAD.WIDE UR4, UR4, UR11, UR18 ;  /* 0x0000000b040472a5 */ /* 0x000fe2000f8e0212 */
[C---:B------:R-:W-:Y:S01]  /*1c60*/  LEA R232, P0, R8.reuse, c[0x0][0x350], 0x2 ;  /* 0x0000d40008e87a11 */ /* 0x040fe200078010ff */
[----:B------:R-:W-:Y:S01]  /*1c70*/  UIADD3 UR18, UR22, UR15, URZ ;  /* 0x0000000f16127290 */ /* 0x000fe2000fffe03f */
[----:B------:R-:W-:Y:S01]  /*1c80*/  IADD3 R5, R3, UR6, RZ ;  /* 0x0000000603057c10 */ /* 0x000fe2000fffe0ff */
[----:B------:R-:W-:Y:S01]  /*1c90*/  ULDC UR17, c[0x0][0x2e8] ;  /* 0x0000ba0000117ab9 */ /* 0x000fe20000000800 */
[----:B------:R-:W-:Y:S01]  /*1ca0*/  LEA.HI.X R233, R8, c[0x0][0x354], R15, 0x2, P0 ;  /* 0x0000d50008e97a11 */ /* 0x000fe200000f140f */
[----:B------:R-:W-:Y:S01]  /*1cb0*/  IMAD R0, R21, c[0x0][0x370], RZ ;  /* 0x0000dc0015007a24 */ /* 0x000fe200078e02ff */
[----:B------:R-:W-:Y:S01]  /*1cc0*/  UMOV UR20, UR4 ;  /* 0x0000000400147c82 */ /* 0x000fe20008000000 */
[----:B------:R-:W-:Y:S01]  /*1cd0*/  IMAD.MOV.U32 R4, RZ, RZ, R2 ;  /* 0x000000ffff047224 */ /* 0x000fe200078e0002 */
[----:B------:R-:W-:Y:S01]  /*1ce0*/  UIADD3 UR4, UR18, -UR17, -UR12 ;  /* 0x8000001112047290 */ /* 0x000fe2000fffe80c */
[----:B------:R-:W-:Y:S01]  /*1cf0*/  IMAD.WIDE.U32 R10, R10, c[0x0][0x1a8], R6 ;  /* 0x00006a000a0a7a25 */ /* 0x000fe200078e0006 */
[----:B------:R-:W-:-:S02]  /*1d00*/  UMOV UR19, UR5 ;  /* 0x0000000500137c82 */ /* 0x000fc40008000000 */
[----:B------:R-:W-:Y:S01]  /*1d10*/  USHF.R.S32.HI UR21, URZ, 0x1f, UR4 ;  /* 0x0000001f3f157899 */ /* 0x000fe20008011404 */
[C---:B------:R-:W-:Y:S01]  /*1d20*/  IMAD R0, R12.reuse, c[0x0][0x374], R0 ;  /* 0x0000dd000c007a24 */ /* 0x040fe200078e0200 */
[----:B------:R-:W-:Y:S01]  /*1d30*/  IADD3 R15, R11, UR7, RZ ;  /* 0x000000070b0f7c10 */ /* 0x000fe2000fffe0ff */
[----:B------:R-:W-:Y:S01]  /*1d40*/  IMAD.WIDE.U32 R4, R12, c[0x0][0x370], R4 ;  /* 0x0000dc000c047a25 */ /* 0x000fe200078e0004 */
[----:B------:R-:W-:Y:S01]  /*1d50*/  ULEA.HI UR21, UR21, UR4, URZ, 0x6 ;  /* 0x0000000415157291 */ /* 0x000fe2000f8f303f */
[----:B------:R-:W-:Y:S02]  /*1d60*/  LEA R239, P3, R10, c[0x0][0x160], 0x1 ;  /* 0x000058000aef7a11 */ /* 0x000fe400078608ff */
[----:B------:R-:W-:Y:S01]  /*1d70*/  IMAD.IADD R8, R5, 0x1, R0 ;  /* 0x0000000105087824 */ /* 0x000fe200078e0200 */
[----:B------:R-:W-:Y:S01]  /*1d80*/  USHF.R.S32.HI UR21, URZ, 0x6, UR21 ;  /* 0x000000063f157899 */ /* 0x000fe20008011415 */
[----:B------:R-:W-:Y:S01]  /*1d90*/  LEA R238, P2, R4, c[0x0][0x330], 0x1 ;  /* 0x0000cc0004ee7a11 */ /* 0x000fe200078408ff */
[----:B------:R-:W-:Y:S01]  /*1da0*/  ULDC.64 UR4, c[0x0][0x200] ;  /* 0x0000800000047ab9 */ /* 0x000fe20000000a00 */
[----:B------:R-:W-:Y:S01]  /*1db0*/  LEA.HI.X R240, R10, c[0x0][0x164], R15, 0x1, P3 ;  /* 0x000059000af07a11 */ /* 0x000fe200018f0c0f */
[----:B------:R-:W-:Y:S01]  /*1dc0*/  UISETP.LT.AND UP1, UPT, URZ, UR21, UPT ;  /* 0x000000153f00728c */ /* 0x000fe2000bf21270 */
[----:B------:R-:W-:Y:S01]  /*1dd0*/  LEA.HI.X R241, R4, c[0x0][0x334], R8, 0x1, P2 ;  /* 0x0000cd0004f17a11 */ /* 0x000fe200010f0c08 */
[----:B------:R-:W-:-:S02]  /*1de0*/  UIMAD.WIDE UR16, UR16, UR11, UR4 ;  /* 0x0000000b101072a5 */ /* 0x000fc4000f8e0204 */
[----:B------:R-:W-:-:S04]  /*1df0*/  USEL UR21, URZ, UR21, !UP1 ;  /* 0x000000153f157287 */ /* 0x000fc8000c800000 */
[----:B------:R-:W-:-:S06]  /*1e00*/  UISETP.GT.AND UP1, UPT, UR34, UR21, UPT ;  /* 0x000000152200728c */ /* 0x000fcc000bf24270 */
        /* <DEDUP_REMOVED lines=20> */
.L_x_1882:
        /* <DEDUP_REMOVED lines=18> */
.L_x_1883:
[----:B------:R1:W5:Y:S01]  /*2070*/  LDL R10, [R1] ;  /* 0x00000000010a7983 */ /* 0x0003620000100800 */
        /* <DEDUP_REMOVED lines=19> */
[----:B-1----:R-:W-:Y:S01]  /*21b0*/  IMAD R0, R21, c[0x0][0x3a0], RZ ;  /* 0x0000e80015007a24 */ /* 0x002fe200078e02ff */
[----:B------:R-:W-:Y:S01]  /*21c0*/  ISETP.GE.AND P4, PT, R242, c[0x0][0x220], PT ;  /* 0x00008800f2007a0c */ /* 0x000fe20003f86270 */
[----:B------:R-:W-:Y:S01]  /*21d0*/  IMAD.MOV.U32 R2, RZ, RZ, R4 ;  /* 0x000000ffff027224 */ /* 0x000fe200078e0004 */
[----:B------:R-:W-:Y:S01]  /*21e0*/  ISETP.GE.AND P3, PT, R252, c[0x0][0x220], PT ;  /* 0x00008800fc007a0c */ /* 0x000fe20003f66270 */
[----:B------:R-:W-:Y:S01]  /*21f0*/  IMAD.MOV.U32 R3, RZ, RZ, R8 ;  /* 0x000000ffff037224 */ /* 0x000fe200078e0008 */
[----:B------:R-:W-:Y:S01]  /*2200*/  ISETP.GE.AND P2, PT, R251, c[0x0][0x220], PT ;  /* 0x00008800fb007a0c */ /* 0x000fe20003f46270 */
[----:B------:R-:W-:Y:S01]  /*2210*/  IMAD R0, R12, c[0x0][0x3a4], R0 ;  /* 0x0000e9000c007a24 */ /* 0x000fe200078e0200 */
[----:B-----5:R-:W-:Y:S01]  /*2220*/  ISETP.GE.AND P1, PT, R10, c[0x0][0x220], PT ;  /* 0x000088000a007a0c */ /* 0x020fe20003f26270 */
        /* <DEDUP_REMOVED lines=8> */
.L_x_1885:
[----:B-1----:R-:W-:Y:S05]  /*22b0*/  BSYNC B0 ;  /* 0x0000000000007941 */ /* 0x002fea0003800000 */
.L_x_1884:
        /* <DEDUP_REMOVED lines=11> */
[----:B-----5:R-:W-:-:S03]  /*2370*/  ISETP.GE.AND P0, PT, R10, c[0x0][0x220], PT ;  /* 0x000088000a007a0c */ /* 0x020fc60003f06270 */
        /* <DEDUP_REMOVED lines=9> */
.L_x_1887:
[----:B------:R-:W-:Y:S05]  /*2410*/  BSYNC B0 ;  /* 0x0000000000007941 */ /* 0x000fea0003800000 */
.L_x_1886:
        /* <DEDUP_REMOVED lines=31> */
.L_x_1889:
[----:B------:R-:W-:Y:S05]  /*2610*/  BSYNC B0 ;  /* 0x0000000000007941 */ /* 0x000fea0003800000 */
.L_x_1888:
        /* <DEDUP_REMOVED lines=16> */
[----:B-----5:R-:W-:-:S13]  /*2720*/  ISETP.GE.AND P0, PT, R10, c[0x0][0x220], PT ;  /* 0x000088000a007a0c */ /* 0x020fda0003f06270 */
[----:B------:R-:W-:Y:S05]  /*2730*/  @P0 BRA `(.L_x_1890) ;  /* 0x000094c000000947 */ /* 0x000fea0003800000 */
[----:B------:R2:W-:Y:S01]  /*2740*/  STG.E.128 [R2.64+0x180], RZ ;  /* 0x000180ff02007986 */ /* 0x0005e2000c101d08 */
[----:B------:R-:W-:Y:S05]  /*2750*/  BRA `(.L_x_1890) ;  /* 0x000094a000007947 */ /* 0x000fea0003800000 */
.L_x_1881:
        /* <DEDUP_REMOVED lines=16> */
[----:B------:R-:W2:Y:S01]  /*2860*/  LDL R22, [R1] ;  /* 0x0000000001167983 */ /* 0x000ea20000100800 */
        /* <DEDUP_REMOVED lines=8> */
[----:B------:R-:W-:-:S03]  /*28f0*/  ISETP.GE.AND P2, PT, R251, c[0x0][0x220], PT ;  /* 0x00008800fb007a0c */ /* 0x000fc60003f46270 */
        /* <DEDUP_REMOVED lines=23> */
[----:B------:R3:W-:Y:S01]  /*2a70*/  @!P2 LDGSTS.E.BYPASS.LTC128B.128 [R235+0x14000], [R2.64+0x100] ;  /* 0x1400010002ebafae */ /* 0x0007e2000b901d48 */
[----:B--2---:R-:W-:-:S13]  /*2a80*/  ISETP.GE.AND P1, PT, R22, c[0x0][0x220], PT ;  /* 0x0000880016007a0c */ /* 0x004fda0003f26270 */
[----:B------:R3:W-:Y:S01]  /*2a90*/  @P1 STS.128 [R235+0x16000], RZ ;  /* 0x016000ffeb001388 */ /* 0x0007e20000000c00 */
[----:B------:R-:W-:Y:S05]  /*2aa0*/  @P1 BRA `(.L_x_1892) ;  /* 0x0000004000001947 */ /* 0x000fea0003800000 */
[----:B------:R-:W-:Y:S01]  /*2ab0*/  @!PT LDS RZ, [RZ] ;  /* 0x00000000fffff984 */ /* 0x000fe20000000800 */
[----:B------:R-:W-:Y:S01]  /*2ac0*/  @!PT LDS RZ, [RZ] ;  /* 0x00000000fffff984 */ /* 0x000fe20000000800 */
[----:B------:R-:W-:Y:S01]  /*2ad0*/  @!PT LDS RZ, [RZ] ;  /* 0x00000000fffff984 */ /* 0x000fe20000000800 */
[----:B------:R2:W-:Y:S02]  /*2ae0*/  LDGSTS.E.BYPASS.LTC128B.128 [R235+0x16000], [R2.64+0x180] ;  /* 0x1600018002eb7fae */ /* 0x0005e4000b901d48 */
.L_x_1892:
[----:B------:R-:W-:Y:S05]  /*2af0*/  BSYNC B0 ;  /* 0x0000000000007941 */ /* 0x000fea0003800000 */
.L_x_1891:
[----:B------:R-:W-:Y:S01]  /*2b00*/  IADD3 R22, R12, 0x20, RZ ;  /* 0x000000200c167810 */ /* 0x000fe20007ffe0ff */
[----:B------:R-:W-:Y:S01]  /*2b10*/  BSSY B0, `(.L_x_1893) ;  /* 0x0000030000007945 */ /* 0x000fe20003800000 */
[----:B------:R-:W-:Y:S02]  /*2b20*/  IMAD.MOV.U32 R225, RZ, RZ, 0x20 ;  /* 0x00000020ffe17424 */ /* 0x000fe400078e00ff */
[----:B------:R-:W-:-:S13]  /*2b30*/  ISETP.GE.AND P5, PT, R22, UR4, PT ;  /* 0x0000000416007c0c */ /* 0x000fda000bfa6270 */
[----:B------:R4:W-:Y:S04]  /*2b40*/  @P5 STS.128 [R235+0x11000], RZ ;  /* 0x011000ffeb005388 */ /* 0x0009e80000000c00 */
[----:B------:R4:W-:Y:S04]  /*2b50*/  @P5 STS.128 [R235+0x13000], RZ ;  /* 0x013000ffeb005388 */ /* 0x0009e80000000c00 */
[----:B------:R4:W-:Y:S04]  /*2b60*/  @P5 STS.128 [R235+0x15000], RZ ;  /* 0x015000ffeb005388 */ /* 0x0009e80000000c00 */
[----:B------:R4:W-:Y:S01]  /*2b70*/  @P5 STS.128 [R235+0x17000], RZ ;  /* 0x017000ffeb005388 */ /* 0x0009e20000000c00 */
[----:B------:R-:W-:Y:S05]  /*2b80*/  @P5 BRA `(.L_x_1894) ;  /* 0x0000028000005947 */ /* 0x000fea0003800000 */
[----:B------:R-:W5:Y:S01]  /*2b90*/  LDL R13, [R1] ;  /* 0x00000000010d7983 */ /* 0x000f620000100800 */
[----:B------:R-:W-:Y:S01]  /*2ba0*/  ISETP.GE.AND P4, PT, R242, c[0x0][0x220], PT ;  /* 0x00008800f2007a0c */ /* 0x000fe20003f86270 */
[----:B---3--:R-:W-:Y:S01]  /*2bb0*/  IMAD.WIDE.U32 R6, R225, c[0x0][0x370], RZ ;  /* 0x0000dc00e1067a25 */ /* 0x008fe200078e00ff */
[----:B------:R-:W-:-:S02]  /*2bc0*/  ISETP.GE.AND P3, PT, R252, c[0x0][0x220], PT ;  /* 0x00008800fc007a0c */ /* 0x000fc40003f66270 */
[----:B------:R-:W-:Y:S02]  /*2bd0*/  ISETP.GE.AND P2, PT, R251, c[0x0][0x220], PT ;  /* 0x00008800fb007a0c */ /* 0x000fe40003f46270 */
[----:B------:R-:W-:Y:S01]  /*2be0*/  IADD3 R0, P1, R4, R6, RZ ;  /* 0x0000000604007210 */ /* 0x000fe20007f3e0ff */
[----:B------:R-:W-:-:S05]  /*2bf0*/  IMAD R4, R225, c[0x0][0x374], RZ ;  /* 0x0000dd00e1047a24 */ /* 0x000fca00078e02ff */
[----:B------:R-:W-:Y:S01]  /*2c00*/  IADD3.X R8, R8, R7, R4, P1, !PT ;  /* 0x0000000708087210 */ /* 0x000fe20000ffe404 */
[----:B--2---:R-:W-:Y:S01]  /*2c10*/  @!P4 IMAD.MOV.U32 R2, RZ, RZ, c[0x0][0x370] ;  /* 0x0000dc00ff02c624 */ /* 0x004fe200078e00ff */
        /* <DEDUP_REMOVED lines=22> */
[----:B-----5:R-:W-:-:S13]  /*2d80*/  ISETP.GE.AND P0, PT, R13, c[0x0][0x220], PT ;  /* 0x000088000d007a0c */ /* 0x020fda0003f06270 */
        /* <DEDUP_REMOVED lines=8> */
.L_x_1894:
[----:B------:R-:W-:Y:S05]  /*2e10*/  BSYNC B0 ;  /* 0x0000000000007941 */ /* 0x000fea0003800000 */
.L_x_1893:
        /* <DEDUP_REMOVED lines=23> */
.L_x_1896:
[----:B------:R-:W5:Y:S01]  /*2f90*/  LDL R8, [R1] ;  /* 0x0000000001087983 */ /* 0x000f620000100800 */
        /* <DEDUP_REMOVED lines=39> */
[----:B------:R2:W-:Y:S01]  /*3210*/  @!P2 LDGSTS.E.BYPASS.LTC128B.128 [R234+0x4000], [R2.64+0x100] ;  /* 0x0400010002eaafae */ /* 0x0005e2000b901d48 */
[----:B-----5:R-:W-:-:S13]  /*3220*/  ISETP.GE.AND P1, PT, R8, c[0x0][0x220], PT ;  /* 0x0000880008007a0c */ /* 0x020fda0003f26270 */
        /* <DEDUP_REMOVED lines=9> */
.L_x_1897:
[----:B------:R-:W-:Y:S05]  /*32c0*/  BSYNC B0 ;  /* 0x0000000000007941 */ /* 0x000fea0003800000 */
.L_x_1895:
        /* <DEDUP_REMOVED lines=21> */
.L_x_1899:
[----:B------:R-:W2:Y:S01]  /*3420*/  LDL R13, [R1] ;  /* 0x00000000010d7983 */ /* 0x000ea20000100800 */
[----:B------:R-:W-:-:S02]  /*3430*/  ISETP.GE.AND P4, PT, R242, c[0x0][0x220], PT ;  /* 0x00008800f2007a0c */ /* 0x000fc40003f86270 */
[----:B------:R-:W-:Y:S02]  /*3440*/  ISETP.GE.AND P2, PT, R251, c[0x0][0x220], PT ;  /* 0x00008800fb007a0c */ /* 0x000fe40003f46270 */
        /* <DEDUP_REMOVED lines=35> */
[----:B--2---:R-:W-:-:S13]  /*3680*/  ISETP.GE.AND P1, PT, R13, c[0x0][0x220], PT ;  /* 0x000088000d007a0c */ /* 0x004fda0003f26270 */
[----:B------:R3:W-:Y:S04]  /*3690*/  @P1 STS [R234+0x7000], RZ ;  /* 0x007000ffea001388 */ /* 0x0007e80000000800 */
[----:B------:R3:W-:Y:S04]  /*36a0*/  @P1 STS [R234+0x7004], RZ ;  /* 0x007004ffea001388 */ /* 0x0007e80000000800 */
[----:B------:R3:W-:Y:S04]  /*36b0*/  @P1 STS [R234+0x7008], RZ ;  /* 0x007008ffea001388 */ /* 0x0007e80000000800 */
[----:B------:R3:W-:Y:S01]  /*36c0*/  @P1 STS [R234+0x700c], RZ ;  /* 0x00700cffea001388 */ /* 0x0007e20000000800 */
[----:B------:R-:W-:Y:S05]  /*36d0*/  @P1 BRA `(.L_x_1900) ;  /* 0x0000006000001947 */ /* 0x000fea0003800000 */
[----:B---3--:R-:W-:-:S04]  /*36e0*/  LEA R2, P1, R0, c[0x0][0x160], 0x1 ;  /* 0x0000580000027a11 */ /* 0x008fc800078208ff */
[----:B------:R-:W-:-:S05]  /*36f0*/  LEA.HI.X R3, R0, c[0x0][0x164], R8, 0x1, P1 ;  /* 0x0000590000037a11 */ /* 0x000fca00008f0c08 */
[----:B------:R-:W-:Y:S01]  /*3700*/  @!PT LDS RZ, [RZ] ;  /* 0x00000000fffff984 */ /* 0x000fe20000000800 */
[----:B------:R-:W-:Y:S01]  /*3710*/  @!PT LDS RZ, [RZ] ;  /* 0x00000000fffff984 */ /* 0x000fe20000000800 */
[----:B------:R-:W-:Y:S01]  /*3720*/  @!PT LDS RZ, [RZ] ;  /* 0x00000000fffff984 */ /* 0x000fe20000000800 */
[----:B------:R2:W-:Y:S04]  /*3730*/  LDGSTS.E.BYPASS.LTC128B.128 [R234+0x7000], [R2.64+0x180] ;  /* 0x0700018002ea7fae */ /* 0x0005e8000b901d48 */
.L_x_1900:
[----:B------:R-:W-:Y:S05]  /*3740*/  BSYNC B0 ;  /* 0x0000000000007941 */ /* 0x000fea0003800000 */
.L_x_1898:
[C---:B------:R-:W-:Y:S01]  /*3750*/  IADD3 R0, R244.reuse, 0x8, RZ ;  /* 0x00000008f4007810 */ /* 0x040fe20007ffe0ff */
[----:B------:R-:W-:Y:S01]  /*3760*/  USHF.R.S32.HI UR5, URZ, 0x1f, UR22 ;  /* 0x0000001f3f057899 */ /* 0x000fe20008011416 */
[----:B------:R-:W-:Y:S01]  /*3770*/  ISETP.GE.AND P2, PT, R244, UR4, PT ;  /* 0x00000004f4007c0c */ /* 0x000fe2000bf46270 */
        /* <DEDUP_REMOVED lines=27> */
[----:B---3--:R-:W2:Y:S01]  /*3930*/  LDL R25, [R1] ;  /* 0x0000000001197983 */ /* 0x008ea20000100800 */
        /* <DEDUP_REMOVED lines=21> */
[----:B------:R-:W-:Y:S02]  /*3a90*/  IADD3 R0, R13, R5, RZ ;  /* 0x000000050d007210 */ /* 0x000fe40007ffe0ff */
        /* <DEDUP_REMOVED lines=23> */
.L_x_1902:
[----:B---3--:R-:W-:Y:S05]  /*3c10*/  BSYNC B0 ;  /* 0x0000000000007941 */ /* 0x008fea0003800000 */
.L_x_1901:
[----:B------:R-:W-:Y:S01]  /*3c20*/  ISETP.GE.AND P5, PT, R22, UR4, PT ;  /* 0x0000000416007c0c */ /* 0x000fe2000bfa6270 */
[----:B------:R-:W-:-:S12]  /*3c30*/  BSSY B0, `(.L_x_1903) ;  /* 0x0000037000007945 */ /* 0x000fd80003800000 */
[----:B------:R3:W-:Y:S04]  /*3c40*/  @P5 STS.128 [R235+0x19000], RZ ;  /* 0x019000ffeb005388 */ /* 0x0007e80000000c00 */
[----:B------:R3:W-:Y:S04]  /*3c50*/  @P5 STS.128 [R235+0x1b000], RZ ;  /* 0x01b000ffeb005388 */ /* 0x0007e80000000c00 */
[----:B------:R3:W-:Y:S04]  /*3c60*/  @P5 STS.128 [R235+0x1d000], RZ ;  /* 0x01d000ffeb005388 */ /* 0x0007e80000000c00 */
[----:B------:R3:W-:Y:S01]  /*3c70*/  @P5 STS.128 [R235+0x1f000], RZ ;  /* 0x01f000ffeb005388 */ /* 0x0007e20000000c00 */
[----:B------:R-:W-:Y:S05]  /*3c80*/  @P5 BRA `(.L_x_1904) ;  /* 0x0000031000005947 */ /* 0x000fea0003800000 */
[----:B--2---:R-:W2:Y:S01]  /*3c90*/  LDL R10, [R1] ;  /* 0x00000000010a7983 */ /* 0x004ea20000100800 */
[----:B------:R-:W-:Y:S01]  /*3ca0*/  IADD3 R0, P1, R17, 0x20, RZ ;  /* 0x0000002011007810 */ /* 0x000fe20007f3e0ff */
[----:B------:R-:W-:Y:S01]  /*3cb0*/  IMAD.U32 R3, RZ, RZ, UR29 ;  /* 0x0000001dff037e24 */ /* 0x000fe2000f8e00ff */
        /* <DEDUP_REMOVED lines=24> */
[----:B------:R-:W-:-:S05]  /*3e40*/  @!P4 LEA.HI.X R7, R8, c[0x0][0x16c], R0, 0x1, P1 ;  /* 0x00005b000807ca11 */ /* 0x000fca00008f0c00 */
        /* <DEDUP_REMOVED lines=21> */
.L_x_1904:
[----:B------:R-:W-:Y:S05]  /*3fa0*/  BSYNC B0 ;  /* 0x0000000000007941 */ /* 0x000fea0003800000 */
.L_x_1903:
[----:B------:R-:W-:Y:S01]  /*3fb0*/  ULDC.64 UR6, c[0x0][0x1a0] ;  /* 0x0000680000067ab9 */ /* 0x000fe20000000a00 */
[----:B------:R1:W-:Y:S01]  /*3fc0*/  @P6 STS.128 [R235+0x20000], RZ ;  /* 0x020000ffeb006388 */ /* 0x0003e20000000c00 */
[----:B------:R-:W-:Y:S01]  /*3fd0*/  UIMAD UR4, UR5, UR6, URZ ;  /* 0x00000006050472a4 */ /* 0x000fe2000f8e023f */
[----:B-12---:R-:W-:Y:S01]  /*3fe0*/  IMAD.WIDE.U32 R2, R16, c[0x0][0x1a0], R242 ;  /* 0x0000680010027a25 */ /* 0x006fe200078e00f2 */
[----:B------:R-:W-:Y:S01]  /*3ff0*/  BSSY B0, `(.L_x_1905) ;  /* 0x000003b000007945 */ /* 0x000fe20003800000 */
[----:B------:R1:W-:Y:S01]  /*4000*/  @P6 STS.128 [R235+0x22000], RZ ;  /* 0x022000ffeb006388 */ /* 0x0003e20000000c00 */
[----:B------:R-:W-:Y:S02]  /*4010*/  UIMAD UR4, UR22, UR7, UR4 ;  /* 0x00000007160472a4 */ /* 0x000fe4000f8e0204 */
        /* <DEDUP_REMOVED lines=10> */
[----:B------:R-:W2:Y:S01]  /*40c0*/  LDL R22, [R1] ;  /* 0x0000000001167983 */ /* 0x000ea20000100800 */
        /* <DEDUP_REMOVED lines=45> */
.L_x_1906:
[----:B------:R-:W-:Y:S05]  /*43a0*/  BSYNC B0 ;  /* 0x0000000000007941 */ /* 0x000fea0003800000 */
.L_x_1905:
[----:B------:R1:W-:Y:S01]  /*43b0*/  @P5 STS.128 [R235+0x21000], RZ ;  /* 0x021000ffeb005388 */ /* 0x0003e20000000c00 */
[----:B------:R-:W-:Y:S03]  /*43c0*/  BSSY B0, `(.L_x_1907) ;  /* 0x0000035000007945 */ /* 0x000fe60003800000 */
[----:B------:R1:W-:Y:S04]  /*43d0*/  @P5 STS.128 [R235+0x23000], RZ ;  /* 0x023000ffeb005388 */ /* 0x0003e80000000c00 */
[----:B------:R1:W-:Y:S04]  /*43e0*/  @P5 STS.128 [R235+0x25000], RZ ;  /* 0x025000ffeb005388 */ /* 0x0003e80000000c00 */
[----:B------:R1:W-:Y:S01]  /*43f0*/  @P5 STS.128 [R235+0x27000], RZ ;  /* 0x027000ffeb005388 */ /* 0x0003e20000000c00 */
[----:B------:R-:W-:Y:S05]  /*4400*/  @P5 BRA `(.L_x_1908) ;  /* 0x0000030000005947 */ /* 0x000fea0003800000 */
[----:B-12---:R-:W2:Y:S01]  /*4410*/  LDL R10, [R1] ;  /* 0x00000000010a7983 */ /* 0x006ea20000100800 */
[----:B------:R-:W-:Y:S01]  /*4420*/  IADD3 R0, P1, R17, 0x20, RZ ;  /* 0x0000002011007810 */ /* 0x000fe20007f3e0ff */
[----:B------:R-:W-:Y:S01]  /*4430*/  IMAD.U32 R3, RZ, RZ, UR30 ;  /* 0x0000001eff037e24 */ /* 0x000fe2000f8e00ff */
        /* <DEDUP_REMOVED lines=11> */
[----:B------:R-:W-:Y:S02]  /*44f0*/  IMAD R0, R0, c[0x0][0x1a4], R5 ;  /* 0x0000690000007a24 */ /* 0x000fe400078e0205 */
        /* <DEDUP_REMOVED lines=28> */
[----:B------:R1:W-:Y:S04]  /*46c0*/  @P1 STS.128 [R235+0x27000], RZ ;  /* 0x027000ffeb001388 */ /* 0x0003e80000000c00 */
[----:B------:R-:W-:Y:S01]  /*46d0*/  @!PT LDS RZ, [RZ] ;  /* 0x00000000fffff984 */ /* 0x000fe20000000800 */
[----:B------:R-:W-:Y:S01]  /*46e0*/  @!PT LDS RZ, [RZ] ;  /* 0x00000000fffff984 */ /* 0x000fe20000000800 */
[----:B------:R-:W-:Y:S01]  /*46f0*/  @!PT LDS RZ, [RZ] ;  /* 0x00000000fffff984 */ /* 0x000fe20000000800 */
[----:B------:R1:W-:Y:S02]  /*4700*/  @!P1 LDGSTS.E.BYPASS.LTC128B.128 [R235+0x27000], [R2.64+0x180] ;  /* 0x2700018002eb9fae */ /* 0x0003e4000b901d48 */
.L_x_1908:
[----:B------:R-:W-:Y:S05]  /*4710*/  BSYNC B0 ;  /* 0x0000000000007941 */ /* 0x000fea0003800000 */
.L_x_1907:
[----:B------:R-:W-:Y:S02]  /*4720*/  ULDC.64 UR6, c[0x0][0x318] ;  /* 0x0000c60000067ab9 */ /* 0x000fe40000000a00 */
[----:B------:R-:W-:Y:S01]  /*4730*/  ULDC.64 UR22, c[0x0][0x320] ;  /* 0x0000c80000167ab9 */ /* 0x000fe20000000a00 */
[----:B------:R-:W-:Y:S01]  /*4740*/  IMAD.MOV.U32 R8, RZ, RZ, c[0x0][0x308] ;  /* 0x0000c200ff087624 */ /* 0x000fe200078e00ff */
[----:B------:R-:W-:Y:S01]  /*4750*/  UISETP.NE.U32.AND UP1, UPT, URZ, UR6, UPT ;  /* 0x000000063f00728c */ /* 0x000fe2000bf25070 */
[----:B------:R-:W-:Y:S01]  /*4760*/  IMAD.MOV.U32 R9, RZ, RZ, c[0x0][0x30c] ;  /* 0x0000c300ff097624 */ /* 0x000fe200078e00ff */
[----:B------:R-:W-:Y:S01]  /*4770*/  LEA.HI R5, R23, R24, RZ, 0x4 ;  /* 0x0000001817057211 */ /* 0x000fe200078f20ff */
[----:B-1----:R-:W1:Y:S01]  /*4780*/  S2R R7, SR_TID.X ;  /* 0x0000000000077919 */ /* 0x002e620000002100 */
[----:B------:R-:W-:-:S03]  /*4790*/  UISETP.NE.AND.EX UP1, UPT, URZ, UR7, UPT, UP1 ;  /* 0x000000073f00728c */ /* 0x000fc6000bf25310 */
[----:B--2---:R-:W2:Y:S03]  /*47a0*/  LDG.E.64 R10, [R8.64] ;  /* 0x00000008080a7981 */ /* 0x004ea6000c1e1b00 */
[----:B------:R-:W-:Y:S01]  /*47b0*/  PLOP3.LUT P1, PT, PT, PT, UP1, 0x80, 0x0 ;  /* 0x000000000000781c */ /* 0x000fe20003f2f018 */
[----:B------:R-:W0:Y:S04]  /*47c0*/  LDGDEPBAR ;  /* 0x00000000000079af */ /* 0x000e280000000000 */
[----:B------:R-:W-:Y:S02]  /*47d0*/  @UP1 UIMAD UR11, UR37, UR22, URZ ;  /* 0x00000016250b12a4 */ /* 0x000fe4000f8e023f */
[----:B------:R-:W-:-:S02]  /*47e0*/  @UP1 UMOV UR4, UR36 ;  /* 0x0000002400041c82 */ /* 0x000fc40008000000 */
[----:B------:R-:W-:Y:S02]  /*47f0*/  @UP1 UMOV UR5, UR61 ;  /* 0x0000003d00051c82 */ /* 0x000fe40008000000 */
[----:B------:R-:W-:Y:S02]  /*4800*/  @UP1 UIMAD.WIDE.U32 UR4, UR35, UR22, UR4 ;  /* 0x00000016230412a5 */ /* 0x000fe4000f8e0004 */
[----:B------:R-:W-:Y:S02]  /*4810*/  @UP1 UIMAD UR23, UR35, UR23, UR11 ;  /* 0x00000017231712a4 */ /* 0x000fe4000f8e020b */
[----:B------:R-:W-:Y:S02]  /*4820*/  @UP1 ULEA UR6, UP0, UR4, UR6, 0x2 ;  /* 0x0000000604061291 */ /* 0x000fe4000f80103f */
[----:B------:R-:W-:-:S04]  /*4830*/  @UP1 UIADD3 UR23, UR5, UR23, URZ ;  /* 0x0000001705171290 */ /* 0x000fc8000fffe03f */
[----:B------:R-:W-:Y:S01]  /*4840*/  @UP1 ULEA.HI.X UR7, UR4, UR7, UR23, 0x2, UP0 ;  /* 0x0000000704071291 */ /* 0x000fe200080f1417 */
[----:B------:R-:W-:-:S05]  /*4850*/  IMAD.U32 R2, RZ, RZ, UR6 ;  /* 0x00000006ff027e24 */ /* 0x000fca000f8e00ff */
[----:B------:R-:W-:-:S05]  /*4860*/  IMAD.U32 R3, RZ, RZ, UR7 ;  /* 0x00000007ff037e24 */ /* 0x000fca000f8e00ff */
[----:B----4-:R3:W4:Y:S04]  /*4870*/  @P1 LDG.E R0, [R2.64] ;  /* 0x0000000802001981 */ /* 0x010728000c1e1900 */
[----:B---3--:R-:W3:Y:S01]  /*4880*/  LDG.E.64 R2, [R8.64+0x8] ;  /* 0x0000080808027981 */ /* 0x008ee2000c1e1b00 */
[----:B------:R-:W4:Y:S01]  /*4890*/  @P1 MUFU.RCP R4, c[0x0][0x238] ;  /* 0x00008e0000041b08 */ /* 0x000f220000001000 */
[----:B------:R-:W-:Y:S02]  /*48a0*/  LOP3.LUT R5, R5, 0xfffffff0, RZ, 0xc0, !PT ;  /* 0xfffffff005057812 */ /* 0x000fe400078ec0ff */
[----:B------:R-:W-:Y:S01]  /*48b0*/  LEA.HI R6, R23, R24, RZ, 0x7 ;  /* 0x0000001817067211 */ /* 0x000fe200078f38ff */
[----:B------:R-:W-:Y:S01]  /*48c0*/  IMAD.MOV.U32 R224, RZ, RZ, 0x40 ;  /* 0x00000040ffe07424 */ /* 0x000fe200078e00ff */
[----:B------:R-:W-:Y:S01]  /*48d0*/  UIADD3 UR22, -UR12, 0x40, UR18 ;  /* 0x000000400c167890 */ /* 0x000fe2000fffe112 */
        /* <DEDUP_REMOVED lines=68> */
[----:B--2---:R-:W2:Y:S01]  /*4d20*/  R2UR UR14, R11 ;  /* 0x000000000b0e73c2 */ /* 0x004ea200000e0000 */
[----:B----4-:R-:W-:Y:S02]  /*4d30*/  @P1 FMUL.FTZ R4, R0, R4 ;  /* 0x0000000400041220 */ /* 0x010fe40000410000 */
[----:B------:R-:W-:-:S05]  /*4d40*/  IMAD.IADD R0, R24, 0x1, -R5 ;  /* 0x0000000118007824 */ /* 0x000fca00078e0a05 */
[----:B------:R-:W-:-:S04]  /*4d50*/  SHF.R.S32.HI R5, RZ, 0x1f, R0 ;  /* 0x0000001fff057819 */ /* 0x000fc80000011400 */
[----:B------:R-:W-:-:S04]  /*4d60*/  LEA.HI R5, R5, R0, RZ, 0x3 ;  /* 0x0000000005057211 */ /* 0x000fc800078f18ff */
[----:B------:R-:W-:Y:S01]  /*4d70*/  LOP3.LUT R5, R5, 0xfffffff8, RZ, 0xc0, !PT ;  /* 0xfffffff805057812 */ /* 0x000fe200078ec0ff */
[----:B------:R4:W1:Y:S04]  /*4d80*/  @P1 R2UR UR4, R4 ;  /* 0x00000000040413c2 */ /* 0x00086800000e0000 */
[----:B------:R-:W-:-:S05]  /*4d90*/  IMAD.IADD R0, R0, 0x1, -R5 ;  /* 0x0000000100007824 */ /* 0x000fca00078e0a05 */
[----:B------:R-:W-:Y:S02]  /*4da0*/  R2P PR, R0, 0x6 ;  /* 0x0000000600007804 */ /* 0x000fe40000000000 */
[--C-:B------:R-:W-:Y:S02]  /*4db0*/  SHF.R.S32.HI R0, RZ, 0x1f, R19.reuse ;  /* 0x0000001fff007819 */ /* 0x100fe40000011413 */
[----:B---3--:R-:W-:-:S04]  /*4dc0*/  IADD3 R19, P4, P3, R2, UR43, R19 ;  /* 0x0000002b02137c10 */ /* 0x008fc8000fb9e013 */
[----:B------:R-:W-:Y:S02]  /*4dd0*/  IADD3.X R0, R3, UR51, R0, P4, P3 ;  /* 0x0000003303007c10 */ /* 0x000fe4000a7e6400 */
[----:B----4-:R-:W-:Y:S01]  /*4de0*/  SHF.R.S32.HI R4, RZ, 0x7, R6 ;  /* 0x00000007ff047819 */ /* 0x010fe20000011406 */
[----:B-1----:R-:W-:-:S04]  /*4df0*/  IMAD.SHL.U32 R6, R7, 0x2, RZ ;  /* 0x0000000207067824 */ /* 0x002fc800078e00ff */
[----:B------:R-:W-:Y:S01]  /*4e00*/  IMAD.SHL.U32 R8, R4, 0x20, RZ ;  /* 0x0000002004087824 */ /* 0x000fe200078e00ff */
[----:B------:R1:W-:Y:S01]  /*4e10*/  STL [R1+0x20], R0 ;  /* 0x0000200001007387 */ /* 0x0003e20000100800 */
[----:B------:R-:W-:-:S03]  /*4e20*/  IMAD.U32 R7, RZ, RZ, UR25 ;  /* 0x00000019ff077e24 */ /* 0x000fc6000f8e00ff */
[----:B------:R-:W-:Y:S01]  /*4e30*/  LOP3.LUT R8, R8, 0x6, R6, 0xf8, !PT ;  /* 0x0000000608087812 */ /* 0x000fe200078ef806 */
[----:B------:R-:W-:Y:S01]  /*4e40*/  IMAD.U32 R6, RZ, RZ, UR25 ;  /* 0x00000019ff067e24 */ /* 0x000fe2000f8e00ff */
[----:B------:R-:W-:-:S03]  /*4e50*/  IADD3 R2, R231, 0x4000, RZ ;  /* 0x00004000e7027810 */ /* 0x000fc60007ffe0ff */
[----:B------:R-:W-:Y:S01]  /*4e60*/  IMAD R236, R7, 0x40, R8 ;  /* 0x0000004007ec7824 */ /* 0x000fe200078e0208 */
[----:B------:R-:W-:Y:S01]  /*4e70*/  SEL R2, R2, R231, !P0 ;  /* 0x000000e702027207 */ /* 0x000fe20004000000 */
[----:B------:R-:W-:Y:S02]  /*4e80*/  IMAD R6, R6, 0x2, R4 ;  /* 0x0000000206067824 */ /* 0x000fe400078e0204 */
[----:B------:R-:W-:Y:S01]  /*4e90*/  IMAD.WIDE.U32 R4, R19, -0x2daee0ad, RZ ;  /* 0xd2511f5313047825 */ /* 0x000fe200078e00ff */
[----:B------:R-:W-:Y:S02]  /*4ea0*/  IADD3 R3, R244, -UR15, -R236 ;  /* 0x8000000ff4037c10 */ /* 0x000fe4000fffe8ec */
[----:B-1----:R-:W-:-:S04]  /*4eb0*/  IADD3 R0, R230, 0x4000, RZ ;  /* 0x00004000e6007810 */ /* 0x002fc80007ffe0ff */
[----:B------:R-:W-:Y:S01]  /*4ec0*/  SEL R0, R0, R230, !P0 ;  /* 0x000000e600007207 */ /* 0x000fe20004000000 */
[----:B------:R-:W-:Y:S01]  /*4ed0*/  IMAD.SHL.U32 R216, R2, 0x2, RZ ;  /* 0x0000000202d87824 */ /* 0x000fe200078e00ff */
[----:B------:R-:W-:-:S03]  /*4ee0*/  IADD3 R2, R3, UR12, RZ ;  /* 0x0000000c03027c10 */ /* 0x000fc6000fffe0ff */
[----:B------:R-:W-:Y:S01]  /*4ef0*/  IMAD.SHL.U32 R221, R0, 0x2, RZ ;  /* 0x0000000200dd7824 */ /* 0x000fe200078e00ff */
[----:B--2---:R-:W-:Y:S01]  /*4f00*/  LOP3.LUT R0, R6, UR14, RZ, 0x3c, !PT ;  /* 0x0000000e06007c12 */ /* 0x004fe2000f8e3cff */
[----:B------:R1:W-:Y:S03]  /*4f10*/  STL [R1+0x1c], R2 ;  /* 0x00001c0201007387 */ /* 0x0003e60000100800 */
[----:B------:R-:W-:Y:S01]  /*4f20*/  LOP3.LUT R0, R0, R5, RZ, 0x3c, !PT ;  /* 0x0000000500007212 */ /* 0x000fe200078e3cff */
[----:B------:R1:W-:Y:S01]  /*4f30*/  STL.64 [R1+0x10], R4 ;  /* 0x0000100401007387 */ /* 0x0003e20000100a00 */
[----:B------:R1:W2:Y:S03]  /*4f40*/  R2UR UR13, R10 ;  /* 0x000000000a0d73c2 */ /* 0x0002a600000e0000 */
[----:B------:R1:W-:Y:S01]  /*4f50*/  STL [R1+0x18], R0 ;  /* 0x0000180001007387 */ /* 0x0003e20000100800 */
[----:B------:R-:W-:-:S02]  /*4f60*/  SEL R225, R225, 0xffffffe0, !P1 ;  /* 0xffffffe0e1e17807 */ /* 0x000fc40004800000 */
[----:B------:R-:W-:-:S03]  /*4f70*/  SEL R224, R224, 0xffffffc0, !P2 ;  /* 0xffffffc0e0e07807 */ /* 0x000fc60005000000 */
[C---:B------:R-:W-:Y:S01]  /*4f80*/  IMAD.IADD R227, R226.reuse, 0x1, R225 ;  /* 0x00000001e2e37824 */ /* 0x040fe200078e02e1 */
[----:B------:R-:W-:Y:S01]  /*4f90*/  CS2R R24, SRZ ;  /* 0x0000000000187805 */ /* 0x000fe2000001ff00 */
[----:B------:R-:W-:Y:S02]  /*4fa0*/  IMAD.IADD R228, R226, 0x1, R224 ;  /* 0x00000001e2e47824 */ /* 0x000fe400078e02e0 */
[----:B------:R-:W-:Y:S01]  /*4fb0*/  IMAD.IADD R229, R224, 0x1, R227 ;  /* 0x00000001e0e57824 */ /* 0x000fe200078e02e3 */
[----:B-12---:R-:W-:Y:S02]  /*4fc0*/  @UP1 UMOV UR6, UR4 ;  /* 0x0000000400061c82 */ /* 0x006fe40008000000 */
.L_x_1913:
[----:B------:R-:W0:Y:S01]  /*4fd0*/  LDGDEPBAR ;  /* 0x00000000000079af */ /* 0x000e220000000000 */
[C---:B------:R-:W-:Y:S01]  /*4fe0*/  IMAD.IADD R3, R221.reuse, 0x1, R225 ;  /* 0x00000001dd037824 */ /* 0x040fe200078e02e1 */
[----:B------:R-:W-:Y:S01]  /*4ff0*/  USHF.L.U32 UR4, UR10, 0x6, URZ ;  /* 0x000000060a047899 */ /* 0x000fe2000800063f */
[--C-:B------:R-:W-:Y:S01]  /*5000*/  IMAD.IADD R2, R221, 0x1, R224.reuse ;  /* 0x00000001dd027824 */ /* 0x100fe200078e02e0 */
[----:B------:R-:W-:Y:S01]  /*5010*/  ULDC UR5, c[0x0][0x2e4] ;  /* 0x0000b90000057ab9 */ /* 0x000fe20000000800 */
[----:B------:R-:W-:Y:S01]  /*5020*/  IMAD.IADD R0, R3, 0x1, R224 ;  /* 0x0000000103007824 */ /* 0x000fe200078e02e0 */
[----:B------:R-:W2:Y:S01]  /*5030*/  LDL R118, [R1+0x1c] ;  /* 0x00001c0001767983 */ /* 0x000ea20000100800 */
[----:B------:R-:W-:Y:S01]  /*5040*/  UISETP.GE.AND UP0, UPT, UR4, UR22, UPT ;  /* 0x000000160400728c */ /* 0x000fe2000bf06270 */
[----:B------:R-:W-:Y:S04]  /*5050*/  DEPBAR.LE SB0, 0x0 ;  /* 0x000080000000791a */ /* 0x000fe80000000000 */
[----:B------:R-:W-:Y:S06]  /*5060*/  BAR.SYNC.DEFER_BLOCKING 0x0 ;  /* 0x0000000000007b1d */ /* 0x000fec0000010000 */
[----:B------:R-:W-:Y:S05]  /*5070*/  LDSM.16.M88.4 R16, [R221] ;  /* 0x00000000dd10783b */ /* 0x000fea0000000200 */
[----:B------:R-:W1:Y:S05]  /*5080*/  LDSM.16.M88.4 R8, [R220+0x18000] ;  /* 0x01800000dc08783b */ /* 0x000e6a0000000200 */
[----:B------:R-:W3:Y:S05]  /*5090*/  LDSM.16.M88.4 R84, [R220+0x18800] ;  /* 0x01880000dc54783b */ /* 0x000eea0000000200 */
[----:B------:R-:W-:Y:S05]  /*50a0*/  LDSM.16.M88.4 R88, [R3] ;  /* 0x000000000358783b */ /* 0x000fea0000000200 */
[----:B------:R-:W4:Y:S05]  /*50b0*/  LDSM.16.M88.4 R92, [R217+0x18000] ;  /* 0x01800000d95c783b */ /* 0x000f2a0000000200 */
[----:B------:R-:W4:Y:S05]  /*50c0*/  LDSM.16.M88.4 R96, [R217+0x18800] ;  /* 0x01880000d960783b */ /* 0x000f2a0000000200 */
[----:B------:R-:W-:Y:S05]  /*50d0*/  LDSM.16.M88.4 R100, [R2] ;  /* 0x000000000264783b */ /* 0x000fea0000000200 */
[----:B------:R-:W4:Y:S05]  /*50e0*/  LDSM.16.M88.4 R104, [R219+0x18000] ;  /* 0x01800000db68783b */ /* 0x000f2a0000000200 */
[----:B------:R-:W4:Y:S01]  /*50f0*/  LDSM.16.M88.4 R108, [R219+0x18800] ;  /* 0x01880000db6c783b */ /* 0x000f220000000200 */
[C---:B-1----:R-:W-:Y:S04]  /*5100*/  HMMA.16816.F32 R4, R16.reuse, R8, RZ ;  /* 0x000000081004723c */ /* 0x042fe800000018ff */
[----:B------:R-:W-:Y:S04]  /*5110*/  LDSM.16.M88.4 R112, [R218+0x18800] ;  /* 0x01880000da70783b */ /* 0x000fe80000000200 */
[C---:B------:R-:W-:Y:S08]  /*5120*/  HMMA.16816.F32 R8, R16.reuse, R10, RZ ;  /* 0x0000000a1008723c */ /* 0x040ff000000018ff */
[C---:B---3--:R-:W-:Y:S08]  /*5130*/  HMMA.16816.F32 R12, R16.reuse, R84, RZ ;  /* 0x00000054100c723c */ /* 0x048ff000000018ff */
[----:B------:R-:W-:Y:S01]  /*5140*/  HMMA.16816.F32 R16, R16, R86, RZ ;  /* 0x000000561010723c */ /* 0x000fe200000018ff */
[----:B------:R-:W-:Y:S07]  /*5150*/  LDSM.16.M88.4 R84, [R0] ;  /* 0x000000000054783b */ /* 0x000fee0000000200 */
[C---:B----4-:R-:W-:Y:S08]  /*5160*/  HMMA.16816.F32 R4, R88.reuse, R92, R4 ;  /* 0x0000005c5804723c */ /* 0x050ff00000001804 */
[C---:B------:R-:W-:Y:S01]  /*5170*/  HMMA.16816.F32 R8, R88.reuse, R94, R8 ;  /* 0x0000005e5808723c */ /* 0x040fe20000001808 */
[----:B------:R-:W1:Y:S07]  /*5180*/  LDSM.16.M88.4 R92, [R218+0x18000] ;  /* 0x01800000da5c783b */ /* 0x000e6e0000000200 */
[C---:B------:R-:W-:Y:S08]  /*5190*/  HMMA.16816.F32 R12, R88.reuse, R96, R12 ;  /* 0x00000060580c723c */ /* 0x040ff0000000180c */
[----:B------:R-:W-:Y:S01]  /*51a0*/  HMMA.16816.F32 R16, R88, R98, R16 ;  /* 0x000000625810723c */ /* 0x000fe20000001810 */
[----:B------:R-:W-:Y:S05]  /*51b0*/  LDSM.16.M88.4 R88, [R221+0x2000] ;  /* 0x00200000dd58783b */ /* 0x000fea0000000200 */
[----:B------:R-:W3:Y:S02]  /*51c0*/  LDSM.16.M88.4 R96, [R220+0x1a000] ;  /* 0x01a00000dc60783b */ /* 0x000ee40000000200 */
[C---:B------:R-:W-:Y:S08]  /*51d0*/  HMMA.16816.F32 R4, R100.reuse, R104, R4 ;  /* 0x000000686404723c */ /* 0x040ff00000001804 */
[C---:B------:R-:W-:Y:S01]  /*51e0*/  HMMA.16816.F32 R8, R100.reuse, R106, R8 ;  /* 0x0000006a6408723c */ /* 0x040fe20000001808 */
[----:B------:R-:W4:Y:S07]  /*51f0*/  LDSM.16.M88.4 R104, [R220+0x1a800] ;  /* 0x01a80000dc68783b */ /* 0x000f2e0000000200 */
        /* <DEDUP_REMOVED lines=12> */
[C---:B---3--:R-:W-:Y:S08]  /*52c0*/  HMMA.16816.F32 R4, R88.reuse, R96, R4 ;  /* 0x000000605804723c */ /* 0x048ff00000001804 */
[C---:B------:R-:W-:Y:S01]  /*52d0*/  HMMA.16816.F32 R8, R88.reuse, R98, R8 ;  /* 0x000000625808723c */ /* 0x040fe20000001808 */
[----:B------:R-:W3:Y:S07]  /*52e0*/  LDSM.16.M88.4 R96, [R219+0x1a000] ;  /* 0x01a00000db60783b */ /* 0x000eee0000000200 */
[C---:B----4-:R-:W-:Y:S08]  /*52f0*/  HMMA.16816.F32 R12, R88.reuse, R104, R12 ;  /* 0x00000068580c723c */ /* 0x050ff0000000180c */
[----:B------:R-:W-:Y:S01]  /*5300*/  HMMA.16816.F32 R16, R88, R106, R16 ;  /* 0x0000006a5810723c */ /* 0x000fe20000001810 */
[----:B------:R-:W4:Y:S05]  /*5310*/  LDSM.16.M88.4 R88, [R219+0x1a800] ;  /* 0x01a80000db58783b */ /* 0x000f2a0000000200 */
[----:B------:R-:W-:Y:S02]  /*5320*/  LDSM.16.M88.4 R104, [R218+0x1a000] ;  /* 0x01a00000da68783b */ /* 0x000fe40000000200 */
[C---:B-1----:R-:W-:Y:S08]  /*5330*/  HMMA.16816.F32 R4, R92.reuse, R100, R4 ;  /* 0x000000645c04723c */ /* 0x042ff00000001804 */
[C---:B------:R-:W-:Y:S01]  /*5340*/  HMMA.16816.F32 R8, R92.reuse, R102, R8 ;  /* 0x000000665c08723c */ /* 0x040fe20000001808 */
[----:B------:R-:W1:Y:S07]  /*5350*/  LDSM.16.M88.4 R100, [R0+0x2000] ;  /* 0x002000000064783b */ /* 0x000e6e0000000200 */
[C---:B------:R-:W-:Y:S07]  /*5360*/  HMMA.16816.F32 R12, R92.reuse, R108, R12 ;  /* 0x0000006c5c0c723c */ /* 0x040fee000000180c */
[C---:B------:R-:W-:Y:S01]  /*5370*/  LEA R108, P0, R244.reuse, R112, 0x2 ;  /* 0x00000070f46c7211 */ /* 0x040fe200078010ff */
[----:B------:R-:W-:Y:S01]  /*5380*/  HMMA.16816.F32 R16, R92, R110, R16 ;  /* 0x0000006e5c10723c */ /* 0x000fe20000001810 */
[----:B------:R-:W2:Y:S03]  /*5390*/  LDSM.16.M88.4 R92, [R218+0x1a800] ;  /* 0x01a80000da5c783b */ /* 0x000ea60000000200 */
[----:B------:R-:W-:Y:S02]  /*53a0*/  LEA.HI.X.SX32 R109, R244, R113, 0x2, P0 ;  /* 0x00000071f46d7211 */ /* 0x000fe400000f16ff */
[----:B------:R-:W-:Y:S02]  /*53b0*/  LDSM.16.M88.4 R112, [R220+0x1c000] ;  /* 0x01c00000dc70783b */ /* 0x000fe40000000200 */
[C---:B---3--:R-:W-:Y:S03]  /*53c0*/  HMMA.16816.F32 R4, R84.reuse, R96, R4 ;  /* 0x000000605404723c */ /* 0x048fe60000001804 */
[----:B-----5:R3:W5:Y:S05]  /*53d0*/  LDG.E R117, [R108.64] ;  /* 0x000000086c757981 */ /* 0x02076a000c1e1900 */
[C---:B------:R-:W-:Y:S01]  /*53e0*/  HMMA.16816.F32 R8, R84.reuse, R98, R8 ;  /* 0x000000625408723c */ /* 0x040fe20000001808 */
[----:B------:R3:W5:Y:S05]  /*53f0*/  LDG.E R116, [R108.64+0x20] ;  /* 0x000020086c747981 */ /* 0x00076a000c1e1900 */
[----:B------:R-:W-:Y:S02]  /*5400*/  LDSM.16.M88.4 R96, [R217+0x1c000] ;  /* 0x01c00000d960783b */ /* 0x000fe40000000200 */
[C---:B----4-:R-:W-:Y:S08]  /*5410*/  HMMA.16816.F32 R12, R84.reuse, R88, R12 ;  /* 0x00000058540c723c */ /* 0x050ff0000000180c */
[----:B------:R-:W-:Y:S01]  /*5420*/  HMMA.16816.F32 R16, R84, R90, R16 ;  /* 0x0000005a5410723c */ /* 0x000fe20000001810 */
[----:B------:R-:W-:Y:S05]  /*5430*/  LDSM.16.M88.4 R84, [R220+0x1c800] ;  /* 0x01c80000dc54783b */ /* 0x000fea0000000200 */
[----:B------:R-:W-:Y:S02]  /*5440*/  LDSM.16.M88.4 R88, [R3+0x4000] ;  /* 0x004000000358783b */ /* 0x000fe40000000200 */
[C---:B-1----:R-:W-:Y:S03]  /*5450*/  HMMA.16816.F32 R4, R100.reuse, R104, R4 ;  /* 0x000000686404723c */ /* 0x042fe60000001804 */
[----:B---3--:R-:W1:Y:S05]  /*5460*/  LDSM.16.M88.4 R108, [R221+0x4000] ;  /* 0x00400000dd6c783b */ /* 0x008e6a0000000200 */
[C---:B------:R-:W-:Y:S01]  /*5470*/  HMMA.16816.F32 R8, R100.reuse, R106, R8 ;  /* 0x0000006a6408723c */ /* 0x040fe20000001808 */
[----:B------:R-:W-:Y:S07]  /*5480*/  LDSM.16.M88.4 R104, [R219+0x1c000] ;  /* 0x01c00000db68783b */ /* 0x000fee0000000200 */
[C---:B--2---:R-:W-:Y:S08]  /*5490*/  HMMA.16816.F32 R12, R100.reuse, R92, R12 ;  /* 0x0000005c640c723c */ /* 0x044ff0000000180c */
        /* <DEDUP_REMOVED lines=34> */
[----:B------:R1:W-:Y:S05]  /*56c0*/  LDSM.16.M88.4 R84, [R2+0x6000] ;  /* 0x006000000254783b */ /* 0x0003ea0000000200 */
[----:B------:R-:W4:Y:S02]  /*56d0*/  LDSM.16.M88.4 R92, [R219+0x1e000] ;  /* 0x01e00000db5c783b */ /* 0x000f240000000200 */
[C---:B---3--:R-:W-:Y:S08]  /*56e0*/  HMMA.16816.F32 R4, R100.reuse, R104, R4 ;  /* 0x000000686404723c */ /* 0x048ff00000001804 */
[C---:B------:R-:W-:Y:S04]  /*56f0*/  HMMA.16816.F32 R8, R100.reuse, R106, R8 ;  /* 0x0000006a6408723c */ /* 0x040fe80000001808 */
[----:B-1----:R-:W-:Y:S04]  /*5700*/  IADD3 R2, R118, UR4, RZ ;  /* 0x0000000476027c10 */ /* 0x002fe8000fffe0ff */
[C---:B--2---:R-:W-:Y:S04]  /*5710*/  HMMA.16816.F32 R12, R100.reuse, R88, R12 ;  /* 0x00000058640c723c */ /* 0x044fe8000000180c */
[----:B------:R-:W-:Y:S02]  /*5720*/  IABS R104, R2 ;  /* 0x0000000200687213 */ /* 0x000fe40000000000 */
[C---:B------:R-:W-:Y:S02]  /*5730*/  IADD3 R3, R2.reuse, 0x8, RZ ;  /* 0x0000000802037810 */ /* 0x040fe40007ffe0ff */
[C---:B------:R-:W-:Y:S01]  /*5740*/  IADD3 R105, R2.reuse, 0x7, RZ ;  /* 0x0000000702697810 */ /* 0x040fe20007ffe0ff */
[----:B------:R-:W-:Y:S01]  /*5750*/  IMAD.MOV.U32 R88, RZ, RZ, R104 ;  /* 0x000000ffff587224 */ /* 0x000fe200078e0068 */
[----:B------:R-:W-:Y:S01]  /*5760*/  HMMA.16816.F32 R16, R100, R90, R16 ;  /* 0x0000005a6410723c */ /* 0x000fe20000001810 */
[----:B------:R-:W-:Y:S02]  /*5770*/  LDSM.16.M88.4 R100, [R218+0x1e000] ;  /* 0x01e00000da64783b */ /* 0x000fe40000000200 */
[----:B------:R1:W-:Y:S01]  /*5780*/  I2F R107, R88 ;  /* 0x00000058006b7306 */ /* 0x0003e20000201400 */
[----:B------:R-:W-:Y:S02]  /*5790*/  ISETP.GE.AND P1, PT, R3, RZ, PT ;  /* 0x000000ff0300720c */ /* 0x000fe40003f26270 */
[C---:B------:R-:W-:Y:S02]  /*57a0*/  IADD3 R104, R2.reuse, -0x1, RZ ;  /* 0xffffffff02687810 */ /* 0x040fe40007ffe0ff */
[----:B------:R-:W-:Y:S01]  /*57b0*/  ISETP.GE.AND P0, PT, R105, RZ, PT ;  /* 0x000000ff6900720c */ /* 0x000fe20003f06270 */
[C---:B----4-:R-:W-:Y:S08]  /*57c0*/  HMMA.16816.F32 R4, R84.reuse, R92, R4 ;  /* 0x0000005c5404723c */ /* 0x050ff00000001804 */
[----:B------:R-:W-:Y:S02]  /*57d0*/  @!P1 IADD3 R3, -R2, -0x8, RZ ;  /* 0xfffffff802039810 */ /* 0x000fe40007ffe1ff */
[----:B------:R-:W-:Y:S01]  /*57e0*/  ISETP.GE.AND P1, PT, R104, RZ, PT ;  /* 0x000000ff6800720c */ /* 0x000fe20003f26270 */
[C---:B------:R-:W-:Y:S01]  /*57f0*/  HMMA.16816.F32 R8, R84.reuse, R94, R8 ;  /* 0x0000005e5408723c */ /* 0x040fe20000001808 */
[----:B------:R2:W3:Y:S01]  /*5800*/  I2F R106, R3 ;  /* 0x00000003006a7306 */ /* 0x0004e20000201400 */
[----:B------:R-:W-:Y:S01]  /*5810*/  LDSM.16.M88.4 R92, [R218+0x1e800] ;  /* 0x01e80000da5c783b */ /* 0x000fe20000000200 */
[C---:B------:R-:W-:Y:S04]  /*5820*/  @!P0 IADD3 R105, -R2.reuse, -0x7, RZ ;  /* 0xfffffff902698810 */ /* 0x040fe80007ffe1ff */
[----:B-1----:R1:W4:Y:S01]  /*5830*/  LDSM.16.M88.4 R88, [R0+0x6000] ;  /* 0x006000000058783b */ /* 0x0023220000000200 */
[C---:B------:R-:W-:Y:S03]  /*5840*/  HMMA.16816.F32 R12, R84.reuse, R96, R12 ;  /* 0x00000060540c723c */ /* 0x040fe6000000180c */
[----:B------:R-:W3:Y:S01]  /*5850*/  I2F R105, R105 ;  /* 0x0000006900697306 */ /* 0x000ee20000201400 */
[C---:B------:R-:W-:Y:S03]  /*5860*/  @!P1 IADD3 R104, -R2.reuse, 0x1, RZ ;  /* 0x0000000102689810 */ /* 0x040fe60007ffe1ff */
[C---:B------:R-:W-:Y:S01]  /*5870*/  IADD3 R96, R2.reuse, -0x10, RZ ;  /* 0xfffffff002607810 */ /* 0x040fe20007ffe0ff */
[----:B------:R-:W-:Y:S05]  /*5880*/  HMMA.16816.F32 R16, R84, R98, R16 ;  /* 0x000000625410723c */ /* 0x000fea0000001810 */
[----:B------:R-:W3:Y:S02]  /*5890*/  I2F R104, R104 ;  /* 0x0000006800687306 */ /* 0x000ee40000201400 */
[C---:B------:R-:W-:Y:S02]  /*58a0*/  IADD3 R84, R2.reuse, -0x19, RZ ;  /* 0xffffffe702547810 */ /* 0x040fe40007ffe0ff */
[C---:B--2---:R-:W-:Y:S04]  /*58b0*/  IADD3 R3, R2.reuse, -0x8, RZ ;  /* 0xfffffff802037810 */ /* 0x044fe80007ffe0ff */
[----:B------:R-:W-:Y:S02]  /*58c0*/  ISETP.GE.AND P0, PT, R3, RZ, PT ;  /* 0x000000ff0300720c */ /* 0x000fe40003f06270 */
[----:B-1----:R-:W-:Y:S04]  /*58d0*/  IADD3 R0, R2, -0x9, RZ ;  /* 0xfffffff702007810 */ /* 0x002fe80007ffe0ff */
[----:B------:R-:W-:Y:S07]  /*58e0*/  ISETP.GE.AND P1, PT, R0, RZ, PT ;  /* 0x000000ff0000720c */ /* 0x000fee0003f26270 */
[----:B------:R-:W-:Y:S02]  /*58f0*/  @!P0 IADD3 R3, -R2, 0x8, RZ ;  /* 0x0000000802038810 */ /* 0x000fe40007ffe1ff */
[----:B------:R-:W-:Y:S02]  /*5900*/  ISETP.GE.AND P0, PT, R96, RZ, PT ;  /* 0x000000ff6000720c */ /* 0x000fe40003f06270 */
[----:B------:R1:W2:Y:S01]  /*5910*/  I2F R97, R3 ;  /* 0x0000000300617306 */ /* 0x0002a20000201400 */
[C---:B----4-:R-:W-:Y:S05]  /*5920*/  HMMA.16816.F32 R4, R88.reuse, R100, R4 ;  /* 0x000000645804723c */ /* 0x050fea0000001804 */
[C---:B------:R-:W-:Y:S03]  /*5930*/  @!P1 IADD3 R0, -R2.reuse, 0x9, RZ ;  /* 0x0000000902009810 */ /* 0x040fe60007ffe1ff */
[C---:B------:R-:W-:Y:S01]  /*5940*/  HMMA.16816.F32 R8, R88.reuse, R102, R8 ;  /* 0x000000665808723c */ /* 0x040fe20000001808 */
[----:B------:R4:W2:Y:S03]  /*5950*/  I2F R85, R0 ;  /* 0x0000000000557306 */ /* 0x0008a60000201400 */
[----:B------:R-:W-:Y:S02]  /*5960*/  @!P0 IADD3 R96, -R2, 0x10, RZ ;  /* 0x0000001002608810 */ /* 0x000fe40007ffe1ff */
[----:B------:R-:W-:Y:S02]  /*5970*/  ISETP.GE.AND P0, PT, R84, RZ, PT ;  /* 0x000000ff5400720c */ /* 0x000fe40003f06270 */
[C---:B------:R-:W-:Y:S03]  /*5980*/  HMMA.16816.F32 R12, R88.reuse, R92, R12 ;  /* 0x0000005c580c723c */ /* 0x040fe6000000180c */
[----:B------:R-:W2:Y:S01]  /*5990*/  I2F R96, R96 ;  /* 0x0000006000607306 */ /* 0x000ea20000201400 */
[----:B-1----:R-:W-:Y:S04]  /*59a0*/  IADD3 R3, R2, -0x11, RZ ;  /* 0xffffffef02037810 */ /* 0x002fe80007ffe0ff */
[----:B---3--:R-:W-:Y:S01]  /*59b0*/  FFMA.FTZ R6, R106, -UR6, R6 ;  /* 0x800000066a067c23 */ /* 0x008fe20008010006 */
[----:B------:R-:W-:Y:S03]  /*59c0*/  HMMA.16816.F32 R16, R88, R94, R16 ;  /* 0x0000005e5810723c */ /* 0x000fe60000001810 */
[----:B------:R-:W-:Y:S01]  /*59d0*/  ISETP.GE.AND P2, PT, R3, RZ, PT ;  /* 0x000000ff0300720c */ /* 0x000fe20003f46270 */
[----:B------:R-:W-:Y:S01]  /*59e0*/  FFMA.FTZ R7, R105, -UR6, R7 ;  /* 0x8000000669077c23 */ /* 0x000fe20008010007 */
[----:B------:R-:W-:Y:S01]  /*59f0*/  @!P0 IADD3 R84, -R2, 0x19, RZ ;  /* 0x0000001902548810 */ /* 0x000fe20007ffe1ff */
[----:B------:R-:W-:Y:S01]  /*5a00*/  FFMA.FTZ R5, R104, -UR6, R5 ;  /* 0x8000000668057c23 */ /* 0x000fe20008010005 */
[----:B------:R-:W-:Y:S01]  /*5a10*/  PLOP3.LUT P0, PT, PT, PT, UP0, 0x80, 0x0 ;  /* 0x000000000000781c */ /* 0x000fe20003f0f008 */
[C---:B------:R-:W-:Y:S01]  /*5a20*/  FFMA.FTZ R4, R107.reuse, -UR6, R4 ;  /* 0x800000066b047c23 */ /* 0x040fe20008010004 */
[----:B----4-:R-:W-:Y:S02]  /*5a30*/  IADD3 R0, R2, -0x18, RZ ;  /* 0xffffffe802007810 */ /* 0x010fe40007ffe0ff */
[----:B------:R-:W1:Y:S01]  /*5a40*/  I2F R84, R84 ;  /* 0x0000005400547306 */ /* 0x000e620000201400 */
[----:B------:R-:W-:Y:S01]  /*5a50*/  FFMA.FTZ R11, R104, -UR6, R11 ;  /* 0x80000006680b7c23 */ /* 0x000fe2000801000b */
[----:B------:R-:W-:Y:S01]  /*5a60*/  ISETP.GE.AND P1, PT, R0, RZ, PT ;  /* 0x000000ff0000720c */ /* 0x000fe20003f26270 */
[----:B------:R-:W-:Y:S02]  /*5a70*/  FFMA.FTZ R10, R107, -UR6, R10 ;  /* 0x800000066b0a7c23 */ /* 0x000fe4000801000a */
[----:B------:R-:W-:Y:S01]  /*5a80*/  @!P2 IADD3 R3, -R2, 0x11, RZ ;  /* 0x000000110203a810 */ /* 0x000fe20007ffe1ff */
[----:B--2---:R-:W-:Y:S02]  /*5a90*/  FFMA.FTZ R8, R97, -UR6, R8 ;  /* 0x8000000661087c23 */ /* 0x004fe40008010008 */
[----:B------:R-:W-:Y:S02]  /*5aa0*/  FFMA.FTZ R9, R85, -UR6, R9 ;  /* 0x8000000655097c23 */ /* 0x000fe40008010009 */
[----:B------:R-:W-:Y:S01]  /*5ab0*/  FFMA.FTZ R14, R97, -UR6, R14 ;  /* 0x80000006610e7c23 */ /* 0x000fe2000801000e */
[----:B------:R-:W2:Y:S01]  /*5ac0*/  I2F R3, R3 ;  /* 0x0000000300037306 */ /* 0x000ea20000201400 */
[----:B------:R-:W-:Y:S02]  /*5ad0*/  FFMA.FTZ R15, R85, -UR6, R15 ;  /* 0x80000006550f7c23 */ /* 0x000fe4000801000f */
[----:B------:R-:W-:Y:S01]  /*5ae0*/  FFMA.FTZ R12, R96, -UR6, R12 ;  /* 0x80000006600c7c23 */ /* 0x000fe2000801000c */
[----:B------:R-:W-:Y:S01]  /*5af0*/  @!P1 IADD3 R0, -R2, 0x18, RZ ;  /* 0x0000001802009810 */ /* 0x000fe20007ffe1ff */
[----:B------:R-:W-:Y:S05]  /*5b00*/  FFMA.FTZ R18, R96, -UR6, R18 ;  /* 0x8000000660127c23 */ /* 0x000fea0008010012 */
[----:B------:R-:W3:Y:S01]  /*5b10*/  I2F R0, R0 ;  /* 0x0000000000007306 */ /* 0x000ee20000201400 */
[----:B-1----:R-:W-:Y:S02]  /*5b20*/  FFMA.FTZ R17, R84, -UR6, R17 ;  /* 0x8000000654117c23 */ /* 0x002fe40008010011 */
[C---:B--2---:R-:W-:Y:S02]  /*5b30*/  FFMA.FTZ R13, R3.reuse, -UR6, R13 ;  /* 0x80000006030d7c23 */ /* 0x044fe4000801000d */
[----:B------:R-:W-:Y:S02]  /*5b40*/  FFMA.FTZ R19, R3, -UR6, R19 ;  /* 0x8000000603137c23 */ /* 0x000fe40008010013 */
[----:B---3--:R-:W-:Y:S01]  /*5b50*/  FFMA.FTZ R16, R0, -UR6, R16 ;  /* 0x8000000600107c23 */ /* 0x008fe20008010010 */
        /* <DEDUP_REMOVED lines=13> */
.L_x_1909:
[----:B------:R-:W-:Y:S01]  /*5c30*/  IADD3 R0, R244, UR4, RZ ;  /* 0x00000004f4007c10 */ /* 0x000fe2000fffe0ff */
[----:B------:R-:W-:Y:S01]  /*5c40*/  UIADD3 UR4, -UR5, UR12, -UR15 ;  /* 0x0000000c05047290 */ /* 0x000fe2000fffe90f */
[----:B------:R-:W-:Y:S01]  /*5c50*/  IADD3 R90, R236, 0x1, RZ ;  /* 0x00000001ec5a7810 */ /* 0x000fe20007ffe0ff */
[----:B------:R-:W-:Y:S01]  /*5c60*/  UMOV UR18, UR5 ;  /* 0x0000000500127c82 */ /* 0x000fe20008000000 */
[----:B------:R-:W-:Y:S02]  /*5c70*/  IADD3 R2, R0, 0x8, RZ ;  /* 0x0000000800027810 */ /* 0x000fe40007ffe0ff */
[----:B------:R-:W-:Y:S02]  /*5c80*/  IADD3 R89, R236, 0x8, RZ ;  /* 0x00000008ec597810 */ /* 0x000fe40007ffe0ff */
[----:B------:R-:W-:Y:S02]  /*5c90*/  IADD3 R3, R0, UR4, RZ ;  /* 0x0000000400037c10 */ /* 0x000fe4000fffe0ff */
        /* <DEDUP_REMOVED lines=11> */
[-C--:B------:R-:W-:Y:S02]  /*5d50*/  ISETP.GE.AND P0, PT, R236, R0.reuse, PT ;  /* 0x00000000ec00720c */ /* 0x080fe40003f06270 */
[-C--:B------:R-:W-:Y:S02]  /*5d60*/  ISETP.GE.AND P6, PT, R90, R0.reuse, PT ;  /* 0x000000005a00720c */ /* 0x080fe40003fc6270 */
[----:B------:R-:W-:Y:S02]  /*5d70*/  IADD3 R92, R2, UR4, RZ ;  /* 0x00000004025c7c10 */ /* 0x000fe4000fffe0ff */
[----:B------:R-:W-:Y:S02]  /*5d80*/  IMNMX R2, RZ, R93, !PT ;  /* 0x0000005dff027217 */ /* 0x000fe40007800200 */
[-C--:B------:R-:W-:Y:S02]  /*5d90*/  ISETP.GE.OR P0, PT, R236, R3.reuse, !P0 ;  /* 0x00000003ec00720c */ /* 0x080fe40004706670 */
[-C--:B------:R-:W-:Y:S02]  /*5da0*/  ISETP.GE.OR P6, PT, R90, R3.reuse, !P6 ;  /* 0x000000035a00720c */ /* 0x080fe400077c6670 */
        /* <DEDUP_REMOVED lines=45> */
.L_x_1910:
[----:B------:R-:W2:Y:S01]  /*6080*/  LDL R3, [R1+0x24] ;  /* 0x0000240001037983 */ /* 0x000ea20000100800 */
[----:B------:R-:W-:Y:S01]  /*6090*/  IMAD.U32 R0, RZ, RZ, UR10 ;  /* 0x0000000aff007e24 */ /* 0x000fe2000f8e00ff */
[----:B------:R-:W-:Y:S01]  /*60a0*/  UIADD3 UR4, UR13, -0x61c88647, URZ ;  /* 0x9e3779b90d047890 */ /* 0x000fe2000fffe03f */
[----:B------:R-:W-:Y:S01]  /*60b0*/  FSETP.NEU.FTZ.AND P0, PT, R249, -INF , PT ;  /* 0xff800000f900780b */ /* 0x000fe20003f1d000 */
[----:B------:R-:W3:Y:S01]  /*60c0*/  LDL R2, [R1+0x18] ;  /* 0x0000180001027983 */ /* 0x000ee20000100800 */
[----:B------:R-:W-:Y:S03]  /*60d0*/  UISETP.GT.AND UP2, UPT, UR10, UR21, UPT ;  /* 0x000000150a00728c */ /* 0x000fe6000bf44270 */
[----:B------:R-:W4:Y:S04]  /*60e0*/  LDL R89, [R1+0x20] ;  /* 0x0000200001597983 */ /* 0x000f280000100800 */
[----:B------:R-:W4:Y:S01]  /*60f0*/  LDL.64 R86, [R1+0x10] ;  /* 0x0000100001567983 */ /* 0x000f220000100a00 */
[----:B--2---:R-:W-:Y:S02]  /*6100*/  IMAD R0, R0, 0x4, R3 ;  /* 0x0000000400007824 */ /* 0x004fe400078e0203 */
[----:B---3--:R-:W-:Y:S04]  /*6110*/  IMAD.WIDE.U32 R84, R2, -0x326172a9, RZ ;  /* 0xcd9e8d5702547825 */ /* 0x008fe800078e00ff */
[----:B------:R-:W-:Y:S04]  /*6120*/  IMAD.WIDE.U32 R2, R0, -0x326172a9, RZ ;  /* 0xcd9e8d5700027825 */ /* 0x000fe800078e00ff */
[----:B------:R-:W-:Y:S01]  /*6130*/  FMUL.FTZ R0, R250, 1.4426950216293334961 ;  /* 0x3fb8aa3bfa007820 */ /* 0x000fe20000410000 */
[----:B------:R-:W-:Y:S01]  /*6140*/  LOP3.LUT R88, R85, UR4, R2, 0x96, !PT ;  /* 0x0000000455587c12 */ /* 0x000fe2000f8e9602 */
[----:B------:R-:W-:Y:S01]  /*6150*/  UIADD3 UR4, UR14, -0x4498517b, URZ ;  /* 0xbb67ae850e047890 */ /* 0x000fe2000fffe03f */
[----:B----4-:R-:W-:Y:S03]  /*6160*/  LOP3.LUT R2, R3, UR13, R89, 0x96, !PT ;  /* 0x0000000d03027c12 */ /* 0x010fe6000f8e9659 */
        /* <DEDUP_REMOVED lines=27> */
[----:B------:R-:W-:Y:S04]  /*6320*/  UIADD3 UR4, UR14, 0x646e171e, URZ ;  /* 0x646e171e0e047890 */ /* 0x000fe8000fffe03f */
        /* <DEDUP_REMOVED lines=8> */
[----:B------:R-:W-:Y:S01]  /*63b0*/  FSEL R0, R0, RZ, P0 ;  /* 0x000000ff00007208 */ /* 0x000fe20000000000 */
[--C-:B------:R-:W-:Y:S01]  /*63c0*/  FFMA.FTZ R4, R4, c[0x0][0x23c], -R2.reuse ;  /* 0x00008f0004047a23 */ /* 0x100fe20000010802 */
[----:B------:R-:W-:Y:S01]  /*63d0*/  ULDC.U8 UR4, c[0x0][0x2d8] ;  /* 0x0000b60000047ab9 */ /* 0x000fe20000000000 */
[----:B------:R1:W2:Y:S01]  /*63e0*/  MUFU.EX2 R128, R8 ;  /* 0x0000000800807308 */ /* 0x0002a20000000800 */
[----:B------:R-:W-:Y:S02]  /*63f0*/  FFMA.FTZ R16, R16, c[0x0][0x23c], -R2 ;  /* 0x00008f0010107a23 */ /* 0x000fe40000010802 */
[--C-:B------:R-:W-:Y:S02]  /*6400*/  FFMA.FTZ R7, R7, c[0x0][0x23c], -R0.reuse ;  /* 0x00008f0007077a23 */ /* 0x100fe40000010800 */
[--C-:B------:R-:W-:Y:S02]  /*6410*/  FFMA.FTZ R6, R6, c[0x0][0x23c], -R0.reuse ;  /* 0x00008f0006067a23 */ /* 0x100fe40000010800 */
[----:B------:R-:W-:Y:S02]  /*6420*/  FFMA.FTZ R11, R11, c[0x0][0x23c], -R0 ;  /* 0x00008f000b0b7a23 */ /* 0x000fe40000010800 */
[--C-:B------:R-:W-:Y:S01]  /*6430*/  FFMA.FTZ R5, R5, c[0x0][0x23c], -R2.reuse ;  /* 0x00008f0005057a23 */ /* 0x100fe20000010802 */
[----:B------:R3:W-:Y:S01]  /*6440*/  MUFU.EX2 R125, R4 ;  /* 0x00000004007d7308 */ /* 0x0007e20000000800 */
[--C-:B------:R-:W-:Y:S02]  /*6450*/  FFMA.FTZ R9, R9, c[0x0][0x23c], -R2.reuse ;  /* 0x00008f0009097a23 */ /* 0x100fe40000010802 */
[--C-:B------:R-:W-:Y:S02]  /*6460*/  FFMA.FTZ R12, R12, c[0x0][0x23c], -R2.reuse ;  /* 0x00008f000c0c7a23 */ /* 0x100fe40000010802 */
[--C-:B------:R-:W-:Y:S02]  /*6470*/  FFMA.FTZ R13, R13, c[0x0][0x23c], -R2.reuse ;  /* 0x00008f000d0d7a23 */ /* 0x100fe40000010802 */
[----:B------:R-:W-:Y:S02]  /*6480*/  FFMA.FTZ R2, R17, c[0x0][0x23c], -R2 ;  /* 0x00008f0011027a23 */ /* 0x000fe40000010802 */
[--C-:B------:R-:W-:Y:S01]  /*6490*/  FFMA.FTZ R19, R19, c[0x0][0x23c], -R0.reuse ;  /* 0x00008f0013137a23 */ /* 0x100fe20000010800 */
[----:B------:R4:W-:Y:S01]  /*64a0*/  MUFU.EX2 R126, R7 ;  /* 0x00000007007e7308 */ /* 0x0009e20000000800 */
[--C-:B------:R-:W-:Y:S02]  /*64b0*/  FFMA.FTZ R10, R10, c[0x0][0x23c], -R0.reuse ;  /* 0x00008f000a0a7a23 */ /* 0x100fe40000010800 */
[--C-:B------:R-:W-:Y:S01]  /*64c0*/  FFMA.FTZ R15, R15, c[0x0][0x23c], -R0.reuse ;  /* 0x00008f000f0f7a23 */ /* 0x100fe20000010800 */
[----:B-1----:R-:W-:Y:S01]  /*64d0*/  LOP3.LUT R8, R86, 0xff, RZ, 0xc0, !PT ;  /* 0x000000ff56087812 */ /* 0x002fe200078ec0ff */
[--C-:B------:R-:W-:Y:S02]  /*64e0*/  FFMA.FTZ R14, R14, c[0x0][0x23c], -R0.reuse ;  /* 0x00008f000e0e7a23 */ /* 0x100fe40000010800 */
[----:B------:R-:W-:Y:S01]  /*64f0*/  FFMA.FTZ R0, R18, c[0x0][0x23c], -R0 ;  /* 0x00008f0012007a23 */ /* 0x000fe20000010800 */
[----:B------:R-:W-:Y:S02]  /*6500*/  ISETP.LE.U32.AND P6, PT, R8, UR4, PT ;  /* 0x0000000408007c0c */ /* 0x000fe4000bfc3070 */
[----:B------:R1:W-:Y:S01]  /*6510*/  MUFU.EX2 R123, R6 ;  /* 0x00000006007b7308 */ /* 0x0003e20000000800 */
[----:B------:R-:W-:Y:S02]  /*6520*/  SHF.R.U32.HI R8, RZ, 0x10, R84 ;  /* 0x00000010ff087819 */ /* 0x000fe40000011654 */
[----:B---3--:R-:W-:Y:S04]  /*6530*/  LOP3.LUT R4, R84, 0xff, RZ, 0xc0, !PT ;  /* 0x000000ff54047812 */ /* 0x008fe800078ec0ff */
[----:B------:R-:W-:Y:S03]  /*6540*/  ISETP.LE.U32.AND P1, PT, R4, UR4, PT ;  /* 0x0000000404007c0c */ /* 0x000fe6000bf23070 */
[----:B------:R-:W3:Y:S01]  /*6550*/  MUFU.EX2 R130, R16 ;  /* 0x0000001000827308 */ /* 0x000ee20000000800 */
[----:B------:R-:W-:Y:S02]  /*6560*/  LOP3.LUT R4, R3, 0xff, RZ, 0xc0, !PT ;  /* 0x000000ff03047812 */ /* 0x000fe400078ec0ff */
[----:B----4-:R-:W-:Y:S02]  /*6570*/  SHF.R.U32.HI R7, RZ, 0x18, R86 ;  /* 0x00000018ff077819 */ /* 0x010fe40000011656 */
[----:B------:R-:W-:Y:S02]  /*6580*/  ISETP.LE.U32.AND P5, PT, R4, UR4, PT ;  /* 0x0000000404007c0c */ /* 0x000fe4000bfa3070 */
[----:B------:R-:W-:Y:S03]  /*6590*/  SHF.R.U32.HI R4, RZ, 0x18, R88 ;  /* 0x00000018ff047819 */ /* 0x000fe60000011658 */
[----:B------:R-:W4:Y:S01]  /*65a0*/  MUFU.EX2 R129, R11 ;  /* 0x0000000b00817308 */ /* 0x000f220000000800 */
[----:B------:R-:W-:Y:S01]  /*65b0*/  ISETP.LE.U32.AND P0, PT, R7, UR4, PT ;  /* 0x0000000407007c0c */ /* 0x000fe2000bf03070 */
[----:B--2---:R-:W-:Y:S01]  /*65c0*/  @!P1 FADD.FTZ R128, -R128, -RZ ;  /* 0x800000ff80809221 */ /* 0x004fe20000010100 */
[----:B------:R-:W-:Y:S02]  /*65d0*/  SHF.R.U32.HI R7, RZ, 0x18, R84 ;  /* 0x00000018ff077819 */ /* 0x000fe40000011654 */
[--C-:B-1----:R-:W-:Y:S02]  /*65e0*/  SHF.R.U32.HI R6, RZ, 0x18, R3.reuse ;  /* 0x00000018ff067819 */ /* 0x102fe40000011603 */
[----:B------:R-:W-:Y:S02]  /*65f0*/  ISETP.LE.U32.AND P2, PT, R4, UR4, PT ;  /* 0x0000000404007c0c */ /* 0x000fe4000bf43070 */
[----:B------:R-:W-:Y:S01]  /*6600*/  ISETP.LE.U32.AND P3, PT, R6, UR4, PT ;  /* 0x0000000406007c0c */ /* 0x000fe2000bf63070 */
[----:B------:R1:W2:Y:S01]  /*6610*/  MUFU.EX2 R121, R5 ;  /* 0x0000000500797308 */ /* 0x0002a20000000800 */
[----:B------:R-:W-:Y:S02]  /*6620*/  LOP3.LUT R6, R88, 0xff, RZ, 0xc0, !PT ;  /* 0x000000ff58067812 */ /* 0x000fe400078ec0ff */
[----:B------:R-:W-:Y:S01]  /*6630*/  LOP3.LUT R4, R8, 0xff, RZ, 0xc0, !PT ;  /* 0x000000ff08047812 */ /* 0x000fe200078ec0ff */
[----:B---3--:R-:W-:Y:S01]  /*6640*/  @!P6 FADD.FTZ R130, -R130, -RZ ;  /* 0x800000ff8282e221 */ /* 0x008fe20000010100 */
[----:B------:R-:W-:Y:S02]  /*6650*/  ISETP.LE.U32.AND P4, PT, R7, UR4, PT ;  /* 0x0000000407007c0c */ /* 0x000fe4000bf83070 */
[----:B------:R-:W-:Y:S02]  /*6660*/  ISETP.LE.U32.AND P6, PT, R6, UR4, PT ;  /* 0x0000000406007c0c */ /* 0x000fe4000bfc3070 */
[----:B------:R-:W-:Y:S01]  /*6670*/  ISETP.LE.U32.AND P1, PT, R4, UR4, PT ;  /* 0x0000000404007c0c */ /* 0x000fe2000bf23070 */
[----:B------:R-:W3:Y:S01]  /*6680*/  MUFU.EX2 R124, R9 ;  /* 0x00000009007c7308 */ /* 0x000ee20000000800 */
[----:B------:R-:W-:Y:S01]  /*6690*/  SHF.R.U32.HI R4, RZ, 0x10, R88 ;  /* 0x00000010ff047819 */ /* 0x000fe20000011658 */
[----:B------:R-:W-:Y:S01]  /*66a0*/  @!P2 FADD.FTZ R126, -R126, -RZ ;  /* 0x800000ff7e7ea221 */ /* 0x000fe20000010100 */
[----:B------:R-:W-:Y:S02]  /*66b0*/  LOP3.LUT R88, R88, 0xffff, RZ, 0xc0, !PT ;  /* 0x0000ffff58587812 */ /* 0x000fe400078ec0ff */
[----:B------:R-:W-:Y:S02]  /*66c0*/  LOP3.LUT R84, R84, 0xffff, RZ, 0xc0, !PT ;  /* 0x0000ffff54547812 */ /* 0x000fe400078ec0ff */
[----:B------:R-:W-:Y:S01]  /*66d0*/  LOP3.LUT R6, R4, 0xff, RZ, 0xc0, !PT ;  /* 0x000000ff04067812 */ /* 0x000fe200078ec0ff */
[----:B----4-:R-:W-:Y:S01]  /*66e0*/  @!P4 FADD.FTZ R129, -R129, -RZ ;  /* 0x800000ff8181c221 */ /* 0x010fe20000010100 */
[----:B------:R-:W-:Y:S01]  /*66f0*/  SHF.R.U32.HI R4, RZ, 0x8, R88 ;  /* 0x00000008ff047819 */ /* 0x000fe20000011658 */
[----:B------:R4:W-:Y:S01]  /*6700*/  MUFU.EX2 R119, R2 ;  /* 0x0000000200777308 */ /* 0x0009e20000000800 */
[----:B------:R-:W-:Y:S01]  /*6710*/  SHF.R.U32.HI R7, RZ, 0x8, R84 ;  /* 0x00000008ff077819 */ /* 0x000fe20000011654 */
[----:B------:R-:W-:Y:S01]  /*6720*/  @!P6 FADD.FTZ R125, -R125, -RZ ;  /* 0x800000ff7d7de221 */ /* 0x000fe20000010100 */
[----:B------:R-:W-:Y:S02]  /*6730*/  LOP3.LUT R4, R4, 0xffff, RZ, 0xc0, !PT ;  /* 0x0000ffff04047812 */ /* 0x000fe400078ec0ff */
[----:B------:R-:W-:Y:S02]  /*6740*/  ISETP.LE.U32.AND P4, PT, R6, UR4, PT ;  /* 0x0000000406007c0c */ /* 0x000fe4000bf83070 */
[----:B------:R-:W-:Y:S02]  /*6750*/  ISETP.LE.U32.AND P6, PT, R4, UR4, PT ;  /* 0x0000000404007c0c */ /* 0x000fe4000bfc3070 */
[----:B-1----:R-:W-:Y:S01]  /*6760*/  LOP3.LUT R5, R7, 0xffff, RZ, 0xc0, !PT ;  /* 0x0000ffff07057812 */ /* 0x002fe200078ec0ff */
[----:B------:R1:W-:Y:S03]  /*6770*/  MUFU.EX2 R114, R0 ;  /* 0x0000000000727308 */ /* 0x0003e60000000800 */
[----:B------:R-:W-:Y:S02]  /*6780*/  ISETP.LE.U32.AND P2, PT, R5, UR4, PT ;  /* 0x0000000405007c0c */ /* 0x000fe4000bf43070 */
[----:B------:R-:W-:Y:S02]  /*6790*/  SHF.R.U32.HI R5, RZ, 0x10, R3 ;  /* 0x00000010ff057819 */ /* 0x000fe40000011603 */
[----:B------:R-:W-:Y:S01]  /*67a0*/  LOP3.LUT R3, R3, 0xffff, RZ, 0xc0, !PT ;  /* 0x0000ffff03037812 */ /* 0x000fe200078ec0ff */
[----:B------:R-:W-:Y:S01]  /*67b0*/  @!P4 FADD.FTZ R123, -R123, -RZ ;  /* 0x800000ff7b7bc221 */ /* 0x000fe20000010100 */
[----:B------:R-:W-:Y:S01]  /*67c0*/  LOP3.LUT R5, R5, 0xff, RZ, 0xc0, !PT ;  /* 0x000000ff05057812 */ /* 0x000fe200078ec0ff */
[----:B--2---:R-:W-:Y:S01]  /*67d0*/  @!P6 FADD.FTZ R121, -R121, -RZ ;  /* 0x800000ff7979e221 */ /* 0x004fe20000010100 */
[----:B------:R-:W-:Y:S01]  /*67e0*/  SHF.R.U32.HI R3, RZ, 0x8, R3 ;  /* 0x00000008ff037819 */ /* 0x000fe20000011603 */
[----:B------:R-:W2:Y:S01]  /*67f0*/  MUFU.EX2 R127, R10 ;  /* 0x0000000a007f7308 */ /* 0x000ea20000000800 */
[----:B------:R-:W-:Y:S02]  /*6800*/  ISETP.LE.U32.AND P4, PT, R5, UR4, PT ;  /* 0x0000000405007c0c */ /* 0x000fe4000bf83070 */
[----:B------:R-:W-:Y:S01]  /*6810*/  LOP3.LUT R3, R3, 0xffff, RZ, 0xc0, !PT ;  /* 0x0000ffff03037812 */ /* 0x000fe200078ec0ff */
[----:B---3--:R-:W-:Y:S01]  /*6820*/  @!P2 FADD.FTZ R124, -R124, -RZ ;  /* 0x800000ff7c7ca221 */ /* 0x008fe20000010100 */
[----:B----4-:R-:W-:Y:S02]  /*6830*/  F2FP.RELU.PACK_AB R2, R126, R123 ;  /* 0x0000007b7e02723e */ /* 0x010fe400000008ff */
[----:B------:R-:W-:Y:S02]  /*6840*/  ISETP.LE.U32.AND P6, PT, R3, UR4, PT ;  /* 0x0000000403007c0c */ /* 0x000fe4000bfc3070 */
[----:B------:R-:W-:Y:S01]  /*6850*/  F2FP.RELU.PACK_AB R3, R121, R125 ;  /* 0x0000007d7903723e */ /* 0x000fe200000008ff */
[----:B------:R-:W-:Y:S01]  /*6860*/  STS [R245+0x2a400], R2 ;  /* 0x02a40002f5007388 */ /* 0x000fe20000000800 */
[----:B------:R-:W3:Y:S01]  /*6870*/  MUFU.EX2 R118, R12 ;  /* 0x0000000c00767308 */ /* 0x000ee20000000800 */
[----:B-1----:R-:W-:Y:S02]  /*6880*/  F2FP.RELU.PACK_AB R0, R124, R128 ;  /* 0x000000807c00723e */ /* 0x002fe400000008ff */
[----:B------:R-:W-:Y:S04]  /*6890*/  STS [R245+0x2a000], R3 ;  /* 0x02a00003f5007388 */ /* 0x000fe80000000800 */
[----:B------:R1:W-:Y:S03]  /*68a0*/  STS [R248+0x2a000], R0 ;  /* 0x02a00000f8007388 */ /* 0x0003e60000000800 */
[----:B------:R-:W4:Y:S01]  /*68b0*/  MUFU.EX2 R120, R15 ;  /* 0x0000000f00787308 */ /* 0x000f220000000800 */
[----:B--2---:R-:W-:Y:S01]  /*68c0*/  @!P1 FADD.FTZ R127, -R127, -RZ ;  /* 0x800000ff7f7f9221 */ /* 0x004fe20000010100 */
[----:B------:R-:W-:Y:S02]  /*68d0*/  SHF.R.U32.HI R10, RZ, 0x10, R86 ;  /* 0x00000010ff0a7819 */ /* 0x000fe40000011656 */
[----:B------:R-:W-:Y:S02]  /*68e0*/  LOP3.LUT R86, R86, 0xffff, RZ, 0xc0, !PT ;  /* 0x0000ffff56567812 */ /* 0x000fe400078ec0ff */
[----:B------:R-:W-:Y:S04]  /*68f0*/  LOP3.LUT R4, R10, 0xff, RZ, 0xc0, !PT ;  /* 0x000000ff0a047812 */ /* 0x000fe800078ec0ff */
[----:B------:R-:W2:Y:S01]  /*6900*/  MUFU.EX2 R113, R13 ;  /* 0x0000000d00717308 */ /* 0x000ea20000000800 */
[----:B------:R-:W-:Y:S02]  /*6910*/  SHF.R.U32.HI R6, RZ, 0x8, R86 ;  /* 0x00000008ff067819 */ /* 0x000fe40000011656 */
[----:B------:R-:W-:Y:S01]  /*6920*/  ISETP.LE.U32.AND P1, PT, R4, UR4, PT ;  /* 0x0000000404007c0c */ /* 0x000fe2000bf23070 */
[----:B---3--:R-:W-:Y:S01]  /*6930*/  @!P5 FADD.FTZ R118, -R118, -RZ ;  /* 0x800000ff7676d221 */ /* 0x008fe20000010100 */
[----:B------:R-:W-:Y:S04]  /*6940*/  LOP3.LUT R4, R6, 0xffff, RZ, 0xc0, !PT ;  /* 0x0000ffff06047812 */ /* 0x000fe800078ec0ff */
[----:B------:R-:W-:Y:S01]  /*6950*/  ISETP.LE.U32.AND P2, PT, R4, UR4, PT ;  /* 0x0000000404007c0c */ /* 0x000fe2000bf43070 */
[----:B------:R-:W3:Y:S01]  /*6960*/  MUFU.EX2 R115, R14 ;  /* 0x0000000e00737308 */ /* 0x000ee20000000800 */
[----:B-1----:R-:W-:Y:S01]  /*6970*/  F2FP.RELU.PACK_AB R0, R129, R127 ;  /* 0x0000007f8100723e */ /* 0x002fe200000008ff */
[----:B----4-:R-:W-:Y:S01]  /*6980*/  @!P3 FADD.FTZ R120, -R120, -RZ ;  /* 0x800000ff7878b221 */ /* 0x010fe20000010100 */
[----:B------:R-:W-:Y:S03]  /*6990*/  FSETP.GE.FTZ.AND P3, PT, R125, RZ, PT ;  /* 0x000000ff7d00720b */ /* 0x000fe60003f76000 */
[----:B------:R-:W-:Y:S01]  /*69a0*/  @!P1 FADD.FTZ R114, -R114, -RZ ;  /* 0x800000ff72729221 */ /* 0x000fe20000010100 */
[----:B------:R1:W-:Y:S01]  /*69b0*/  STS [R248+0x2a400], R0 ;  /* 0x02a40000f8007388 */ /* 0x0003e20000000800 */
[----:B------:R-:W-:Y:S02]  /*69c0*/  FSETP.GE.FTZ.AND P1, PT, R123, RZ, PT ;  /* 0x000000ff7b00720b */ /* 0x000fe40003f36000 */
[----:B------:R-:W4:Y:S02]  /*69d0*/  MUFU.EX2 R122, R19 ;  /* 0x00000013007a7308 */ /* 0x000f240000000800 */
[----:B------:R-:W-:Y:S01]  /*69e0*/  @!P2 FADD.FTZ R119, -R119, -RZ ;  /* 0x800000ff7777a221 */ /* 0x000fe20000010100 */
[----:B------:R-:W-:Y:S01]  /*69f0*/  FSETP.GE.FTZ.AND P2, PT, R121, RZ, PT ;  /* 0x000000ff7900720b */ /* 0x000fe20003f56000 */
[----:B--2---:R-:W-:Y:S03]  /*6a00*/  @!P6 FADD.FTZ R113, -R113, -RZ ;  /* 0x800000ff7171e221 */ /* 0x004fe60000010100 */
[----:B------:R-:W-:Y:S02]  /*6a10*/  F2FP.RELU.PACK_AB R3, R119, R130 ;  /* 0x000000827703723e */ /* 0x000fe400000008ff */
[----:B------:R-:W-:Y:S01]  /*6a20*/  F2FP.RELU.PACK_AB R5, R113, R118 ;  /* 0x000000767105723e */ /* 0x000fe200000008ff */
[----:B---3--:R-:W-:Y:S04]  /*6a30*/  @!P4 FADD.FTZ R115, -R115, -RZ ;  /* 0x800000ff7373c221 */ /* 0x008fe80000010100 */
[----:B------:R-:W-:Y:S01]  /*6a40*/  STS [R246+0x2a000], R5 ;  /* 0x02a00005f6007388 */ /* 0x000fe20000000800 */
[----:B------:R-:W-:Y:S02]  /*6a50*/  FSETP.GE.FTZ.AND P4, PT, R124, RZ, PT ;  /* 0x000000ff7c00720b */ /* 0x000fe40003f96000 */
[----:B------:R-:W-:Y:S01]  /*6a60*/  F2FP.RELU.PACK_AB R4, R120, R115 ;  /* 0x000000737804723e */ /* 0x000fe200000008ff */
[----:B-1----:R-:W-:Y:S02]  /*6a70*/  IMAD.SHL.U32 R0, R230, 0x2, RZ ;  /* 0x00000002e6007824 */ /* 0x002fe400078e00ff */
[----:B----4-:R-:W-:Y:S02]  /*6a80*/  @!P0 FADD.FTZ R122, -R122, -RZ ;  /* 0x800000ff7a7a8221 */ /* 0x010fe40000010100 */
[----:B------:R-:W-:Y:S03]  /*6a90*/  STS [R246+0x2a400], R4 ;  /* 0x02a40004f6007388 */ /* 0x000fe60000000800 */
[----:B------:R-:W-:Y:S01]  /*6aa0*/  F2FP.RELU.PACK_AB R2, R122, R114 ;  /* 0x000000727a02723e */ /* 0x000fe200000008ff */
[----:B------:R1:W-:Y:S04]  /*6ab0*/  STS [R247+0x2a000], R3 ;  /* 0x02a00003f7007388 */ /* 0x0003e80000000800 */
[----:B------:R2:W-:Y:S04]  /*6ac0*/  STS [R247+0x2a400], R2 ;  /* 0x02a40002f7007388 */ /* 0x0005e80000000800 */
[----:B------:R-:W-:Y:S08]  /*6ad0*/  LDSM.16.M88.4 R16, [R0+0x10000] ;  /* 0x010000000010783b */ /* 0x000ff00000000200 */
[----:B------:R-:W3:Y:S08]  /*6ae0*/  LDSM.16.M88.4 R8, [R220+0x20000] ;  /* 0x02000000dc08783b */ /* 0x000ef00000000200 */
[----:B------:R-:W4:Y:S01]  /*6af0*/  LDSM.16.M88.4 R84, [R220+0x20800] ;  /* 0x02080000dc54783b */ /* 0x000f220000000200 */
[C-C-:B-1----:R-:W-:Y:S02]  /*6b00*/  IMAD.IADD R3, R224.reuse, 0x1, R0.reuse ;  /* 0x00000001e0037824 */ /* 0x142fe400078e0200 */
[----:B--2---:R-:W-:Y:S05]  /*6b10*/  IMAD.IADD R2, R225, 0x1, R0 ;  /* 0x00000001e1027824 */ /* 0x004fea00078e0200 */
[----:B------:R-:W-:Y:S01]  /*6b20*/  LDSM.16.M88.4 R92, [R217+0x20000] ;  /* 0x02000000d95c783b */ /* 0x000fe20000000200 */
[----:B------:R-:W-:Y:S07]  /*6b30*/  IMAD.IADD R112, R224, 0x1, R2 ;  /* 0x00000001e0707824 */ /* 0x000fee00078e0202 */
[----:B------:R-:W1:Y:S08]  /*6b40*/  LDSM.16.M88.4 R88, [R2+0x10000] ;  /* 0x010000000258783b */ /* 0x000e700000000200 */
[----:B------:R-:W2:Y:S01]  /*6b50*/  LDSM.16.M88.4 R96, [R217+0x20800] ;  /* 0x02080000d960783b */ /* 0x000ea20000000200 */
[C---:B---3--:R-:W-:Y:S07]  /*6b60*/  HMMA.16816.F32 R4, R16.reuse, R8, RZ ;  /* 0x000000081004723c */ /* 0x048fee00000018ff */
[----:B------:R-:W-:Y:S01]  /*6b70*/  LDSM.16.M88.4 R100, [R3+0x10000] ;  /* 0x010000000364783b */ /* 0x000fe20000000200 */
[C---:B------:R-:W-:Y:S07]  /*6b80*/  HMMA.16816.F32 R8, R16.reuse, R10, RZ ;  /* 0x0000000a1008723c */ /* 0x040fee00000018ff */
[----:B------:R-:W3:Y:S01]  /*6b90*/  LDSM.16.M88.4 R104, [R219+0x20000] ;  /* 0x02000000db68783b */ /* 0x000ee20000000200 */
[C---:B----4-:R-:W-:Y:S07]  /*6ba0*/  HMMA.16816.F32 R12, R16.reuse, R84, RZ ;  /* 0x00000054100c723c */ /* 0x050fee00000018ff */
[----:B------:R-:W-:Y:S01]  /*6bb0*/  LDSM.16.M88.4 R108, [R218+0x20000] ;  /* 0x02000000da6c783b */ /* 0x000fe20000000200 */
[----:B------:R-:W-:Y:S07]  /*6bc0*/  HMMA.16816.F32 R16, R16, R86, RZ ;  /* 0x000000561010723c */ /* 0x000fee00000018ff */
[----:B------:R-:W4:Y:S01]  /*6bd0*/  LDSM.16.M88.4 R84, [R219+0x20800] ;  /* 0x02080000db54783b */ /* 0x000f220000000200 */
[C---:B-1----:R-:W-:Y:S08]  /*6be0*/  HMMA.16816.F32 R4, R88.reuse, R92, R4 ;  /* 0x0000005c5804723c */ /* 0x042ff00000001804 */
        /* <DEDUP_REMOVED lines=62> */
[----:B------:R3:W-:Y:S07]  /*6fd0*/  LDSM.16.M88.4 R92, [R0+0x16000] ;  /* 0x01600000005c783b */ /* 0x0007ee0000000200 */
[C---:B------:R-:W-:Y:S01]  /*6fe0*/  HMMA.16816.F32 R8, R96.reuse, R106, R8 ;  /* 0x0000006a6008723c */ /* 0x040fe20000001808 */
[----:B------:R-:W2:Y:S07]  /*6ff0*/  LDSM.16.M88.4 R104, [R220+0x26000] ;  /* 0x02600000dc68783b */ /* 0x000eae0000000200 */
[C---:B----4-:R-:W-:Y:S08]  /*7000*/  HMMA.16816.F32 R12, R96.reuse, R84, R12 ;  /* 0x00000054600c723c */ /* 0x050ff0000000180c */
[----:B------:R-:W-:Y:S01]  /*7010*/  HMMA.16816.F32 R16, R96, R86, R16 ;  /* 0x000000566010723c */ /* 0x000fe20000001810 */
[----:B------:R-:W4:Y:S03]  /*7020*/  LDSM.16.M88.4 R84, [R220+0x26800] ;  /* 0x02680000dc54783b */ /* 0x000f260000000200 */
[----:B---3--:R-:W-:Y:S04]  /*7030*/  IMAD.MOV.U32 R0, RZ, RZ, c[0x0][0x22c] ;  /* 0x00008b00ff007624 */ /* 0x008fe800078e00ff */
[C---:B-1----:R-:W-:Y:S01]  /*7040*/  HMMA.16816.F32 R4, R100.reuse, R108, R4 ;  /* 0x0000006c6404723c */ /* 0x042fe20000001804 */
[----:B------:R-:W-:Y:S04]  /*7050*/  LDSM.16.M88.4 R96, [R2+0x16000] ;  /* 0x016000000260783b */ /* 0x000fe80000000200 */
[----:B------:R-:W-:Y:S03]  /*7060*/  IMAD R131, R0, c[0x0][0x1c0], RZ ;  /* 0x0000700000837a24 */ /* 0x000fe600078e02ff */
[C---:B------:R-:W-:Y:S01]  /*7070*/  HMMA.16816.F32 R8, R100.reuse, R110, R8 ;  /* 0x0000006e6408723c */ /* 0x040fe20000001808 */
[----:B------:R-:W1:Y:S03]  /*7080*/  LDSM.16.M88.4 R108, [R217+0x26000] ;  /* 0x02600000d96c783b */ /* 0x000e660000000200 */
[----:B------:R-:W-:Y:S04]  /*7090*/  IMAD.U32 R0, R131, -0x40, RZ ;  /* 0xffffffc083007824 */ /* 0x000fe800078e00ff */
[C---:B--2---:R-:W-:Y:S04]  /*70a0*/  HMMA.16816.F32 R12, R100.reuse, R88, R12 ;  /* 0x00000058640c723c */ /* 0x044fe8000000180c */
[C---:B------:R-:W-:Y:S04]  /*70b0*/  LEA R232, P0, R0.reuse, R232, 0x2 ;  /* 0x000000e800e87211 */ /* 0x040fe800078010ff */
[----:B------:R-:W-:Y:S01]  /*70c0*/  HMMA.16816.F32 R16, R100, R90, R16 ;  /* 0x0000005a6410723c */ /* 0x000fe20000001810 */
[----:B------:R-:W2:Y:S03]  /*70d0*/  LDSM.16.M88.4 R88, [R217+0x26800] ;  /* 0x02680000d958783b */ /* 0x000ea60000000200 */
[----:B------:R-:W-:Y:S02]  /*70e0*/  LEA.HI.X.SX32 R233, R0, R233, 0x2, P0 ;  /* 0x000000e900e97211 */ /* 0x000fe400000f16ff */
[----:B------:R-:W-:Y:S02]  /*70f0*/  FSETP.GE.FTZ.AND P0, PT, R126, RZ, PT ;  /* 0x000000ff7e00720b */ /* 0x000fe40003f16000 */
[C---:B------:R-:W-:Y:S01]  /*7100*/  HMMA.16816.F32 R4, R92.reuse, R104, R4 ;  /* 0x000000685c04723c */ /* 0x040fe20000001804 */
[----:B------:R-:W-:Y:S07]  /*7110*/  LDSM.16.M88.4 R100, [R3+0x16000] ;  /* 0x016000000364783b */ /* 0x000fee0000000200 */
[C---:B------:R-:W-:Y:S01]  /*7120*/  HMMA.16816.F32 R8, R92.reuse, R106, R8 ;  /* 0x0000006a5c08723c */ /* 0x040fe20000001808 */
[----:B------:R-:W3:Y:S07]  /*7130*/  LDSM.16.M88.4 R104, [R219+0x26000] ;  /* 0x02600000db68783b */ /* 0x000eee0000000200 */
[C---:B----4-:R-:W-:Y:S08]  /*7140*/  HMMA.16816.F32 R12, R92.reuse, R84, R12 ;  /* 0x000000545c0c723c */ /* 0x050ff0000000180c */
[----:B------:R-:W-:Y:S01]  /*7150*/  HMMA.16816.F32 R16, R92, R86, R16 ;  /* 0x000000565c10723c */ /* 0x000fe20000001810 */
[----:B------:R4:W-:Y:S07]  /*7160*/  LDSM.16.M88.4 R92, [R112+0x16000] ;  /* 0x01600000705c783b */ /* 0x0009ee0000000200 */
[C---:B-1----:R-:W-:Y:S01]  /*7170*/  HMMA.16816.F32 R4, R96.reuse, R108, R4 ;  /* 0x0000006c6004723c */ /* 0x042fe20000001804 */
[----:B------:R-:W1:Y:S07]  /*7180*/  LDSM.16.M88.4 R84, [R219+0x26800] ;  /* 0x02680000db54783b */ /* 0x000e6e0000000200 */
[C---:B------:R-:W-:Y:S01]  /*7190*/  HMMA.16816.F32 R8, R96.reuse, R110, R8 ;  /* 0x0000006e6008723c */ /* 0x040fe20000001808 */
[----:B------:R-:W1:Y:S07]  /*71a0*/  LDSM.16.M88.4 R108, [R218+0x26000] ;  /* 0x02600000da6c783b */ /* 0x000e6e0000000200 */
[C---:B--2---:R-:W-:Y:S01]  /*71b0*/  HMMA.16816.F32 R12, R96.reuse, R88, R12 ;  /* 0x00000058600c723c */ /* 0x044fe2000000180c */
[----:B----4-:R2:W5:Y:S07]  /*71c0*/  LDL R112, [R1] ;  /* 0x0000000001707983 */ /* 0x01056e0000100800 */
[----:B------:R-:W-:Y:S01]  /*71d0*/  HMMA.16816.F32 R16, R96, R90, R16 ;  /* 0x0000005a6010723c */ /* 0x000fe20000001810 */
[----:B------:R-:W4:Y:S07]  /*71e0*/  LDSM.16.M88.4 R88, [R218+0x26800] ;  /* 0x02680000da58783b */ /* 0x000f2e0000000200 */
[C---:B---3--:R-:W-:Y:S08]  /*71f0*/  HMMA.16816.F32 R4, R100.reuse, R104, R4 ;  /* 0x000000686404723c */ /* 0x048ff00000001804 */
[C---:B------:R-:W-:Y:S08]  /*7200*/  HMMA.16816.F32 R8, R100.reuse, R106, R8 ;  /* 0x0000006a6408723c */ /* 0x040ff00000001808 */
[C---:B-1----:R-:W-:Y:S08]  /*7210*/  HMMA.16816.F32 R12, R100.reuse, R84, R12 ;  /* 0x00000054640c723c */ /* 0x042ff0000000180c */
[----:B------:R-:W-:Y:S08]  /*7220*/  HMMA.16816.F32 R16, R100, R86, R16 ;  /* 0x000000566410723c */ /* 0x000ff00000001810 */
[C---:B------:R-:W-:Y:S08]  /*7230*/  HMMA.16816.F32 R4, R92.reuse, R108, R4 ;  /* 0x0000006c5c04723c */ /* 0x040ff00000001804 */
[C---:B------:R-:W-:Y:S08]  /*7240*/  HMMA.16816.F32 R8, R92.reuse, R110, R8 ;  /* 0x0000006e5c08723c */ /* 0x040ff00000001808 */
[C---:B----4-:R-:W-:Y:S08]  /*7250*/  HMMA.16816.F32 R12, R92.reuse, R88, R12 ;  /* 0x000000585c0c723c */ /* 0x050ff0000000180c */
[----:B-----5:R-:W-:Y:S01]  /*7260*/  FADD.FTZ R0, -R116, R7 ;  /* 0x0000000774007221 */ /* 0x020fe20000010100 */
[----:B------:R-:W-:Y:S03]  /*7270*/  HMMA.16816.F32 R16, R92, R90, R16 ;  /* 0x0000005a5c10723c */ /* 0x000fe60000001810 */
[C---:B------:R-:W-:Y:S01]  /*7280*/  FADD.FTZ R3, -R117.reuse, R5 ;  /* 0x0000000575037221 */ /* 0x040fe20000010100 */
[----:B------:R-:W-:Y:S01]  /*7290*/  FSEL R0, R0, R116, P0 ;  /* 0x0000007400007208 */ /* 0x000fe20000000000 */
[----:B------:R-:W-:Y:S01]  /*72a0*/  FADD.FTZ R2, -R116, R6 ;  /* 0x0000000674027221 */ /* 0x000fe20000010100 */
[----:B------:R-:W-:Y:S01]  /*72b0*/  FSETP.GE.FTZ.AND P0, PT, R128, RZ, PT ;  /* 0x000000ff8000720b */ /* 0x000fe20003f16000 */
[----:B------:R-:W-:Y:S01]  /*72c0*/  FADD.FTZ R8, -R117, R8 ;  /* 0x0000000875087221 */ /* 0x000fe20000010100 */
[-C--:B------:R-:W-:Y:S01]  /*72d0*/  FSEL R3, R3, R117.reuse, P2 ;  /* 0x0000007503037208 */ /* 0x080fe20001000000 */
[----:B------:R-:W-:Y:S01]  /*72e0*/  FADD.FTZ R11, -R116, R11 ;  /* 0x0000000b740b7221 */ /* 0x000fe20000010100 */
[----:B------:R-:W-:Y:S02]  /*72f0*/  FSETP.GE.FTZ.AND P2, PT, R113, RZ, PT ;  /* 0x000000ff7100720b */ /* 0x000fe40003f56000 */
[----:B------:R-:W-:Y:S01]  /*7300*/  FMUL.FTZ R90, R126, R0 ;  /* 0x000000007e5a7220 */ /* 0x000fe20000410000 */
[----:B------:R-:W-:Y:S01]  /*7310*/  FSEL R0, R8, R117, P0 ;  /* 0x0000007508007208 */ /* 0x000fe20000000000 */
[----:B------:R-:W-:Y:S01]  /*7320*/  FMUL.FTZ R92, R121, R3 ;  /* 0x00000003795c7220 */ /* 0x000fe20000410000 */
[----:B------:R-:W-:Y:S01]  /*7330*/  FSETP.GE.FTZ.AND P0, PT, R129, RZ, PT ;  /* 0x000000ff8100720b */ /* 0x000fe20003f16000 */
[----:B------:R-:W-:Y:S01]  /*7340*/  FADD.FTZ R3, -R117, R13 ;  /* 0x0000000d75037221 */ /* 0x000fe20000010100 */
[----:B------:R-:W-:Y:S01]  /*7350*/  FSEL R2, R2, R116, P1 ;  /* 0x0000007402027208 */ /* 0x000fe20000800000 */
[----:B------:R-:W-:Y:S01]  /*7360*/  FADD.FTZ R10, -R116, R10 ;  /* 0x0000000a740a7221 */ /* 0x000fe20000010100 */
[----:B------:R-:W-:Y:S01]  /*7370*/  FSETP.GE.FTZ.AND P1, PT, R127, RZ, PT ;  /* 0x000000ff7f00720b */ /* 0x000fe20003f36000 */
[----:B------:R-:W-:Y:S01]  /*7380*/  FADD.FTZ R4, -R117, R4 ;  /* 0x0000000475047221 */ /* 0x000fe20000010100 */
[-C--:B------:R-:W-:Y:S01]  /*7390*/  FSEL R3, R3, R117.reuse, P2 ;  /* 0x0000007503037208 */ /* 0x080fe20001000000 */
[----:B------:R-:W-:Y:S01]  /*73a0*/  FMUL.FTZ R89, R128, R0 ;  /* 0x0000000080597220 */ /* 0x000fe20000410000 */
[----:B------:R-:W-:Y:S01]  /*73b0*/  FSEL R0, R11, R116, P0 ;  /* 0x000000740b007208 */ /* 0x000fe20000000000 */
        /* <DEDUP_REMOVED lines=38> */
[----:B--2---:R-:W-:Y:S01]  /*7620*/  ISETP.GE.AND P5, PT, R242, c[0x0][0x220], PT ;  /* 0x00008800f2007a0c */ /* 0x004fe20003fa6270 */
        /* <DEDUP_REMOVED lines=15> */
[CC--:B------:R-:W-:Y:S02]  /*7720*/  @!P3 LEA R8, P0, R0.reuse, R239.reuse, 0x1 ;  /* 0x000000ef0008b211 */ /* 0x0c0fe400078008ff */
[--C-:B------:R-:W-:Y:S02]  /*7730*/  LEA.HI.X R4, R13, R4, R17.reuse, 0x5, P6 ;  /* 0x000000040d047211 */ /* 0x100fe400030f2c11 */
[----:B------:R-:W-:Y:S02]  /*7740*/  @!P4 LEA R10, P6, R0, R239, 0x1 ;  /* 0x000000ef000ac211 */ /* 0x000fe400078c08ff */
[----:B------:R-:W-:Y:S02]  /*7750*/  IADD3 R234, R234, UR4, RZ ;  /* 0x00000004eaea7c10 */ /* 0x000fe4000fffe0ff */
[----:B------:R-:W-:Y:S02]  /*7760*/  IADD3 R237, R237, UR4, RZ ;  /* 0x00000004eded7c10 */ /* 0x000fe4000fffe0ff */
[C-C-:B------:R-:W-:Y:S01]  /*7770*/  @!P3 LEA.HI.X R9, R0.reuse, R240, R4.reuse, 0x1, P0 ;  /* 0x000000f00009b211 */ /* 0x140fe200000f0c04 */
[----:B------:R1:W-:Y:S01]  /*7780*/  @P5 STS [R234], RZ ;  /* 0x000000ffea005388 */ /* 0x0003e20000000800 */
[C---:B------:R-:W-:Y:S02]  /*7790*/  @!P5 LEA R12, P0, R13.reuse, R2, 0x6 ;  /* 0x000000020d0cd211 */ /* 0x040fe400078030ff */
[CC--:B------:R-:W-:Y:S01]  /*77a0*/  @!P4 LEA.HI.X R11, R0.reuse, R240.reuse, R4, 0x1, P6 ;  /* 0x000000f0000bc211 */ /* 0x0c0fe200030f0c04 */
        /* <DEDUP_REMOVED lines=70> */
.L_x_1911:
[----:B-12---:R-:W-:Y:S02]  /*7c10*/  F2FP.PACK_AB R6, R92, R93 ;  /* 0x0000005d5c06723e */ /* 0x006fe400000000ff */
        /* <DEDUP_REMOVED lines=172> */
.L_x_1912:
        /* <DEDUP_REMOVED lines=11> */
[----:B------:R-:W-:Y:S03]  /*8790*/  ULOP3.LUT UR4, UR10, 0x1, URZ, 0xc0, !UPT ;  /* 0x000000010a047892 */ /* 0x000fe6000f8ec03f */
[----:B------:R-:W4:Y:S01]  /*87a0*/  LDSM.16.MT88.4 R112, [R0+0x1c000] ;  /* 0x01c000000070783b */ /* 0x000f220000004200 */
[----:B------:R-:W-:Y:S02]  /*87b0*/  UISETP.NE.U32.AND UP0, UPT, UR4, 0x1, UPT ;  /* 0x000000010400788c */ /* 0x000fe4000bf05070 */
[----:B------:R-:W-:Y:S02]  /*87c0*/  UIADD3 UR4, UR10, -0x1, URZ ;  /* 0xffffffff0a047890 */ /* 0x000fe4000fffe03f */
[----:B------:R-:W3:Y:S05]  /*87d0*/  LDSM.16.MT88.4 R196, [R0+0x1e000] ;  /* 0x01e0000000c4783b */ /* 0x000eea0000004200 */
[----:B------:R-:W-:Y:S01]  /*87e0*/  LDSM.16.M88.4 R200, [R227] ;  /* 0x00000000e3c8783b */ /* 0x000fe20000000200 */
[----:B------:R-:W-:Y:S04]  /*87f0*/  UMOV UR10, UR4 ;  /* 0x00000004000a7c82 */ /* 0x000fe80008000000 */
[----:B------:R-:W3:Y:S05]  /*8800*/  LDSM.16.MT88.4 R204, [R0+0x18800] ;  /* 0x0188000000cc783b */ /* 0x000eea0000004200 */
[----:B------:R-:W4:Y:S01]  /*8810*/  LDSM.16.M88.4 R208, [R227+0x1000] ;  /* 0x00100000e3d0783b */ /* 0x000f220000000200 */
[-C--:B-1----:R-:W-:Y:S04]  /*8820*/  HMMA.16816.F32 R4, R128, R16.reuse, RZ ;  /* 0x000000108004723c */ /* 0x082fe800000018ff */
[----:B------:R-:W1:Y:S05]  /*8830*/  LDSM.16.MT88.4 R212, [R0+0x1a800] ;  /* 0x01a8000000d4783b */ /* 0x000e6a0000004200 */
[----:B------:R1:W5:Y:S01]  /*8840*/  @P1 LDG.E R249, [R2.64] ;  /* 0x0000000802f91981 */ /* 0x000362000c1e1900 */
[C---:B--2---:R-:W-:Y:S04]  /*8850*/  HMMA.16816.F32 R8, R124.reuse, R16, RZ ;  /* 0x000000107c08723c */ /* 0x044fe800000018ff */
[----:B------:R2:W5:Y:S04]  /*8860*/  @P1 LDG.E R250, [R2.64+0x20] ;  /* 0x0000200802fa1981 */ /* 0x000568000c1e1900 */
        /* <DEDUP_REMOVED lines=14> */
[----:B------:R-:W3:Y:S07]  /*8950*/  LDSM.16.MT88.4 R196, [R0+0x1c800] ;  /* 0x01c8000000c4783b */ /* 0x000eee0000004200 */
[-C--:B------:R-:W-:Y:S08]  /*8960*/  HMMA.16816.F32 R4, R200, R204.reuse, R4 ;  /* 0x000000ccc804723c */ /* 0x080ff00000001804 */
[C---:B------:R-:W-:Y:S08]  /*8970*/  HMMA.16816.F32 R8, R208.reuse, R204, R8 ;  /* 0x000000ccd008723c */ /* 0x040ff00000001808 */
[-C--:B------:R-:W-:Y:S08]  /*8980*/  HMMA.16816.F32 R12, R208, R206.reuse, R12 ;  /* 0x000000ced00c723c */ /* 0x080ff0000000180c */
[C---:B------:R-:W-:Y:S01]  /*8990*/  HMMA.16816.F32 R16, R200.reuse, R206, R16 ;  /* 0x000000cec810723c */ /* 0x040fe20000001810 */
[----:B------:R-:W4:Y:S07]  /*89a0*/  LDSM.16.MT88.4 R204, [R0+0x1e800] ;  /* 0x01e8000000cc783b */ /* 0x000f2e0000004200 */
[-C--:B-1----:R-:W-:Y:S08]  /*89b0*/  HMMA.16816.F32 R84, R200, R212.reuse, R84 ;  /* 0x000000d4c854723c */ /* 0x082ff00000001854 */
[C---:B------:R-:W-:Y:S08]  /*89c0*/  HMMA.16816.F32 R88, R208.reuse, R212, R88 ;  /* 0x000000d4d058723c */ /* 0x040ff00000001858 */
[-C--:B------:R-:W-:Y:S08]  /*89d0*/  HMMA.16816.F32 R92, R208, R214.reuse, R92 ;  /* 0x000000d6d05c723c */ /* 0x080ff0000000185c */
[C---:B------:R-:W-:Y:S01]  /*89e0*/  HMMA.16816.F32 R96, R200.reuse, R214, R96 ;  /* 0x000000d6c860723c */ /* 0x040fe20000001860 */
[----:B------:R-:W-:Y:S07]  /*89f0*/  LDSM.16.M88.4 R212, [R228+0x1000] ;  /* 0x00100000e4d4783b */ /* 0x000fee0000000200 */
[-C--:B---3--:R-:W-:Y:S08]  /*8a00*/  HMMA.16816.F32 R100, R200, R196.reuse, R100 ;  /* 0x000000c4c864723c */ /* 0x088ff00000001864 */
[C---:B------:R-:W-:Y:S08]  /*8a10*/  HMMA.16816.F32 R104, R208.reuse, R196, R104 ;  /* 0x000000c4d068723c */ /* 0x040ff00000001868 */
[-C--:B------:R-:W-:Y:S08]  /*8a20*/  HMMA.16816.F32 R108, R208, R198.reuse, R108 ;  /* 0x000000c6d06c723c */ /* 0x080ff0000000186c */
[C---:B------:R-:W-:Y:S01]  /*8a30*/  HMMA.16816.F32 R112, R200.reuse, R198, R112 ;  /* 0x000000c6c870723c */ /* 0x040fe20000001870 */
[----:B------:R-:W-:Y:S07]  /*8a40*/  LDSM.16.M88.4 R196, [R228] ;  /* 0x00000000e4c4783b */ /* 0x000fee0000000200 */
[-C--:B----4-:R-:W-:Y:S08]  /*8a50*/  HMMA.16816.F32 R116, R200, R204.reuse, R116 ;  /* 0x000000ccc874723c */ /* 0x090ff00000001874 */
[C---:B------:R-:W-:Y:S08]  /*8a60*/  HMMA.16816.F32 R120, R208.reuse, R204, R120 ;  /* 0x000000ccd078723c */ /* 0x040ff00000001878 */
[-C--:B------:R-:W-:Y:S01]  /*8a70*/  HMMA.16816.F32 R124, R208, R206.reuse, R124 ;  /* 0x000000ced07c723c */ /* 0x080fe2000000187c */
[----:B------:R-:W1:Y:S07]  /*8a80*/  LDSM.16.MT88.4 R208, [R0+0x19000] ;  /* 0x0190000000d0783b */ /* 0x000e6e0000004200 */
[----:B------:R-:W-:Y:S01]  /*8a90*/  HMMA.16816.F32 R128, R200, R206, R128 ;  /* 0x000000cec880723c */ /* 0x000fe20000001880 */
[----:B------:R-:W3:Y:S05]  /*8aa0*/  LDSM.16.MT88.4 R200, [R0+0x1b000] ;  /* 0x01b0000000c8783b */ /* 0x000eea0000004200 */
[----:B------:R-:W4:Y:S02]  /*8ab0*/  LDSM.16.MT88.4 R204, [R0+0x1d000] ;  /* 0x01d0000000cc783b */ /* 0x000f240000004200 */
[-C--:B-1----:R-:W-:Y:S08]  /*8ac0*/  HMMA.16816.F32 R4, R196, R208.reuse, R4 ;  /* 0x000000d0c404723c */ /* 0x082ff00000001804 */
[C---:B------:R-:W-:Y:S08]  /*8ad0*/  HMMA.16816.F32 R8, R212.reuse, R208, R8 ;  /* 0x000000d0d408723c */ /* 0x040ff00000001808 */
        /* <DEDUP_REMOVED lines=12> */
[----:B------:R-:W3:Y:S07]  /*8ba0*/  LDSM.16.MT88.4 R204, [R0+0x19800] ;  /* 0x0198000000cc783b */ /* 0x000eee0000004200 */
[-C--:B-1----:R-:W-:Y:S08]  /*8bb0*/  HMMA.16816.F32 R116, R196, R208.reuse, R116 ;  /* 0x000000d0c474723c */ /* 0x082ff00000001874 */
[C---:B------:R-:W-:Y:S08]  /*8bc0*/  HMMA.16816.F32 R120, R212.reuse, R208, R120 ;  /* 0x000000d0d478723c */ /* 0x040ff00000001878 */
[-C--:B------:R-:W-:Y:S01]  /*8bd0*/  HMMA.16816.F32 R124, R212, R210.reuse, R124 ;  /* 0x000000d2d47c723c */ /* 0x080fe2000000187c */
[----:B------:R-:W1:Y:S07]  /*8be0*/  LDSM.16.M88.4 R212, [R229+0x1000] ;  /* 0x00100000e5d4783b */ /* 0x000e6e0000000200 */
[----:B------:R-:W-:Y:S01]  /*8bf0*/  HMMA.16816.F32 R128, R196, R210, R128 ;  /* 0x000000d2c480723c */ /* 0x000fe20000001880 */
[----:B------:R-:W4:Y:S05]  /*8c00*/  LDSM.16.MT88.4 R196, [R0+0x1b800] ;  /* 0x01b8000000c4783b */ /* 0x000f2a0000004200 */
[----:B------:R-:W2:Y:S02]  /*8c10*/  LDSM.16.MT88.4 R208, [R0+0x1d800] ;  /* 0x01d8000000d0783b */ /* 0x000ea40000004200 */
[-C--:B---3--:R-:W-:Y:S11]  /*8c20*/  HMMA.16816.F32 R4, R200, R204.reuse, R4 ;  /* 0x000000ccc804723c */ /* 0x088ff60000001804 */
[----:B------:R-:W-:Y:S11]  /*8c30*/  @!UPT UIADD3 URZ, URZ, URZ, URZ ;  /* 0x0000003f3f3ff290 */ /* 0x000ff6000fffe03f */
[----:B------:R-:W-:Y:S01]  /*8c40*/  @!UPT UIADD3 URZ, URZ, URZ, URZ ;  /* 0x0000003f3f3ff290 */ /* 0x000fe2000fffe03f */
[----:B------:R-:W-:Y:S01]  /*8c50*/  RED.E.ADD.F32.FTZ.RN.STRONG.GPU [R232.64], R4 ;  /* 0x00000004e800798e */ /* 0x000fe2000c10e788 */
[C---:B-1----:R-:W-:Y:S08]  /*8c60*/  HMMA.16816.F32 R8, R212.reuse, R204, R8 ;  /* 0x000000ccd408723c */ /* 0x042ff00000001808 */
[-C--:B------:R-:W-:Y:S08]  /*8c70*/  HMMA.16816.F32 R12, R212, R206.reuse, R12 ;  /* 0x000000ced40c723c */ /* 0x080ff0000000180c */
[C---:B------:R-:W-:Y:S01]  /*8c80*/  HMMA.16816.F32 R16, R200.reuse, R206, R16 ;  /* 0x000000cec810723c */ /* 0x040fe20000001810 */
[----:B------:R1:W3:Y:S07]  /*8c90*/  LDSM.16.MT88.4 R204, [R0+0x1f800] ;  /* 0x01f8000000cc783b */ /* 0x0002ee0000004200 */
[-C--:B----4-:R-:W-:Y:S08]  /*8ca0*/  HMMA.16816.F32 R84, R200, R196.reuse, R84 ;  /* 0x000000c4c854723c */ /* 0x090ff00000001854 */
[C---:B------:R-:W-:Y:S08]  /*8cb0*/  HMMA.16816.F32 R88, R212.reuse, R196, R88 ;  /* 0x000000c4d458723c */ /* 0x040ff00000001858 */
[-C--:B------:R-:W-:Y:S08]  /*8cc0*/  HMMA.16816.F32 R92, R212, R198.reuse, R92 ;  /* 0x000000c6d45c723c */ /* 0x080ff0000000185c */
[C---:B------:R-:W-:Y:S08]  /*8cd0*/  HMMA.16816.F32 R96, R200.reuse, R198, R96 ;  /* 0x000000c6c860723c */ /* 0x040ff00000001860 */
[-C--:B--2---:R-:W-:Y:S08]  /*8ce0*/  HMMA.16816.F32 R100, R200, R208.reuse, R100 ;  /* 0x000000d0c864723c */ /* 0x084ff00000001864 */
[C---:B------:R-:W-:Y:S07]  /*8cf0*/  HMMA.16816.F32 R104, R212.reuse, R208, R104 ;  /* 0x000000d0d468723c */ /* 0x040fee0000001868 */
[----:B------:R-:W-:Y:S01]  /*8d00*/  IMAD.MOV.U32 R209, RZ, RZ, c[0x0][0x22c] ;  /* 0x00008b00ffd17624 */ /* 0x000fe200078e00ff */
[-C--:B------:R-:W-:Y:S04]  /*8d10*/  HMMA.16816.F32 R108, R212, R210.reuse, R108 ;  /* 0x000000d2d46c723c */ /* 0x080fe8000000186c */
[----:B------:R-:W-:Y:S04]  /*8d20*/  IMAD R209, R209, c[0x0][0x1c0], RZ ;  /* 0x00007000d1d17a24 */ /* 0x000fe800078e02ff */
[C---:B------:R-:W-:Y:S04]  /*8d30*/  HMMA.16816.F32 R112, R200.reuse, R210, R112 ;  /* 0x000000d2c870723c */ /* 0x040fe80000001870 */
[C---:B-1----:R-:W-:Y:S02]  /*8d40*/  IMAD R0, R209.reuse, 0x18, RZ ;  /* 0x00000018d1007824 */ /* 0x042fe400078e02ff */
[C---:B------:R-:W-:Y:S02]  /*8d50*/  IMAD.SHL.U32 R197, R209.reuse, 0x20, RZ ;  /* 0x00000020d1c57824 */ /* 0x040fe400078e00ff */
[-C--:B---3--:R-:W-:Y:S08]  /*8d60*/  HMMA.16816.F32 R116, R200, R204.reuse, R116 ;  /* 0x000000ccc874723c */ /* 0x088ff00000001874 */
[C---:B------:R-:W-:Y:S07]  /*8d70*/  HMMA.16816.F32 R120, R212.reuse, R204, R120 ;  /* 0x000000ccd478723c */ /* 0x040fee0000001878 */
[C---:B------:R-:W-:Y:S01]  /*8d80*/  IMAD.SHL.U32 R204, R209.reuse, 0x8, RZ ;  /* 0x00000008d1cc7824 */ /* 0x040fe200078e00ff */
[-C--:B------:R-:W-:Y:S04]  /*8d90*/  HMMA.16816.F32 R124, R212, R206.reuse, R124 ;  /* 0x000000ced47c723c */ /* 0x080fe8000000187c */
[CC--:B------:R-:W-:Y:S01]  /*8da0*/  LEA R2, P0, R204.reuse, R232.reuse, 0x2 ;  /* 0x000000e8cc027211 */ /* 0x0c0fe200078010ff */
[----:B------:R-:W-:Y:S03]  /*8db0*/  IMAD.SHL.U32 R205, R209, 0x10, RZ ;  /* 0x00000010d1cd7824 */ /* 0x000fe600078e00ff */
[----:B------:R-:W-:Y:S04]  /*8dc0*/  HMMA.16816.F32 R128, R200, R206, R128 ;  /* 0x000000cec880723c */ /* 0x000fe80000001880 */
[-C--:B------:R-:W-:Y:S02]  /*8dd0*/  LEA.HI.X.SX32 R3, R204, R233.reuse, 0x2, P0 ;  /* 0x000000e9cc037211 */ /* 0x080fe400000f16ff */
[-C--:B------:R-:W-:Y:S01]  /*8de0*/  LEA R198, P1, R205, R232.reuse, 0x2 ;  /* 0x000000e8cdc67211 */ /* 0x080fe200078210ff */
[----:B------:R-:W-:Y:S01]  /*8df0*/  IMAD R200, R209, 0x28, RZ ;  /* 0x00000028d1c87824 */ /* 0x000fe200078e02ff */
[CC--:B------:R-:W-:Y:S01]  /*8e00*/  LEA R4, P0, R0.reuse, R232.reuse, 0x2 ;  /* 0x000000e800047211 */ /* 0x0c0fe200078010ff */
[----:B------:R1:W-:Y:S03]  /*8e10*/  RED.E.ADD.F32.FTZ.RN.STRONG.GPU [R2.64], R5 ;  /* 0x000000050200798e */ /* 0x0003e6000c10e788 */
[-C--:B------:R-:W-:Y:S02]  /*8e20*/  LEA.HI.X.SX32 R199, R205, R233.reuse, 0x2, P1 ;  /* 0x000000e9cdc77211 */ /* 0x080fe400008f16ff */
[CC--:B------:R-:W-:Y:S03]  /*8e30*/  LEA R196, P1, R197.reuse, R232.reuse, 0x2 ;  /* 0x000000e8c5c47211 */ /* 0x0c0fe600078210ff */
[----:B------:R2:W-:Y:S01]  /*8e40*/  RED.E.ADD.F32.FTZ.RN.STRONG.GPU [R198.64], R6 ;  /* 0x00000006c600798e */ /* 0x0005e2000c10e788 */
[-C--:B------:R-:W-:Y:S02]  /*8e50*/  LEA.HI.X.SX32 R197, R197, R233.reuse, 0x2, P1 ;  /* 0x000000e9c5c57211 */ /* 0x080fe400008f16ff */
[-C--:B-1----:R-:W-:Y:S01]  /*8e60*/  LEA.HI.X.SX32 R5, R0, R233.reuse, 0x2, P0 ;  /* 0x000000e900057211 */ /* 0x082fe200000f16ff */
[C---:B------:R-:W-:Y:S04]  /*8e70*/  IMAD R0, R209.reuse, 0x38, RZ ;  /* 0x00000038d1007824 */ /* 0x040fe800078e02ff */
[----:B------:R1:W-:Y:S01]  /*8e80*/  RED.E.ADD.F32.FTZ.RN.STRONG.GPU [R4.64], R7 ;  /* 0x000000070400798e */ /* 0x0003e2000c10e788 */
[CC--:B--2---:R-:W-:Y:S01]  /*8e90*/  LEA R6, P0, R200.reuse, R232.reuse, 0x2 ;  /* 0x000000e8c8067211 */ /* 0x0c4fe200078010ff */
        /* <DEDUP_REMOVED lines=568> */
.L_x_1914:
        /* <DEDUP_REMOVED lines=19> */
.L_x_1915:
[----:B-1----:R-:W2:Y:S01]  /*b350*/  LDL R0, [R1+0x28] ;  /* 0x0000280001007983 */ /* 0x002ea20000100800 */
[----:B------:R-:W-:Y:S02]  /*b360*/  USHF.L.U32 UR4, UR25, 0x6, URZ ;  /* 0x0000000619047899 */ /* 0x000fe4000800063f */
[----:B------:R-:W-:Y:S01]  /*b370*/  ULDC.64 UR6, c[0x0][0x3a0] ;  /* 0x0000e80000067ab9 */ /* 0x000fe20000000a00 */
[----:B------:R1:W5:Y:S04]  /*b380*/  LDL R78, [R1] ;  /* 0x00000000014e7983 */ /* 0x0003680000100800 */
[----:B------:R-:W3:Y:S01]  /*b390*/  S2R R7, SR_TID.X ;  /* 0x0000000000077919 */ /* 0x000ee20000002100 */
[----:B------:R-:W-:Y:S01]  /*b3a0*/  USHF.R.S32.HI UR10, URZ, 0x1f, UR4 ;  /* 0x0000001f3f0a7899 */ /* 0x000fe20008011404 */
[----:B------:R-:W-:Y:S01]  /*b3b0*/  SHF.R.S32.HI R5, RZ, 0x1f, R242 ;  /* 0x0000001fff057819 */ /* 0x000fe200000114f2 */
[----:B------:R-:W-:-:S02]  /*b3c0*/  IMAD.U32 R11, RZ, RZ, UR4 ;  /* 0x00000004ff0b7e24 */ /* 0x000fc4000f8e00ff */
[----:B------:R-:W-:Y:S01]  /*b3d0*/  UIMAD UR5, UR10, UR6, URZ ;  /* 0x000000060a0572a4 */ /* 0x000fe2000f8e023f */
[----:B------:R-:W-:-:S03]  /*b3e0*/  IMAD.MOV.U32 R4, RZ, RZ, R242 ;  /* 0x000000ffff047224 */ /* 0x000fc600078e00f2 */
[----:B------:R-:W-:Y:S01]  /*b3f0*/  UIMAD UR5, UR4, UR7, UR5 ;  /* 0x00000007040572a4 */ /* 0x000fe2000f8e0205 */
[----:B------:R-:W-:Y:S01]  /*b400*/  IMAD.WIDE.U32 R2, R11, c[0x0][0x3a0], R4 ;  /* 0x0000e8000b027a25 */ /* 0x000fe200078e0004 */
[----:B------:R-:W-:Y:S02]  /*b410*/  UIMAD UR12, UR25, -0x40, UR12 ;  /* 0xffffffc0190c78a4 */ /* 0x000fe4000f8e020c */
[----:B------:R-:W-:Y:S02]  /*b420*/  USHF.R.S32.HI UR16, URZ, 0x1f, UR36 ;  /* 0x0000001f3f107899 */ /* 0x000fe40008011424 */
[----:B------:R-:W-:Y:S01]  /*b430*/  IMAD.U32 R6, RZ, RZ, UR5 ;  /* 0x00000005ff067e24 */ /* 0x000fe2000f8e00ff */
[----:B------:R-:W-:Y:S01]  /*b440*/  BAR.SYNC.DEFER_BLOCKING 0x0 ;  /* 0x0000000000007b1d */ /* 0x000fe20000010000 */
[----:B------:R-:W-:-:S05]  /*b450*/  IADD3 R2, P0, R2, UR14, RZ ;  /* 0x0000000e02027c10 */ /* 0x000fca000ff1e0ff */
[----:B------:R-:W-:Y:S01]  /*b460*/  ULDC.64 UR6, c[0x0][0x3b8] ;  /* 0x0000ee0000067ab9 */ /* 0x000fe20000000a00 */
[----:B------:R-:W-:Y:S01]  /*b470*/  IADD3.X R3, R3, UR15, R6, P0, !PT ;  /* 0x0000000f03037c10 */ /* 0x000fe200087fe406 */
[----:B------:R-:W-:Y:S01]  /*b480*/  UIMAD UR5, UR16, UR6, URZ ;  /* 0x00000006100572a4 */ /* 0x000fe2000f8e023f */
[----:B------:R-:W-:-:S03]  /*b490*/  IMAD.U32 R6, RZ, RZ, UR36 ;  /* 0x00000024ff067e24 */ /* 0x000fc6000f8e00ff */
[----:B------:R-:W-:Y:S01]  /*b4a0*/  UIMAD UR5, UR36, UR7, UR5 ;  /* 0x00000007240572a4 */ /* 0x000fe2000f8e0205 */
[----:B------:R-:W-:Y:S01]  /*b4b0*/  BSSY B0, `(.L_x_1916) ;  /* 0x000002a000007945 */ /* 0x000fe20003800000 */
[----:B--2---:R-:W-:-:S05]  /*b4c0*/  IMAD.SHL.U32 R8, R0, 0x2, RZ ;  /* 0x0000000200087824 */ /* 0x004fca00078e00ff */
[----:B------:R1:W2:Y:S04]  /*b4d0*/  LDS.128 R40, [R8+0x19000] ;  /* 0x0190000008287984 */ /* 0x0002a80000000c00 */
        /* <DEDUP_REMOVED lines=11> */
[----:B---3--:R-:W-:-:S04]  /*b590*/  SHF.R.S32.HI R0, RZ, 0x1f, R7 ;  /* 0x0000001fff007819 */ /* 0x008fc80000011407 */
[----:B------:R-:W-:-:S04]  /*b5a0*/  LEA.HI R0, R0, R7, RZ, 0x3 ;  /* 0x0000000700007211 */ /* 0x000fc800078f18ff */
[----:B------:R-:W-:-:S04]  /*b5b0*/  SHF.R.S32.HI R0, RZ, 0x3, R0 ;  /* 0x00000003ff007819 */ /* 0x000fc80000011400 */
[----:B------:R-:W-:Y:S01]  /*b5c0*/  ISETP.GE.AND P5, PT, R0, UR12, PT ;  /* 0x0000000c00007c0c */ /* 0x000fe2000bfa6270 */
[----:B------:R-:W-:Y:S01]  /*b5d0*/  IMAD.WIDE.U32 R6, R6, c[0x0][0x3b8], R2 ;  /* 0x0000ee0006067a25 */ /* 0x000fe200078e0002 */
[----:B------:R-:W-:-:S04]  /*b5e0*/  SHF.R.S32.HI R76, RZ, 0x1f, R0 ;  /* 0x0000001fff4c7819 */ /* 0x000fc80000011400 */
[----:B------:R-:W-:-:S07]  /*b5f0*/  IADD3 R10, R7, UR5, RZ ;  /* 0x00000005070a7c10 */ /* 0x000fce000fffe0ff */
[----:B------:R-:W-:Y:S05]  /*b600*/  @P5 BRA `(.L_x_1917) ;  /* 0x0000014000005947 */ /* 0x000fea0003800000 */
[----:B--2-4-:R-:W-:Y:S01]  /*b610*/  ISETP.GE.AND P3, PT, R242, c[0x0][0x220], PT ;  /* 0x00008800f2007a0c */ /* 0x014fe20003f66270 */
[----:B------:R-:W2:Y:S01]  /*b620*/  LDS.128 R24, [R8+0x1a000] ;  /* 0x01a0000008187984 */ /* 0x000ea20000000c00 */
[----:B------:R-:W-:Y:S01]  /*b630*/  IMAD.MOV.U32 R2, RZ, RZ, R6 ;  /* 0x000000ffff027224 */ /* 0x000fe200078e0006 */
[----:B------:R-:W-:Y:S01]  /*b640*/  ISETP.GE.AND P2, PT, R252, c[0x0][0x220], PT ;  /* 0x00008800fc007a0c */ /* 0x000fe20003f46270 */
[----:B------:R-:W-:Y:S01]  /*b650*/  IMAD.MOV.U32 R3, RZ, RZ, R10 ;  /* 0x000000ffff037224 */ /* 0x000fe200078e000a */
[----:B------:R-:W3:Y:S01]  /*b660*/  LDS.128 R20, [R8+0x1c000] ;  /* 0x01c0000008147984 */ /* 0x000ee20000000c00 */
[----:B------:R-:W-:Y:S01]  /*b670*/  IMAD R77, R76, c[0x0][0x3a0], RZ ;  /* 0x0000e8004c4d7a24 */ /* 0x000fe200078e02ff */
[----:B------:R-:W-:Y:S02]  /*b680*/  ISETP.GE.AND P1, PT, R251, c[0x0][0x220], PT ;  /* 0x00008800fb007a0c */ /* 0x000fe40003f26270 */
[----:B------:R-:W-:Y:S01]  /*b690*/  LDS.128 R12, [R8+0x1e000] ;  /* 0x01e00000080c7984 */ /* 0x000fe20000000c00 */
[----:B-----5:R-:W-:-:S03]  /*b6a0*/  ISETP.GE.AND P0, PT, R78, c[0x0][0x220], PT ;  /* 0x000088004e007a0c */ /* 0x020fc60003f06270 */
        /* <DEDUP_REMOVED lines=10> */
.L_x_1917:
[----:B--2-4-:R-:W-:Y:S05]  /*b750*/  BSYNC B0 ;  /* 0x0000000000007941 */ /* 0x014fea0003800000 */
.L_x_1916:
        /* <DEDUP_REMOVED lines=21> */
.L_x_1919:
[----:B------:R-:W-:Y:S05]  /*b8b0*/  BSYNC B0 ;  /* 0x0000000000007941 */ /* 0x000fea0003800000 */
.L_x_1918:
        /* <DEDUP_REMOVED lines=23> */
[----:B-----5:R-:W-:-:S03]  /*ba30*/  ISETP.GE.AND P0, PT, R78, c[0x0][0x220], PT ;  /* 0x000088004e007a0c */ /* 0x020fc60003f06270 */
        /* <DEDUP_REMOVED lines=8> */
.L_x_1921:
[----:B------:R-:W-:Y:S05]  /*bac0*/  BSYNC B0 ;  /* 0x0000000000007941 */ /* 0x000fea0003800000 */
.L_x_1920:
[----:B------:R-:W-:Y:S05]  /*bad0*/  @P4 BRA `(.L_x_1890) ;  /* 0x0000012000004947 */ /* 0x000fea0003800000 */
[----:B------:R-:W-:Y:S01]  /*bae0*/  IADD3 R0, P0, R0, 0x20, RZ ;  /* 0x0000002000007810 */ /* 0x000fe20007f1e0ff */
[----:B-1----:R-:W-:Y:S01]  /*baf0*/  IMAD.MOV.U32 R3, RZ, RZ, R8 ;  /* 0x000000ffff037224 */ /* 0x002fe200078e0008 */
[----:B------:R-:W-:-:S02]  /*bb00*/  ISETP.GE.AND P3, PT, R242, c[0x0][0x220], PT ;  /* 0x00008800f2007a0c */ /* 0x000fc40003f66270 */
[----:B------:R-:W-:Y:S01]  /*bb10*/  ISETP.GE.AND P2, PT, R252, c[0x0][0x220], PT ;  /* 0x00008800fc007a0c */ /* 0x000fe20003f46270 */
[----:B------:R-:W-:Y:S01]  /*bb20*/  IMAD.X R2, RZ, RZ, R76, P0 ;  /* 0x000000ffff027224 */ /* 0x000fe200000e064c */
[----:B------:R-:W-:Y:S02]  /*bb30*/  ISETP.GE.AND P1, PT, R251, c[0x0][0x220], PT ;  /* 0x00008800fb007a0c */ /* 0x000fe40003f26270 */
[----:B-----5:R-:W-:Y:S01]  /*bb40*/  ISETP.GE.AND P0, PT, R78, c[0x0][0x220], PT ;  /* 0x000088004e007a0c */ /* 0x020fe20003f06270 */
        /* <DEDUP_REMOVED lines=11> */
.L_x_1890:
[----:B------:R-:W-:Y:S05]  /*bc00*/  BSYNC B1 ;  /* 0x0000000000017941 */ /* 0x000fea0003800000 */
.L_x_1876:
        /* <DEDUP_REMOVED lines=12> */
.L_x_1922:
[----:B------:R-:W-:Y:S05]  /*bcd0*/  EXIT ;  /* 0x000000000000794d */ /* 0x000fea0003800000 */
.L_x_1924:
        /* <DEDUP_REMOVED lines=10> */
.L_x_2050:


//--------------------- .text._ZN5flash44flash_bwd_dq_dk_dv_loop_seqk_parallel_kernelI23Flash_bwd_kernel_traitsILi256ELi64ELi64ELi8ELi4ELi2ELi2ELb0ELb0EN7cutlass6half_tE19Flash_kernel_traitsILi256ELi64ELi64ELi8ES3_EELb0ELb0ELb1ELb1ELb0ELb0ELb1EEEvNS_16Flash_bwd_paramsE --------------------------
	.section	.text._ZN5flash44flash_bwd_dq_dk_dv_loop_seqk_parallel_kernelI23Flash_bwd_kernel_traitsILi256ELi64ELi64ELi8ELi4ELi2ELi2ELb0ELb0EN7cutlass6half_tE19Flash_kernel_traitsILi256ELi64ELi64ELi8ES3_EELb0ELb0ELb1ELb1ELb0ELb0ELb1EEEvNS_16Flash_bwd_paramsE,"ax",@progbits
	.sectioninfo	@"SHI_REGISTERS=255"
	.align	128
        .global         _ZN5flash44flash_bwd_dq_dk_dv_loop_seqk_parallel_kernelI23Flash_bwd_kernel_traitsILi256ELi64ELi64ELi8ELi4ELi2ELi2ELb0ELb0EN7cutlass6half_tE19Flash_kernel_traitsILi256ELi64ELi64ELi8ES3_EELb0ELb0ELb1ELb1ELb0ELb0ELb1EEEvNS_16Flash_bwd_paramsE
        .type           _ZN5flash44flash_bwd_dq_dk_dv_loop_seqk_parallel_kernelI23Flash_bwd_kernel_traitsILi256ELi64ELi64ELi8ELi4ELi2ELi2ELb0ELb0EN7cutlass6half_tE19Flash_kernel_traitsILi256ELi64ELi64ELi8ES3_EELb0ELb0ELb1ELb1ELb0ELb0ELb1EEEvNS_16Flash_bwd_paramsE,@function
        .size           _ZN5flash44flash_bwd_dq_dk_dv_loop_seqk_parallel_kernelI23Flash_bwd_kernel_traitsILi256ELi64ELi64ELi8ELi4ELi2ELi2ELb0ELb0EN7cutlass6half_tE19Flash_kernel_traitsILi256ELi64ELi64ELi8ES3_EELb0ELb0ELb1ELb1ELb0ELb0ELb1EEEvNS_16Flash_bwd_paramsE,(.L_x_2051 - _ZN5flash44flash_bwd_dq_dk_dv_loop_seqk_parallel_kernelI23Flash_bwd_kernel_traitsILi256ELi64ELi64ELi8ELi4ELi2ELi2ELb0ELb0EN7cutlass6half_tE19Flash_kernel_traitsILi256ELi64ELi64ELi8ES3_EELb0ELb0ELb1ELb1ELb0ELb0ELb1EEEvNS_16Flash_bwd_paramsE)
        .other          _ZN5flash44flash_bwd_dq_dk_dv_loop_seqk_parallel_kernelI23Flash_bwd_kernel_traitsILi256ELi64ELi64ELi8ELi4ELi2ELi2ELb0ELb0EN7cutlass6half_tE19Flash_kernel_traitsILi256ELi64ELi64ELi8ES3_EELb0ELb0ELb1ELb1ELb0ELb0ELb1EEEvNS_16Flash_bwd_paramsE,@"STO_CUDA_ENTRY STV_DEFAULT"
_ZN5flash44flash_bwd_dq_dk_dv_loop_seqk_parallel_kernelI23Flash_bwd_kernel_traitsILi256ELi64ELi64ELi8ELi4ELi2ELi2ELb0ELb0EN7cutlass6half_tE19Flash_kernel_traitsILi256ELi64ELi64ELi8ES3_EELb0ELb0ELb1ELb1ELb0ELb0ELb1EEEvNS_16Flash_bwd_paramsE:
.text._ZN5flash44flash_bwd_dq_dk_dv_loop_seqk_parallel_kernelI23Flash_bwd_kernel_traitsILi256ELi64ELi64ELi8ELi4ELi2ELi2ELb0ELb0EN7cutlass6half_tE19Flash_kernel_traitsILi256ELi64ELi64ELi8ES3_EELb0ELb0ELb1ELb1ELb0ELb0ELb1EEEvNS_16Flash_bwd_paramsE:
        /* <DEDUP_REMOVED lines=66> */
[----:B------:R-:W-:-:S02]  /*0420*/  @UP5 UIMAD UR56, UR35, UR51, URZ ;  /* 0x00000033233852a4 */ /* 0x000fc4000f8e023f */
[----:B------:R-:W-:Y:S01]  /*0430*/  UMOV UR40, URZ ;  /* 0x0000003f00287c82 */ /* 0x000fe20008000000 */
[----:B------:R-:W-:Y:S01]  /*0440*/  SHF.R.S32.HI R3, RZ, 0x1f, R0 ;  /* 0x0000001fff037819 */ /* 0x000fe20000011400 */
[----:B------:R-:W-:Y:S01]  /*0450*/  IMAD.IADD R6, R5, 0x1, -R2 ;  /* 0x0000000105067824 */ /* 0x000fe200078e0a02 */
[----:B------:R-:W-:Y:S01]  /*0460*/  LOP3.LUT R2, R7, 0xfffffff0, RZ, 0xc0, !PT ;  /* 0xfffffff007027812 */ /* 0x000fe200078ec0ff */
[----:B------:R-:W-:Y:S01]  /*0470*/  ULDC.64 UR4, c[0x0][0x118] ;  /* 0x0000460000047ab9 */ /* 0x000fe20000000a00 */
[----:B------:R-:W-:Y:S01]  /*0480*/  LEA.HI R16, R3, R0, RZ, 0x2 ;  /* 0x0000000003107211 */ /* 0x000fe200078f10ff */
[----:B------:R-:W-:Y:S01]  /*0490*/  ULDC UR42, c[0x0][0x2e8] ;  /* 0x0000ba00002a7ab9 */ /* 0x000fe20000000800 */
[----:B------:R-:W-:Y:S01]  /*04a0*/  SHF.R.S32.HI R3, RZ, 0x3, R11 ;  /* 0x00000003ff037819 */ /* 0x000fe2000001140b */
[----:B------:R-:W-:Y:S01]  /*04b0*/  IMAD.IADD R2, R14, 0x1, -R2 ;  /* 0x000000010e027824 */ /* 0x000fe200078e0a02 */
[----:B------:R-:W-:Y:S01]  /*04c0*/  LOP3.LUT R0, R11, 0xfffffff8, RZ, 0xc0, !PT ;  /* 0xfffffff80b007812 */ /* 0x000fe200078ec0ff */
[----:B------:R-:W-:-:S02]  /*04d0*/  ULOP3.LUT UR58, UR36, UR58, URZ, 0x3c, !UPT ;  /* 0x0000003a243a7292 */ /* 0x000fc4000f8e3c3f */
[----:B------:R-:W-:Y:S01]  /*04e0*/  IMAD.SHL.U32 R3, R3, 0x40, RZ ;  /* 0x0000004003037824 */ /* 0x000fe200078e00ff */
[----:B------:R-:W-:Y:S01]  /*04f0*/  SHF.R.S32.HI R4, RZ, 0x1f, R2 ;  /* 0x0000001fff047819 */ /* 0x000fe20000011402 */
[----:B------:R-:W-:Y:S01]  /*0500*/  IMAD.IADD R0, R14, 0x1, -R0 ;  /* 0x000000010e007824 */ /* 0x000fe200078e0a00 */
[----:B------:R-:W-:Y:S02]  /*0510*/  UISETP.NE.AND UP6, UPT, UR10, URZ, UPT ;  /* 0x0000003f0a00728c */ /* 0x000fe4000bfc5270 */
        /* <DEDUP_REMOVED lines=84> */
[----:B------:R-:W-:-:S02]  /*0a60*/  LOP3.LUT R3, R2, R7, R3, 0x1e, !PT ;  /* 0x0000000702037212 */ /* 0x000fc400078e1e03 */
[----:B------:R-:W-:Y:S01]  /*0a70*/  LOP3.LUT R2, R6, R2, RZ, 0x3c, !PT ;  /* 0x0000000206027212 */ /* 0x000fe200078e3cff */
[--C-:B------:R-:W-:Y:S01]  /*0a80*/  IMAD R218, R218, 0x400, R0.reuse ;  /* 0x00000400dada7824 */ /* 0x100fe200078e0200 */
[----:B------:R-:W-:Y:S01]  /*0a90*/  IADD3 R239, R238, 0x20, RZ ;  /* 0x00000020eeef7810 */ /* 0x000fe20007ffe0ff */
        /* <DEDUP_REMOVED lines=8> */
[----:B-1----:R-:W-:Y:S02]  /*0b20*/  @P2 IADD3 R250, R249, -0x40, RZ ;  /* 0xffffffc0f9fa2810 */ /* 0x002fe40007ffe0ff */
.L_x_1973:
        /* <DEDUP_REMOVED lines=66> */
.L_x_1925:
        /* <DEDUP_REMOVED lines=67> */
.L_x_1927:
        /* <DEDUP_REMOVED lines=43> */
.L_x_1928:
        /* <DEDUP_REMOVED lines=45> */
.L_x_1929:
[----:B------:R-:W-:-:S04]  /*1900*/  UMOV UR13, UR52 ;  /* 0x00000034000d7c82 */ /* 0x000fc80008000000 */
.L_x_1930:
        /* <DEDUP_REMOVED lines=12> */
[----:B------:R-:W-:Y:S01]  /*19d0*/  IMAD.U32 R7, RZ, RZ, UR36 ;  /* 0x00000024ff077e24 */ /* 0x000fe2000f8e00ff */
[----:B------:R-:W-:Y:S01]  /*19e0*/  ULDC.64 UR6, c[0x0][0x1a8] ;  /* 0x00006a0000067ab9 */ /* 0x000fe20000000a00 */
[----:B------:R-:W-:Y:S01]  /*19f0*/  IMAD.U32 R11, RZ, RZ, UR36 ;  /* 0x00000024ff0b7e24 */ /* 0x000fe2000f8e00ff */
[----:B------:R-:W-:Y:S01]  /*1a00*/  UIMAD UR6, UR59, UR6, URZ ;  /* 0x000000063b0672a4 */ /* 0x000fe2000f8e023f */
[----:B------:R-:W-:Y:S01]  /*1a10*/  BSSY B1, `(.L_x_1926) ;  /* 0x0000983000017945 */ /* 0x000fe20003800000 */
[----:B------:R-:W-:-:S02]  /*1a20*/  IADD3 R243, R234, 0x40, RZ ;  /* 0x00000040eaf37810 */ /* 0x000fc40007ffe0ff */
[----:B------:R-:W-:Y:S01]  /*1a30*/  UIMAD UR10, UR36, UR7, UR6 ;  /* 0x00000007240a72a4 */ /* 0x000fe2000f8e0206 */
[C---:B------:R-:W-:Y:S02]  /*1a40*/  IADD3 R242, R234.reuse, 0x80, RZ ;  /* 0x00000080eaf27810 */ /* 0x040fe40007ffe0ff */
[----:B------:R-:W-:Y:S01]  /*1a50*/  ULDC.64 UR6, c[0x0][0x370] ;  /* 0x0000dc0000067ab9 */ /* 0x000fe20000000a00 */
[----:B------:R-:W-:Y:S01]  /*1a60*/  IADD3 R244, R234, 0xc0, RZ ;  /* 0x000000c0eaf47810 */ /* 0x000fe20007ffe0ff */
[----:B------:R-:W-:-:S04]  /*1a70*/  UIMAD UR6, UR33, UR6, URZ ;  /* 0x00000006210672a4 */ /* 0x000fc8000f8e023f */
[----:B------:R-:W-:-:S03]  /*1a80*/  UIMAD UR11, UR19, UR7, UR6 ;  /* 0x00000007130b72a4 */ /* 0x000fc6000f8e0206 */
[----:B------:R-:W-:Y:S02]  /*1a90*/  ULDC.64 UR6, c[0x0][0x378] ;  /* 0x0000de0000067ab9 */ /* 0x000fe40000000a00 */
[----:B------:R-:W-:-:S04]  /*1aa0*/  UIMAD UR6, UR59, UR6, URZ ;  /* 0x000000063b0672a4 */ /* 0x000fc8000f8e023f */
[----:B------:R-:W-:Y:S02]  /*1ab0*/  UIMAD UR9, UR36, UR7, UR6 ;  /* 0x00000007240972a4 */ /* 0x000fe4000f8e0206 */
[----:B------:R-:W-:-:S03]  /*1ac0*/  UIADD3 UR6, UR19, UR13, URZ ;  /* 0x0000000d13067290 */ /* 0x000fc6000fffe03f */
[----:B------:R-:W-:Y:S02]  /*1ad0*/  ULDC UR13, c[0x0][0x2e8] ;  /* 0x0000ba00000d7ab9 */ /* 0x000fe40000000800 */
[----:B------:R-:W-:-:S03]  /*1ae0*/  UIMAD.WIDE UR6, UR6, UR16, UR4 ;  /* 0x00000010060672a5 */ /* 0x000fc6000f8e0204 */
[----:B------:R-:W-:-:S04]  /*1af0*/  ULDC.64 UR4, c[0x0][0x200] ;  /* 0x0000800000047ab9 */ /* 0x000fc80000000a00 */
[----:B------:R-:W-:Y:S02]  /*1b00*/  UMOV UR18, UR6 ;  /* 0x0000000600127c82 */ /* 0x000fe40008000000 */
[----:B------:R-:W-:Y:S02]  /*1b10*/  UIADD3 UR6, UR19, UR15, URZ ;  /* 0x0000000f13067290 */ /* 0x000fe4000fffe03f */
[----:B------:R-:W-:Y:S02]  /*1b20*/  UMOV UR17, UR7 ;  /* 0x0000000700117c82 */ /* 0x000fe40008000000 */
[----:B------:R-:W-:Y:S01]  /*1b30*/  UIMAD.WIDE UR6, UR6, UR16, UR4 ;  /* 0x00000010060672a5 */ /* 0x000fe2000f8e0204 */
[----:B------:R1:W2:Y:S06]  /*1b40*/  R2UR UR5, R2 ;  /* 0x00000000020573c2 */ /* 0x0002ac00000e0000 */
[----:B------:R-:W-:-:S02]  /*1b50*/  UMOV UR16, UR6 ;  /* 0x0000000600107c82 */ /* 0x000fc40008000000 */
[----:B------:R3:W4:Y:S01]  /*1b60*/  R2UR UR4, R0 ;  /* 0x00000000000473c2 */ /* 0x00072200000e0000 */
[----:B------:R-:W-:Y:S02]  /*1b70*/  UIADD3 UR6, -UR8, UR12, UR26 ;  /* 0x0000000c08067290 */ /* 0x000fe4000fffe11a */
[----:B------:R-:W-:Y:S02]  /*1b80*/  UMOV UR15, UR7 ;  /* 0x00000007000f7c82 */ /* 0x000fe40008000000 */
[----:B------:R-:W-:Y:S02]  /*1b90*/  UIADD3 UR6, UR6, -UR13, URZ ;  /* 0x8000000d06067290 */ /* 0x000fe4000fffe03f */
[----:B------:R-:W-:Y:S02]  /*1ba0*/  UIADD3 UR7, UR34, -0x1, URZ ;  /* 0xffffffff22077890 */ /* 0x000fe4000fffe03f */
[----:B------:R-:W-:-:S04]  /*1bb0*/  USHF.R.S32.HI UR19, URZ, 0x1f, UR6 ;  /* 0x0000001f3f137899 */ /* 0x000fc80008011406 */
[----:B------:R-:W-:Y:S01]  /*1bc0*/  ULEA.HI UR19, UR19, UR6, URZ, 0x6 ;  /* 0x0000000613137291 */ /* 0x000fe2000f8f303f */
[----:B-1----:R-:W-:-:S03]  /*1bd0*/  LEA.HI R2, R22, R23, RZ, 0x5 ;  /* 0x0000001716027211 */ /* 0x002fc600078f28ff */
[----:B------:R-:W-:-:S04]  /*1be0*/  USHF.R.S32.HI UR19, URZ, 0x6, UR19 ;  /* 0x000000063f137899 */ /* 0x000fc80008011413 */
[----:B------:R-:W-:Y:S01]  /*1bf0*/  UISETP.LT.AND UP1, UPT, URZ, UR19, UPT ;  /* 0x000000133f00728c */ /* 0x000fe2000bf21270 */
[----:B---3--:R-:W-:Y:S02]  /*1c00*/  LOP3.LUT R0, R2, 0xffffffe0, RZ, 0xc0, !PT ;  /* 0xffffffe002007812 */ /* 0x008fe400078ec0ff */
[----:B------:R-:W-:Y:S01]  /*1c10*/  SHF.R.S32.HI R2, RZ, 0x5, R2 ;  /* 0x00000005ff027819 */ /* 0x000fe20000011402 */
[----:B------:R-:W-:Y:S02]  /*1c20*/  USEL UR19, URZ, UR19, !UP1 ;  /* 0x000000133f137287 */ /* 0x000fe4000c800000 */
[----:B------:R-:W-:Y:S02]  /*1c30*/  IMAD.IADD R0, R23, 0x1, -R0 ;  /* 0x0000000117007824 */ /* 0x000fe400078e0a00 */
[----:B------:R-:W-:Y:S02]  /*1c40*/  UISETP.GT.AND UP1, UPT, UR34, UR19, UPT ;  /* 0x000000132200728c */ /* 0x000fe4000bf24270 */
        /* <DEDUP_REMOVED lines=47> */
.L_x_1932:
        /* <DEDUP_REMOVED lines=18> */
.L_x_1933:
        /* <DEDUP_REMOVED lines=35> */
.L_x_1935:
[----:B------:R-:W-:Y:S05]  /*2290*/  BSYNC B0 ;  /* 0x0000000000007941 */ /* 0x000fea0003800000 */
.L_x_1934:
        /* <DEDUP_REMOVED lines=21> */
.L_x_1937:
[----:B------:R-:W-:Y:S05]  /*23f0*/  BSYNC B0 ;  /* 0x0000000000007941 */ /* 0x000fea0003800000 */
.L_x_1936:
        /* <DEDUP_REMOVED lines=31> */
.L_x_1939:
[----:B------:R-:W-:Y:S05]  /*25f0*/  BSYNC B0 ;  /* 0x0000000000007941 */ /* 0x000fea0003800000 */
.L_x_1938:
        /* <DEDUP_REMOVED lines=20> */
.L_x_1931:
        /* <DEDUP_REMOVED lines=56> */
.L_x_1942:
[----:B------:R-:W-:Y:S05]  /*2ac0*/  BSYNC B0 ;  /* 0x0000000000007941 */ /* 0x000fea0003800000 */
.L_x_1941:
        /* <DEDUP_REMOVED lines=48> */
.L_x_1944:
[----:B------:R-:W-:Y:S05]  /*2dd0*/  BSYNC B0 ;  /* 0x0000000000007941 */ /* 0x000fea0003800000 */
.L_x_1943:
        /* <DEDUP_REMOVED lines=23> */
.L_x_1946:
        /* <DEDUP_REMOVED lines=50> */
.L_x_1947:
[----:B------:R-:W-:Y:S05]  /*3270*/  BSYNC B0 ;  /* 0x0000000000007941 */ /* 0x000fea0003800000 */
.L_x_1945:
        /* <DEDUP_REMOVED lines=21> */
.L_x_1949:
        /* <DEDUP_REMOVED lines=49> */
.L_x_1950:
[----:B------:R-:W-:Y:S05]  /*36e0*/  BSYNC B0 ;  /* 0x0000000000007941 */ /* 0x000fea0003800000 */
.L_x_1948:
        /* <DEDUP_REMOVED lines=8> */
[----:B--23--:R-:W-:Y:S01]  /*3770*/  IADD3 R2, P1, R248, UR16, RZ ;  /* 0x00000010f8027c10 */ /* 0x00cfe2000ff3e0ff */
        /* <DEDUP_REMOVED lines=15> */
[----:B--2---:R-:W-:-:S05]  /*3870*/  IMAD.WIDE.U32 R2, R16, c[0x0][0x198], R234 ;  /* 0x0000660010027a25 */ /* 0x004fca00078e00ea */
[----:B------:R-:W-:Y:S01]  /*3880*/  IADD3 R2, P1, R2, UR27, RZ ;  /* 0x0000001b02027c10 */ /* 0x000fe2000ff3e0ff */
[----:B------:R-:W-:-:S03]  /*3890*/  IMAD R0, R19, c[0x0][0x1b0], RZ ;  /* 0x00006c0013007a24 */ /* 0x000fc600078e02ff */
[----:B------:R-:W-:Y:S01]  /*38a0*/  IADD3.X R3, R3, UR28, R4, P1, !PT ;  /* 0x0000001c03037c10 */ /* 0x000fe20008ffe404 */
[C---:B------:R-:W-:Y:S01]  /*38b0*/  IMAD R13, R14.reuse, c[0x0][0x1b4], R0 ;  /* 0x00006d000e0d7a24 */ /* 0x040fe200078e0200 */
[----:B------:R-:W-:Y:S03]  /*38c0*/  BSSY B0, `(.L_x_1951) ;  /* 0x0000031000007945 */ /* 0x000fe60003800000 */
        /* <DEDUP_REMOVED lines=48> */
.L_x_1952:
[----:B---3--:R-:W-:Y:S05]  /*3bd0*/  BSYNC B0 ;  /* 0x0000000000007941 */ /* 0x008fea0003800000 */
.L_x_1951:
        /* <DEDUP_REMOVED lines=55> */
.L_x_1954:
[----:B------:R-:W-:Y:S05]  /*3f50*/  BSYNC B0 ;  /* 0x0000000000007941 */ /* 0x000fea0003800000 */
.L_x_1953:
        /* <DEDUP_REMOVED lines=62> */
.L_x_1956:
[----:B------:R-:W-:Y:S05]  /*4340*/  BSYNC B0 ;  /* 0x0000000000007941 */ /* 0x000fea0003800000 */
.L_x_1955:
        /* <DEDUP_REMOVED lines=54> */
.L_x_1958:
[----:B------:R-:W-:Y:S05]  /*46b0*/  BSYNC B0 ;  /* 0x0000000000007941 */ /* 0x000fea0003800000 */
.L_x_1957:
[----:B------:R-:W-:Y:S01]  /*46c0*/  ULDC.64 UR20, c[0x0][0x318] ;  /* 0x0000c60000147ab9 */ /* 0x000fe20000000a00 */
[----:B--2---:R-:W2:Y:S01]  /*46d0*/  LDL R5, [R1+0x4] ;  /* 0x0000040001057983 */ /* 0x004ea20000100800 */
[----:B------:R-:W-:-:S02]  /*46e0*/  UISETP.NE.U32.AND UP1, UPT, URZ, UR20, UPT ;  /* 0x000000143f00728c */ /* 0x000fc4000bf25070 */
[----:B------:R-:W-:Y:S01]  /*46f0*/  ULDC.64 UR24, c[0x0][0x320] ;  /* 0x0000c80000187ab9 */ /* 0x000fe20000000a00 */
[----:B------:R-:W-:Y:S01]  /*4700*/  LEA.HI R0, R22, R23, RZ, 0x4 ;  /* 0x0000001716007211 */ /* 0x000fe200078f20ff */
        /* <DEDUP_REMOVED lines=14> */
[----:B------:R-:W-:Y:S01]  /*47f0*/  LOP3.LUT R0, R0, 0xfffffff0, RZ, 0xc0, !PT ;  /* 0xfffffff000007812 */ /* 0x000fe200078ec0ff */
[----:B------:R-:W3:Y:S01]  /*4800*/  @P3 MUFU.RCP R4, c[0x0][0x238] ;  /* 0x00008e0000043b08 */ /* 0x000ee20000001000 */
[----:B------:R-:W-:Y:S01]  /*4810*/  IMAD.MOV.U32 R216, RZ, RZ, 0x40 ;  /* 0x00000040ffd87424 */ /* 0x000fe200078e00ff */
[----:B------:R-:W-:Y:S01]  /*4820*/  IADD3 R213, R222, 0x4000, RZ ;  /* 0x00004000ded57810 */ /* 0x000fe20007ffe0ff */
[----:B------:R-:W-:Y:S01]  /*4830*/  UIADD3 UR9, UR26, UR12, URZ ;  /* 0x0000000c1a097290 */ /* 0x000fe2000fffe03f */
[----:B------:R-:W-:Y:S01]  /*4840*/  IMAD.IADD R0, R23, 0x1, -R0 ;  /* 0x0000000117007824 */ /* 0x000fe200078e0a00 */
[----:B------:R-:W-:Y:S01]  /*4850*/  CS2R R190, SRZ ;  /* 0x0000000000be7805 */ /* 0x000fe2000001ff00 */
[----:B------:R-:W-:Y:S01]  /*4860*/  SEL R213, R213, R222, !P0 ;  /* 0x000000ded5d57207 */ /* 0x000fe20004000000 */
        /* <DEDUP_REMOVED lines=16> */
[----:B-1----:R-:W-:Y:S01]  /*4970*/  SHF.R.S32.HI R2, RZ, 0x1f, R0 ;  /* 0x0000001fff027819 */ /* 0x002fe20000011400 */
        /* <DEDUP_REMOVED lines=19> */
[----:B------:R-:W-:Y:S01]  /*4ab0*/  IADD3 R2, R223, 0x4000, RZ ;  /* 0x00004000df027810 */ /* 0x000fe20007ffe0ff */
[----:B------:R-:W-:Y:S01]  /*4ac0*/  CS2R R134, SRZ ;  /* 0x0000000000867805 */ /* 0x000fe2000001ff00 */
        /* <DEDUP_REMOVED lines=40> */
[----:B------:R-:W-:Y:S01]  /*4d50*/  UMOV UR6, URZ ;  /* 0x0000003f00067c82 */ /* 0x000fe20008000000 */
[----:B------:R-:W-:Y:S01]  /*4d60*/  IMAD.IADD R220, R218, 0x1, R216 ;  /* 0x00000001dadc7824 */ /* 0x000fe200078e02d8 */
[----:B------:R-:W-:Y:S01]  /*4d70*/  ULDC UR14, c[0x0][0x2e4] ;  /* 0x0000b900000e7ab9 */ /* 0x000fe20000000800 */
[----:B------:R-:W-:Y:S01]  /*4d80*/  IMAD.IADD R221, R216, 0x1, R219 ;  /* 0x00000001d8dd7824 */ /* 0x000fe200078e02db */
[----:B------:R-:W-:Y:S01]  /*4d90*/  UIADD3 UR20, UR9, -UR13, URZ ;  /* 0x8000000d09147290 */ /* 0x000fe2000fffe03f */
[----:B---3--:R-:W-:-:S04]  /*4da0*/  @P3 FMUL.FTZ R0, R3, R4 ;  /* 0x0000000403003220 */ /* 0x008fc80000410000 */
[----:B------:R1:W3:Y:S02]  /*4db0*/  @P3 R2UR UR10, R0 ;  /* 0x00000000000a33c2 */ /* 0x0002e400000e0000 */
[----:B-1----:R-:W-:Y:S01]  /*4dc0*/  IMAD.U32 R0, RZ, RZ, UR22 ;  /* 0x00000016ff007e24 */ /* 0x002fe2000f8e00ff */
[----:B---3--:R-:W-:-:S03]  /*4dd0*/  @UP1 UMOV UR6, UR10 ;  /* 0x0000000a00061c82 */ /* 0x008fc60008000000 */
[----:B--2---:R-:W-:-:S05]  /*4de0*/  IMAD R0, R0, 0x40, R5 ;  /* 0x0000004000007824 */ /* 0x004fca00078e0205 */
[----:B------:R-:W-:-:S04]  /*4df0*/  IADD3 R0, R252, -UR12, -R0 ;  /* 0x8000000cfc007c10 */ /* 0x000fc8000fffe800 */
[----:B------:R-:W-:-:S05]  /*4e00*/  IADD3 R0, R0, UR8, RZ ;  /* 0x0000000800007c10 */ /* 0x000fca000fffe0ff */
[----:B------:R1:W-:Y:S02]  /*4e10*/  STL [R1], R0 ;  /* 0x0000000001007387 */ /* 0x0003e40000100800 */
.L_x_1963:
[----:B------:R-:W0:Y:S01]  /*4e20*/  LDGDEPBAR ;  /* 0x00000000000079af */ /* 0x000e220000000000 */
[C---:B------:R-:W-:Y:S01]  /*4e30*/  IADD3 R3, R213.reuse, R217, RZ ;  /* 0x000000d9d5037210 */ /* 0x040fe20007ffe0ff */
[----:B------:R-:W-:Y:S01]  /*4e40*/  USHF.L.U32 UR9, UR7, 0x6, URZ ;  /* 0x0000000607097899 */ /* 0x000fe2000800063f */
[-C--:B------:R-:W-:Y:S01]  /*4e50*/  IADD3 R2, R213, R216.reuse, RZ ;  /* 0x000000d8d5027210 */ /* 0x080fe20007ffe0ff */
[----:B------:R-:W-:Y:S01]  /*4e60*/  ULDC UR10, c[0x0][0x2e4] ;  /* 0x0000b900000a7ab9 */ /* 0x000fe20000000800 */
[----:B-1----:R-:W-:Y:S01]  /*4e70*/  IADD3 R0, R3, R216, RZ ;  /* 0x000000d803007210 */ /* 0x002fe20007ffe0ff */
[----:B------:R-:W-:Y:S02]  /*4e80*/  UISETP.GE.AND UP0, UPT, UR9, UR20, UPT ;  /* 0x000000140900728c */ /* 0x000fe4000bf06270 */
[----:B------:R-:W2:Y:S01]  /*4e90*/  LDL R112, [R1] ;  /* 0x0000000001707983 */ /* 0x000ea20000100800 */
[----:B------:R-:W-:Y:S04]  /*4ea0*/  DEPBAR.LE SB0, 0x0 ;  /* 0x000080000000791a */ /* 0x000fe80000000000 */
[----:B------:R-:W-:Y:S08]  /*4eb0*/  BAR.SYNC.DEFER_BLOCKING 0x0 ;  /* 0x0000000000007b1d */ /* 0x000ff00000010000 */
[----:B------:R-:W-:Y:S08]  /*4ec0*/  LDSM.16.M88.4 R16, [R213] ;  /* 0x00000000d510783b */ /* 0x000ff00000000200 */
[----:B------:R-:W1:Y:S08]  /*4ed0*/  LDSM.16.M88.4 R8, [R209+0x18000] ;  /* 0x01800000d108783b */ /* 0x000e700000000200 */
[----:B------:R-:W3:Y:S08]  /*4ee0*/  LDSM.16.M88.4 R84, [R209+0x18800] ;  /* 0x01880000d154783b */ /* 0x000ef00000000200 */
[----:B------:R-:W-:Y:S08]  /*4ef0*/  LDSM.16.M88.4 R88, [R3] ;  /* 0x000000000358783b */ /* 0x000ff00000000200 */
[----:B------:R-:W4:Y:S08]  /*4f00*/  LDSM.16.M88.4 R92, [R210+0x18000] ;  /* 0x01800000d25c783b */ /* 0x000f300000000200 */
[----:B------:R-:W4:Y:S01]  /*4f10*/  LDSM.16.M88.4 R96, [R210+0x18800] ;  /* 0x01880000d260783b */ /* 0x000f220000000200 */
[C---:B-1----:R-:W-:Y:S07]  /*4f20*/  HMMA.16816.F32 R4, R16.reuse, R8, RZ ;  /* 0x000000081004723c */ /* 0x042fee00000018ff */
[----:B------:R-:W-:Y:S01]  /*4f30*/  LDSM.16.M88.4 R100, [R2] ;  /* 0x000000000264783b */ /* 0x000fe20000000200 */
[C---:B------:R-:W-:Y:S07]  /*4f40*/  HMMA.16816.F32 R8, R16.reuse, R10, RZ ;  /* 0x0000000a1008723c */ /* 0x040fee00000018ff */
[----:B------:R-:W1:Y:S01]  /*4f50*/  LDSM.16.M88.4 R104, [R212+0x18000] ;  /* 0x01800000d468783b */ /* 0x000e620000000200 */
[C---:B---3--:R-:W-:Y:S07]  /*4f60*/  HMMA.16816.F32 R12, R16.reuse, R84, RZ ;  /* 0x00000054100c723c */ /* 0x048fee00000018ff */
[----:B------:R-:W-:Y:S01]  /*4f70*/  LDSM.16.M88.4 R108, [R211+0x18000] ;  /* 0x01800000d36c783b */ /* 0x000fe20000000200 */
[----:B------:R-:W-:Y:S07]  /*4f80*/  HMMA.16816.F32 R16, R16, R86, RZ ;  /* 0x000000561010723c */ /* 0x000fee00000018ff */
[----:B------:R-:W3:Y:S01]  /*4f90*/  LDSM.16.M88.4 R84, [R212+0x18800] ;  /* 0x01880000d454783b */ /* 0x000ee20000000200 */
[C---:B----4-:R-:W-:Y:S08]  /*4fa0*/  HMMA.16816.F32 R4, R88.reuse, R92, R4 ;  /* 0x0000005c5804723c */ /* 0x050ff00000001804 */
[C---:B------:R-:W-:Y:S01]  /*4fb0*/  HMMA.16816.F32 R8, R88.reuse, R94, R8 ;  /* 0x0000005e5808723c */ /* 0x040fe20000001808 */
[----:B------:R-:W4:Y:S07]  /*4fc0*/  LDSM.16.M88.4 R92, [R0] ;  /* 0x00000000005c783b */ /* 0x000f2e0000000200 */
[C---:B------:R-:W-:Y:S08]  /*4fd0*/  HMMA.16816.F32 R12, R88.reuse, R96, R12 ;  /* 0x00000060580c723c */ /* 0x040ff0000000180c */
[----:B------:R-:W-:Y:S01]  /*4fe0*/  HMMA.16816.F32 R16, R88, R98, R16 ;  /* 0x000000625810723c */ /* 0x000fe20000001810 */
[----:B------:R-:W4:Y:S07]  /*4ff0*/  LDSM.16.M88.4 R88, [R211+0x18800] ;  /* 0x01880000d358783b */ /* 0x000f2e0000000200 */
[C---:B-1----:R-:W-:Y:S01]  /*5000*/  HMMA.16816.F32 R4, R100.reuse, R104, R4 ;  /* 0x000000686404723c */ /* 0x042fe20000001804 */
[----:B------:R-:W-:Y:S07]  /*5010*/  LDSM.16.M88.4 R96, [R213+0x2000] ;  /* 0x00200000d560783b */ /* 0x000fee0000000200 */
[C---:B------:R-:W-:Y:S01]  /*5020*/  HMMA.16816.F32 R8, R100.reuse, R106, R8 ;  /* 0x0000006a6408723c */ /* 0x040fe20000001808 */
[----:B------:R-:W1:Y:S07]  /*5030*/  LDSM.16.M88.4 R104, [R209+0x1a000] ;  /* 0x01a00000d168783b */ /* 0x000e6e0000000200 */
[C---:B---3--:R-:W-:Y:S08]  /*5040*/  HMMA.16816.F32 R12, R100.reuse, R84, R12 ;  /* 0x00000054640c723c */ /* 0x048ff0000000180c */
[----:B------:R-:W-:Y:S01]  /*5050*/  HMMA.16816.F32 R16, R100, R86, R16 ;  /* 0x000000566410723c */ /* 0x000fe20000001810 */
[----:B------:R-:W3:Y:S07]  /*5060*/  LDSM.16.M88.4 R84, [R209+0x1a800] ;  /* 0x01a80000d154783b */ /* 0x000eee0000000200 */
[C---:B----4-:R-:W-:Y:S01]  /*5070*/  HMMA.16816.F32 R4, R92.reuse, R108, R4 ;  /* 0x0000006c5c04723c */ /* 0x050fe20000001804 */
[----:B------:R-:W-:Y:S07]  /*5080*/  LDSM.16.M88.4 R100, [R3+0x2000] ;  /* 0x002000000364783b */ /* 0x000fee0000000200 */
[C---:B------:R-:W-:Y:S01]  /*5090*/  HMMA.16816.F32 R8, R92.reuse, R110, R8 ;  /* 0x0000006e5c08723c */ /* 0x040fe20000001808 */
[----:B------:R-:W4:Y:S07]  /*50a0*/  LDSM.16.M88.4 R108, [R210+0x1a000] ;  /* 0x01a00000d26c783b */ /* 0x000f2e0000000200 */
        /* <DEDUP_REMOVED lines=16> */
[----:B------:R-:W2:Y:S07]  /*51b0*/  LDSM.16.M88.4 R88, [R211+0x1a800] ;  /* 0x01a80000d358783b */ /* 0x000eae0000000200 */
        /* <DEDUP_REMOVED lines=11> */
[C---:B--2---:R-:W-:Y:S08]  /*5270*/  HMMA.16816.F32 R12, R96.reuse, R88, R12 ;  /* 0x00000058600c723c */ /* 0x044ff0000000180c */
        /* <DEDUP_REMOVED lines=15> */
[----:B------:R-:W2:Y:S06]  /*5370*/  LDSM.16.M88.4 R88, [R211+0x1c800] ;  /* 0x01c80000d358783b */ /* 0x000eac0000000200 */
[----:B------:R-:W-:Y:S01]  /*5380*/  IADD3 R92, P0, R248, UR18, RZ ;  /* 0x00000012f85c7c10 */ /* 0x000fe2000ff1e0ff */
[C---:B-1----:R-:W-:Y:S05]  /*5390*/  HMMA.16816.F32 R4, R96.reuse, R104, R4 ;  /* 0x000000686004723c */ /* 0x042fea0000001804 */
[----:B------:R-:W-:Y:S03]  /*53a0*/  IADD3.X R93, R247, UR17, RZ, P0, !PT ;  /* 0x00000011f75d7c10 */ /* 0x000fe600087fe4ff */
[C---:B------:R-:W-:Y:S01]  /*53b0*/  HMMA.16816.F32 R8, R96.reuse, R106, R8 ;  /* 0x0000006a6008723c */ /* 0x040fe20000001808 */
[----:B------:R-:W-:Y:S07]  /*53c0*/  LDSM.16.M88.4 R104, [R209+0x1e000] ;  /* 0x01e00000d168783b */ /* 0x000fee0000000200 */
[C---:B---3--:R-:W-:Y:S01]  /*53d0*/  HMMA.16816.F32 R12, R96.reuse, R84, R12 ;  /* 0x00000054600c723c */ /* 0x048fe2000000180c */
[----:B-----5:R1:W5:Y:S04]  /*53e0*/  LDG.E R114, [R92.64] ;  /* 0x000000045c727981 */ /* 0x020368000c1e1900 */
[----:B------:R1:W5:Y:S03]  /*53f0*/  LDG.E R113, [R92.64+0x20] ;  /* 0x000020045c717981 */ /* 0x000366000c1e1900 */
[----:B------:R-:W-:Y:S01]  /*5400*/  HMMA.16816.F32 R16, R96, R86, R16 ;  /* 0x000000566010723c */ /* 0x000fe20000001810 */
[----:B------:R-:W-:Y:S07]  /*5410*/  LDSM.16.M88.4 R84, [R209+0x1e800] ;  /* 0x01e80000d154783b */ /* 0x000fee0000000200 */
[C---:B----4-:R-:W-:Y:S01]  /*5420*/  HMMA.16816.F32 R4, R100.reuse, R108, R4 ;  /* 0x0000006c6404723c */ /* 0x050fe20000001804 */
[----:B------:R-:W-:Y:S07]  /*5430*/  LDSM.16.M88.4 R96, [R3+0x6000] ;  /* 0x006000000360783b */ /* 0x000fee0000000200 */
[C---:B------:R-:W-:Y:S01]  /*5440*/  HMMA.16816.F32 R8, R100.reuse, R110, R8 ;  /* 0x0000006e6408723c */ /* 0x040fe20000001808 */
[----:B------:R-:W-:Y:S07]  /*5450*/  LDSM.16.M88.4 R108, [R210+0x1e000] ;  /* 0x01e00000d26c783b */ /* 0x000fee0000000200 */
[C---:B--2---:R-:W-:Y:S01]  /*5460*/  HMMA.16816.F32 R12, R100.reuse, R88, R12 ;  /* 0x00000058640c723c */ /* 0x044fe2000000180c */
[----:B-1----:R-:W1:Y:S07]  /*5470*/  LDSM.16.M88.4 R92, [R213+0x6000] ;  /* 0x00600000d55c783b */ /* 0x002e6e0000000200 */
[----:B------:R-:W-:Y:S01]  /*5480*/  HMMA.16816.F32 R16, R100, R90, R16 ;  /* 0x0000005a6410723c */ /* 0x000fe20000001810 */
[----:B------:R-:W2:Y:S07]  /*5490*/  LDSM.16.M88.4 R88, [R210+0x1e800] ;  /* 0x01e80000d258783b */ /* 0x000eae0000000200 */
[C---:B-1----:R-:W-:Y:S08]  /*54a0*/  HMMA.16816.F32 R4, R92.reuse, R104, R4 ;  /* 0x000000685c04723c */ /* 0x042ff00000001804 */
[C---:B------:R-:W-:Y:S08]  /*54b0*/  HMMA.16816.F32 R8, R92.reuse, R106, R8 ;  /* 0x0000006a5c08723c */ /* 0x040ff00000001808 */
[C---:B------:R-:W-:Y:S08]  /*54c0*/  HMMA.16816.F32 R12, R92.reuse, R84, R12 ;  /* 0x000000545c0c723c */ /* 0x040ff0000000180c */
[----:B------:R-:W-:Y:S01]  /*54d0*/  HMMA.16816.F32 R16, R92, R86, R16 ;  /* 0x000000565c10723c */ /* 0x000fe20000001810 */
[----:B------:R1:W-:Y:S07]  /*54e0*/  LDSM.16.M88.4 R84, [R2+0x6000] ;  /* 0x006000000254783b */ /* 0x0003ee0000000200 */
[C---:B------:R-:W-:Y:S01]  /*54f0*/  HMMA.16816.F32 R4, R96.reuse, R108, R4 ;  /* 0x0000006c6004723c */ /* 0x040fe20000001804 */
[----:B------:R-:W3:Y:S07]  /*5500*/  LDSM.16.M88.4 R92, [R212+0x1e000] ;  /* 0x01e00000d45c783b */ /* 0x000eee0000000200 */
[C---:B------:R-:W-:Y:S08]  /*5510*/  HMMA.16816.F32 R8, R96.reuse, R110, R8 ;  /* 0x0000006e6008723c */ /* 0x040ff00000001808 */
[C---:B--2---:R-:W-:Y:S04]  /*5520*/  HMMA.16816.F32 R12, R96.reuse, R88, R12 ;  /* 0x00000058600c723c */ /* 0x044fe8000000180c */
[----:B-1----:R-:W-:Y:S04]  /*5530*/  IADD3 R2, R112, UR9, RZ ;  /* 0x0000000970027c10 */ /* 0x002fe8000fffe0ff */
[----:B------:R-:W-:Y:S01]  /*5540*/  IABS R100, R2 ;  /* 0x0000000200647213 */ /* 0x000fe20000000000 */
[----:B------:R-:W-:Y:S01]  /*5550*/  HMMA.16816.F32 R16, R96, R90, R16 ;  /* 0x0000005a6010723c */ /* 0x000fe20000001810 */
[----:B------:R1:W-:Y:S02]  /*5560*/  LDSM.16.M88.4 R88, [R0+0x6000] ;  /* 0x006000000058783b */ /* 0x0003e40000000200 */
[----:B------:R2:W-:Y:S01]  /*5570*/  I2F R107, R100 ;  /* 0x00000064006b7306 */ /* 0x0005e20000201400 */
[C---:B------:R-:W-:Y:S02]  /*5580*/  IADD3 R3, R2.reuse, 0x8, RZ ;  /* 0x0000000802037810 */ /* 0x040fe40007ffe0ff */
[C---:B------:R-:W-:Y:S02]  /*5590*/  IADD3 R105, R2.reuse, 0x7, RZ ;  /* 0x0000000702697810 */ /* 0x040fe40007ffe0ff */
[----:B------:R-:W-:Y:S01]  /*55a0*/  ISETP.GE.AND P1, PT, R3, RZ, PT ;  /* 0x000000ff0300720c */ /* 0x000fe20003f26270 */
[----:B------:R-:W-:Y:S01]  /*55b0*/  LDSM.16.M88.4 R96, [R211+0x1e000] ;  /* 0x01e00000d360783b */ /* 0x000fe20000000200 */
[----:B------:R-:W-:Y:S02]  /*55c0*/  ISETP.GE.AND P0, PT, R105, RZ, PT ;  /* 0x000000ff6900720c */ /* 0x000fe40003f06270 */
[C---:B------:R-:W-:Y:S01]  /*55d0*/  IADD3 R104, R2.reuse, -0x1, RZ ;  /* 0xffffffff02687810 */ /* 0x040fe20007ffe0ff */
[C---:B---3--:R-:W-:Y:S08]  /*55e0*/  HMMA.16816.F32 R4, R84.reuse, R92, R4 ;  /* 0x0000005c5404723c */ /* 0x048ff00000001804 */
[----:B------:R-:W-:Y:S02]  /*55f0*/  @!P1 IADD3 R3, -R2, -0x8, RZ ;  /* 0xfffffff802039810 */ /* 0x000fe40007ffe1ff */
[----:B------:R-:W-:Y:S01]  /*5600*/  ISETP.GE.AND P1, PT, R104, RZ, PT ;  /* 0x000000ff6800720c */ /* 0x000fe20003f26270 */
[C---:B------:R-:W-:Y:S01]  /*5610*/  HMMA.16816.F32 R8, R84.reuse, R94, R8 ;  /* 0x0000005e5408723c */ /* 0x040fe20000001808 */
[----:B------:R3:W-:Y:S01]  /*5620*/  I2F R106, R3 ;  /* 0x00000003006a7306 */ /* 0x0007e20000201400 */
[----:B--2---:R-:W2:Y:S01]  /*5630*/  LDSM.16.M88.4 R100, [R212+0x1e800] ;  /* 0x01e80000d464783b */ /* 0x004ea20000000200 */
[C---:B-1----:R-:W-:Y:S02]  /*5640*/  IADD3 R0, R2.reuse, -0x9, RZ ;  /* 0xfffffff702007810 */ /* 0x042fe40007ffe0ff */
[C---:B------:R-:W-:Y:S02]  /*5650*/  @!P0 IADD3 R105, -R2.reuse, -0x7, RZ ;  /* 0xfffffff902698810 */ /* 0x040fe40007ffe1ff */
[C---:B------:R-:W-:Y:S04]  /*5660*/  IADD3 R93, R2.reuse, -0x10, RZ ;  /* 0xfffffff0025d7810 */ /* 0x040fe80007ffe0ff */
[----:B------:R-:W-:Y:S01]  /*5670*/  I2F R105, R105 ;  /* 0x0000006900697306 */ /* 0x000fe20000201400 */
[----:B------:R-:W-:Y:S02]  /*5680*/  @!P1 IADD3 R104, -R2, 0x1, RZ ;  /* 0x0000000102689810 */ /* 0x000fe40007ffe1ff */
[----:B------:R-:W-:Y:S02]  /*5690*/  ISETP.GE.AND P1, PT, R0, RZ, PT ;  /* 0x000000ff0000720c */ /* 0x000fe40003f26270 */
[----:B------:R-:W-:Y:S04]  /*56a0*/  IADD3 R92, R2, -0x11, RZ ;  /* 0xffffffef025c7810 */ /* 0x000fe80007ffe0ff */
[----:B------:R-:W-:Y:S01]  /*56b0*/  ISETP.GE.AND P2, PT, R92, RZ, PT ;  /* 0x000000ff5c00720c */ /* 0x000fe20003f46270 */
[----:B------:R-:W-:Y:S01]  /*56c0*/  I2F R104, R104 ;  /* 0x0000006800687306 */ /* 0x000fe20000201400 */
[C---:B---3--:R-:W-:Y:S05]  /*56d0*/  IADD3 R3, R2.reuse, -0x8, RZ ;  /* 0xfffffff802037810 */ /* 0x048fea0007ffe0ff */
[C---:B------:R-:W-:Y:S02]  /*56e0*/  @!P1 IADD3 R0, -R2.reuse, 0x9, RZ ;  /* 0x0000000902009810 */ /* 0x040fe40007ffe1ff */
[----:B------:R-:W-:Y:S02]  /*56f0*/  ISETP.GE.AND P0, PT, R3, RZ, PT ;  /* 0x000000ff0300720c */ /* 0x000fe40003f06270 */
[----:B------:R1:W-:Y:S02]  /*5700*/  I2F R94, R0 ;  /* 0x00000000005e7306 */ /* 0x0003e40000201400 */
[C---:B------:R-:W-:Y:S08]  /*5710*/  @!P2 IADD3 R92, -R2.reuse, 0x11, RZ ;  /* 0x00000011025ca810 */ /* 0x040ff00007ffe1ff */
[----:B------:R-:W-:Y:S01]  /*5720*/  I2F R92, R92 ;  /* 0x0000005c005c7306 */ /* 0x000fe20000201400 */
[C---:B--2---:R-:W-:Y:S03]  /*5730*/  HMMA.16816.F32 R12, R84.reuse, R100, R12 ;  /* 0x00000064540c723c */ /* 0x044fe6000000180c */
[C---:B------:R-:W-:Y:S02]  /*5740*/  @!P0 IADD3 R3, -R2.reuse, 0x8, RZ ;  /* 0x0000000802038810 */ /* 0x040fe40007ffe1ff */
[----:B------:R-:W-:Y:S03]  /*5750*/  ISETP.GE.AND P0, PT, R93, RZ, PT ;  /* 0x000000ff5d00720c */ /* 0x000fe60003f06270 */
[----:B------:R-:W-:Y:S01]  /*5760*/  HMMA.16816.F32 R16, R84, R102, R16 ;  /* 0x000000665410723c */ /* 0x000fe20000001810 */
[----:B------:R2:W-:Y:S01]  /*5770*/  I2F R95, R3 ;  /* 0x00000003005f7306 */ /* 0x0005e20000201400 */
[----:B------:R-:W3:Y:S02]  /*5780*/  LDSM.16.M88.4 R84, [R211+0x1e800] ;  /* 0x01e80000d354783b */ /* 0x000ee40000000200 */
[C---:B-1----:R-:W-:Y:S04]  /*5790*/  IADD3 R0, R2.reuse, -0x19, RZ ;  /* 0xffffffe702007810 */ /* 0x042fe80007ffe0ff */
[C---:B------:R-:W-:Y:S05]  /*57a0*/  HMMA.16816.F32 R4, R88.reuse, R96, R4 ;  /* 0x000000605804723c */ /* 0x040fea0000001804 */
[----:B------:R-:W-:Y:S02]  /*57b0*/  @!P0 IADD3 R93, -R2, 0x10, RZ ;  /* 0x00000010025d8810 */ /* 0x000fe40007ffe1ff */
[----:B------:R-:W-:Y:S01]  /*57c0*/  ISETP.GE.AND P0, PT, R0, RZ, PT ;  /* 0x000000ff0000720c */ /* 0x000fe20003f06270 */
[C---:B------:R-:W-:Y:S03]  /*57d0*/  HMMA.16816.F32 R8, R88.reuse, R98, R8 ;  /* 0x000000625808723c */ /* 0x040fe60000001808 */
[----:B------:R-:W-:Y:S01]  /*57e0*/  I2F R93, R93 ;  /* 0x0000005d005d7306 */ /* 0x000fe20000201400 */
[C---:B--2---:R-:W-:Y:S08]  /*57f0*/  IADD3 R3, R2.reuse, -0x18, RZ ;  /* 0xffffffe802037810 */ /* 0x044ff00007ffe0ff */
[----:B------:R-:W-:Y:S02]  /*5800*/  @!P0 IADD3 R0, -R2, 0x19, RZ ;  /* 0x0000001902008810 */ /* 0x000fe40007ffe1ff */
[----:B------:R-:W-:Y:S02]  /*5810*/  ISETP.GE.AND P1, PT, R3, RZ, PT ;  /* 0x000000ff0300720c */ /* 0x000fe40003f26270 */
[----:B------:R-:W-:Y:S01]  /*5820*/  FMUL.FTZ R4, R4, c[0x0][0x2ec] ;  /* 0x0000bb0004047a20 */ /* 0x000fe20000410000 */
[----:B------:R-:W-:Y:S01]  /*5830*/  PLOP3.LUT P0, PT, PT, PT, UP0, 0x80, 0x0 ;  /* 0x000000000000781c */ /* 0x000fe20003f0f008 */
[----:B------:R-:W-:Y:S01]  /*5840*/  I2F R0, R0 ;  /* 0x0000000000007306 */ /* 0x000fe20000201400 */
[----:B------:R-:W-:Y:S05]  /*5850*/  FMUL.FTZ R5, R5, c[0x0][0x2ec] ;  /* 0x0000bb0005057a20 */ /* 0x000fea0000410000 */
[----:B------:R-:W-:Y:S01]  /*5860*/  FMUL.FTZ R10, R10, c[0x0][0x2ec] ;  /* 0x0000bb000a0a7a20 */ /* 0x000fe20000410000 */
[C---:B---3--:R-:W-:Y:S03]  /*5870*/  HMMA.16816.F32 R12, R88.reuse, R84, R12 ;  /* 0x00000054580c723c */ /* 0x048fe6000000180c */
[----:B------:R1:W2:Y:S01]  /*5880*/  MUFU.TANH R99, R10 ;  /* 0x0000000a00637308 */ /* 0x0002a20000002400 */
[----:B------:R-:W-:Y:S01]  /*5890*/  FMUL.FTZ R9, R9, c[0x0][0x2ec] ;  /* 0x0000bb0009097a20 */ /* 0x000fe20000410000 */
[----:B------:R-:W-:Y:S01]  /*58a0*/  @!P1 IADD3 R3, -R2, 0x18, RZ ;  /* 0x0000001802039810 */ /* 0x000fe20007ffe1ff */
[----:B------:R-:W-:Y:S02]  /*58b0*/  FMUL.FTZ R2, R6, c[0x0][0x2ec] ;  /* 0x0000bb0006027a20 */ /* 0x000fe40000410000 */
[----:B------:R-:W-:Y:S01]  /*58c0*/  FMUL.FTZ R6, R7, c[0x0][0x2ec] ;  /* 0x0000bb0007067a20 */ /* 0x000fe20000410000 */
[----:B------:R-:W-:Y:S04]  /*58d0*/  HMMA.16816.F32 R16, R88, R86, R16 ;  /* 0x000000565810723c */ /* 0x000fe80000001810 */
[----:B------:R3:W4:Y:S01]  /*58e0*/  MUFU.TANH R97, R9 ;  /* 0x0000000900617308 */ /* 0x0007220000002400 */
[----:B------:R-:W-:Y:S02]  /*58f0*/  FMUL.FTZ R8, R8, c[0x0][0x2ec] ;  /* 0x0000bb0008087a20 */ /* 0x000fe40000410000 */
[----:B------:R-:W-:Y:S07]  /*5900*/  FMUL.FTZ R7, R11, c[0x0][0x2ec] ;  /* 0x0000bb000b077a20 */ /* 0x000fee0000410000 */
[----:B------:R-:W4:Y:S01]  /*5910*/  MUFU.TANH R2, R2 ;  /* 0x0000000200027308 */ /* 0x000f220000002400 */
[----:B------:R-:W-:Y:S02]  /*5920*/  FMUL.FTZ R13, R13, c[0x0][0x2ec] ;  /* 0x0000bb000d0d7a20 */ /* 0x000fe40000410000 */
[----:B-1----:R-:W-:Y:S02]  /*5930*/  FMUL.FTZ R10, R14, c[0x0][0x2ec] ;  /* 0x0000bb000e0a7a20 */ /* 0x002fe40000410000 */
[----:B------:R-:W-:Y:S05]  /*5940*/  FMUL.FTZ R12, R12, c[0x0][0x2ec] ;  /* 0x0000bb000c0c7a20 */ /* 0x000fea0000410000 */
[----:B------:R-:W1:Y:S01]  /*5950*/  MUFU.TANH R6, R6 ;  /* 0x0000000600067308 */ /* 0x000e620000002400 */
[----:B------:R-:W-:Y:S02]  /*5960*/  FMUL.FTZ R14, R17, c[0x0][0x2ec] ;  /* 0x0000bb00110e7a20 */ /* 0x000fe40000410000 */
[----:B------:R-:W-:Y:S02]  /*5970*/  FMUL.FTZ R11, R19, c[0x0][0x2ec] ;  /* 0x0000bb00130b7a20 */ /* 0x000fe40000410000 */
[----:B---3--:R-:W-:Y:S02]  /*5980*/  FMUL.FTZ R9, R15, c[0x0][0x2ec] ;  /* 0x0000bb000f097a20 */ /* 0x008fe40000410000 */
[----:B------:R-:W-:Y:S02]  /*5990*/  FMUL.FTZ R15, R16, c[0x0][0x2ec] ;  /* 0x0000bb00100f7a20 */ /* 0x000fe40000410000 */
[----:B------:R-:W-:Y:S01]  /*59a0*/  FMUL.FTZ R18, R18, c[0x0][0x2ec] ;  /* 0x0000bb0012127a20 */ /* 0x000fe20000410000 */
[----:B------:R-:W3:Y:S01]  /*59b0*/  MUFU.TANH R4, R4 ;  /* 0x0000000400047308 */ /* 0x000ee20000002400 */
[----:B--2---:R-:W-:Y:S02]  /*59c0*/  FFMA.FTZ R19, R107, -UR6, R99 ;  /* 0x800000066b137c23 */ /* 0x004fe40008010063 */
[----:B----4-:R-:W-:Y:S02]  /*59d0*/  FFMA.FTZ R90, R94, -UR6, R97 ;  /* 0x800000065e5a7c23 */ /* 0x010fe40008010061 */
[----:B------:R-:W-:Y:S05]  /*59e0*/  FFMA.FTZ R85, R106, -UR6, R2 ;  /* 0x800000066a557c23 */ /* 0x000fea0008010002 */
[----:B------:R2:W4:Y:S01]  /*59f0*/  MUFU.TANH R98, R5 ;  /* 0x0000000500627308 */ /* 0x0005220000002400 */
[----:B-1----:R-:W-:Y:S09]  /*5a00*/  FFMA.FTZ R84, R105, -UR6, R6 ;  /* 0x8000000669547c23 */ /* 0x002ff20008010006 */
[----:B------:R1:W-:Y:S10]  /*5a10*/  MUFU.TANH R88, R13 ;  /* 0x0000000d00587308 */ /* 0x0003f40000002400 */
[----:B------:R-:W4:Y:S01]  /*5a20*/  MUFU.TANH R96, R8 ;  /* 0x0000000800607308 */ /* 0x000f220000002400 */
[----:B--2---:R-:W-:Y:S02]  /*5a30*/  FFMA.FTZ R5, -R2, R2, 1 ;  /* 0x3f80000002057423 */ /* 0x004fe40000010102 */
[----:B------:R-:W-:Y:S02]  /*5a40*/  FFMA.FTZ R2, -R6, R6, 1 ;  /* 0x3f80000006027423 */ /* 0x000fe40000010106 */
[----:B---3--:R-:W-:Y:S05]  /*5a50*/  FFMA.FTZ R6, -R4, R4, 1 ;  /* 0x3f80000004067423 */ /* 0x008fea0000010104 */
[----:B------:R-:W-:Y:S01]  /*5a60*/  I2F R3, R3 ;  /* 0x0000000300037306 */ /* 0x000fe20000201400 */
[----:B------:R-:W-:Y:S02]  /*5a70*/  FMUL.FTZ R125, R2, c[0x0][0x2ec] ;  /* 0x0000bb00027d7a20 */ /* 0x000fe40000410000 */
[----:B------:R-:W-:Y:S02]  /*5a80*/  FFMA.FTZ R2, -R97, R97, 1 ;  /* 0x3f80000061027423 */ /* 0x000fe40000010161 */
[----:B-1----:R-:W-:Y:S02]  /*5a90*/  FFMA.FTZ R13, R107, -UR6, R4 ;  /* 0x800000066b0d7c23 */ /* 0x002fe40008010004 */
[----:B----4-:R-:W-:Y:S02]  /*5aa0*/  FFMA.FTZ R4, -R98, R98, 1 ;  /* 0x3f80000062047423 */ /* 0x010fe40000010162 */
[----:B------:R-:W-:Y:S01]  /*5ab0*/  FMUL.FTZ R126, R5, c[0x0][0x2ec] ;  /* 0x0000bb00057e7a20 */ /* 0x000fe20000410000 */
[----:B------:R-:W-:Y:S01]  /*5ac0*/  MUFU.TANH R7, R7 ;  /* 0x0000000700077308 */ /* 0x000fe20000002400 */
[----:B------:R-:W-:Y:S02]  /*5ad0*/  FMUL.FTZ R117, R4, c[0x0][0x2ec] ;  /* 0x0000bb0004757a20 */ /* 0x000fe40000410000 */
[----:B------:R-:W-:Y:S02]  /*5ae0*/  FMUL.FTZ R119, R6, c[0x0][0x2ec] ;  /* 0x0000bb0006777a20 */ /* 0x000fe40000410000 */
[----:B------:R-:W-:Y:S02]  /*5af0*/  FFMA.FTZ R4, -R96, R96, 1 ;  /* 0x3f80000060047423 */ /* 0x000fe40000010160 */
[----:B------:R-:W-:Y:S02]  /*5b00*/  FFMA.FTZ R8, -R99, R99, 1 ;  /* 0x3f80000063087423 */ /* 0x000fe40000010163 */
[----:B------:R-:W-:Y:S01]  /*5b10*/  FMUL.FTZ R128, R4, c[0x0][0x2ec] ;  /* 0x0000bb0004807a20 */ /* 0x000fe20000410000 */
[----:B------:R-:W1:Y:S01]  /*5b20*/  MUFU.TANH R10, R10 ;  /* 0x0000000a000a7308 */ /* 0x000e620000002400 */
[----:B------:R-:W-:Y:S02]  /*5b30*/  FMUL.FTZ R127, R2, c[0x0][0x2ec] ;  /* 0x0000bb00027f7a20 */ /* 0x000fe40000410000 */
[----:B------:R-:W-:Y:S02]  /*5b40*/  FFMA.FTZ R5, -R88, R88, 1 ;  /* 0x3f80000058057423 */ /* 0x000fe40000010158 */
[----:B------:R-:W-:Y:S02]  /*5b50*/  FFMA.FTZ R91, R95, -UR6, R96 ;  /* 0x800000065f5b7c23 */ /* 0x000fe40008010060 */
[----:B------:R-:W-:Y:S02]  /*5b60*/  FFMA.FTZ R88, R92, -UR6, R88 ;  /* 0x800000065c587c23 */ /* 0x000fe40008010058 */
[----:B------:R-:W-:Y:S01]  /*5b70*/  FMUL.FTZ R130, R8, c[0x0][0x2ec] ;  /* 0x0000bb0008827a20 */ /* 0x000fe20000410000 */
[----:B------:R-:W2:Y:S01]  /*5b80*/  MUFU.TANH R9, R9 ;  /* 0x0000000900097308 */ /* 0x000ea20000002400 */
[----:B------:R-:W-:Y:S09]  /*5b90*/  FMUL.FTZ R115, R5, c[0x0][0x2ec] ;  /* 0x0000bb0005737a20 */ /* 0x000ff20000410000 */
[----:B------:R-:W3:Y:S01]  /*5ba0*/  MUFU.TANH R89, R12 ;  /* 0x0000000c00597308 */ /* 0x000ee20000002400 */
[----:B-1----:R-:W-:Y:S02]  /*5bb0*/  FFMA.FTZ R17, R95, -UR6, R10 ;  /* 0x800000065f117c23 */ /* 0x002fe4000801000a */
[----:B------:R-:W-:Y:S04]  /*5bc0*/  FFMA.FTZ R10, -R10, R10, 1 ;  /* 0x3f8000000a0a7423 */ /* 0x000fe8000001010a */
[----:B------:R-:W-:Y:S03]  /*5bd0*/  FMUL.FTZ R124, R10, c[0x0][0x2ec] ;  /* 0x0000bb000a7c7a20 */ /* 0x000fe60000410000 */
[----:B------:R-:W1:Y:S01]  /*5be0*/  MUFU.TANH R15, R15 ;  /* 0x0000000f000f7308 */ /* 0x000e620000002400 */
[----:B--2---:R-:W-:Y:S02]  /*5bf0*/  FFMA.FTZ R16, R94, -UR6, R9 ;  /* 0x800000065e107c23 */ /* 0x004fe40008010009 */
[----:B------:R-:W-:Y:S04]  /*5c00*/  FFMA.FTZ R9, -R9, R9, 1 ;  /* 0x3f80000009097423 */ /* 0x000fe80000010109 */
[----:B------:R-:W-:Y:S03]  /*5c10*/  FMUL.FTZ R123, R9, c[0x0][0x2ec] ;  /* 0x0000bb00097b7a20 */ /* 0x000fe60000410000 */
[----:B------:R2:W4:Y:S01]  /*5c20*/  MUFU.TANH R86, R18 ;  /* 0x0000001200567308 */ /* 0x0005220000002400 */
[----:B---3--:R-:W-:Y:S02]  /*5c30*/  FFMA.FTZ R6, -R89, R89, 1 ;  /* 0x3f80000059067423 */ /* 0x008fe40000010159 */
[----:B------:R-:W-:Y:S02]  /*5c40*/  FFMA.FTZ R12, R104, -UR6, R98 ;  /* 0x80000006680c7c23 */ /* 0x000fe40008010062 */
[----:B------:R-:W-:Y:S02]  /*5c50*/  FFMA.FTZ R89, R93, -UR6, R89 ;  /* 0x800000065d597c23 */ /* 0x000fe40008010059 */
[----:B------:R-:W-:Y:S03]  /*5c60*/  FMUL.FTZ R116, R6, c[0x0][0x2ec] ;  /* 0x0000bb0006747a20 */ /* 0x000fe60000410000 */
[----:B------:R-:W3:Y:S01]  /*5c70*/  MUFU.TANH R14, R14 ;  /* 0x0000000e000e7308 */ /* 0x000ee20000002400 */
[----:B-1----:R-:W-:Y:S02]  /*5c80*/  FFMA.FTZ R87, R3, -UR6, R15 ;  /* 0x8000000603577c23 */ /* 0x002fe4000801000f */
[----:B------:R-:W-:Y:S04]  /*5c90*/  FFMA.FTZ R4, -R15, R15, 1 ;  /* 0x3f8000000f047423 */ /* 0x000fe8000001010f */
[----:B------:R-:W-:Y:S03]  /*5ca0*/  FMUL.FTZ R121, R4, c[0x0][0x2ec] ;  /* 0x0000bb0004797a20 */ /* 0x000fe60000410000 */
[----:B------:R-:W1:Y:S01]  /*5cb0*/  MUFU.TANH R11, R11 ;  /* 0x0000000b000b7308 */ /* 0x000e620000002400 */
[----:B--2---:R-:W-:Y:S02]  /*5cc0*/  FFMA.FTZ R18, R104, -UR6, R7 ;  /* 0x8000000668127c23 */ /* 0x004fe40008010007 */
[----:B------:R-:W-:Y:S02]  /*5cd0*/  FFMA.FTZ R7, -R7, R7, 1 ;  /* 0x3f80000007077423 */ /* 0x000fe40000010107 */
[----:B----4-:R-:W-:Y:S02]  /*5ce0*/  FFMA.FTZ R15, R93, -UR6, R86 ;  /* 0x800000065d0f7c23 */ /* 0x010fe40008010056 */
[----:B------:R-:W-:Y:S02]  /*5cf0*/  FFMA.FTZ R3, -R86, R86, 1 ;  /* 0x3f80000056037423 */ /* 0x000fe40000010156 */
[----:B------:R-:W-:Y:S02]  /*5d00*/  FMUL.FTZ R129, R7, c[0x0][0x2ec] ;  /* 0x0000bb0007817a20 */ /* 0x000fe40000410000 */
[----:B---3--:R-:W-:Y:S02]  /*5d10*/  FFMA.FTZ R86, R0, -UR6, R14 ;  /* 0x8000000600567c23 */ /* 0x008fe4000801000e */
[----:B------:R-:W-:Y:S02]  /*5d20*/  FFMA.FTZ R2, -R14, R14, 1 ;  /* 0x3f8000000e027423 */ /* 0x000fe4000001010e */
[----:B------:R-:W-:Y:S02]  /*5d30*/  FMUL.FTZ R122, R3, c[0x0][0x2ec] ;  /* 0x0000bb00037a7a20 */ /* 0x000fe40000410000 */
[----:B------:R-:W-:Y:S02]  /*5d40*/  FMUL.FTZ R118, R2, c[0x0][0x2ec] ;  /* 0x0000bb0002767a20 */ /* 0x000fe40000410000 */
[----:B-1----:R-:W-:Y:S02]  /*5d50*/  FFMA.FTZ R0, -R11, R11, 1 ;  /* 0x3f8000000b007423 */ /* 0x002fe4000001010b */
[----:B------:R-:W-:Y:S02]  /*5d60*/  FFMA.FTZ R14, R92, -UR6, R11 ;  /* 0x800000065c0e7c23 */ /* 0x000fe4000801000b */
[----:B------:R-:W-:Y:S01]  /*5d70*/  FMUL.FTZ R120, R0, c[0x0][0x2ec] ;  /* 0x0000bb0000787a20 */ /* 0x000fe20000410000 */
        /* <DEDUP_REMOVED lines=13> */
.L_x_1959:
[----:B------:R-:W-:Y:S01]  /*5e50*/  IADD3 R2, R252, UR9, RZ ;  /* 0x00000009fc027c10 */ /* 0x000fe2000fffe0ff */
[----:B------:R-:W2:Y:S01]  /*5e60*/  LDL R5, [R1+0x4] ;  /* 0x0000040001057983 */ /* 0x000ea20000100800 */
[----:B------:R-:W-:Y:S01]  /*5e70*/  UIADD3 UR13, UR8, 0x1, -UR12 ;  /* 0x00000001080d7890 */ /* 0x000fe2000fffe80c */
[----:B------:R-:W-:Y:S01]  /*5e80*/  IMAD.U32 R0, RZ, RZ, UR22 ;  /* 0x00000016ff007e24 */ /* 0x000fe2000f8e00ff */
[C---:B------:R-:W-:Y:S01]  /*5e90*/  IADD3 R3, R2.reuse, 0x8, RZ ;  /* 0x0000000802037810 */ /* 0x040fe20007ffe0ff */
[----:B------:R-:W-:Y:S02]  /*5ea0*/  UIADD3 UR11, -UR10, UR8, -UR12 ;  /* 0x000000080a0b7290 */ /* 0x000fe4000fffe90c */
[----:B------:R-:W-:Y:S02]  /*5eb0*/  UIADD3 UR9, UR13, UR42, URZ ;  /* 0x0000002a0d097290 */ /* 0x000fe4000fffe03f */
[----:B------:R-:W-:Y:S02]  /*5ec0*/  UMOV UR14, UR10 ;  /* 0x0000000a000e7c82 */ /* 0x000fe40008000000 */
[C---:B------:R-:W-:Y:S02]  /*5ed0*/  IADD3 R4, R2.reuse, UR11, RZ ;  /* 0x0000000b02047c10 */ /* 0x040fe4000fffe0ff */
[----:B------:R-:W-:Y:S02]  /*5ee0*/  IADD3 R94, R2, UR9, RZ ;  /* 0x00000009025e7c10 */ /* 0x000fe4000fffe0ff */
[----:B------:R-:W-:Y:S02]  /*5ef0*/  IMNMX R2, RZ, R4, !PT ;  /* 0x00000004ff027217 */ /* 0x000fe40007800200 */
[C---:B------:R-:W-:Y:S02]  /*5f00*/  IADD3 R93, R3.reuse, UR11, RZ ;  /* 0x0000000b035d7c10 */ /* 0x040fe4000fffe0ff */
[----:B------:R-:W-:Y:S02]  /*5f10*/  IMNMX R4, R94, UR8, PT ;  /* 0x000000085e047c17 */ /* 0x000fe4000b800200 */
[----:B------:R-:W-:Y:S02]  /*5f20*/  IADD3 R92, R3, UR9, RZ ;  /* 0x00000009035c7c10 */ /* 0x000fe4000fffe0ff */
[----:B------:R-:W-:Y:S01]  /*5f30*/  IMNMX R3, RZ, R93, !PT ;  /* 0x0000005dff037217 */ /* 0x000fe20007800200 */
[----:B--2---:R-:W-:Y:S05]  /*5f40*/  IMAD R0, R0, 0x40, R5 ;  /* 0x0000004000007824 */ /* 0x004fea00078e0205 */
[C---:B------:R-:W-:Y:S02]  /*5f50*/  IADD3 R11, R0.reuse, 0x1, RZ ;  /* 0x00000001000b7810 */ /* 0x040fe40007ffe0ff */
[CC--:B------:R-:W-:Y:S02]  /*5f60*/  ISETP.GE.AND P1, PT, R0.reuse, R2.reuse, PT ;  /* 0x000000020000720c */ /* 0x0c0fe40003f26270 */
[C---:B------:R-:W-:Y:S02]  /*5f70*/  ISETP.GE.AND P0, PT, R11.reuse, R2, PT ;  /* 0x000000020b00720c */ /* 0x040fe40003f06270 */
[C---:B------:R-:W-:Y:S02]  /*5f80*/  IADD3 R10, R0.reuse, 0x8, RZ ;  /* 0x00000008000a7810 */ /* 0x040fe40007ffe0ff */
[C---:B------:R-:W-:Y:S02]  /*5f90*/  IADD3 R9, R0.reuse, 0x9, RZ ;  /* 0x0000000900097810 */ /* 0x040fe40007ffe0ff */
[C---:B------:R-:W-:Y:S02]  /*5fa0*/  IADD3 R8, R0.reuse, 0x10, RZ ;  /* 0x0000001000087810 */ /* 0x040fe40007ffe0ff */
[C---:B------:R-:W-:Y:S02]  /*5fb0*/  IADD3 R7, R0.reuse, 0x11, RZ ;  /* 0x0000001100077810 */ /* 0x040fe40007ffe0ff */
[C---:B------:R-:W-:Y:S02]  /*5fc0*/  IADD3 R6, R0.reuse, 0x18, RZ ;  /* 0x0000001800067810 */ /* 0x040fe40007ffe0ff */
[C---:B------:R-:W-:Y:S02]  /*5fd0*/  IADD3 R5, R0.reuse, 0x19, RZ ;  /* 0x0000001900057810 */ /* 0x040fe40007ffe0ff */
        /* <DEDUP_REMOVED lines=47> */
.L_x_1960:
        /* <DEDUP_REMOVED lines=29> */
[----:B------:R-:W1:Y:S10]  /*64a0*/  MUFU.EX2 R201, R12 ;  /* 0x0000000c00c97308 */ /* 0x000e740000000800 */
[----:B------:R-:W-:Y:S10]  /*64b0*/  MUFU.EX2 R200, R91 ;  /* 0x0000005b00c87308 */ /* 0x000ff40000000800 */
[----:B------:R-:W2:Y:S10]  /*64c0*/  MUFU.EX2 R199, R90 ;  /* 0x0000005a00c77308 */ /* 0x000eb40000000800 */
[----:B------:R2:W-:Y:S10]  /*64d0*/  MUFU.EX2 R207, R2 ;  /* 0x0000000200cf7308 */ /* 0x0005f40000000800 */
[----:B------:R-:W-:Y:S10]  /*64e0*/  MUFU.EX2 R197, R19 ;  /* 0x0000001300c57308 */ /* 0x000ff40000000800 */
[----:B------:R-:W3:Y:S10]  /*64f0*/  MUFU.EX2 R131, R18 ;  /* 0x0000001200837308 */ /* 0x000ef40000000800 */
[----:B------:R3:W-:Y:S10]  /*6500*/  MUFU.EX2 R203, R0 ;  /* 0x0000000000cb7308 */ /* 0x0007f40000000800 */
[----:B------:R-:W-:Y:S10]  /*6510*/  MUFU.EX2 R237, R89 ;  /* 0x0000005900ed7308 */ /* 0x000ff40000000800 */
[----:B------:R-:W4:Y:S10]  /*6520*/  MUFU.EX2 R233, R88 ;  /* 0x0000005800e97308 */ /* 0x000f340000000800 */
[----:B------:R-:W-:Y:S10]  /*6530*/  MUFU.EX2 R206, R17 ;  /* 0x0000001100ce7308 */ /* 0x000ff40000000800 */
[----:B------:R-:W2:Y:S10]  /*6540*/  MUFU.EX2 R205, R16 ;  /* 0x0000001000cd7308 */ /* 0x000eb40000000800 */
[----:B------:R-:W4:Y:S10]  /*6550*/  MUFU.EX2 R236, R87 ;  /* 0x0000005700ec7308 */ /* 0x000f340000000800 */
[----:B------:R-:W4:Y:S01]  /*6560*/  MUFU.EX2 R204, R15 ;  /* 0x0000000f00cc7308 */ /* 0x000f220000000800 */
[----:B-1----:R-:W-:Y:S02]  /*6570*/  F2FP.PACK_AB R4, R201, R202 ;  /* 0x000000cac904723e */ /* 0x002fe400000000ff */
[----:B------:R-:W-:Y:S02]  /*6580*/  F2FP.PACK_AB R3, R196, R198 ;  /* 0x000000c6c403723e */ /* 0x000fe400000000ff */
[----:B--2---:R-:W-:Y:S01]  /*6590*/  F2FP.PACK_AB R2, R199, R200 ;  /* 0x000000c8c702723e */ /* 0x004fe200000000ff */
[----:B------:R1:W-:Y:S01]  /*65a0*/  STS [R238+0x2a000], R4 ;  /* 0x02a00004ee007388 */ /* 0x0003e20000000800 */
[----:B---3--:R-:W-:Y:S02]  /*65b0*/  F2FP.PACK_AB R0, R131, R197 ;  /* 0x000000c58300723e */ /* 0x008fe400000000ff */
[----:B----4-:R-:W-:Y:S03]  /*65c0*/  F2FP.PACK_AB R5, R233, R237 ;  /* 0x000000ede905723e */ /* 0x010fe600000000ff */
[----:B------:R2:W-:Y:S06]  /*65d0*/  STS [R238+0x2a400], R3 ;  /* 0x02a40003ee007388 */ /* 0x0005ec0000000800 */
[----:B------:R3:W-:Y:S06]  /*65e0*/  STS [R241+0x2a000], R2 ;  /* 0x02a00002f1007388 */ /* 0x0007ec0000000800 */
[----:B------:R4:W-:Y:S06]  /*65f0*/  STS [R241+0x2a400], R0 ;  /* 0x02a40000f1007388 */ /* 0x0009ec0000000800 */
[----:B------:R-:W-:Y:S01]  /*6600*/  STS [R239+0x2a000], R5 ;  /* 0x02a00005ef007388 */ /* 0x000fe20000000800 */
[----:B-1----:R-:W-:Y:S05]  /*6610*/  F2FP.PACK_AB R4, R205, R206 ;  /* 0x000000cecd04723e */ /* 0x002fea00000000ff */
[----:B------:R-:W-:Y:S01]  /*6620*/  STS [R239+0x2a400], R4 ;  /* 0x02a40004ef007388 */ /* 0x000fe20000000800 */
[----:B--2---:R-:W-:Y:S05]  /*6630*/  F2FP.PACK_AB R3, R207, R236 ;  /* 0x000000eccf03723e */ /* 0x004fea00000000ff */
[----:B------:R-:W-:Y:S01]  /*6640*/  STS [R240+0x2a000], R3 ;  /* 0x02a00003f0007388 */ /* 0x000fe20000000800 */
[----:B---3--:R-:W-:Y:S05]  /*6650*/  F2FP.PACK_AB R2, R203, R204 ;  /* 0x000000cccb02723e */ /* 0x008fea00000000ff */
[----:B------:R1:W-:Y:S01]  /*6660*/  STS [R240+0x2a400], R2 ;  /* 0x02a40002f0007388 */ /* 0x0003e20000000800 */
[----:B----4-:R-:W-:Y:S04]  /*6670*/  SHF.L.U32 R0, R222, 0x1, RZ ;  /* 0x00000001de007819 */ /* 0x010fe800000006ff */
[CC--:B------:R-:W-:Y:S01]  /*6680*/  IADD3 R112, R216.reuse, R0.reuse, RZ ;  /* 0x00000000d8707210 */ /* 0x0c0fe20007ffe0ff */
[----:B------:R-:W-:Y:S06]  /*6690*/  LDSM.16.M88.4 R16, [R0+0x10000] ;  /* 0x010000000010783b */ /* 0x000fec0000000200 */
[----:B------:R-:W2:Y:S06]  /*66a0*/  LDSM.16.M88.4 R8, [R209+0x20000] ;  /* 0x02000000d108783b */ /* 0x000eac0000000200 */
[----:B------:R-:W3:Y:S06]  /*66b0*/  LDSM.16.M88.4 R84, [R209+0x20800] ;  /* 0x02080000d154783b */ /* 0x000eec0000000200 */
[----:B------:R-:W-:Y:S01]  /*66c0*/  LDSM.16.M88.4 R92, [R210+0x20000] ;  /* 0x02000000d25c783b */ /* 0x000fe20000000200 */
[----:B-1----:R-:W-:Y:S04]  /*66d0*/  IADD3 R2, R217, R0, RZ ;  /* 0x00000000d9027210 */ /* 0x002fe80007ffe0ff */
[----:B------:R-:W-:Y:S01]  /*66e0*/  IADD3 R3, R216, R2, RZ ;  /* 0x00000002d8037210 */ /* 0x000fe20007ffe0ff */
[----:B------:R-:W1:Y:S06]  /*66f0*/  LDSM.16.M88.4 R88, [R2+0x10000] ;  /* 0x010000000258783b */ /* 0x000e6c0000000200 */
[----:B------:R-:W4:Y:S06]  /*6700*/  LDSM.16.M88.4 R96, [R210+0x20800] ;  /* 0x02080000d260783b */ /* 0x000f2c0000000200 */
[----:B------:R-:W-:Y:S06]  /*6710*/  LDSM.16.M88.4 R100, [R212+0x20000] ;  /* 0x02000000d464783b */ /* 0x000fec0000000200 */
[----:B------:R-:W-:Y:S01]  /*6720*/  LDSM.16.M88.4 R104, [R212+0x20800] ;  /* 0x02080000d468783b */ /* 0x000fe20000000200 */
[C---:B--2---:R-:W-:Y:S05]  /*6730*/  HMMA.16816.F32 R4, R16.reuse, R8, RZ ;  /* 0x000000081004723c */ /* 0x044fea00000018ff */
[----:B------:R-:W-:Y:S03]  /*6740*/  LDSM.16.M88.4 R108, [R210+0x26000] ;  /* 0x02600000d26c783b */ /* 0x000fe60000000200 */
[C---:B------:R-:W-:Y:S08]  /*6750*/  HMMA.16816.F32 R8, R16.reuse, R10, RZ ;  /* 0x0000000a1008723c */ /* 0x040ff000000018ff */
[C---:B---3--:R-:W-:Y:S08]  /*6760*/  HMMA.16816.F32 R12, R16.reuse, R84, RZ ;  /* 0x00000054100c723c */ /* 0x048ff000000018ff */
[----:B------:R-:W-:Y:S01]  /*6770*/  HMMA.16816.F32 R16, R16, R86, RZ ;  /* 0x000000561010723c */ /* 0x000fe200000018ff */
[----:B------:R-:W2:Y:S07]  /*6780*/  LDSM.16.M88.4 R84, [R112+0x10000] ;  /* 0x010000007054783b */ /* 0x000eae0000000200 */
[C---:B-1----:R-:W-:Y:S08]  /*6790*/  HMMA.16816.F32 R4, R88.reuse, R92, R4 ;  /* 0x0000005c5804723c */ /* 0x042ff00000001804 */
[C---:B------:R-:W-:Y:S01]  /*67a0*/  HMMA.16816.F32 R8, R88.reuse, R94, R8 ;  /* 0x0000005e5808723c */ /* 0x040fe20000001808 */
[----:B------:R-:W-:Y:S07]  /*67b0*/  LDSM.16.M88.4 R92, [R211+0x20000] ;  /* 0x02000000d35c783b */ /* 0x000fee0000000200 */
[C---:B----4-:R-:W-:Y:S08]  /*67c0*/  HMMA.16816.F32 R12, R88.reuse, R96, R12 ;  /* 0x00000060580c723c */ /* 0x050ff0000000180c */
[----:B------:R-:W-:Y:S01]  /*67d0*/  HMMA.16816.F32 R16, R88, R98, R16 ;  /* 0x000000625810723c */ /* 0x000fe20000001810 */
[----:B------:R-:W1:Y:S06]  /*67e0*/  LDSM.16.M88.4 R88, [R3+0x10000] ;  /* 0x010000000358783b */ /* 0x000e6c0000000200 */
        /* <DEDUP_REMOVED lines=62> */
[----:B------:R2:W4:Y:S06]  /*6bd0*/  LDSM.16.M88.4 R84, [R0+0x16000] ;  /* 0x016000000054783b */ /* 0x00052c0000000200 */
[----:B------:R-:W4:Y:S01]  /*6be0*/  LDSM.16.M88.4 R104, [R209+0x26800] ;  /* 0x02680000d168783b */ /* 0x000f220000000200 */
[C---:B-1----:R-:W-:Y:S08]  /*6bf0*/  HMMA.16816.F32 R4, R88.reuse, R92, R4 ;  /* 0x0000005c5804723c */ /* 0x042ff00000001804 */
[C---:B------:R-:W-:Y:S01]  /*6c00*/  HMMA.16816.F32 R8, R88.reuse, R94, R8 ;  /* 0x0000005e5808723c */ /* 0x040fe20000001808 */
[----:B------:R-:W1:Y:S07]  /*6c10*/  LDSM.16.M88.4 R92, [R2+0x16000] ;  /* 0x01600000025c783b */ /* 0x000e6e0000000200 */
[C---:B---3--:R-:W-:Y:S04]  /*6c20*/  HMMA.16816.F32 R12, R88.reuse, R96, R12 ;  /* 0x00000060580c723c */ /* 0x048fe8000000180c */
[----:B--2---:R-:W-:Y:S04]  /*6c30*/  LEA R0, -R251, RZ, 0x6 ;  /* 0x000000fffb007211 */ /* 0x004fe800078e31ff */
[----:B------:R-:W-:Y:S01]  /*6c40*/  HMMA.16816.F32 R16, R88, R98, R16 ;  /* 0x000000625810723c */ /* 0x000fe20000001810 */
[----:B------:R-:W2:Y:S03]  /*6c50*/  LDSM.16.M88.4 R88, [R210+0x26800] ;  /* 0x02680000d258783b */ /* 0x000ea60000000200 */
[C---:B------:R-:W-:Y:S03]  /*6c60*/  LEA R224, P0, R0.reuse, R224, 0x2 ;  /* 0x000000e000e07211 */ /* 0x040fe600078010ff */
[----:B------:R-:W-:Y:S01]  /*6c70*/  LDSM.16.M88.4 R96, [R112+0x16000] ;  /* 0x016000007060783b */ /* 0x000fe20000000200 */
[----:B------:R-:W-:Y:S01]  /*6c80*/  LEA.HI.X.SX32 R225, R0, R225, 0x2, P0 ;  /* 0x000000e100e17211 */ /* 0x000fe200000f16ff */
[C---:B----4-:R-:W-:Y:S08]  /*6c90*/  HMMA.16816.F32 R4, R84.reuse, R100, R4 ;  /* 0x000000645404723c */ /* 0x050ff00000001804 */
[C---:B------:R-:W-:Y:S01]  /*6ca0*/  HMMA.16816.F32 R8, R84.reuse, R102, R8 ;  /* 0x000000665408723c */ /* 0x040fe20000001808 */
[----:B------:R-:W3:Y:S07]  /*6cb0*/  LDSM.16.M88.4 R100, [R212+0x26000] ;  /* 0x02600000d464783b */ /* 0x000eee0000000200 */
[C---:B------:R-:W-:Y:S08]  /*6cc0*/  HMMA.16816.F32 R12, R84.reuse, R104, R12 ;  /* 0x00000068540c723c */ /* 0x040ff0000000180c */
[----:B------:R-:W-:Y:S01]  /*6cd0*/  HMMA.16816.F32 R16, R84, R106, R16 ;  /* 0x0000006a5410723c */ /* 0x000fe20000001810 */
[----:B------:R-:W4:Y:S06]  /*6ce0*/  LDSM.16.M88.4 R84, [R212+0x26800] ;  /* 0x02680000d454783b */ /* 0x000f2c0000000200 */
[----:B------:R-:W-:Y:S01]  /*6cf0*/  LDSM.16.M88.4 R104, [R3+0x16000] ;  /* 0x016000000368783b */ /* 0x000fe20000000200 */
[C---:B-1----:R-:W-:Y:S08]  /*6d00*/  HMMA.16816.F32 R4, R92.reuse, R108, R4 ;  /* 0x0000006c5c04723c */ /* 0x042ff00000001804 */
        /* <DEDUP_REMOVED lines=14> */
[----:B------:R-:W-:Y:S02]  /*6df0*/  FADD.FTZ R5, -R114, R5 ;  /* 0x0000000572057221 */ /* 0x000fe40000010100 */
[C---:B------:R-:W-:Y:S02]  /*6e00*/  FADD.FTZ R6, -R113.reuse, R6 ;  /* 0x0000000671067221 */ /* 0x040fe40000010100 */
[C---:B------:R-:W-:Y:S02]  /*6e10*/  FADD.FTZ R7, -R113.reuse, R7 ;  /* 0x0000000771077221 */ /* 0x040fe40000010100 */
[----:B------:R-:W-:Y:S03]  /*6e20*/  FMUL.FTZ R4, R202, R4 ;  /* 0x00000004ca047220 */ /* 0x000fe60000410000 */
        /* <DEDUP_REMOVED lines=139> */
.L_x_1961:
        /* <DEDUP_REMOVED lines=173> */
.L_x_1962:
        /* <DEDUP_REMOVED lines=9> */
[----:B------:R-:W-:Y:S02]  /*8240*/  UIADD3 UR7, UR7, -0x1, URZ ;  /* 0xffffffff07077890 */ /* 0x000fe4000fffe03f */
[----:B------:R-:W-:Y:S02]  /*8250*/  @UP0 UIADD3.X UR9, UR15, -0x1, URZ, UP2, !UPT ;  /* 0xffffffff0f090890 */ /* 0x000fe400097fe43f */
[----:B------:R-:W3:Y:S01]  /*8260*/  LDSM.16.MT88.4 R96, [R0+0x1a000] ;  /* 0x01a000000060783b */ /* 0x000ee20000004200 */
[----:B------:R-:W-:Y:S04]  /*8270*/  @UP0 UMOV UR16, UR10 ;  /* 0x0000000a00100c82 */ /* 0x000fe80008000000 */
[----:B------:R-:W4:Y:S01]  /*8280*/  LDSM.16.MT88.4 R112, [R0+0x1c000] ;  /* 0x01c000000070783b */ /* 0x000f220000004200 */
[----:B------:R-:W-:Y:S04]  /*8290*/  @UP0 UMOV UR15, UR9 ;  /* 0x00000009000f0c82 */ /* 0x000fe80008000000 */
        /* <DEDUP_REMOVED lines=87> */
[C---:B------:R-:W-:Y:S01]  /*8810*/  IMAD.SHL.U32 R200, R251.reuse, 0x8, RZ ;  /* 0x00000008fbc87824 */ /* 0x040fe200078e00ff */
[----:B------:R-:W-:Y:S04]  /*8820*/  HMMA.16816.F32 R128, R204, R198, R128 ;  /* 0x000000c6cc80723c */ /* 0x000fe80000001880 */
[CC--:B-1----:R-:W-:Y:S01]  /*8830*/  LEA R2, P0, R200.reuse, R224.reuse, 0x2 ;  /* 0x000000e0c8027211 */ /* 0x0c2fe200078010ff */
        /* <DEDUP_REMOVED lines=515> */
.L_x_1964:
        /* <DEDUP_REMOVED lines=18> */
.L_x_1965:
        /* <DEDUP_REMOVED lines=20> */
[----:B------:R-:W-:-:S03]  /*aad0*/  IADD3 R10, R234, 0x40, RZ ;  /* 0x00000040ea0a7810 */ /* 0x000fc60007ffe0ff */
[----:B------:R-:W-:Y:S01]  /*aae0*/  IADD3.X R3, R3, UR16, R6, P0, !PT ;  /* 0x0000001003037c10 */ /* 0x000fe200087fe406 */
[----:B------:R-:W-:Y:S01]  /*aaf0*/  IMAD.U32 R6, RZ, RZ, UR36 ;  /* 0x00000024ff067e24 */ /* 0x000fe2000f8e00ff */
        /* <DEDUP_REMOVED lines=42> */
.L_x_1967:
[----:B--23--:R-:W-:Y:S05]  /*ada0*/  BSYNC B0 ;  /* 0x0000000000007941 */ /* 0x00cfea0003800000 */
.L_x_1966:
        /* <DEDUP_REMOVED lines=21> */
.L_x_1969:
[----:B------:R-:W-:Y:S05]  /*af00*/  BSYNC B0 ;  /* 0x0000000000007941 */ /* 0x000fea0003800000 */
.L_x_1968:
        /* <DEDUP_REMOVED lines=31> */
.L_x_1971:
[----:B------:R-:W-:Y:S05]  /*b100*/  BSYNC B0 ;  /* 0x0000000000007941 */ /* 0x000fea0003800000 */
.L_x_1970:
        /* <DEDUP_REMOVED lines=19> */
.L_x_1940:
[----:B------:R-:W-:Y:S05]  /*b240*/  BSYNC B1 ;  /* 0x0000000000017941 */ /* 0x000fea0003800000 */
.L_x_1926:
        /* <DEDUP_REMOVED lines=12> */
.L_x_1972:
[----:B------:R-:W-:Y:S05]  /*b310*/  EXIT ;  /* 0x000000000000794d */ /* 0x000fea0003800000 */
.L_x_1974:
        /* <DEDUP_REMOVED lines=14> */
.L_x_2051:


//--------------------- .text._ZN5flash25flash_bwd_dot_do_o_kernelILb0E23Flash_bwd_kernel_traitsILi256ELi64ELi64ELi8ELi4ELi2ELi2ELb0ELb0EN7cutlass6half_tE19Flash_kernel_traitsILi256ELi64ELi64ELi8ES3_EEEEvNS_16Flash_bwd_paramsE --------------------------
	.section	.text._ZN5flash25flash_bwd_dot_do_o_kernelILb0E23Flash_bwd_kernel_traitsILi256ELi64ELi64ELi8ELi4ELi2ELi2ELb0ELb0EN7cutlass6half_tE19Flash_kernel_traitsILi256ELi64ELi64ELi8ES3_EEEEvNS_16Flash_bwd_paramsE,"ax",@progbits
	.sectioninfo	@"SHI_REGISTERS=78"
	.align	128
        .global         _ZN5flash25flash_bwd_dot_do_o_kernelILb0E23Flash_bwd_kernel_traitsILi256ELi64ELi64ELi8ELi4ELi2ELi2ELb0ELb0EN7cutlass6half_tE19Flash_kernel_traitsILi256ELi64ELi64ELi8ES3_EEEEvNS_16Flash_bwd_paramsE
        .type           _ZN5flash25flash_bwd_dot_do_o_kernelILb0E23Flash_bwd_kernel_traitsILi256ELi64ELi64ELi8ELi4ELi2ELi2ELb0ELb0EN7cutlass6half_tE19Flash_kernel_traitsILi256ELi64ELi64ELi8ES3_EEEEvNS_16Flash_bwd_paramsE,@function
        .size           _ZN5flash25flash_bwd_dot_do_o_kernelILb0E23Flash_bwd_kernel_traitsILi256ELi64ELi64ELi8ELi4ELi2ELi2ELb0ELb0EN7cutlass6half_tE19Flash_kernel_traitsILi256ELi64ELi64ELi8ES3_EEEEvNS_16Flash_bwd_paramsE,(.L_x_2052 - _ZN5flash25flash_bwd_dot_do_o_kernelILb0E23Flash_bwd_kernel_traitsILi256ELi64ELi64ELi8ELi4ELi2ELi2ELb0ELb0EN7cutlass6half_tE19Flash_kernel_traitsILi256ELi64ELi64ELi8ES3_EEEEvNS_16Flash_bwd_paramsE)
        .other          _ZN5flash25flash_bwd_dot_do_o_kernelILb0E23Flash_bwd_kernel_traitsILi256ELi64ELi64ELi8ELi4ELi2ELi2ELb0ELb0EN7cutlass6half_tE19Flash_kernel_traitsILi256ELi64ELi64ELi8ES3_EEEEvNS_16Flash_bwd_paramsE,@"STO_CUDA_ENTRY STV_DEFAULT"
_ZN5flash25flash_bwd_dot_do_o_kernelILb0E23Flash_bwd_kernel_traitsILi256ELi64ELi64ELi8ELi4ELi2ELi2ELb0ELb0EN7cutlass6half_tE19Flash_kernel_traitsILi256ELi64ELi64ELi8ES3_EEEEvNS_16Flash_bwd_paramsE:
.text._ZN5flash25flash_bwd_dot_do_o_kernelILb0E23Flash_bwd_kernel_traitsILi256ELi64ELi64ELi8ELi4ELi2ELi2ELb0ELb0EN7cutlass6half_tE19Flash_kernel_traitsILi256ELi64ELi64ELi8ES3_EEEEvNS_16Flash_bwd_paramsE:
        /* <DEDUP_REMOVED lines=47> */
.L_x_1975:
[----:B01----:R-:W-:-:S04]  /*02f0*/  IMAD R2, R6, c[0x0][0x1c0], R11 ;  /* 0x0000700006027a24 */ /* 0x003fc800078e020b */
[----:B------:R-:W-:-:S03]  /*0300*/  IMAD R2, R2, c[0x0][0x224], RZ ;  /* 0x0000890002027a24 */ /* 0x000fc600078e02ff */
.L_x_1976:
        /* <DEDUP_REMOVED lines=62> */
.L_x_1978:
[----:B------:R-:W-:Y:S05]  /*06f0*/  BSYNC B0 ;  /* 0x0000000000007941 */ /* 0x000fea0003800000 */
.L_x_1977:
        /* <DEDUP_REMOVED lines=41> */
.L_x_1980:
[----:B------:R-:W-:Y:S05]  /*0990*/  BSYNC B0 ;  /* 0x0000000000007941 */ /* 0x000fea0003800000 */
.L_x_1979:
        /* <DEDUP_REMOVED lines=42> */
.L_x_1982:
[----:B------:R-:W-:Y:S05]  /*0c40*/  BSYNC B0 ;  /* 0x0000000000007941 */ /* 0x000fea0003800000 */
.L_x_1981:
        /* <DEDUP_REMOVED lines=36> */
.L_x_1984:
[----:B------:R-:W-:Y:S05]  /*0e90*/  BSYNC B0 ;  /* 0x0000000000007941 */ /* 0x000fea0003800000 */
.L_x_1983:
        /* <DEDUP_REMOVED lines=216> */
.L_x_1985:
        /* <DEDUP_REMOVED lines=14> */
.L_x_2052:


//--------------------- .text._ZN5flash25flash_bwd_dot_do_o_kernelILb1E23Flash_bwd_kernel_traitsILi256ELi64ELi64ELi8ELi4ELi2ELi2ELb0ELb0EN7cutlass6half_tE19Flash_kernel_traitsILi256ELi64ELi64ELi8ES3_EEEEvNS_16Flash_bwd_paramsE --------------------------
	.section	.text._ZN5flash25flash_bwd_dot_do_o_kernelILb1E23Flash_bwd_kernel_traitsILi256ELi64ELi64ELi8ELi4ELi2ELi2ELb0ELb0EN7cutlass6half_tE19Flash_kernel_traitsILi256ELi64ELi64ELi8ES3_EEEEvNS_16Flash_bwd_paramsE,"ax",@progbits
	.sectioninfo	@"SHI_REGISTERS=83"
	.align	128
        .global         _ZN5flash25flash_bwd_dot_do_o_kernelILb1E23Flash_bwd_kernel_traitsILi256ELi64ELi64ELi8ELi4ELi2ELi2ELb0ELb0EN7cutlass6half_tE19Flash_kernel_traitsILi256ELi64ELi64ELi8ES3_EEEEvNS_16Flash_bwd_paramsE
        .type           _ZN5flash25flash_bwd_dot_do_o_kernelILb1E23Flash_bwd_kernel_traitsILi256ELi64ELi64ELi8ELi4ELi2ELi2ELb0ELb0EN7cutlass6half_tE19Flash_kernel_traitsILi256ELi64ELi64ELi8ES3_EEEEvNS_16Flash_bwd_paramsE,@function
        .size           _ZN5flash25flash_bwd_dot_do_o_kernelILb1E23Flash_bwd_kernel_traitsILi256ELi64ELi64ELi8ELi4ELi2ELi2ELb0ELb0EN7cutlass6half_tE19Flash_kernel_traitsILi256ELi64ELi64ELi8ES3_EEEEvNS_16Flash_bwd_paramsE,(.L_x_2053 - _ZN5flash25flash_bwd_dot_do_o_kernelILb1E23Flash_bwd_kernel_traitsILi256ELi64ELi64ELi8ELi4ELi2ELi2ELb0ELb0EN7cutlass6half_tE19Flash_kernel_traitsILi256ELi64ELi64ELi8ES3_EEEEvNS_16Flash_bwd_paramsE)
        .other          _ZN5flash25flash_bwd_dot_do_o_kernelILb1E23Flash_bwd_kernel_traitsILi256ELi64ELi64ELi8ELi4ELi2ELi2ELb0ELb0EN7cutlass6half_tE19Flash_kernel_traitsILi256ELi64ELi64ELi8ES3_EEEEvNS_16Flash_bwd_paramsE,@"STO_CUDA_ENTRY STV_DEFAULT"
_ZN5flash25flash_bwd_dot_do_o_kernelILb1E23Flash_bwd_kernel_traitsILi256ELi64ELi64ELi8ELi4ELi2ELi2ELb0ELb0EN7cutlass6half_tE19Flash_kernel_traitsILi256ELi64ELi64ELi8ES3_EEEEvNS_16Flash_bwd_paramsE:
.text._ZN5flash25flash_bwd_dot_do_o_kernelILb1E23Flash_bwd_kernel_traitsILi256ELi64ELi64ELi8ELi4ELi2ELi2ELb0ELb0EN7cutlass6half_tE19Flash_kernel_traitsILi256ELi64ELi64ELi8ES3_EEEEvNS_16Flash_bwd_paramsE:
        /* <DEDUP_REMOVED lines=81> */
.L_x_1986:
[----:B-1----:R-:W-:-:S04]  /*0510*/  IMAD R8, R17, c[0x0][0x1c0], R4 ;  /* 0x0000700011087a24 */ /* 0x002fc800078e0204 */
[----:B------:R-:W-:-:S03]  /*0520*/  IMAD R8, R8, c[0x0][0x224], RZ ;  /* 0x0000890008087a24 */ /* 0x000fc600078e02ff */
.L_x_1987:
        /* <DEDUP_REMOVED lines=73> */
.L_x_1989:
[----:B------:R-:W-:Y:S05]  /*09c0*/  BSYNC B0 ;  /* 0x0000000000007941 */ /* 0x000fea0003800000 */
.L_x_1988:
        /* <DEDUP_REMOVED lines=32> */
.L_x_1991:
[----:B------:R-:W-:Y:S05]  /*0bd0*/  BSYNC B0 ;  /* 0x0000000000007941 */ /* 0x000fea0003800000 */
.L_x_1990:
        /* <DEDUP_REMOVED lines=42> */
.L_x_1993:
[----:B------:R-:W-:Y:S05]  /*0e80*/  BSYNC B0 ;  /* 0x0000000000007941 */ /* 0x000fea0003800000 */
.L_x_1992:
        /* <DEDUP_REMOVED lines=38> */
.L_x_1995:
[----:B------:R-:W-:Y:S05]  /*10f0*/  BSYNC B0 ;  /* 0x0000000000007941 */ /* 0x000fea0003800000 */
.L_x_1994:
        /* <DEDUP_REMOVED lines=239> */
.L_x_1996:
        /* <DEDUP_REMOVED lines=9> */
.L_x_2053:


//--------------------- .nv.shared._ZN5flash27flash_bwd_convert_dq_kernelI23Flash_bwd_kernel_traitsILi256ELi64ELi32ELi8ELi4ELi1ELi2ELb1ELb1EN7cutlass6half_tE19Flash_kernel_traitsILi256ELi64ELi32ELi8ES3_EEEEvNS_16Flash_bwd_paramsEi --------------------------
	.section	.nv.shared._ZN5flash27flash_bwd_convert_dq_kernelI23Flash_bwd_kernel_traitsILi256ELi64ELi32ELi8ELi4ELi1ELi2ELb1ELb1EN7cutlass6half_tE19Flash_kernel_traitsILi256ELi64ELi32ELi8ES3_EEEEvNS_16Flash_bwd_paramsEi,"aw",@nobits
	.sectionflags	@""
	.align	16


//--------------------- .nv.global                --------------------------
	.section	.nv.global,"aw",@nobits
.nv.global:
	.type		_ZN66_INTERNAL_c896cc1e_30_flash_bwd_hdim256_fp16_sm80_cu_d53ad458_29104cute1_E,@object
	.size		_ZN66_INTERNAL_c896cc1e_30_flash_bwd_hdim256_fp16_sm80_cu_d53ad458_29104cute1_E,(_ZN66_INTERNAL_c896cc1e_30_flash_bwd_hdim256_fp16_sm80_cu_d53ad458_29104cuda3std3__45__cpo6cbeginE - _ZN66_INTERNAL_c896cc1e_30_flash_bwd_hdim256_fp16_sm80_cu_d53ad458_29104cute1_E)
_ZN66_INTERNAL_c896cc1e_30_flash_bwd_hdim256_fp16_sm80_cu_d53ad458_29104cute1_E:
	.zero		1
	.type		_ZN66_INTERNAL_c896cc1e_30_flash_bwd_hdim256_fp16_sm80_cu_d53ad458_29104cuda3std3__45__cpo6cbeginE,@object
	.size		_ZN66_INTERNAL_c896cc1e_30_flash_bwd_hdim256_fp16_sm80_cu_d53ad458_29104cuda3std3__45__cpo6cbeginE,(_ZN66_INTERNAL_c896cc1e_30_flash_bwd_hdim256_fp16_sm80_cu_d53ad458_29104cuda3std3__48in_placeE - _ZN66_INTERNAL_c896cc1e_30_flash_bwd_hdim256_fp16_sm80_cu_d53ad458_29104cuda3std3__45__cpo6cbeginE)
_ZN66_INTERNAL_c896cc1e_30_flash_bwd_hdim256_fp16_sm80_cu_d53ad458_29104cuda3std3__45__cpo6cbeginE:
	.zero		1
	.type		_ZN66_INTERNAL_c896cc1e_30_flash_bwd_hdim256_fp16_sm80_cu_d53ad458_29104cuda3std3__48in_placeE,@object
	.size		_ZN66_INTERNAL_c896cc1e_30_flash_bwd_hdim256_fp16_sm80_cu_d53ad458_29104cuda3std3__48in_placeE,(_ZN66_INTERNAL_c896cc1e_30_flash_bwd_hdim256_fp16_sm80_cu_d53ad458_29104cuda3std6ranges3__45__cpo9iter_moveE - _ZN66_INTERNAL_c896cc1e_30_flash_bwd_hdim256_fp16_sm80_cu_d53ad458_29104cuda3std3__48in_placeE)
_ZN66_INTERNAL_c896cc1e_30_flash_bwd_hdim256_fp16_sm80_cu_d53ad458_29104cuda3std3__48in_placeE:
	.zero		1
	.type		_ZN66_INTERNAL_c896cc1e_30_flash_bwd_hdim256_fp16_sm80_cu_d53ad458_29104cuda3std6ranges3__45__cpo9iter_moveE,@object
	.size		_ZN66_INTERNAL_c896cc1e_30_flash_bwd_hdim256_fp16_sm80_cu_d53ad458_29104cuda3std6ranges3__45__cpo9iter_moveE,(_ZN66_INTERNAL_c896cc1e_30_flash_bwd_hdim256_fp16_sm80_cu_d53ad458_29104cuda3std3__45__cpo5beginE - _ZN66_INTERNAL_c896cc1e_30_flash_bwd_hdim256_fp16_sm80_cu_d53ad458_29104cuda3std6ranges3__45__cpo9iter_moveE)
_ZN66_INTERNAL_c896cc1e_30_flash_bwd_hdim256_fp16_sm80_cu_d53ad458_29104cuda3std6ranges3__45__cpo9iter_moveE:
	.zero		1
	.type		_ZN66_INTERNAL_c896cc1e_30_flash_bwd_hdim256_fp16_sm80_cu_d53ad458_29104cuda3std3__45__cpo5beginE,@object
	.size		_ZN66_INTERNAL_c896cc1e_30_flash_bwd_hdim256_fp16_sm80_cu_d53ad458_29104cuda3std3__45__cpo5beginE,(_ZN66_INTERNAL_c896cc1e_30_flash_bwd_hdim256_fp16_sm80_cu_d53ad458_29104cuda3std3__468_GLOBAL__N__c896cc1e_30_flash_bwd_hdim256_fp16_sm80_cu_d53ad458_29106ignoreE - _ZN66_INTERNAL_c896cc1e_30_flash_bwd_hdim256_fp16_sm80_cu_d53ad458_29104cuda3std3__45__cpo5beginE)
_ZN66_INTERNAL_c896cc1e_30_flash_bwd_hdim256_fp16_sm80_cu_d53ad458_29104cuda3std3__45__cpo5beginE:
	.zero		1
	.type		_ZN66_INTERNAL_c896cc1e_30_flash_bwd_hdim256_fp16_sm80_cu_d53ad458_29104cuda3std3__468_GLOBAL__N__c896cc1e_30_flash_bwd_hdim256_fp16_sm80_cu_d53ad458_29106ignoreE,@object
	.size		_ZN66_INTERNAL_c896cc1e_30_flash_bwd_hdim256_fp16_sm80_cu_d53ad458_29104cuda3std3__468_GLOBAL__N__c896cc1e_30_flash_bwd_hdim256_fp16_sm80_cu_d53ad458_29106ignoreE,(_ZN66_INTERNAL_c896cc1e_30_flash_bwd_hdim256_fp16_sm80_cu_d53ad458_29104cute7productE - _ZN66_INTERNAL_c896cc1e_30_flash_bwd_hdim256_fp16_sm80_cu_d53ad458_29104cuda3std3__468_GLOBAL__N__c896cc1e_30_flash_bwd_hdim256_fp16_sm80_cu_d53ad458_29106ignoreE)
_ZN66_INTERNAL_c896cc1e_30_flash_bwd_hdim256_fp16_sm80_cu_d53ad458_29104cuda3std3__468_GLOBAL__N__c896cc1e_30_flash_bwd_hdim256_fp16_sm80_cu_d53ad458_29106ignoreE:
	.zero		1
	.type		_ZN66_INTERNAL_c896cc1e_30_flash_bwd_hdim256_fp16_sm80_cu_d53ad458_29104cute7productE,@object
	.size		_ZN66_INTERNAL_c896cc1e_30_flash_bwd_hdim256_fp16_sm80_cu_d53ad458_29104cute7productE,(_ZN66_INTERNAL_c896cc1e_30_flash_bwd_hdim256_fp16_sm80_cu_d53ad458_29104cuda3std3__45__cpo3endE - _ZN66_INTERNAL_c896cc1e_30_flash_bwd_hdim256_fp16_sm80_cu_d53ad458_29104cute7productE)
_ZN66_INTERNAL_c896cc1e_30_flash_bwd_hdim256_fp16_sm80_cu_d53ad458_29104cute7productE:
	.zero		1
	.type		_ZN66_INTERNAL_c896cc1e_30_flash_bwd_hdim256_fp16_sm80_cu_d53ad458_29104cuda3std3__45__cpo3endE,@object
	.size		_ZN66_INTERNAL_c896cc1e_30_flash_bwd_hdim256_fp16_sm80_cu_d53ad458_29104cuda3std3__45__cpo3endE,(_ZN66_INTERNAL_c896cc1e_30_flash_bwd_hdim256_fp16_sm80_cu_d53ad458_29104cuda3std3__419piecewise_constructE - _ZN66_INTERNAL_c896cc1e_30_flash_bwd_hdim256_fp16_sm80_cu_d53ad458_29104cuda3std3__45__cpo3endE)
_ZN66_INTERNAL_c896cc1e_30_flash_bwd_hdim256_fp16_sm80_cu_d53ad458_29104cuda3std3__45__cpo3endE:
	.zero		1
	.type		_ZN66_INTERNAL_c896cc1e_30_flash_bwd_hdim256_fp16_sm80_cu_d53ad458_29104cuda3std3__419piecewise_constructE,@object
	.size		_ZN66_INTERNAL_c896cc1e_30_flash_bwd_hdim256_fp16_sm80_cu_d53ad458_29104cuda3std3__419piecewise_constructE,(_ZN66_INTERNAL_c896cc1e_30_flash_bwd_hdim256_fp16_sm80_cu_d53ad458_29104cuda3std3__45__cpo4cendE - _ZN66_INTERNAL_c896cc1e_30_flash_bwd_hdim256_fp16_sm80_cu_d53ad458_29104cuda3std3__419piecewise_constructE)
_ZN66_INTERNAL_c896cc1e_30_flash_bwd_hdim256_fp16_sm80_cu_d53ad458_29104cuda3std3__419piecewise_constructE:
	.zero		1
	.type		_ZN66_INTERNAL_c896cc1e_30_flash_bwd_hdim256_fp16_sm80_cu_d53ad458_29104cuda3std3__45__cpo4cendE,@object
	.size		_ZN66_INTERNAL_c896cc1e_30_flash_bwd_hdim256_fp16_sm80_cu_d53ad458_29104cuda3std3__45__cpo4cendE,(_ZN66_INTERNAL_c896cc1e_30_flash_bwd_hdim256_fp16_sm80_cu_d53ad458_29104cuda3std6ranges3__45__cpo4swapE - _ZN66_INTERNAL_c896cc1e_30_flash_bwd_hdim256_fp16_sm80_cu_d53ad458_29104cuda3std3__45__cpo4cendE)
_ZN66_INTERNAL_c896cc1e_30_flash_bwd_hdim256_fp16_sm80_cu_d53ad458_29104cuda3std3__45__cpo4cendE:
	.zero		1
	.type		_ZN66_INTERNAL_c896cc1e_30_flash_bwd_hdim256_fp16_sm80_cu_d53ad458_29104cuda3std6ranges3__45__cpo4swapE,@object
	.size		_ZN66_INTERNAL_c896cc1e_30_flash_bwd_hdim256_fp16_sm80_cu_d53ad458_29104cuda3std6ranges3__45__cpo4swapE,(.L_7 - _ZN66_INTERNAL_c896cc1e_30_flash_bwd_hdim256_fp16_sm80_cu_d53ad458_29104cuda3std6ranges3__45__cpo4swapE)
_ZN66_INTERNAL_c896cc1e_30_flash_bwd_hdim256_fp16_sm80_cu_d53ad458_29104cuda3std6ranges3__45__cpo4swapE:
	.zero		1
.L_7:


//--------------------- .nv.shared._ZN5flash44flash_bwd_dq_dk_dv_loop_seqk_parallel_kernelI23Flash_bwd_kernel_traitsILi256ELi64ELi32ELi8ELi4ELi1ELi2ELb1ELb1EN7cutlass6half_tE19Flash_kernel_traitsILi256ELi64ELi32ELi8ES3_EELb0ELb0ELb0ELb0ELb0ELb0ELb0EEEvNS_16Flash_bwd_paramsE --------------------------
	.section	.nv.shared._ZN5flash44flash_bwd_dq_dk_dv_loop_seqk_parallel_kernelI23Flash_bwd_kernel_traitsILi256ELi64ELi32ELi8ELi4ELi1ELi2ELb1ELb1EN7cutlass6half_tE19Flash_kernel_traitsILi256ELi64ELi32ELi8ES3_EELb0ELb0ELb0ELb0ELb0ELb0ELb0EEEvNS_16Flash_bwd_paramsE,"aw",@nobits
	.sectionflags	@""
	.align	16


//--------------------- .nv.shared._ZN5flash44flash_bwd_dq_dk_dv_loop_seqk_parallel_kernelI23Flash_bwd_kernel_traitsILi256ELi64ELi32ELi8ELi4ELi1ELi2ELb1ELb1EN7cutlass6half_tE19Flash_kernel_traitsILi256ELi64ELi32ELi8ES3_EELb0ELb0ELb0ELb0ELb0ELb0ELb1EEEvNS_16Flash_bwd_paramsE --------------------------
	.section	.nv.shared._ZN5flash44flash_bwd_dq_dk_dv_loop_seqk_parallel_kernelI23Flash_bwd_kernel_traitsILi256ELi64ELi32ELi8ELi4ELi1ELi2ELb1ELb1EN7cutlass6half_tE19Flash_kernel_traitsILi256ELi64ELi32ELi8ES3_EELb0ELb0ELb0ELb0ELb0ELb0ELb1EEEvNS_16Flash_bwd_paramsE,"aw",@nobits
	.sectionflags	@""
	.align	16


//--------------------- .nv.shared._ZN5flash44flash_bwd_dq_dk_dv_loop_seqk_parallel_kernelI23Flash_bwd_kernel_traitsILi256ELi64ELi32ELi8ELi4ELi1ELi2ELb1ELb1EN7cutlass6half_tE19Flash_kernel_traitsILi256ELi64ELi32ELi8ES3_EELb0ELb0ELb1ELb0ELb0ELb0ELb0EEEvNS_16Flash_bwd_paramsE --------------------------
	.section	.nv.shared._ZN5flash44flash_bwd_dq_dk_dv_loop_seqk_parallel_kernelI23Flash_bwd_kernel_traitsILi256ELi64ELi32ELi8ELi4ELi1ELi2ELb1ELb1EN7cutlass6half_tE19Flash_kernel_traitsILi256ELi64ELi32ELi8ES3_EELb0ELb0ELb1ELb0ELb0ELb0ELb0EEEvNS_16Flash_bwd_paramsE,"aw",@nobits
	.sectionflags	@""
	.align	16


//--------------------- .nv.shared._ZN5flash44flash_bwd_dq_dk_dv_loop_seqk_parallel_kernelI23Flash_bwd_kernel_traitsILi256ELi64ELi32ELi8ELi4ELi1ELi2ELb1ELb1EN7cutlass6half_tE19Flash_kernel_traitsILi256ELi64ELi32ELi8ES3_EELb0ELb0ELb1ELb0ELb0ELb0ELb1EEEvNS_16Flash_bwd_paramsE --------------------------
	.section	.nv.shared._ZN5flash44flash_bwd_dq_dk_dv_loop_seqk_parallel_kernelI23Flash_bwd_kernel_traitsILi256ELi64ELi32ELi8ELi4ELi1ELi2ELb1ELb1EN7cutlass6half_tE19Flash_kernel_traitsILi256ELi64ELi32ELi8ES3_EELb0ELb0ELb1ELb0ELb0ELb0ELb1EEEvNS_16Flash_bwd_paramsE,"aw",@nobits
	.sectionflags	@""
	.align	16


//--------------------- .nv.shared._ZN5flash44flash_bwd_dq_dk_dv_loop_seqk_parallel_kernelI23Flash_bwd_kernel_traitsILi256ELi64ELi32ELi8ELi4ELi1ELi2ELb1ELb1EN7cutlass6half_tE19Flash_kernel_traitsILi256ELi64ELi32ELi8ES3_EELb0ELb0ELb0ELb0ELb0ELb1ELb0EEEvNS_16Flash_bwd_paramsE --------------------------
	.section	.nv.shared._ZN5flash44flash_bwd_dq_dk_dv_loop_seqk_parallel_kernelI23Flash_bwd_kernel_traitsILi256ELi64ELi32ELi8ELi4ELi1ELi2ELb1ELb1EN7cutlass6half_tE19Flash_kernel_traitsILi256ELi64ELi32ELi8ES3_EELb0ELb0ELb0ELb0ELb0ELb1ELb0EEEvNS_16Flash_bwd_paramsE,"aw",@nobits
	.sectionflags	@""
	.align	16


//--------------------- .nv.shared._ZN5flash44flash_bwd_dq_dk_dv_loop_seqk_parallel_kernelI23Flash_bwd_kernel_traitsILi256ELi64ELi32ELi8ELi4ELi1ELi2ELb1ELb1EN7cutlass6half_tE19Flash_kernel_traitsILi256ELi64ELi32ELi8ES3_EELb0ELb0ELb0ELb0ELb0ELb1ELb1EEEvNS_16Flash_bwd_paramsE --------------------------
	.section	.nv.shared._ZN5flash44flash_bwd_dq_dk_dv_loop_seqk_parallel_kernelI23Flash_bwd_kernel_traitsILi256ELi64ELi32ELi8ELi4ELi1ELi2ELb1ELb1EN7cutlass6half_tE19Flash_kernel_traitsILi256ELi64ELi32ELi8ES3_EELb0ELb0ELb0ELb0ELb0ELb1ELb1EEEvNS_16Flash_bwd_paramsE,"aw",@nobits
	.sectionflags	@""
	.align	16


//--------------------- .nv.shared._ZN5flash44flash_bwd_dq_dk_dv_loop_seqk_parallel_kernelI23Flash_bwd_kernel_traitsILi256ELi64ELi32ELi8ELi4ELi1ELi2ELb1ELb1EN7cutlass6half_tE19Flash_kernel_traitsILi256ELi64ELi32ELi8ES3_EELb0ELb0ELb0ELb1ELb0ELb0ELb0EEEvNS_16Flash_bwd_paramsE --------------------------
	.section	.nv.shared._ZN5flash44flash_bwd_dq_dk_dv_loop_seqk_parallel_kernelI23Flash_bwd_kernel_traitsILi256ELi64ELi32ELi8ELi4ELi1ELi2ELb1ELb1EN7cutlass6half_tE19Flash_kernel_traitsILi256ELi64ELi32ELi8ES3_EELb0ELb0ELb0ELb1ELb0ELb0ELb0EEEvNS_16Flash_bwd_paramsE,"aw",@nobits
	.sectionflags	@""
	.align	16


//--------------------- .nv.shared._ZN5flash44flash_bwd_dq_dk_dv_loop_seqk_parallel_kernelI23Flash_bwd_kernel_traitsILi256ELi64ELi32ELi8ELi4ELi1ELi2ELb1ELb1EN7cutlass6half_tE19Flash_kernel_traitsILi256ELi64ELi32ELi8ES3_EELb0ELb0ELb0ELb1ELb0ELb0ELb1EEEvNS_16Flash_bwd_paramsE --------------------------
	.section	.nv.shared._ZN5flash44flash_bwd_dq_dk_dv_loop_seqk_parallel_kernelI23Flash_bwd_kernel_traitsILi256ELi64ELi32ELi8ELi4ELi1ELi2ELb1ELb1EN7cutlass6half_tE19Flash_kernel_traitsILi256ELi64ELi32ELi8ES3_EELb0ELb0ELb0ELb1ELb0ELb0ELb1EEEvNS_16Flash_bwd_paramsE,"aw",@nobits
	.sectionflags	@""
	.align	16


//--------------------- .nv.shared._ZN5flash44flash_bwd_dq_dk_dv_loop_seqk_parallel_kernelI23Flash_bwd_kernel_traitsILi256ELi64ELi32ELi8ELi4ELi1ELi2ELb1ELb1EN7cutlass6half_tE19Flash_kernel_traitsILi256ELi64ELi32ELi8ES3_EELb0ELb0ELb1ELb0ELb0ELb1ELb0EEEvNS_16Flash_bwd_paramsE --------------------------
	.section	.nv.shared._ZN5flash44flash_bwd_dq_dk_dv_loop_seqk_parallel_kernelI23Flash_bwd_kernel_traitsILi256ELi64ELi32ELi8ELi4ELi1ELi2ELb1ELb1EN7cutlass6half_tE19Flash_kernel_traitsILi256ELi64ELi32ELi8ES3_EELb0ELb0ELb1ELb0ELb0ELb1ELb0EEEvNS_16Flash_bwd_paramsE,"aw",@nobits
	.sectionflags	@""
	.align	16


//--------------------- .nv.shared._ZN5flash44flash_bwd_dq_dk_dv_loop_seqk_parallel_kernelI23Flash_bwd_kernel_traitsILi256ELi64ELi32ELi8ELi4ELi1ELi2ELb1ELb1EN7cutlass6half_tE19Flash_kernel_traitsILi256ELi64ELi32ELi8ES3_EELb0ELb0ELb1ELb0ELb0ELb1ELb1EEEvNS_16Flash_bwd_paramsE --------------------------
	.section	.nv.shared._ZN5flash44flash_bwd_dq_dk_dv_loop_seqk_parallel_kernelI23Flash_bwd_kernel_traitsILi256ELi64ELi32ELi8ELi4ELi1ELi2ELb1ELb1EN7cutlass6half_tE19Flash_kernel_traitsILi256ELi64ELi32ELi8ES3_EELb0ELb0ELb1ELb0ELb0ELb1ELb1EEEvNS_16Flash_bwd_paramsE,"aw",@nobits
	.sectionflags	@""
	.align	16


//--------------------- .nv.shared._ZN5flash44flash_bwd_dq_dk_dv_loop_seqk_parallel_kernelI23Flash_bwd_kernel_traitsILi256ELi64ELi32ELi8ELi4ELi1ELi2ELb1ELb1EN7cutlass6half_tE19Flash_kernel_traitsILi256ELi64ELi32ELi8ES3_EELb0ELb0ELb1ELb1ELb0ELb0ELb0EEEvNS_16Flash_bwd_paramsE --------------------------
	.section	.nv.shared._ZN5flash44flash_bwd_dq_dk_dv_loop_seqk_parallel_kernelI23Flash_bwd_kernel_traitsILi256ELi64ELi32ELi8ELi4ELi1ELi2ELb1ELb1EN7cutlass6half_tE19Flash_kernel_traitsILi256ELi64ELi32ELi8ES3_EELb0ELb0ELb1ELb1ELb0ELb0ELb0EEEvNS_16Flash_bwd_paramsE,"aw",@nobits
	.sectionflags	@""
	.align	16


//--------------------- .nv.shared._ZN5flash44flash_bwd_dq_dk_dv_loop_seqk_parallel_kernelI23Flash_bwd_kernel_traitsILi256ELi64ELi32ELi8ELi4ELi1ELi2ELb1ELb1EN7cutlass6half_tE19Flash_kernel_traitsILi256ELi64ELi32ELi8ES3_EELb0ELb0ELb1ELb1ELb0ELb0ELb1EEEvNS_16Flash_bwd_paramsE --------------------------
	.section	.nv.shared._ZN5flash44flash_bwd_dq_dk_dv_loop_seqk_parallel_kernelI23Flash_bwd_kernel_traitsILi256ELi64ELi32ELi8ELi4ELi1ELi2ELb1ELb1EN7cutlass6half_tE19Flash_kernel_traitsILi256ELi64ELi32ELi8ES3_EELb0ELb0ELb1ELb1ELb0ELb0ELb1EEEvNS_16Flash_bwd_paramsE,"aw",@nobits
	.sectionflags	@""
	.align	16


//--------------------- .nv.shared._ZN5flash25flash_bwd_dot_do_o_kernelILb0E23Flash_bwd_kernel_traitsILi256ELi64ELi32ELi8ELi4ELi1ELi2ELb1ELb1EN7cutlass6half_tE19Flash_kernel_traitsILi256ELi64ELi32ELi8ES3_EEEEvNS_16Flash_bwd_paramsE --------------------------
	.section	.nv.shared._ZN5flash25flash_bwd_dot_do_o_kernelILb0E23Flash_bwd_kernel_traitsILi256ELi64ELi32ELi8ELi4ELi1ELi2ELb1ELb1EN7cutlass6half_tE19Flash_kernel_traitsILi256ELi64ELi32ELi8ES3_EEEEvNS_16Flash_bwd_paramsE,"aw",@nobits
	.sectionflags	@""
	.align	16


//--------------------- .nv.shared._ZN5flash25flash_bwd_dot_do_o_kernelILb1E23Flash_bwd_kernel_traitsILi256ELi64ELi32ELi8ELi4ELi1ELi2ELb1ELb1EN7cutlass6half_tE19Flash_kernel_traitsILi256ELi64ELi32ELi8ES3_EEEEvNS_16Flash_bwd_paramsE --------------------------
	.section	.nv.shared._ZN5flash25flash_bwd_dot_do_o_kernelILb1E23Flash_bwd_kernel_traitsILi256ELi64ELi32ELi8ELi4ELi1ELi2ELb1ELb1EN7cutlass6half_tE19Flash_kernel_traitsILi256ELi64ELi32ELi8ES3_EEEEvNS_16Flash_bwd_paramsE,"aw",@nobits
	.sectionflags	@""
	.align	16


//--------------------- .nv.shared._ZN5flash44flash_bwd_dq_dk_dv_loop_seqk_parallel_kernelI23Flash_bwd_kernel_traitsILi256ELi64ELi64ELi8ELi4ELi2ELi2ELb0ELb1EN7cutlass6half_tE19Flash_kernel_traitsILi256ELi64ELi64ELi8ES3_EELb0ELb0ELb0ELb0ELb0ELb0ELb0EEEvNS_16Flash_bwd_paramsE --------------------------
	.section	.nv.shared._ZN5flash44flash_bwd_dq_dk_dv_loop_seqk_parallel_kernelI23Flash_bwd_kernel_traitsILi256ELi64ELi64ELi8ELi4ELi2ELi2ELb0ELb1EN7cutlass6half_tE19Flash_kernel_traitsILi256ELi64ELi64ELi8ES3_EELb0ELb0ELb0ELb0ELb0ELb0ELb0EEEvNS_16Flash_bwd_paramsE,"aw",@nobits
	.sectionflags	@""
	.align	16


//--------------------- .nv.shared._ZN5flash44flash_bwd_dq_dk_dv_loop_seqk_parallel_kernelI23Flash_bwd_kernel_traitsILi256ELi64ELi64ELi8ELi4ELi2ELi2ELb0ELb1EN7cutlass6half_tE19Flash_kernel_traitsILi256ELi64ELi64ELi8ES3_EELb0ELb0ELb1ELb0ELb0ELb0ELb0EEEvNS_16Flash_bwd_paramsE --------------------------
	.section	.nv.shared._ZN5flash44flash_bwd_dq_dk_dv_loop_seqk_parallel_kernelI23Flash_bwd_kernel_traitsILi256ELi64ELi64ELi8ELi4ELi2ELi2ELb0ELb1EN7cutlass6half_tE19Flash_kernel_traitsILi256ELi64ELi64ELi8ES3_EELb0ELb0ELb1ELb0ELb0ELb0ELb0EEEvNS_16Flash_bwd_paramsE,"aw",@nobits
	.sectionflags	@""
	.align	16


//--------------------- .nv.shared._ZN5flash44flash_bwd_dq_dk_dv_loop_seqk_parallel_kernelI23Flash_bwd_kernel_traitsILi256ELi64ELi64ELi8ELi4ELi2ELi2ELb0ELb1EN7cutlass6half_tE19Flash_kernel_traitsILi256ELi64ELi64ELi8ES3_EELb0ELb0ELb0ELb0ELb0ELb1ELb0EEEvNS_16Flash_bwd_paramsE --------------------------
	.section	.nv.shared._ZN5flash44flash_bwd_dq_dk_dv_loop_seqk_parallel_kernelI23Flash_bwd_kernel_traitsILi256ELi64ELi64ELi8ELi4ELi2ELi2ELb0ELb1EN7cutlass6half_tE19Flash_kernel_traitsILi256ELi64ELi64ELi8ES3_EELb0ELb0ELb0ELb0ELb0ELb1ELb0EEEvNS_16Flash_bwd_paramsE,"aw",@nobits
	.sectionflags	@""
	.align	16


//--------------------- .nv.shared._ZN5flash44flash_bwd_dq_dk_dv_loop_seqk_parallel_kernelI23Flash_bwd_kernel_traitsILi256ELi64ELi64ELi8ELi4ELi2ELi2ELb0ELb1EN7cutlass6half_tE19Flash_kernel_traitsILi256ELi64ELi64ELi8ES3_EELb0ELb0ELb0ELb1ELb0ELb0ELb0EEEvNS_16Flash_bwd_paramsE --------------------------
	.section	.nv.shared._ZN5flash44flash_bwd_dq_dk_dv_loop_seqk_parallel_kernelI23Flash_bwd_kernel_traitsILi256ELi64ELi64ELi8ELi4ELi2ELi2ELb0ELb1EN7cutlass6half_tE19Flash_kernel_traitsILi256ELi64ELi64ELi8ES3_EELb0ELb0ELb0ELb1ELb0ELb0ELb0EEEvNS_16Flash_bwd_paramsE,"aw",@nobits
	.sectionflags	@""
	.align	16


//--------------------- .nv.shared._ZN5flash44flash_bwd_dq_dk_dv_loop_seqk_parallel_kernelI23Flash_bwd_kernel_traitsILi256ELi64ELi64ELi8ELi4ELi2ELi2ELb0ELb1EN7cutlass6half_tE19Flash_kernel_traitsILi256ELi64ELi64ELi8ES3_EELb0ELb0ELb1ELb0ELb0ELb1ELb0EEEvNS_16Flash_bwd_paramsE --------------------------
	.section	.nv.shared._ZN5flash44flash_bwd_dq_dk_dv_loop_seqk_parallel_kernelI23Flash_bwd_kernel_traitsILi256ELi64ELi64ELi8ELi4ELi2ELi2ELb0ELb1EN7cutlass6half_tE19Flash_kernel_traitsILi256ELi64ELi64ELi8ES3_EELb0ELb0ELb1ELb0ELb0ELb1ELb0EEEvNS_16Flash_bwd_paramsE,"aw",@nobits
	.sectionflags	@""
	.align	16


//--------------------- .nv.shared._ZN5flash44flash_bwd_dq_dk_dv_loop_seqk_parallel_kernelI23Flash_bwd_kernel_traitsILi256ELi64ELi64ELi8ELi4ELi2ELi2ELb0ELb1EN7cutlass6half_tE19Flash_kernel_traitsILi256ELi64ELi64ELi8ES3_EELb0ELb0ELb1ELb1ELb0ELb0ELb0EEEvNS_16Flash_bwd_paramsE --------------------------
	.section	.nv.shared._ZN5flash44flash_bwd_dq_dk_dv_loop_seqk_parallel_kernelI23Flash_bwd_kernel_traitsILi256ELi64ELi64ELi8ELi4ELi2ELi2ELb0ELb1EN7cutlass6half_tE19Flash_kernel_traitsILi256ELi64ELi64ELi8ES3_EELb0ELb0ELb1ELb1ELb0ELb0ELb0EEEvNS_16Flash_bwd_paramsE,"aw",@nobits
	.sectionflags	@""
	.align	16


//--------------------- .nv.shared._ZN5flash44flash_bwd_dq_dk_dv_loop_seqk_parallel_kernelI23Flash_bwd_kernel_traitsILi256ELi64ELi64ELi8ELi4ELi2ELi2ELb0ELb0EN7cutlass6half_tE19Flash_kernel_traitsILi256ELi64ELi64ELi8ES3_EELb0ELb0ELb0ELb0ELb0ELb0ELb0EEEvNS_16Flash_bwd_paramsE --------------------------
	.section	.nv.shared._ZN5flash44flash_bwd_dq_dk_dv_loop_seqk_parallel_kernelI23Flash_bwd_kernel_traitsILi256ELi64ELi64ELi8ELi4ELi2ELi2ELb0ELb0EN7cutlass6half_tE19Flash_kernel_traitsILi256ELi64ELi64ELi8ES3_EELb0ELb0ELb0ELb0ELb0ELb0ELb0EEEvNS_16Flash_bwd_paramsE,"aw",@nobits
	.sectionflags	@""
	.align	16


//--------------------- .nv.shared._ZN5flash44flash_bwd_dq_dk_dv_loop_seqk_parallel_kernelI23Flash_bwd_kernel_traitsILi256ELi64ELi64ELi8ELi4ELi2ELi2ELb0ELb0EN7cutlass6half_tE19Flash_kernel_traitsILi256ELi64ELi64ELi8ES3_EELb0ELb0ELb1ELb0ELb0ELb0ELb0EEEvNS_16Flash_bwd_paramsE --------------------------
	.section	.nv.shared._ZN5flash44flash_bwd_dq_dk_dv_loop_seqk_parallel_kernelI23Flash_bwd_kernel_traitsILi256ELi64ELi64ELi8ELi4ELi2ELi2ELb0ELb0EN7cutlass6half_tE19Flash_kernel_traitsILi256ELi64ELi64ELi8ES3_EELb0ELb0ELb1ELb0ELb0ELb0ELb0EEEvNS_16Flash_bwd_paramsE,"aw",@nobits
	.sectionflags	@""
	.align	16


//--------------------- .nv.shared._ZN5flash44flash_bwd_dq_dk_dv_loop_seqk_parallel_kernelI23Flash_bwd_kernel_traitsILi256ELi64ELi64ELi8ELi4ELi2ELi2ELb0ELb0EN7cutlass6half_tE19Flash_kernel_traitsILi256ELi64ELi64ELi8ES3_EELb0ELb0ELb0ELb0ELb0ELb1ELb0EEEvNS_16Flash_bwd_paramsE --------------------------
	.section	.nv.shared._ZN5flash44flash_bwd_dq_dk_dv_loop_seqk_parallel_kernelI23Flash_bwd_kernel_traitsILi256ELi64ELi64ELi8ELi4ELi2ELi2ELb0ELb0EN7cutlass6half_tE19Flash_kernel_traitsILi256ELi64ELi64ELi8ES3_EELb0ELb0ELb0ELb0ELb0ELb1ELb0EEEvNS_16Flash_bwd_paramsE,"aw",@nobits
	.sectionflags	@""
	.align	16


//--------------------- .nv.shared._ZN5flash44flash_bwd_dq_dk_dv_loop_seqk_parallel_kernelI23Flash_bwd_kernel_traitsILi256ELi64ELi64ELi8ELi4ELi2ELi2ELb0ELb0EN7cutlass6half_tE19Flash_kernel_traitsILi256ELi64ELi64ELi8ES3_EELb0ELb0ELb0ELb1ELb0ELb0ELb0EEEvNS_16Flash_bwd_paramsE --------------------------
	.section	.nv.shared._ZN5flash44flash_bwd_dq_dk_dv_loop_seqk_parallel_kernelI23Flash_bwd_kernel_traitsILi256ELi64ELi64ELi8ELi4ELi2ELi2ELb0ELb0EN7cutlass6half_tE19Flash_kernel_traitsILi256ELi64ELi64ELi8ES3_EELb0ELb0ELb0ELb1ELb0ELb0ELb0EEEvNS_16Flash_bwd_paramsE,"aw",@nobits
	.sectionflags	@""
	.align	16


//--------------------- .nv.shared._ZN5flash44flash_bwd_dq_dk_dv_loop_seqk_parallel_kernelI23Flash_bwd_kernel_traitsILi256ELi64ELi64ELi8ELi4ELi2ELi2ELb0ELb0EN7cutlass6half_tE19Flash_kernel_traitsILi256ELi64ELi64ELi8ES3_EELb0ELb0ELb1ELb0ELb0ELb1ELb0EEEvNS_16Flash_bwd_paramsE --------------------------
	.section	.nv.shared._ZN5flash44flash_bwd_dq_dk_dv_loop_seqk_parallel_kernelI23Flash_bwd_kernel_traitsILi256ELi64ELi64ELi8ELi4ELi2ELi2ELb0ELb0EN7cutlass6half_tE19Flash_kernel_traitsILi256ELi64ELi64ELi8ES3_EELb0ELb0ELb1ELb0ELb0ELb1ELb0EEEvNS_16Flash_bwd_paramsE,"aw",@nobits
	.sectionflags	@""
	.align	16


//--------------------- .nv.shared._ZN5flash44flash_bwd_dq_dk_dv_loop_seqk_parallel_kernelI23Flash_bwd_kernel_traitsILi256ELi64ELi64ELi8ELi4ELi2ELi2ELb0ELb0EN7cutlass6half_tE19Flash_kernel_traitsILi256ELi64ELi64ELi8ES3_EELb0ELb0ELb1ELb1ELb0ELb0ELb0EEEvNS_16Flash_bwd_paramsE --------------------------
	.section	.nv.shared._ZN5flash44flash_bwd_dq_dk_dv_loop_seqk_parallel_kernelI23Flash_bwd_kernel_traitsILi256ELi64ELi64ELi8ELi4ELi2ELi2ELb0ELb0EN7cutlass6half_tE19Flash_kernel_traitsILi256ELi64ELi64ELi8ES3_EELb0ELb0ELb1ELb1ELb0ELb0ELb0EEEvNS_16Flash_bwd_paramsE,"aw",@nobits
	.sectionflags	@""
	.align	16


//--------------------- .nv.shared._ZN5flash27flash_bwd_convert_dq_kernelI23Flash_bwd_kernel_traitsILi256ELi64ELi64ELi8ELi4ELi2ELi2ELb0ELb1EN7cutlass6half_tE19Flash_kernel_traitsILi256ELi64ELi64ELi8ES3_EEEEvNS_16Flash_bwd_paramsEi --------------------------
	.section	.nv.shared._ZN5flash27flash_bwd_convert_dq_kernelI23Flash_bwd_kernel_traitsILi256ELi64ELi64ELi8ELi4ELi2ELi2ELb0ELb1EN7cutlass6half_tE19Flash_kernel_traitsILi256ELi64ELi64ELi8ES3_EEEEvNS_16Flash_bwd_paramsEi,"aw",@nobits
	.sectionflags	@""
	.align	16


//--------------------- .nv.shared._ZN5flash44flash_bwd_dq_dk_dv_loop_seqk_parallel_kernelI23Flash_bwd_kernel_traitsILi256ELi64ELi64ELi8ELi4ELi2ELi2ELb0ELb1EN7cutlass6half_tE19Flash_kernel_traitsILi256ELi64ELi64ELi8ES3_EELb1ELb0ELb0ELb0ELb0ELb0ELb0EEEvNS_16Flash_bwd_paramsE --------------------------
	.section	.nv.shared._ZN5flash44flash_bwd_dq_dk_dv_loop_seqk_parallel_kernelI23Flash_bwd_kernel_traitsILi256ELi64ELi64ELi8ELi4ELi2ELi2ELb0ELb1EN7cutlass6half_tE19Flash_kernel_traitsILi256ELi64ELi64ELi8ES3_EELb1ELb0ELb0ELb0ELb0ELb0ELb0EEEvNS_16Flash_bwd_paramsE,"aw",@nobits
	.sectionflags	@""
	.align	16


//--------------------- .nv.shared._ZN5flash44flash_bwd_dq_dk_dv_loop_seqk_parallel_kernelI23Flash_bwd_kernel_traitsILi256ELi64ELi64ELi8ELi4ELi2ELi2ELb0ELb1EN7cutlass6half_tE19Flash_kernel_traitsILi256ELi64ELi64ELi8ES3_EELb0ELb0ELb0ELb0ELb0ELb0ELb1EEEvNS_16Flash_bwd_paramsE --------------------------
	.section	.nv.shared._ZN5flash44flash_bwd_dq_dk_dv_loop_seqk_parallel_kernelI23Flash_bwd_kernel_traitsILi256ELi64ELi64ELi8ELi4ELi2ELi2ELb0ELb1EN7cutlass6half_tE19Flash_kernel_traitsILi256ELi64ELi64ELi8ES3_EELb0ELb0ELb0ELb0ELb0ELb0ELb1EEEvNS_16Flash_bwd_paramsE,"aw",@nobits
	.sectionflags	@""
	.align	16


//--------------------- .nv.shared._ZN5flash44flash_bwd_dq_dk_dv_loop_seqk_parallel_kernelI23Flash_bwd_kernel_traitsILi256ELi64ELi64ELi8ELi4ELi2ELi2ELb0ELb1EN7cutlass6half_tE19Flash_kernel_traitsILi256ELi64ELi64ELi8ES3_EELb1ELb0ELb1ELb0ELb0ELb0ELb0EEEvNS_16Flash_bwd_paramsE --------------------------
	.section	.nv.shared._ZN5flash44flash_bwd_dq_dk_dv_loop_seqk_parallel_kernelI23Flash_bwd_kernel_traitsILi256ELi64ELi64ELi8ELi4ELi2ELi2ELb0ELb1EN7cutlass6half_tE19Flash_kernel_traitsILi256ELi64ELi64ELi8ES3_EELb1ELb0ELb1ELb0ELb0ELb0ELb0EEEvNS_16Flash_bwd_paramsE,"aw",@nobits
	.sectionflags	@""
	.align	16


//--------------------- .nv.shared._ZN5flash44flash_bwd_dq_dk_dv_loop_seqk_parallel_kernelI23Flash_bwd_kernel_traitsILi256ELi64ELi64ELi8ELi4ELi2ELi2ELb0ELb1EN7cutlass6half_tE19Flash_kernel_traitsILi256ELi64ELi64ELi8ES3_EELb0ELb0ELb1ELb0ELb0ELb0ELb1EEEvNS_16Flash_bwd_paramsE --------------------------
	.section	.nv.shared._ZN5flash44flash_bwd_dq_dk_dv_loop_seqk_parallel_kernelI23Flash_bwd_kernel_traitsILi256ELi64ELi64ELi8ELi4ELi2ELi2ELb0ELb1EN7cutlass6half_tE19Flash_kernel_traitsILi256ELi64ELi64ELi8ES3_EELb0ELb0ELb1ELb0ELb0ELb0ELb1EEEvNS_16Flash_bwd_paramsE,"aw",@nobits
	.sectionflags	@""
	.align	16


//--------------------- .nv.shared._ZN5flash44flash_bwd_dq_dk_dv_loop_seqk_parallel_kernelI23Flash_bwd_kernel_traitsILi256ELi64ELi64ELi8ELi4ELi2ELi2ELb0ELb1EN7cutlass6half_tE19Flash_kernel_traitsILi256ELi64ELi64ELi8ES3_EELb1ELb0ELb0ELb0ELb0ELb1ELb0EEEvNS_16Flash_bwd_paramsE --------------------------
	.section	.nv.shared._ZN5flash44flash_bwd_dq_dk_dv_loop_seqk_parallel_kernelI23Flash_bwd_kernel_traitsILi256ELi64ELi64ELi8ELi4ELi2ELi2ELb0ELb1EN7cutlass6half_tE19Flash_kernel_traitsILi256ELi64ELi64ELi8ES3_EELb1ELb0ELb0ELb0ELb0ELb1ELb0EEEvNS_16Flash_bwd_paramsE,"aw",@nobits
	.sectionflags	@""
	.align	16


//--------------------- .nv.shared._ZN5flash44flash_bwd_dq_dk_dv_loop_seqk_parallel_kernelI23Flash_bwd_kernel_traitsILi256ELi64ELi64ELi8ELi4ELi2ELi2ELb0ELb1EN7cutlass6half_tE19Flash_kernel_traitsILi256ELi64ELi64ELi8ES3_EELb0ELb0ELb0ELb0ELb0ELb1ELb1EEEvNS_16Flash_bwd_paramsE --------------------------
	.section	.nv.shared._ZN5flash44flash_bwd_dq_dk_dv_loop_seqk_parallel_kernelI23Flash_bwd_kernel_traitsILi256ELi64ELi64ELi8ELi4ELi2ELi2ELb0ELb1EN7cutlass6half_tE19Flash_kernel_traitsILi256ELi64ELi64ELi8ES3_EELb0ELb0ELb0ELb0ELb0ELb1ELb1EEEvNS_16Flash_bwd_paramsE,"aw",@nobits
	.sectionflags	@""
	.align	16


//--------------------- .nv.shared._ZN5flash44flash_bwd_dq_dk_dv_loop_seqk_parallel_kernelI23Flash_bwd_kernel_traitsILi256ELi64ELi64ELi8ELi4ELi2ELi2ELb0ELb1EN7cutlass6half_tE19Flash_kernel_traitsILi256ELi64ELi64ELi8ES3_EELb1ELb0ELb0ELb1ELb0ELb0ELb0EEEvNS_16Flash_bwd_paramsE --------------------------
	.section	.nv.shared._ZN5flash44flash_bwd_dq_dk_dv_loop_seqk_parallel_kernelI23Flash_bwd_kernel_traitsILi256ELi64ELi64ELi8ELi4ELi2ELi2ELb0ELb1EN7cutlass6half_tE19Flash_kernel_traitsILi256ELi64ELi64ELi8ES3_EELb1ELb0ELb0ELb1ELb0ELb0ELb0EEEvNS_16Flash_bwd_paramsE,"aw",@nobits
	.sectionflags	@""
	.align	16


//--------------------- .nv.shared._ZN5flash44flash_bwd_dq_dk_dv_loop_seqk_parallel_kernelI23Flash_bwd_kernel_traitsILi256ELi64ELi64ELi8ELi4ELi2ELi2ELb0ELb1EN7cutlass6half_tE19Flash_kernel_traitsILi256ELi64ELi64ELi8ES3_EELb0ELb0ELb0ELb1ELb0ELb0ELb1EEEvNS_16Flash_bwd_paramsE --------------------------
	.section	.nv.shared._ZN5flash44flash_bwd_dq_dk_dv_loop_seqk_parallel_kernelI23Flash_bwd_kernel_traitsILi256ELi64ELi64ELi8ELi4ELi2ELi2ELb0ELb1EN7cutlass6half_tE19Flash_kernel_traitsILi256ELi64ELi64ELi8ES3_EELb0ELb0ELb0ELb1ELb0ELb0ELb1EEEvNS_16Flash_bwd_paramsE,"aw",@nobits
	.sectionflags	@""
	.align	16


//--------------------- .nv.shared._ZN5flash44flash_bwd_dq_dk_dv_loop_seqk_parallel_kernelI23Flash_bwd_kernel_traitsILi256ELi64ELi64ELi8ELi4ELi2ELi2ELb0ELb1EN7cutlass6half_tE19Flash_kernel_traitsILi256ELi64ELi64ELi8ES3_EELb1ELb0ELb1ELb0ELb0ELb1ELb0EEEvNS_16Flash_bwd_paramsE --------------------------
	.section	.nv.shared._ZN5flash44flash_bwd_dq_dk_dv_loop_seqk_parallel_kernelI23Flash_bwd_kernel_traitsILi256ELi64ELi64ELi8ELi4ELi2ELi2ELb0ELb1EN7cutlass6half_tE19Flash_kernel_traitsILi256ELi64ELi64ELi8ES3_EELb1ELb0ELb1ELb0ELb0ELb1ELb0EEEvNS_16Flash_bwd_paramsE,"aw",@nobits
	.sectionflags	@""
	.align	16


//--------------------- .nv.shared._ZN5flash44flash_bwd_dq_dk_dv_loop_seqk_parallel_kernelI23Flash_bwd_kernel_traitsILi256ELi64ELi64ELi8ELi4ELi2ELi2ELb0ELb1EN7cutlass6half_tE19Flash_kernel_traitsILi256ELi64ELi64ELi8ES3_EELb0ELb0ELb1ELb0ELb0ELb1ELb1EEEvNS_16Flash_bwd_paramsE --------------------------
	.section	.nv.shared._ZN5flash44flash_bwd_dq_dk_dv_loop_seqk_parallel_kernelI23Flash_bwd_kernel_traitsILi256ELi64ELi64ELi8ELi4ELi2ELi2ELb0ELb1EN7cutlass6half_tE19Flash_kernel_traitsILi256ELi64ELi64ELi8ES3_EELb0ELb0ELb1ELb0ELb0ELb1ELb1EEEvNS_16Flash_bwd_paramsE,"aw",@nobits
	.sectionflags	@""
	.align	16


//--------------------- .nv.shared._ZN5flash44flash_bwd_dq_dk_dv_loop_seqk_parallel_kernelI23Flash_bwd_kernel_traitsILi256ELi64ELi64ELi8ELi4ELi2ELi2ELb0ELb1EN7cutlass6half_tE19Flash_kernel_traitsILi256ELi64ELi64ELi8ES3_EELb1ELb0ELb1ELb1ELb0ELb0ELb0EEEvNS_16Flash_bwd_paramsE --------------------------
	.section	.nv.shared._ZN5flash44flash_bwd_dq_dk_dv_loop_seqk_parallel_kernelI23Flash_bwd_kernel_traitsILi256ELi64ELi64ELi8ELi4ELi2ELi2ELb0ELb1EN7cutlass6half_tE19Flash_kernel_traitsILi256ELi64ELi64ELi8ES3_EELb1ELb0ELb1ELb1ELb0ELb0ELb0EEEvNS_16Flash_bwd_paramsE,"aw",@nobits
	.sectionflags	@""
	.align	16


//--------------------- .nv.shared._ZN5flash44flash_bwd_dq_dk_dv_loop_seqk_parallel_kernelI23Flash_bwd_kernel_traitsILi256ELi64ELi64ELi8ELi4ELi2ELi2ELb0ELb1EN7cutlass6half_tE19Flash_kernel_traitsILi256ELi64ELi64ELi8ES3_EELb0ELb0ELb1ELb1ELb0ELb0ELb1EEEvNS_16Flash_bwd_paramsE --------------------------
	.section	.nv.shared._ZN5flash44flash_bwd_dq_dk_dv_loop_seqk_parallel_kernelI23Flash_bwd_kernel_traitsILi256ELi64ELi64ELi8ELi4ELi2ELi2ELb0ELb1EN7cutlass6half_tE19Flash_kernel_traitsILi256ELi64ELi64ELi8ES3_EELb0ELb0ELb1ELb1ELb0ELb0ELb1EEEvNS_16Flash_bwd_paramsE,"aw",@nobits
	.sectionflags	@""
	.align	16


//--------------------- .nv.shared._ZN5flash25flash_bwd_dot_do_o_kernelILb0E23Flash_bwd_kernel_traitsILi256ELi64ELi64ELi8ELi4ELi2ELi2ELb0ELb1EN7cutlass6half_tE19Flash_kernel_traitsILi256ELi64ELi64ELi8ES3_EEEEvNS_16Flash_bwd_paramsE --------------------------
	.section	.nv.shared._ZN5flash25flash_bwd_dot_do_o_kernelILb0E23Flash_bwd_kernel_traitsILi256ELi64ELi64ELi8ELi4ELi2ELi2ELb0ELb1EN7cutlass6half_tE19Flash_kernel_traitsILi256ELi64ELi64ELi8ES3_EEEEvNS_16Flash_bwd_paramsE,"aw",@nobits
	.sectionflags	@""
	.align	16


//--------------------- .nv.shared._ZN5flash25flash_bwd_dot_do_o_kernelILb1E23Flash_bwd_kernel_traitsILi256ELi64ELi64ELi8ELi4ELi2ELi2ELb0ELb1EN7cutlass6half_tE19Flash_kernel_traitsILi256ELi64ELi64ELi8ES3_EEEEvNS_16Flash_bwd_paramsE --------------------------
	.section	.nv.shared._ZN5flash25flash_bwd_dot_do_o_kernelILb1E23Flash_bwd_kernel_traitsILi256ELi64ELi64ELi8ELi4ELi2ELi2ELb0ELb1EN7cutlass6half_tE19Flash_kernel_traitsILi256ELi64ELi64ELi8ES3_EEEEvNS_16Flash_bwd_paramsE,"aw",@nobits
	.sectionflags	@""
	.align	16


//--------------------- .nv.shared._ZN5flash27flash_bwd_convert_dq_kernelI23Flash_bwd_kernel_traitsILi256ELi64ELi64ELi8ELi4ELi2ELi2ELb0ELb0EN7cutlass6half_tE19Flash_kernel_traitsILi256ELi64ELi64ELi8ES3_EEEEvNS_16Flash_bwd_paramsEi --------------------------
	.section	.nv.shared._ZN5flash27flash_bwd_convert_dq_kernelI23Flash_bwd_kernel_traitsILi256ELi64ELi64ELi8ELi4ELi2ELi2ELb0ELb0EN7cutlass6half_tE19Flash_kernel_traitsILi256ELi64ELi64ELi8ES3_EEEEvNS_16Flash_bwd_paramsEi,"aw",@nobits
	.sectionflags	@""
	.align	16


//--------------------- .nv.shared._ZN5flash44flash_bwd_dq_dk_dv_loop_seqk_parallel_kernelI23Flash_bwd_kernel_traitsILi256ELi64ELi64ELi8ELi4ELi2ELi2ELb0ELb0EN7cutlass6half_tE19Flash_kernel_traitsILi256ELi64ELi64ELi8ES3_EELb1ELb0ELb0ELb0ELb0ELb0ELb0EEEvNS_16Flash_bwd_paramsE --------------------------
	.section	.nv.shared._ZN5flash44flash_bwd_dq_dk_dv_loop_seqk_parallel_kernelI23Flash_bwd_kernel_traitsILi256ELi64ELi64ELi8ELi4ELi2ELi2ELb0ELb0EN7cutlass6half_tE19Flash_kernel_traitsILi256ELi64ELi64ELi8ES3_EELb1ELb0ELb0ELb0ELb0ELb0ELb0EEEvNS_16Flash_bwd_paramsE,"aw",@nobits
	.sectionflags	@""
	.align	16


//--------------------- .nv.shared._ZN5flash44flash_bwd_dq_dk_dv_loop_seqk_parallel_kernelI23Flash_bwd_kernel_traitsILi256ELi64ELi64ELi8ELi4ELi2ELi2ELb0ELb0EN7cutlass6half_tE19Flash_kernel_traitsILi256ELi64ELi64ELi8ES3_EELb0ELb0ELb0ELb0ELb0ELb0ELb1EEEvNS_16Flash_bwd_paramsE --------------------------
	.section	.nv.shared._ZN5flash44flash_bwd_dq_dk_dv_loop_seqk_parallel_kernelI23Flash_bwd_kernel_traitsILi256ELi64ELi64ELi8ELi4ELi2ELi2ELb0ELb0EN7cutlass6half_tE19Flash_kernel_traitsILi256ELi64ELi64ELi8ES3_EELb0ELb0ELb0ELb0ELb0ELb0ELb1EEEvNS_16Flash_bwd_paramsE,"aw",@nobits
	.sectionflags	@""
	.align	16


//--------------------- .nv.shared._ZN5flash44flash_bwd_dq_dk_dv_loop_seqk_parallel_kernelI23Flash_bwd_kernel_traitsILi256ELi64ELi64ELi8ELi4ELi2ELi2ELb0ELb0EN7cutlass6half_tE19Flash_kernel_traitsILi256ELi64ELi64ELi8ES3_EELb1ELb0ELb1ELb0ELb0ELb0ELb0EEEvNS_16Flash_bwd_paramsE --------------------------
	.section	.nv.shared._ZN5flash44flash_bwd_dq_dk_dv_loop_seqk_parallel_kernelI23Flash_bwd_kernel_traitsILi256ELi64ELi64ELi8ELi4ELi2ELi2ELb0ELb0EN7cutlass6half_tE19Flash_kernel_traitsILi256ELi64ELi64ELi8ES3_EELb1ELb0ELb1ELb0ELb0ELb0ELb0EEEvNS_16Flash_bwd_paramsE,"aw",@nobits
	.sectionflags	@""
	.align	16


//--------------------- .nv.shared._ZN5flash44flash_bwd_dq_dk_dv_loop_seqk_parallel_kernelI23Flash_bwd_kernel_traitsILi256ELi64ELi64ELi8ELi4ELi2ELi2ELb0ELb0EN7cutlass6half_tE19Flash_kernel_traitsILi256ELi64ELi64ELi8ES3_EELb0ELb0ELb1ELb0ELb0ELb0ELb1EEEvNS_16Flash_bwd_paramsE --------------------------
	.section	.nv.shared._ZN5flash44flash_bwd_dq_dk_dv_loop_seqk_parallel_kernelI23Flash_bwd_kernel_traitsILi256ELi64ELi64ELi8ELi4ELi2ELi2ELb0ELb0EN7cutlass6half_tE19Flash_kernel_traitsILi256ELi64ELi64ELi8ES3_EELb0ELb0ELb1ELb0ELb0ELb0ELb1EEEvNS_16Flash_bwd_paramsE,"aw",@nobits
	.sectionflags	@""
	.align	16


//--------------------- .nv.shared._ZN5flash44flash_bwd_dq_dk_dv_loop_seqk_parallel_kernelI23Flash_bwd_kernel_traitsILi256ELi64ELi64ELi8ELi4ELi2ELi2ELb0ELb0EN7cutlass6half_tE19Flash_kernel_traitsILi256ELi64ELi64ELi8ES3_EELb1ELb0ELb0ELb0ELb0ELb1ELb0EEEvNS_16Flash_bwd_paramsE --------------------------
	.section	.nv.shared._ZN5flash44flash_bwd_dq_dk_dv_loop_seqk_parallel_kernelI23Flash_bwd_kernel_traitsILi256ELi64ELi64ELi8ELi4ELi2ELi2ELb0ELb0EN7cutlass6half_tE19Flash_kernel_traitsILi256ELi64ELi64ELi8ES3_EELb1ELb0ELb0ELb0ELb0ELb1ELb0EEEvNS_16Flash_bwd_paramsE,"aw",@nobits
	.sectionflags	@""
	.align	16


//--------------------- .nv.shared._ZN5flash44flash_bwd_dq_dk_dv_loop_seqk_parallel_kernelI23Flash_bwd_kernel_traitsILi256ELi64ELi64ELi8ELi4ELi2ELi2ELb0ELb0EN7cutlass6half_tE19Flash_kernel_traitsILi256ELi64ELi64ELi8ES3_EELb0ELb0ELb0ELb0ELb0ELb1ELb1EEEvNS_16Flash_bwd_paramsE --------------------------
	.section	.nv.shared._ZN5flash44flash_bwd_dq_dk_dv_loop_seqk_parallel_kernelI23Flash_bwd_kernel_traitsILi256ELi64ELi64ELi8ELi4ELi2ELi2ELb0ELb0EN7cutlass6half_tE19Flash_kernel_traitsILi256ELi64ELi64ELi8ES3_EELb0ELb0ELb0ELb0ELb0ELb1ELb1EEEvNS_16Flash_bwd_paramsE,"aw",@nobits
	.sectionflags	@""
	.align	16


//--------------------- .nv.shared._ZN5flash44flash_bwd_dq_dk_dv_loop_seqk_parallel_kernelI23Flash_bwd_kernel_traitsILi256ELi64ELi64ELi8ELi4ELi2ELi2ELb0ELb0EN7cutlass6half_tE19Flash_kernel_traitsILi256ELi64ELi64ELi8ES3_EELb1ELb0ELb0ELb1ELb0ELb0ELb0EEEvNS_16Flash_bwd_paramsE --------------------------
	.section	.nv.shared._ZN5flash44flash_bwd_dq_dk_dv_loop_seqk_parallel_kernelI23Flash_bwd_kernel_traitsILi256ELi64ELi64ELi8ELi4ELi2ELi2ELb0ELb0EN7cutlass6half_tE19Flash_kernel_traitsILi256ELi64ELi64ELi8ES3_EELb1ELb0ELb0ELb1ELb0ELb0ELb0EEEvNS_16Flash_bwd_paramsE,"aw",@nobits
	.sectionflags	@""
	.align	16


//--------------------- .nv.shared._ZN5flash44flash_bwd_dq_dk_dv_loop_seqk_parallel_kernelI23Flash_bwd_kernel_traitsILi256ELi64ELi64ELi8ELi4ELi2ELi2ELb0ELb0EN7cutlass6half_tE19Flash_kernel_traitsILi256ELi64ELi64ELi8ES3_EELb0ELb0ELb0ELb1ELb0ELb0ELb1EEEvNS_16Flash_bwd_paramsE --------------------------
	.section	.nv.shared._ZN5flash44flash_bwd_dq_dk_dv_loop_seqk_parallel_kernelI23Flash_bwd_kernel_traitsILi256ELi64ELi64ELi8ELi4ELi2ELi2ELb0ELb0EN7cutlass6half_tE19Flash_kernel_traitsILi256ELi64ELi64ELi8ES3_EELb0ELb0ELb0ELb1ELb0ELb0ELb1EEEvNS_16Flash_bwd_paramsE,"aw",@nobits
	.sectionflags	@""
	.align	16


//--------------------- .nv.shared._ZN5flash44flash_bwd_dq_dk_dv_loop_seqk_parallel_kernelI23Flash_bwd_kernel_traitsILi256ELi64ELi64ELi8ELi4ELi2ELi2ELb0ELb0EN7cutlass6half_tE19Flash_kernel_traitsILi256ELi64ELi64ELi8ES3_EELb1ELb0ELb1ELb0ELb0ELb1ELb0EEEvNS_16Flash_bwd_paramsE --------------------------
	.section	.nv.shared._ZN5flash44flash_bwd_dq_dk_dv_loop_seqk_parallel_kernelI23Flash_bwd_kernel_traitsILi256ELi64ELi64ELi8ELi4ELi2ELi2ELb0ELb0EN7cutlass6half_tE19Flash_kernel_traitsILi256ELi64ELi64ELi8ES3_EELb1ELb0ELb1ELb0ELb0ELb1ELb0EEEvNS_16Flash_bwd_paramsE,"aw",@nobits
	.sectionflags	@""
	.align	16


//--------------------- .nv.shared._ZN5flash44flash_bwd_dq_dk_dv_loop_seqk_parallel_kernelI23Flash_bwd_kernel_traitsILi256ELi64ELi64ELi8ELi4ELi2ELi2ELb0ELb0EN7cutlass6half_tE19Flash_kernel_traitsILi256ELi64ELi64ELi8ES3_EELb0ELb0ELb1ELb0ELb0ELb1ELb1EEEvNS_16Flash_bwd_paramsE --------------------------
	.section	.nv.shared._ZN5flash44flash_bwd_dq_dk_dv_loop_seqk_parallel_kernelI23Flash_bwd_kernel_traitsILi256ELi64ELi64ELi8ELi4ELi2ELi2ELb0ELb0EN7cutlass6half_tE19Flash_kernel_traitsILi256ELi64ELi64ELi8ES3_EELb0ELb0ELb1ELb0ELb0ELb1ELb1EEEvNS_16Flash_bwd_paramsE,"aw",@nobits
	.sectionflags	@""
	.align	16


//--------------------- .nv.shared._ZN5flash44flash_bwd_dq_dk_dv_loop_seqk_parallel_kernelI23Flash_bwd_kernel_traitsILi256ELi64ELi64ELi8ELi4ELi2ELi2ELb0ELb0EN7cutlass6half_tE19Flash_kernel_traitsILi256ELi64ELi64ELi8ES3_EELb1ELb0ELb1ELb1ELb0ELb0ELb0EEEvNS_16Flash_bwd_paramsE --------------------------
	.section	.nv.shared._ZN5flash44flash_bwd_dq_dk_dv_loop_seqk_parallel_kernelI23Flash_bwd_kernel_traitsILi256ELi64ELi64ELi8ELi4ELi2ELi2ELb0ELb0EN7cutlass6half_tE19Flash_kernel_traitsILi256ELi64ELi64ELi8ES3_EELb1ELb0ELb1ELb1ELb0ELb0ELb0EEEvNS_16Flash_bwd_paramsE,"aw",@nobits
	.sectionflags	@""
	.align	16


//--------------------- .nv.shared._ZN5flash44flash_bwd_dq_dk_dv_loop_seqk_parallel_kernelI23Flash_bwd_kernel_traitsILi256ELi64ELi64ELi8ELi4ELi2ELi2ELb0ELb0EN7cutlass6half_tE19Flash_kernel_traitsILi256ELi64ELi64ELi8ES3_EELb0ELb0ELb1ELb1ELb0ELb0ELb1EEEvNS_16Flash_bwd_paramsE --------------------------
	.section	.nv.shared._ZN5flash44flash_bwd_dq_dk_dv_loop_seqk_parallel_kernelI23Flash_bwd_kernel_traitsILi256ELi64ELi64ELi8ELi4ELi2ELi2ELb0ELb0EN7cutlass6half_tE19Flash_kernel_traitsILi256ELi64ELi64ELi8ES3_EELb0ELb0ELb1ELb1ELb0ELb0ELb1EEEvNS_16Flash_bwd_paramsE,"aw",@nobits
	.sectionflags	@""
	.align	16


//--------------------- .nv.shared._ZN5flash25flash_bwd_dot_do_o_kernelILb0E23Flash_bwd_kernel_traitsILi256ELi64ELi64ELi8ELi4ELi2ELi2ELb0ELb0EN7cutlass6half_tE19Flash_kernel_traitsILi256ELi64ELi64ELi8ES3_EEEEvNS_16Flash_bwd_paramsE --------------------------
	.section	.nv.shared._ZN5flash25flash_bwd_dot_do_o_kernelILb0E23Flash_bwd_kernel_traitsILi256ELi64ELi64ELi8ELi4ELi2ELi2ELb0ELb0EN7cutlass6half_tE19Flash_kernel_traitsILi256ELi64ELi64ELi8ES3_EEEEvNS_16Flash_bwd_paramsE,"aw",@nobits
	.sectionflags	@""
	.align	16


//--------------------- .nv.shared._ZN5flash25flash_bwd_dot_do_o_kernelILb1E23Flash_bwd_kernel_traitsILi256ELi64ELi64ELi8ELi4ELi2ELi2ELb0ELb0EN7cutlass6half_tE19Flash_kernel_traitsILi256ELi64ELi64ELi8ES3_EEEEvNS_16Flash_bwd_paramsE --------------------------
	.section	.nv.shared._ZN5flash25flash_bwd_dot_do_o_kernelILb1E23Flash_bwd_kernel_traitsILi256ELi64ELi64ELi8ELi4ELi2ELi2ELb0ELb0EN7cutlass6half_tE19Flash_kernel_traitsILi256ELi64ELi64ELi8ES3_EEEEvNS_16Flash_bwd_paramsE,"aw",@nobits
	.sectionflags	@""
	.align	16
